	.target	sm_90a

	.elftype	@"ET_EXEC"


//--------------------- .note.nv.tkinfo           --------------------------
	.section	.note.nv.tkinfo,"",@"SHT_NOTE"
	.sectionflags	@"SHF_NOTE_NV_TKINFO"
	.tkinfo
        /*0018*/ 	.word	0x00000002
        /*0030*/ 	.string	""
        /*0030*/ 	.string	"ptxas"
        /*0030*/ 	.string	"Cuda compilation tools, release 13.0, V13.0.88"
        /*0030*/ 	.string	"Build cuda_13.0.r13.0/compiler.36424714_0"
        /*0030*/ 	.string	"-arch sm_90a -m 64 "



//--------------------- .note.nv.cuinfo           --------------------------
	.section	.note.nv.cuinfo,"",@"SHT_NOTE"
	.sectionflags	@"SHF_NOTE_NV_CUINFO"
        /*0018*/ 	.short	0x0002
        /*001a*/ 	.short	0x005a
        /*001c*/ 	.short	0x0082
	.zero		2


//--------------------- .nv.info                  --------------------------
	.section	.nv.info,"",@"SHT_CUDA_INFO"
	.align	4


	//----- nvinfo : EIATTR_REGCOUNT
	.align		4
        /*0000*/ 	.byte	0x04, 0x2f
        /*0002*/ 	.short	(.L_12 - .L_11)
	.align		4
.L_11:
        /*0004*/ 	.word	index@(_ZN5flash16flash_fwd_kernelI23Flash_fwd_kernel_traitsILi192ELi64ELi64ELi4ELb0ELb0EN7cutlass6half_tE19Flash_kernel_traitsILi192ELi64ELi64ELi4ES3_EELb0ELb1ELb0ELb1ELb0ELb0ELb1ELb0EEEvNS_16Flash_fwd_paramsE)
        /*0008*/ 	.word	0x000000ff


	//----- nvinfo : EIATTR_FRAME_SIZE
	.align		4
.L_12:
        /*000c*/ 	.byte	0x04, 0x11
        /*000e*/ 	.short	(.L_14 - .L_13)
	.align		4
.L_13:
        /*0010*/ 	.word	index@(_ZN5flash16flash_fwd_kernelI23Flash_fwd_kernel_traitsILi192ELi64ELi64ELi4ELb0ELb0EN7cutlass6half_tE19Flash_kernel_traitsILi192ELi64ELi64ELi4ES3_EELb0ELb1ELb0ELb1ELb0ELb0ELb1ELb0EEEvNS_16Flash_fwd_paramsE)
        /*0014*/ 	.word	0x00000000


	//----- nvinfo : EIATTR_REGCOUNT
	.align		4
.L_14:
        /*0018*/ 	.byte	0x04, 0x2f
        /*001a*/ 	.short	(.L_16 - .L_15)
	.align		4
.L_15:
        /*001c*/ 	.word	index@(_ZN5flash16flash_fwd_kernelI23Flash_fwd_kernel_traitsILi192ELi64ELi64ELi4ELb0ELb0EN7cutlass6half_tE19Flash_kernel_traitsILi192ELi64ELi64ELi4ES3_EELb1ELb1ELb0ELb1ELb0ELb0ELb0ELb1EEEvNS_16Flash_fwd_paramsE)
        /*0020*/ 	.word	0x000000ff


	//----- nvinfo : EIATTR_FRAME_SIZE
	.align		4
.L_16:
        /*0024*/ 	.byte	0x04, 0x11
        /*0026*/ 	.short	(.L_18 - .L_17)
	.align		4
.L_17:
        /*0028*/ 	.word	index@(_ZN5flash16flash_fwd_kernelI23Flash_fwd_kernel_traitsILi192ELi64ELi64ELi4ELb0ELb0EN7cutlass6half_tE19Flash_kernel_traitsILi192ELi64ELi64ELi4ES3_EELb1ELb1ELb0ELb1ELb0ELb0ELb0ELb1EEEvNS_16Flash_fwd_paramsE)
        /*002c*/ 	.word	0x00000088


	//----- nvinfo : EIATTR_REGCOUNT
	.align		4
.L_18:
        /*0030*/ 	.byte	0x04, 0x2f
        /*0032*/ 	.short	(.L_20 - .L_19)
	.align		4
.L_19:
        /*0034*/ 	.word	index@(_ZN5flash16flash_fwd_kernelI23Flash_fwd_kernel_traitsILi192ELi64ELi64ELi4ELb0ELb0EN7cutlass6half_tE19Flash_kernel_traitsILi192ELi64ELi64ELi4ES3_EELb0ELb1ELb0ELb0ELb0ELb0ELb1ELb0EEEvNS_16Flash_fwd_paramsE)
        /*0038*/ 	.word	0x000000ff


	//----- nvinfo : EIATTR_FRAME_SIZE
	.align		4
.L_20:
        /*003c*/ 	.byte	0x04, 0x11
        /*003e*/ 	.short	(.L_22 - .L_21)
	.align		4
.L_21:
        /*0040*/ 	.word	index@(_ZN5flash16flash_fwd_kernelI23Flash_fwd_kernel_traitsILi192ELi64ELi64ELi4ELb0ELb0EN7cutlass6half_tE19Flash_kernel_traitsILi192ELi64ELi64ELi4ES3_EELb0ELb1ELb0ELb0ELb0ELb0ELb1ELb0EEEvNS_16Flash_fwd_paramsE)
        /*0044*/ 	.word	0x00000000


	//----- nvinfo : EIATTR_REGCOUNT
	.align		4
.L_22:
        /*0048*/ 	.byte	0x04, 0x2f
        /*004a*/ 	.short	(.L_24 - .L_23)
	.align		4
.L_23:
        /*004c*/ 	.word	index@(_ZN5flash16flash_fwd_kernelI23Flash_fwd_kernel_traitsILi192ELi64ELi64ELi4ELb0ELb0EN7cutlass6half_tE19Flash_kernel_traitsILi192ELi64ELi64ELi4ES3_EELb1ELb1ELb0ELb0ELb0ELb0ELb0ELb1EEEvNS_16Flash_fwd_paramsE)
        /*0050*/ 	.word	0x000000ff


	//----- nvinfo : EIATTR_FRAME_SIZE
	.align		4
.L_24:
        /*0054*/ 	.byte	0x04, 0x11
        /*0056*/ 	.short	(.L_26 - .L_25)
	.align		4
.L_25:
        /*0058*/ 	.word	index@(_ZN5flash16flash_fwd_kernelI23Flash_fwd_kernel_traitsILi192ELi64ELi64ELi4ELb0ELb0EN7cutlass6half_tE19Flash_kernel_traitsILi192ELi64ELi64ELi4ES3_EELb1ELb1ELb0ELb0ELb0ELb0ELb0ELb1EEEvNS_16Flash_fwd_paramsE)
        /*005c*/ 	.word	0x000000b0


	//----- nvinfo : EIATTR_REGCOUNT
	.align		4
.L_26:
        /*0060*/ 	.byte	0x04, 0x2f
        /*0062*/ 	.short	(.L_28 - .L_27)
	.align		4
.L_27:
        /*0064*/ 	.word	index@(_ZN5flash16flash_fwd_kernelI23Flash_fwd_kernel_traitsILi192ELi64ELi64ELi4ELb0ELb0EN7cutlass6half_tE19Flash_kernel_traitsILi192ELi64ELi64ELi4ES3_EELb1ELb1ELb0ELb1ELb0ELb0ELb0ELb0EEEvNS_16Flash_fwd_paramsE)
        /*0068*/ 	.word	0x000000f8


	//----- nvinfo : EIATTR_FRAME_SIZE
	.align		4
.L_28:
        /*006c*/ 	.byte	0x04, 0x11
        /*006e*/ 	.short	(.L_30 - .L_29)
	.align		4
.L_29:
        /*0070*/ 	.word	index@(_ZN5flash16flash_fwd_kernelI23Flash_fwd_kernel_traitsILi192ELi64ELi64ELi4ELb0ELb0EN7cutlass6half_tE19Flash_kernel_traitsILi192ELi64ELi64ELi4ES3_EELb1ELb1ELb0ELb1ELb0ELb0ELb0ELb0EEEvNS_16Flash_fwd_paramsE)
        /*0074*/ 	.word	0x00000000


	//----- nvinfo : EIATTR_REGCOUNT
	.align		4
.L_30:
        /*0078*/ 	.byte	0x04, 0x2f
        /*007a*/ 	.short	(.L_32 - .L_31)
	.align		4
.L_31:
        /*007c*/ 	.word	index@(_ZN5flash16flash_fwd_kernelI23Flash_fwd_kernel_traitsILi192ELi64ELi64ELi4ELb0ELb0EN7cutlass6half_tE19Flash_kernel_traitsILi192ELi64ELi64ELi4ES3_EELb0ELb1ELb0ELb0ELb0ELb1ELb1ELb0EEEvNS_16Flash_fwd_paramsE)
        /*0080*/ 	.word	0x000000ff


	//----- nvinfo : EIATTR_FRAME_SIZE
	.align		4
.L_32:
        /*0084*/ 	.byte	0x04, 0x11
        /*0086*/ 	.short	(.L_34 - .L_33)
	.align		4
.L_33:
        /*0088*/ 	.word	index@(_ZN5flash16flash_fwd_kernelI23Flash_fwd_kernel_traitsILi192ELi64ELi64ELi4ELb0ELb0EN7cutlass6half_tE19Flash_kernel_traitsILi192ELi64ELi64ELi4ES3_EELb0ELb1ELb0ELb0ELb0ELb1ELb1ELb0EEEvNS_16Flash_fwd_paramsE)
        /*008c*/ 	.word	0x00000000


	//----- nvinfo : EIATTR_REGCOUNT
	.align		4
.L_34:
        /*0090*/ 	.byte	0x04, 0x2f
        /*0092*/ 	.short	(.L_36 - .L_35)
	.align		4
.L_35:
        /*0094*/ 	.word	index@(_ZN5flash16flash_fwd_kernelI23Flash_fwd_kernel_traitsILi192ELi64ELi64ELi4ELb0ELb0EN7cutlass6half_tE19Flash_kernel_traitsILi192ELi64ELi64ELi4ES3_EELb1ELb1ELb0ELb0ELb0ELb1ELb0ELb0EEEvNS_16Flash_fwd_paramsE)
        /*0098*/ 	.word	0x000000e4


	//----- nvinfo : EIATTR_FRAME_SIZE
	.align		4
.L_36:
        /*009c*/ 	.byte	0x04, 0x11
        /*009e*/ 	.short	(.L_38 - .L_37)
	.align		4
.L_37:
        /*00a0*/ 	.word	index@(_ZN5flash16flash_fwd_kernelI23Flash_fwd_kernel_traitsILi192ELi64ELi64ELi4ELb0ELb0EN7cutlass6half_tE19Flash_kernel_traitsILi192ELi64ELi64ELi4ES3_EELb1ELb1ELb0ELb0ELb0ELb1ELb0ELb0EEEvNS_16Flash_fwd_paramsE)
        /*00a4*/ 	.word	0x00000000


	//----- nvinfo : EIATTR_REGCOUNT
	.align		4
.L_38:
        /*00a8*/ 	.byte	0x04, 0x2f
        /*00aa*/ 	.short	(.L_40 - .L_39)
	.align		4
.L_39:
        /*00ac*/ 	.word	index@(_ZN5flash16flash_fwd_kernelI23Flash_fwd_kernel_traitsILi192ELi64ELi64ELi4ELb0ELb0EN7cutlass6half_tE19Flash_kernel_traitsILi192ELi64ELi64ELi4ES3_EELb1ELb1ELb0ELb0ELb0ELb0ELb0ELb0EEEvNS_16Flash_fwd_paramsE)
        /*00b0*/ 	.word	0x000000f6


	//----- nvinfo : EIATTR_FRAME_SIZE
	.align		4
.L_40:
        /*00b4*/ 	.byte	0x04, 0x11
        /*00b6*/ 	.short	(.L_42 - .L_41)
	.align		4
.L_41:
        /*00b8*/ 	.word	index@(_ZN5flash16flash_fwd_kernelI23Flash_fwd_kernel_traitsILi192ELi64ELi64ELi4ELb0ELb0EN7cutlass6half_tE19Flash_kernel_traitsILi192ELi64ELi64ELi4ES3_EELb1ELb1ELb0ELb0ELb0ELb0ELb0ELb0EEEvNS_16Flash_fwd_paramsE)
        /*00bc*/ 	.word	0x00000000


	//----- nvinfo : EIATTR_REGCOUNT
	.align		4
.L_42:
        /*00c0*/ 	.byte	0x04, 0x2f
        /*00c2*/ 	.short	(.L_44 - .L_43)
	.align		4
.L_43:
        /*00c4*/ 	.word	index@(_ZN5flash16flash_fwd_kernelI23Flash_fwd_kernel_traitsILi192ELi128ELi64ELi8ELb0ELb0EN7cutlass6half_tE19Flash_kernel_traitsILi192ELi128ELi64ELi8ES3_EELb0ELb1ELb0ELb1ELb0ELb0ELb1ELb0EEEvNS_16Flash_fwd_paramsE)
        /*00c8*/ 	.word	0x000000ff


	//----- nvinfo : EIATTR_FRAME_SIZE
	.align		4
.L_44:
        /*00cc*/ 	.byte	0x04, 0x11
        /*00ce*/ 	.short	(.L_46 - .L_45)
	.align		4
.L_45:
        /*00d0*/ 	.word	index@(_ZN5flash16flash_fwd_kernelI23Flash_fwd_kernel_traitsILi192ELi128ELi64ELi8ELb0ELb0EN7cutlass6half_tE19Flash_kernel_traitsILi192ELi128ELi64ELi8ES3_EELb0ELb1ELb0ELb1ELb0ELb0ELb1ELb0EEEvNS_16Flash_fwd_paramsE)
        /*00d4*/ 	.word	0x00000000


	//----- nvinfo : EIATTR_REGCOUNT
	.align		4
.L_46:
        /*00d8*/ 	.byte	0x04, 0x2f
        /*00da*/ 	.short	(.L_48 - .L_47)
	.align		4
.L_47:
        /*00dc*/ 	.word	index@(_ZN5flash16flash_fwd_kernelI23Flash_fwd_kernel_traitsILi192ELi128ELi64ELi8ELb0ELb0EN7cutlass6half_tE19Flash_kernel_traitsILi192ELi128ELi64ELi8ES3_EELb0ELb1ELb0ELb1ELb0ELb0ELb0ELb0EEEvNS_16Flash_fwd_paramsE)
        /*00e0*/ 	.word	0x000000f6


	//----- nvinfo : EIATTR_FRAME_SIZE
	.align		4
.L_48:
        /*00e4*/ 	.byte	0x04, 0x11
        /*00e6*/ 	.short	(.L_50 - .L_49)
	.align		4
.L_49:
        /*00e8*/ 	.word	index@(_ZN5flash16flash_fwd_kernelI23Flash_fwd_kernel_traitsILi192ELi128ELi64ELi8ELb0ELb0EN7cutlass6half_tE19Flash_kernel_traitsILi192ELi128ELi64ELi8ES3_EELb0ELb1ELb0ELb1ELb0ELb0ELb0ELb0EEEvNS_16Flash_fwd_paramsE)
        /*00ec*/ 	.word	0x00000000


	//----- nvinfo : EIATTR_REGCOUNT
	.align		4
.L_50:
        /*00f0*/ 	.byte	0x04, 0x2f
        /*00f2*/ 	.short	(.L_52 - .L_51)
	.align		4
.L_51:
        /*00f4*/ 	.word	index@(_ZN5flash16flash_fwd_kernelI23Flash_fwd_kernel_traitsILi192ELi128ELi64ELi8ELb0ELb0EN7cutlass6half_tE19Flash_kernel_traitsILi192ELi128ELi64ELi8ES3_EELb0ELb1ELb0ELb0ELb0ELb0ELb1ELb0EEEvNS_16Flash_fwd_paramsE)
        /*00f8*/ 	.word	0x000000ff


	//----- nvinfo : EIATTR_FRAME_SIZE
	.align		4
.L_52:
        /*00fc*/ 	.byte	0x04, 0x11
        /*00fe*/ 	.short	(.L_54 - .L_53)
	.align		4
.L_53:
        /*0100*/ 	.word	index@(_ZN5flash16flash_fwd_kernelI23Flash_fwd_kernel_traitsILi192ELi128ELi64ELi8ELb0ELb0EN7cutlass6half_tE19Flash_kernel_traitsILi192ELi128ELi64ELi8ES3_EELb0ELb1ELb0ELb0ELb0ELb0ELb1ELb0EEEvNS_16Flash_fwd_paramsE)
        /*0104*/ 	.word	0x00000000


	//----- nvinfo : EIATTR_REGCOUNT
	.align		4
.L_54:
        /*0108*/ 	.byte	0x04, 0x2f
        /*010a*/ 	.short	(.L_56 - .L_55)
	.align		4
.L_55:
        /*010c*/ 	.word	index@(_ZN5flash16flash_fwd_kernelI23Flash_fwd_kernel_traitsILi192ELi128ELi64ELi8ELb0ELb0EN7cutlass6half_tE19Flash_kernel_traitsILi192ELi128ELi64ELi8ES3_EELb0ELb1ELb0ELb0ELb0ELb0ELb0ELb0EEEvNS_16Flash_fwd_paramsE)
        /*0110*/ 	.word	0x000000f6


	//----- nvinfo : EIATTR_FRAME_SIZE
	.align		4
.L_56:
        /*0114*/ 	.byte	0x04, 0x11
        /*0116*/ 	.short	(.L_58 - .L_57)
	.align		4
.L_57:
        /*0118*/ 	.word	index@(_ZN5flash16flash_fwd_kernelI23Flash_fwd_kernel_traitsILi192ELi128ELi64ELi8ELb0ELb0EN7cutlass6half_tE19Flash_kernel_traitsILi192ELi128ELi64ELi8ES3_EELb0ELb1ELb0ELb0ELb0ELb0ELb0ELb0EEEvNS_16Flash_fwd_paramsE)
        /*011c*/ 	.word	0x00000000


	//----- nvinfo : EIATTR_REGCOUNT
	.align		4
.L_58:
        /*0120*/ 	.byte	0x04, 0x2f
        /*0122*/ 	.short	(.L_60 - .L_59)
	.align		4
.L_59:
        /*0124*/ 	.word	index@(_ZN5flash16flash_fwd_kernelI23Flash_fwd_kernel_traitsILi192ELi128ELi64ELi8ELb0ELb0EN7cutlass6half_tE19Flash_kernel_traitsILi192ELi128ELi64ELi8ES3_EELb0ELb1ELb0ELb0ELb0ELb1ELb1ELb0EEEvNS_16Flash_fwd_paramsE)
        /*0128*/ 	.word	0x000000fa


	//----- nvinfo : EIATTR_FRAME_SIZE
	.align		4
.L_60:
        /*012c*/ 	.byte	0x04, 0x11
        /*012e*/ 	.short	(.L_62 - .L_61)
	.align		4
.L_61:
        /*0130*/ 	.word	index@(_ZN5flash16flash_fwd_kernelI23Flash_fwd_kernel_traitsILi192ELi128ELi64ELi8ELb0ELb0EN7cutlass6half_tE19Flash_kernel_traitsILi192ELi128ELi64ELi8ES3_EELb0ELb1ELb0ELb0ELb0ELb1ELb1ELb0EEEvNS_16Flash_fwd_paramsE)
        /*0134*/ 	.word	0x00000000


	//----- nvinfo : EIATTR_REGCOUNT
	.align		4
.L_62:
        /*0138*/ 	.byte	0x04, 0x2f
        /*013a*/ 	.short	(.L_64 - .L_63)
	.align		4
.L_63:
        /*013c*/ 	.word	index@(_ZN5flash16flash_fwd_kernelI23Flash_fwd_kernel_traitsILi192ELi128ELi64ELi8ELb0ELb0EN7cutlass6half_tE19Flash_kernel_traitsILi192ELi128ELi64ELi8ES3_EELb0ELb1ELb0ELb0ELb0ELb1ELb0ELb0EEEvNS_16Flash_fwd_paramsE)
        /*0140*/ 	.word	0x000000de


	//----- nvinfo : EIATTR_FRAME_SIZE
	.align		4
.L_64:
        /*0144*/ 	.byte	0x04, 0x11
        /*0146*/ 	.short	(.L_66 - .L_65)
	.align		4
.L_65:
        /*0148*/ 	.word	index@(_ZN5flash16flash_fwd_kernelI23Flash_fwd_kernel_traitsILi192ELi128ELi64ELi8ELb0ELb0EN7cutlass6half_tE19Flash_kernel_traitsILi192ELi128ELi64ELi8ES3_EELb0ELb1ELb0ELb0ELb0ELb1ELb0ELb0EEEvNS_16Flash_fwd_paramsE)
        /*014c*/ 	.word	0x00000000


	//----- nvinfo : EIATTR_MIN_STACK_SIZE
	.align		4
.L_66:
        /*0150*/ 	.byte	0x04, 0x12
        /*0152*/ 	.short	(.L_68 - .L_67)
	.align		4
.L_67:
        /*0154*/ 	.word	index@(_ZN5flash16flash_fwd_kernelI23Flash_fwd_kernel_traitsILi192ELi128ELi64ELi8ELb0ELb0EN7cutlass6half_tE19Flash_kernel_traitsILi192ELi128ELi64ELi8ES3_EELb0ELb1ELb0ELb0ELb0ELb1ELb0ELb0EEEvNS_16Flash_fwd_paramsE)
        /*0158*/ 	.word	0x00000000


	//----- nvinfo : EIATTR_MIN_STACK_SIZE
	.align		4
.L_68:
        /*015c*/ 	.byte	0x04, 0x12
        /*015e*/ 	.short	(.L_70 - .L_69)
	.align		4
.L_69:
        /*0160*/ 	.word	index@(_ZN5flash16flash_fwd_kernelI23Flash_fwd_kernel_traitsILi192ELi128ELi64ELi8ELb0ELb0EN7cutlass6half_tE19Flash_kernel_traitsILi192ELi128ELi64ELi8ES3_EELb0ELb1ELb0ELb0ELb0ELb1ELb1ELb0EEEvNS_16Flash_fwd_paramsE)
        /*0164*/ 	.word	0x00000000


	//----- nvinfo : EIATTR_MIN_STACK_SIZE
	.align		4
.L_70:
        /*0168*/ 	.byte	0x04, 0x12
        /*016a*/ 	.short	(.L_72 - .L_71)
	.align		4
.L_71:
        /*016c*/ 	.word	index@(_ZN5flash16flash_fwd_kernelI23Flash_fwd_kernel_traitsILi192ELi128ELi64ELi8ELb0ELb0EN7cutlass6half_tE19Flash_kernel_traitsILi192ELi128ELi64ELi8ES3_EELb0ELb1ELb0ELb0ELb0ELb0ELb0ELb0EEEvNS_16Flash_fwd_paramsE)
        /*0170*/ 	.word	0x00000000


	//----- nvinfo : EIATTR_MIN_STACK_SIZE
	.align		4
.L_72:
        /*0174*/ 	.byte	0x04, 0x12
        /*0176*/ 	.short	(.L_74 - .L_73)
	.align		4
.L_73:
        /*0178*/ 	.word	index@(_ZN5flash16flash_fwd_kernelI23Flash_fwd_kernel_traitsILi192ELi128ELi64ELi8ELb0ELb0EN7cutlass6half_tE19Flash_kernel_traitsILi192ELi128ELi64ELi8ES3_EELb0ELb1ELb0ELb0ELb0ELb0ELb1ELb0EEEvNS_16Flash_fwd_paramsE)
        /*017c*/ 	.word	0x00000000


	//----- nvinfo : EIATTR_MIN_STACK_SIZE
	.align		4
.L_74:
        /*0180*/ 	.byte	0x04, 0x12
        /*0182*/ 	.short	(.L_76 - .L_75)
	.align		4
.L_75:
        /*0184*/ 	.word	index@(_ZN5flash16flash_fwd_kernelI23Flash_fwd_kernel_traitsILi192ELi128ELi64ELi8ELb0ELb0EN7cutlass6half_tE19Flash_kernel_traitsILi192ELi128ELi64ELi8ES3_EELb0ELb1ELb0ELb1ELb0ELb0ELb0ELb0EEEvNS_16Flash_fwd_paramsE)
        /*0188*/ 	.word	0x00000000


	//----- nvinfo : EIATTR_MIN_STACK_SIZE
	.align		4
.L_76:
        /*018c*/ 	.byte	0x04, 0x12
        /*018e*/ 	.short	(.L_78 - .L_77)
	.align		4
.L_77:
        /*0190*/ 	.word	index@(_ZN5flash16flash_fwd_kernelI23Flash_fwd_kernel_traitsILi192ELi128ELi64ELi8ELb0ELb0EN7cutlass6half_tE19Flash_kernel_traitsILi192ELi128ELi64ELi8ES3_EELb0ELb1ELb0ELb1ELb0ELb0ELb1ELb0EEEvNS_16Flash_fwd_paramsE)
        /*0194*/ 	.word	0x00000000


	//----- nvinfo : EIATTR_MIN_STACK_SIZE
	.align		4
.L_78:
        /*0198*/ 	.byte	0x04, 0x12
        /*019a*/ 	.short	(.L_80 - .L_79)
	.align		4
.L_79:
        /*019c*/ 	.word	index@(_ZN5flash16flash_fwd_kernelI23Flash_fwd_kernel_traitsILi192ELi64ELi64ELi4ELb0ELb0EN7cutlass6half_tE19Flash_kernel_traitsILi192ELi64ELi64ELi4ES3_EELb1ELb1ELb0ELb0ELb0ELb0ELb0ELb0EEEvNS_16Flash_fwd_paramsE)
        /*01a0*/ 	.word	0x00000000


	//----- nvinfo : EIATTR_MIN_STACK_SIZE
	.align		4
.L_80:
        /*01a4*/ 	.byte	0x04, 0x12
        /*01a6*/ 	.short	(.L_82 - .L_81)
	.align		4
.L_81:
        /*01a8*/ 	.word	index@(_ZN5flash16flash_fwd_kernelI23Flash_fwd_kernel_traitsILi192ELi64ELi64ELi4ELb0ELb0EN7cutlass6half_tE19Flash_kernel_traitsILi192ELi64ELi64ELi4ES3_EELb1ELb1ELb0ELb0ELb0ELb1ELb0ELb0EEEvNS_16Flash_fwd_paramsE)
        /*01ac*/ 	.word	0x00000000


	//----- nvinfo : EIATTR_MIN_STACK_SIZE
	.align		4
.L_82:
        /*01b0*/ 	.byte	0x04, 0x12
        /*01b2*/ 	.short	(.L_84 - .L_83)
	.align		4
.L_83:
        /*01b4*/ 	.word	index@(_ZN5flash16flash_fwd_kernelI23Flash_fwd_kernel_traitsILi192ELi64ELi64ELi4ELb0ELb0EN7cutlass6half_tE19Flash_kernel_traitsILi192ELi64ELi64ELi4ES3_EELb0ELb1ELb0ELb0ELb0ELb1ELb1ELb0EEEvNS_16Flash_fwd_paramsE)
        /*01b8*/ 	.word	0x00000000


	//----- nvinfo : EIATTR_MIN_STACK_SIZE
	.align		4
.L_84:
        /*01bc*/ 	.byte	0x04, 0x12
        /*01be*/ 	.short	(.L_86 - .L_85)
	.align		4
.L_85:
        /*01c0*/ 	.word	index@(_ZN5flash16flash_fwd_kernelI23Flash_fwd_kernel_traitsILi192ELi64ELi64ELi4ELb0ELb0EN7cutlass6half_tE19Flash_kernel_traitsILi192ELi64ELi64ELi4ES3_EELb1ELb1ELb0ELb1ELb0ELb0ELb0ELb0EEEvNS_16Flash_fwd_paramsE)
        /*01c4*/ 	.word	0x00000000


	//----- nvinfo : EIATTR_MIN_STACK_SIZE
	.align		4
.L_86:
        /*01c8*/ 	.byte	0x04, 0x12
        /*01ca*/ 	.short	(.L_88 - .L_87)
	.align		4
.L_87:
        /*01cc*/ 	.word	index@(_ZN5flash16flash_fwd_kernelI23Flash_fwd_kernel_traitsILi192ELi64ELi64ELi4ELb0ELb0EN7cutlass6half_tE19Flash_kernel_traitsILi192ELi64ELi64ELi4ES3_EELb1ELb1ELb0ELb0ELb0ELb0ELb0ELb1EEEvNS_16Flash_fwd_paramsE)
        /*01d0*/ 	.word	0x000000b0


	//----- nvinfo : EIATTR_MIN_STACK_SIZE
	.align		4
.L_88:
        /*01d4*/ 	.byte	0x04, 0x12
        /*01d6*/ 	.short	(.L_90 - .L_89)
	.align		4
.L_89:
        /*01d8*/ 	.word	index@(_ZN5flash16flash_fwd_kernelI23Flash_fwd_kernel_traitsILi192ELi64ELi64ELi4ELb0ELb0EN7cutlass6half_tE19Flash_kernel_traitsILi192ELi64ELi64ELi4ES3_EELb0ELb1ELb0ELb0ELb0ELb0ELb1ELb0EEEvNS_16Flash_fwd_paramsE)
        /*01dc*/ 	.word	0x00000000


	//----- nvinfo : EIATTR_MIN_STACK_SIZE
	.align		4
.L_90:
        /*01e0*/ 	.byte	0x04, 0x12
        /*01e2*/ 	.short	(.L_92 - .L_91)
	.align		4
.L_91:
        /*01e4*/ 	.word	index@(_ZN5flash16flash_fwd_kernelI23Flash_fwd_kernel_traitsILi192ELi64ELi64ELi4ELb0ELb0EN7cutlass6half_tE19Flash_kernel_traitsILi192ELi64ELi64ELi4ES3_EELb1ELb1ELb0ELb1ELb0ELb0ELb0ELb1EEEvNS_16Flash_fwd_paramsE)
        /*01e8*/ 	.word	0x00000088


	//----- nvinfo : EIATTR_MIN_STACK_SIZE
	.align		4
.L_92:
        /*01ec*/ 	.byte	0x04, 0x12
        /*01ee*/ 	.short	(.L_94 - .L_93)
	.align		4
.L_93:
        /*01f0*/ 	.word	index@(_ZN5flash16flash_fwd_kernelI23Flash_fwd_kernel_traitsILi192ELi64ELi64ELi4ELb0ELb0EN7cutlass6half_tE19Flash_kernel_traitsILi192ELi64ELi64ELi4ES3_EELb0ELb1ELb0ELb1ELb0ELb0ELb1ELb0EEEvNS_16Flash_fwd_paramsE)
        /*01f4*/ 	.word	0x00000000
.L_94:


//--------------------- .nv.compat                --------------------------
	.section	.nv.compat,"",@"SHT_CUDA_COMPAT_INFO"
	.align	4
        /*0000*/ 	.byte	0x02, 0x09, 0x01, 0x00, 0x02, 0x02, 0x01, 0x00, 0x02, 0x05, 0x05, 0x00, 0x03, 0x07, 0x01, 0x01
        /*0010*/ 	.byte	0x02, 0x03, 0x00, 0x00, 0x02, 0x06, 0x01, 0x00, 0x04, 0x0b, 0x08, 0x00, 0x00, 0x00, 0x00, 0x00
        /*0020*/ 	.byte	0x00, 0x00, 0x00, 0x00


//--------------------- .nv.info._ZN5flash16flash_fwd_kernelI23Flash_fwd_kernel_traitsILi192ELi128ELi64ELi8ELb0ELb0EN7cutlass6half_tE19Flash_kernel_traitsILi192ELi128ELi64ELi8ES3_EELb0ELb1ELb0ELb0ELb0ELb1ELb0ELb0EEEvNS_16Flash_fwd_paramsE --------------------------
	.section	.nv.info._ZN5flash16flash_fwd_kernelI23Flash_fwd_kernel_traitsILi192ELi128ELi64ELi8ELb0ELb0EN7cutlass6half_tE19Flash_kernel_traitsILi192ELi128ELi64ELi8ES3_EELb0ELb1ELb0ELb0ELb0ELb1ELb0ELb0EEEvNS_16Flash_fwd_paramsE,"",@"SHT_CUDA_INFO"
	.sectionflags	@""
	.align	4


	//----- nvinfo : EIATTR_CUDA_API_VERSION
	.align		4
        /*0000*/ 	.byte	0x04, 0x37
        /*0002*/ 	.short	(.L_96 - .L_95)
.L_95:
        /*0004*/ 	.word	0x00000082


	//----- nvinfo : EIATTR_KPARAM_INFO
	.align		4
.L_96:
        /*0008*/ 	.byte	0x04, 0x17
        /*000a*/ 	.short	(.L_98 - .L_97)
.L_97:
        /*000c*/ 	.word	0x00000000
        /*0010*/ 	.short	0x0000
        /*0012*/ 	.short	0x0000
        /*0014*/ 	.byte	0x00, 0xf0, 0x41, 0x07


	//----- nvinfo : EIATTR_SPARSE_MMA_MASK
	.align		4
.L_98:
        /*0018*/ 	.byte	0x03, 0x50
        /*001a*/ 	.short	0x0000


	//----- nvinfo : EIATTR_MAXREG_COUNT
	.align		4
        /*001c*/ 	.byte	0x03, 0x1b
        /*001e*/ 	.short	0x00ff


	//----- nvinfo : EIATTR_NUM_BARRIERS
	.align		4
        /*0020*/ 	.byte	0x02, 0x4c
        /*0022*/ 	.byte	0x01
	.zero		1


	//----- nvinfo : EIATTR_MERCURY_ISA_VERSION
	.align		4
        /*0024*/ 	.byte	0x03, 0x5f
        /*0026*/ 	.short	0x0101


	//----- nvinfo : EIATTR_COOP_GROUP_MASK_REGIDS
	.align		4
        /*0028*/ 	.byte	0x04, 0x29
        /*002a*/ 	.short	(.L_100 - .L_99)


	//   ....[0]....
.L_99:
        /*002c*/ 	.word	0xffffffff


	//   ....[1]....
        /*0030*/ 	.word	0xffffffff


	//   ....[2]....
        /*0034*/ 	.word	0xffffffff


	//   ....[3]....
        /*0038*/ 	.word	0xffffffff


	//   ....[4]....
        /*003c*/ 	.word	0xffffffff


	//   ....[5]....
        /*0040*/ 	.word	0xffffffff


	//   ....[6]....
        /*0044*/ 	.word	0xffffffff


	//   ....[7]....
        /*0048*/ 	.word	0xffffffff


	//   ....[8]....
        /*004c*/ 	.word	0xffffffff


	//   ....[9]....
        /*0050*/ 	.word	0xffffffff


	//   ....[10]....
        /*0054*/ 	.word	0xffffffff


	//   ....[11]....
        /*0058*/ 	.word	0xffffffff


	//   ....[12]....
        /*005c*/ 	.word	0xffffffff


	//   ....[13]....
        /*0060*/ 	.word	0xffffffff


	//   ....[14]....
        /*0064*/ 	.word	0xffffffff


	//   ....[15]....
        /*0068*/ 	.word	0xffffffff


	//   ....[16]....
        /*006c*/ 	.word	0xffffffff


	//   ....[17]....
        /*0070*/ 	.word	0xffffffff


	//   ....[18]....
        /*0074*/ 	.word	0xffffffff


	//   ....[19]....
        /*0078*/ 	.word	0xffffffff


	//----- nvinfo : EIATTR_COOP_GROUP_INSTR_OFFSETS
	.align		4
.L_100:
        /*007c*/ 	.byte	0x04, 0x28
        /*007e*/ 	.short	(.L_102 - .L_101)


	//   ....[0]....
.L_101:
        /*0080*/ 	.word	0x00002d90


	//   ....[1]....
        /*0084*/ 	.word	0x00002eb0


	//   ....[2]....
        /*0088*/ 	.word	0x00002ee0


	//   ....[3]....
        /*008c*/ 	.word	0x00003030


	//   ....[4]....
        /*0090*/ 	.word	0x00005470


	//   ....[5]....
        /*0094*/ 	.word	0x00005530


	//   ....[6]....
        /*0098*/ 	.word	0x00005550


	//   ....[7]....
        /*009c*/ 	.word	0x00005570


	//   ....[8]....
        /*00a0*/ 	.word	0x000080d0


	//   ....[9]....
        /*00a4*/ 	.word	0x000081c0


	//   ....[10]....
        /*00a8*/ 	.word	0x000081e0


	//   ....[11]....
        /*00ac*/ 	.word	0x00008200


	//   ....[12]....
        /*00b0*/ 	.word	0x0000a920


	//   ....[13]....
        /*00b4*/ 	.word	0x0000a940


	//   ....[14]....
        /*00b8*/ 	.word	0x0000a9c0


	//   ....[15]....
        /*00bc*/ 	.word	0x0000a9d0


	//   ....[16]....
        /*00c0*/ 	.word	0x0000c0c0


	//   ....[17]....
        /*00c4*/ 	.word	0x0000c100


	//   ....[18]....
        /*00c8*/ 	.word	0x0000c180


	//   ....[19]....
        /*00cc*/ 	.word	0x0000c190


	//----- nvinfo : EIATTR_EXIT_INSTR_OFFSETS
	.align		4
.L_102:
        /*00d0*/ 	.byte	0x04, 0x1c
        /*00d2*/ 	.short	(.L_104 - .L_103)


	//   ....[0]....
.L_103:
        /*00d4*/ 	.word	0x000004c0


	//   ....[1]....
        /*00d8*/ 	.word	0x0000dba0


	//   ....[2]....
        /*00dc*/ 	.word	0x0000dca0


	//   ....[3]....
        /*00e0*/ 	.word	0x0000e7a0


	//   ....[4]....
        /*00e4*/ 	.word	0x0000e830


	//----- nvinfo : EIATTR_CRS_STACK_SIZE
	.align		4
.L_104:
        /*00e8*/ 	.byte	0x04, 0x1e
        /*00ea*/ 	.short	(.L_106 - .L_105)
.L_105:
        /*00ec*/ 	.word	0x00000000


	//----- nvinfo : EIATTR_CBANK_PARAM_SIZE
	.align		4
.L_106:
        /*00f0*/ 	.byte	0x03, 0x19
        /*00f2*/ 	.short	0x01d0


	//----- nvinfo : EIATTR_PARAM_CBANK
	.align		4
        /*00f4*/ 	.byte	0x04, 0x0a
        /*00f6*/ 	.short	(.L_108 - .L_107)
	.align		4
.L_107:
        /*00f8*/ 	.word	index@(.nv.constant0._ZN5flash16flash_fwd_kernelI23Flash_fwd_kernel_traitsILi192ELi128ELi64ELi8ELb0ELb0EN7cutlass6half_tE19Flash_kernel_traitsILi192ELi128ELi64ELi8ES3_EELb0ELb1ELb0ELb0ELb0ELb1ELb0ELb0EEEvNS_16Flash_fwd_paramsE)
        /*00fc*/ 	.short	0x0210
        /*00fe*/ 	.short	0x01d0


	//----- nvinfo : EIATTR_SW_WAR
	.align		4
.L_108:
        /*0100*/ 	.byte	0x04, 0x36
        /*0102*/ 	.short	(.L_110 - .L_109)
.L_109:
        /*0104*/ 	.word	0x00000008
.L_110:


//--------------------- .nv.info._ZN5flash16flash_fwd_kernelI23Flash_fwd_kernel_traitsILi192ELi128ELi64ELi8ELb0ELb0EN7cutlass6half_tE19Flash_kernel_traitsILi192ELi128ELi64ELi8ES3_EELb0ELb1ELb0ELb0ELb0ELb1ELb1ELb0EEEvNS_16Flash_fwd_paramsE --------------------------
	.section	.nv.info._ZN5flash16flash_fwd_kernelI23Flash_fwd_kernel_traitsILi192ELi128ELi64ELi8ELb0ELb0EN7cutlass6half_tE19Flash_kernel_traitsILi192ELi128ELi64ELi8ES3_EELb0ELb1ELb0ELb0ELb0ELb1ELb1ELb0EEEvNS_16Flash_fwd_paramsE,"",@"SHT_CUDA_INFO"
	.sectionflags	@""
	.align	4


	//----- nvinfo : EIATTR_CUDA_API_VERSION
	.align		4
        /*0000*/ 	.byte	0x04, 0x37
        /*0002*/ 	.short	(.L_112 - .L_111)
.L_111:
        /*0004*/ 	.word	0x00000082


	//----- nvinfo : EIATTR_KPARAM_INFO
	.align		4
.L_112:
        /*0008*/ 	.byte	0x04, 0x17
        /*000a*/ 	.short	(.L_114 - .L_113)
.L_113:
        /*000c*/ 	.word	0x00000000
        /*0010*/ 	.short	0x0000
        /*0012*/ 	.short	0x0000
        /*0014*/ 	.byte	0x00, 0xf0, 0x41, 0x07


	//----- nvinfo : EIATTR_SPARSE_MMA_MASK
	.align		4
.L_114:
        /*0018*/ 	.byte	0x03, 0x50
        /*001a*/ 	.short	0x0000


	//----- nvinfo : EIATTR_MAXREG_COUNT
	.align		4
        /*001c*/ 	.byte	0x03, 0x1b
        /*001e*/ 	.short	0x00ff


	//----- nvinfo : EIATTR_NUM_BARRIERS
	.align		4
        /*0020*/ 	.byte	0x02, 0x4c
        /*0022*/ 	.byte	0x01
	.zero		1


	//----- nvinfo : EIATTR_MERCURY_ISA_VERSION
	.align		4
        /*0024*/ 	.byte	0x03, 0x5f
        /*0026*/ 	.short	0x0101


	//----- nvinfo : EIATTR_COOP_GROUP_MASK_REGIDS
	.align		4
        /*0028*/ 	.byte	0x04, 0x29
        /*002a*/ 	.short	(.L_116 - .L_115)


	//   ....[0]....
.L_115:
        /*002c*/ 	.word	0xffffffff


	//   ....[1]....
        /*0030*/ 	.word	0xffffffff


	//   ....[2]....
        /*0034*/ 	.word	0xffffffff


	//   ....[3]....
        /*0038*/ 	.word	0xffffffff


	//   ....[4]....
        /*003c*/ 	.word	0xffffffff


	//   ....[5]....
        /*0040*/ 	.word	0xffffffff


	//   ....[6]....
        /*0044*/ 	.word	0xffffffff


	//   ....[7]....
        /*0048*/ 	.word	0xffffffff


	//   ....[8]....
        /*004c*/ 	.word	0xffffffff


	//   ....[9]....
        /*0050*/ 	.word	0xffffffff


	//   ....[10]....
        /*0054*/ 	.word	0xffffffff


	//   ....[11]....
        /*0058*/ 	.word	0xffffffff


	//   ....[12]....
        /*005c*/ 	.word	0xffffffff


	//   ....[13]....
        /*0060*/ 	.word	0xffffffff


	//   ....[14]....
        /*0064*/ 	.word	0xffffffff


	//   ....[15]....
        /*0068*/ 	.word	0xffffffff


	//   ....[16]....
        /*006c*/ 	.word	0xffffffff


	//   ....[17]....
        /*0070*/ 	.word	0xffffffff


	//   ....[18]....
        /*0074*/ 	.word	0xffffffff


	//   ....[19]....
        /*0078*/ 	.word	0xffffffff


	//----- nvinfo : EIATTR_COOP_GROUP_INSTR_OFFSETS
	.align		4
.L_116:
        /*007c*/ 	.byte	0x04, 0x28
        /*007e*/ 	.short	(.L_118 - .L_117)


	//   ....[0]....
.L_117:
        /*0080*/ 	.word	0x00003190


	//   ....[1]....
        /*0084*/ 	.word	0x000032b0


	//   ....[2]....
        /*0088*/ 	.word	0x000032e0


	//   ....[3]....
        /*008c*/ 	.word	0x00003470


	//   ....[4]....
        /*0090*/ 	.word	0x00005c80


	//   ....[5]....
        /*0094*/ 	.word	0x00005d50


	//   ....[6]....
        /*0098*/ 	.word	0x00005d70


	//   ....[7]....
        /*009c*/ 	.word	0x00005d90


	//   ....[8]....
        /*00a0*/ 	.word	0x00008d10


	//   ....[9]....
        /*00a4*/ 	.word	0x00008e10


	//   ....[10]....
        /*00a8*/ 	.word	0x00008e30


	//   ....[11]....
        /*00ac*/ 	.word	0x00008e50


	//   ....[12]....
        /*00b0*/ 	.word	0x0000b970


	//   ....[13]....
        /*00b4*/ 	.word	0x0000b990


	//   ....[14]....
        /*00b8*/ 	.word	0x0000ba30


	//   ....[15]....
        /*00bc*/ 	.word	0x0000ba40


	//   ....[16]....
        /*00c0*/ 	.word	0x0000d110


	//   ....[17]....
        /*00c4*/ 	.word	0x0000d150


	//   ....[18]....
        /*00c8*/ 	.word	0x0000d1d0


	//   ....[19]....
        /*00cc*/ 	.word	0x0000d1e0


	//----- nvinfo : EIATTR_EXIT_INSTR_OFFSETS
	.align		4
.L_118:
        /*00d0*/ 	.byte	0x04, 0x1c
        /*00d2*/ 	.short	(.L_120 - .L_119)


	//   ....[0]....
.L_119:
        /*00d4*/ 	.word	0x000004c0


	//   ....[1]....
        /*00d8*/ 	.word	0x0000ebf0


	//   ....[2]....
        /*00dc*/ 	.word	0x0000ecf0


	//   ....[3]....
        /*00e0*/ 	.word	0x0000f7f0


	//   ....[4]....
        /*00e4*/ 	.word	0x0000f880


	//----- nvinfo : EIATTR_CRS_STACK_SIZE
	.align		4
.L_120:
        /*00e8*/ 	.byte	0x04, 0x1e
        /*00ea*/ 	.short	(.L_122 - .L_121)
.L_121:
        /*00ec*/ 	.word	0x00000000


	//----- nvinfo : EIATTR_CBANK_PARAM_SIZE
	.align		4
.L_122:
        /*00f0*/ 	.byte	0x03, 0x19
        /*00f2*/ 	.short	0x01d0


	//----- nvinfo : EIATTR_PARAM_CBANK
	.align		4
        /*00f4*/ 	.byte	0x04, 0x0a
        /*00f6*/ 	.short	(.L_124 - .L_123)
	.align		4
.L_123:
        /*00f8*/ 	.word	index@(.nv.constant0._ZN5flash16flash_fwd_kernelI23Flash_fwd_kernel_traitsILi192ELi128ELi64ELi8ELb0ELb0EN7cutlass6half_tE19Flash_kernel_traitsILi192ELi128ELi64ELi8ES3_EELb0ELb1ELb0ELb0ELb0ELb1ELb1ELb0EEEvNS_16Flash_fwd_paramsE)
        /*00fc*/ 	.short	0x0210
        /*00fe*/ 	.short	0x01d0


	//----- nvinfo : EIATTR_SW_WAR
	.align		4
.L_124:
        /*0100*/ 	.byte	0x04, 0x36
        /*0102*/ 	.short	(.L_126 - .L_125)
.L_125:
        /*0104*/ 	.word	0x00000008
.L_126:


//--------------------- .nv.info._ZN5flash16flash_fwd_kernelI23Flash_fwd_kernel_traitsILi192ELi128ELi64ELi8ELb0ELb0EN7cutlass6half_tE19Flash_kernel_traitsILi192ELi128ELi64ELi8ES3_EELb0ELb1ELb0ELb0ELb0ELb0ELb0ELb0EEEvNS_16Flash_fwd_paramsE --------------------------
	.section	.nv.info._ZN5flash16flash_fwd_kernelI23Flash_fwd_kernel_traitsILi192ELi128ELi64ELi8ELb0ELb0EN7cutlass6half_tE19Flash_kernel_traitsILi192ELi128ELi64ELi8ES3_EELb0ELb1ELb0ELb0ELb0ELb0ELb0ELb0EEEvNS_16Flash_fwd_paramsE,"",@"SHT_CUDA_INFO"
	.sectionflags	@""
	.align	4


	//----- nvinfo : EIATTR_CUDA_API_VERSION
	.align		4
        /*0000*/ 	.byte	0x04, 0x37
        /*0002*/ 	.short	(.L_128 - .L_127)
.L_127:
        /*0004*/ 	.word	0x00000082


	//----- nvinfo : EIATTR_KPARAM_INFO
	.align		4
.L_128:
        /*0008*/ 	.byte	0x04, 0x17
        /*000a*/ 	.short	(.L_130 - .L_129)
.L_129:
        /*000c*/ 	.word	0x00000000
        /*0010*/ 	.short	0x0000
        /*0012*/ 	.short	0x0000
        /*0014*/ 	.byte	0x00, 0xf0, 0x41, 0x07


	//----- nvinfo : EIATTR_SPARSE_MMA_MASK
	.align		4
.L_130:
        /*0018*/ 	.byte	0x03, 0x50
        /*001a*/ 	.short	0x0000


	//----- nvinfo : EIATTR_MAXREG_COUNT
	.align		4
        /*001c*/ 	.byte	0x03, 0x1b
        /*001e*/ 	.short	0x00ff


	//----- nvinfo : EIATTR_NUM_BARRIERS
	.align		4
        /*0020*/ 	.byte	0x02, 0x4c
        /*0022*/ 	.byte	0x01
	.zero		1


	//----- nvinfo : EIATTR_MERCURY_ISA_VERSION
	.align		4
        /*0024*/ 	.byte	0x03, 0x5f
        /*0026*/ 	.short	0x0101


	//----- nvinfo : EIATTR_COOP_GROUP_MASK_REGIDS
	.align		4
        /*0028*/ 	.byte	0x04, 0x29
        /*002a*/ 	.short	(.L_132 - .L_131)


	//   ....[0]....
.L_131:
        /*002c*/ 	.word	0xffffffff


	//   ....[1]....
        /*0030*/ 	.word	0xffffffff


	//   ....[2]....
        /*0034*/ 	.word	0xffffffff


	//   ....[3]....
        /*0038*/ 	.word	0xffffffff


	//   ....[4]....
        /*003c*/ 	.word	0xffffffff


	//   ....[5]....
        /*0040*/ 	.word	0xffffffff


	//   ....[6]....
        /*0044*/ 	.word	0xffffffff


	//   ....[7]....
        /*0048*/ 	.word	0xffffffff


	//   ....[8]....
        /*004c*/ 	.word	0xffffffff


	//   ....[9]....
        /*0050*/ 	.word	0xffffffff


	//   ....[10]....
        /*0054*/ 	.word	0xffffffff


	//   ....[11]....
        /*0058*/ 	.word	0xffffffff


	//   ....[12]....
        /*005c*/ 	.word	0xffffffff


	//   ....[13]....
        /*0060*/ 	.word	0xffffffff


	//   ....[14]....
        /*0064*/ 	.word	0xffffffff


	//   ....[15]....
        /*0068*/ 	.word	0xffffffff


	//   ....[16]....
        /*006c*/ 	.word	0xffffffff


	//   ....[17]....
        /*0070*/ 	.word	0xffffffff


	//   ....[18]....
        /*0074*/ 	.word	0xffffffff


	//   ....[19]....
        /*0078*/ 	.word	0xffffffff


	//----- nvinfo : EIATTR_COOP_GROUP_INSTR_OFFSETS
	.align		4
.L_132:
        /*007c*/ 	.byte	0x04, 0x28
        /*007e*/ 	.short	(.L_134 - .L_133)


	//   ....[0]....
.L_133:
        /*0080*/ 	.word	0x00003ca0


	//   ....[1]....
        /*0084*/ 	.word	0x00003cc0


	//   ....[2]....
        /*0088*/ 	.word	0x00003d60


	//   ....[3]....
        /*008c*/ 	.word	0x00003d70


	//   ....[4]....
        /*0090*/ 	.word	0x00006740


	//   ....[5]....
        /*0094*/ 	.word	0x00006750


	//   ....[6]....
        /*0098*/ 	.word	0x00006780


	//   ....[7]....
        /*009c*/ 	.word	0x00006790


	//   ....[8]....
        /*00a0*/ 	.word	0x00009830


	//   ....[9]....
        /*00a4*/ 	.word	0x00009840


	//   ....[10]....
        /*00a8*/ 	.word	0x00009870


	//   ....[11]....
        /*00ac*/ 	.word	0x00009880


	//   ....[12]....
        /*00b0*/ 	.word	0x0000c480


	//   ....[13]....
        /*00b4*/ 	.word	0x0000c4a0


	//   ....[14]....
        /*00b8*/ 	.word	0x0000c520


	//   ....[15]....
        /*00bc*/ 	.word	0x0000c530


	//   ....[16]....
        /*00c0*/ 	.word	0x0000dc20


	//   ....[17]....
        /*00c4*/ 	.word	0x0000dc60


	//   ....[18]....
        /*00c8*/ 	.word	0x0000dce0


	//   ....[19]....
        /*00cc*/ 	.word	0x0000dd10


	//----- nvinfo : EIATTR_EXIT_INSTR_OFFSETS
	.align		4
.L_134:
        /*00d0*/ 	.byte	0x04, 0x1c
        /*00d2*/ 	.short	(.L_136 - .L_135)


	//   ....[0]....
.L_135:
        /*00d4*/ 	.word	0x000004b0


	//   ....[1]....
        /*00d8*/ 	.word	0x0000f7f0


	//   ....[2]....
        /*00dc*/ 	.word	0x0000f920


	//   ....[3]....
        /*00e0*/ 	.word	0x0000f940


	//   ....[4]....
        /*00e4*/ 	.word	0x00010560


	//   ....[5]....
        /*00e8*/ 	.word	0x000105f0


	//----- nvinfo : EIATTR_CRS_STACK_SIZE
	.align		4
.L_136:
        /*00ec*/ 	.byte	0x04, 0x1e
        /*00ee*/ 	.short	(.L_138 - .L_137)
.L_137:
        /*00f0*/ 	.word	0x00000000


	//----- nvinfo : EIATTR_CBANK_PARAM_SIZE
	.align		4
.L_138:
        /*00f4*/ 	.byte	0x03, 0x19
        /*00f6*/ 	.short	0x01d0


	//----- nvinfo : EIATTR_PARAM_CBANK
	.align		4
        /*00f8*/ 	.byte	0x04, 0x0a
        /*00fa*/ 	.short	(.L_140 - .L_139)
	.align		4
.L_139:
        /*00fc*/ 	.word	index@(.nv.constant0._ZN5flash16flash_fwd_kernelI23Flash_fwd_kernel_traitsILi192ELi128ELi64ELi8ELb0ELb0EN7cutlass6half_tE19Flash_kernel_traitsILi192ELi128ELi64ELi8ES3_EELb0ELb1ELb0ELb0ELb0ELb0ELb0ELb0EEEvNS_16Flash_fwd_paramsE)
        /*0100*/ 	.short	0x0210
        /*0102*/ 	.short	0x01d0


	//----- nvinfo : EIATTR_SW_WAR
	.align		4
.L_140:
        /*0104*/ 	.byte	0x04, 0x36
        /*0106*/ 	.short	(.L_142 - .L_141)
.L_141:
        /*0108*/ 	.word	0x00000008
.L_142:


//--------------------- .nv.info._ZN5flash16flash_fwd_kernelI23Flash_fwd_kernel_traitsILi192ELi128ELi64ELi8ELb0ELb0EN7cutlass6half_tE19Flash_kernel_traitsILi192ELi128ELi64ELi8ES3_EELb0ELb1ELb0ELb0ELb0ELb0ELb1ELb0EEEvNS_16Flash_fwd_paramsE --------------------------
	.section	.nv.info._ZN5flash16flash_fwd_kernelI23Flash_fwd_kernel_traitsILi192ELi128ELi64ELi8ELb0ELb0EN7cutlass6half_tE19Flash_kernel_traitsILi192ELi128ELi64ELi8ES3_EELb0ELb1ELb0ELb0ELb0ELb0ELb1ELb0EEEvNS_16Flash_fwd_paramsE,"",@"SHT_CUDA_INFO"
	.sectionflags	@""
	.align	4


	//----- nvinfo : EIATTR_CUDA_API_VERSION
	.align		4
        /*0000*/ 	.byte	0x04, 0x37
        /*0002*/ 	.short	(.L_144 - .L_143)
.L_143:
        /*0004*/ 	.word	0x00000082


	//----- nvinfo : EIATTR_KPARAM_INFO
	.align		4
.L_144:
        /*0008*/ 	.byte	0x04, 0x17
        /*000a*/ 	.short	(.L_146 - .L_145)
.L_145:
        /*000c*/ 	.word	0x00000000
        /*0010*/ 	.short	0x0000
        /*0012*/ 	.short	0x0000
        /*0014*/ 	.byte	0x00, 0xf0, 0x41, 0x07


	//----- nvinfo : EIATTR_SPARSE_MMA_MASK
	.align		4
.L_146:
        /*0018*/ 	.byte	0x03, 0x50
        /*001a*/ 	.short	0x0000


	//----- nvinfo : EIATTR_MAXREG_COUNT
	.align		4
        /*001c*/ 	.byte	0x03, 0x1b
        /*001e*/ 	.short	0x00ff


	//----- nvinfo : EIATTR_NUM_BARRIERS
	.align		4
        /*0020*/ 	.byte	0x02, 0x4c
        /*0022*/ 	.byte	0x01
	.zero		1


	//----- nvinfo : EIATTR_MERCURY_ISA_VERSION
	.align		4
        /*0024*/ 	.byte	0x03, 0x5f
        /*0026*/ 	.short	0x0101


	//----- nvinfo : EIATTR_COOP_GROUP_MASK_REGIDS
	.align		4
        /*0028*/ 	.byte	0x04, 0x29
        /*002a*/ 	.short	(.L_148 - .L_147)


	//   ....[0]....
.L_147:
        /*002c*/ 	.word	0xffffffff


	//   ....[1]....
        /*0030*/ 	.word	0xffffffff


	//   ....[2]....
        /*0034*/ 	.word	0xffffffff


	//   ....[3]....
        /*0038*/ 	.word	0xffffffff


	//   ....[4]....
        /*003c*/ 	.word	0xffffffff


	//   ....[5]....
        /*0040*/ 	.word	0xffffffff


	//   ....[6]....
        /*0044*/ 	.word	0xffffffff


	//   ....[7]....
        /*0048*/ 	.word	0xffffffff


	//   ....[8]....
        /*004c*/ 	.word	0xffffffff


	//   ....[9]....
        /*0050*/ 	.word	0xffffffff


	//   ....[10]....
        /*0054*/ 	.word	0xffffffff


	//   ....[11]....
        /*0058*/ 	.word	0xffffffff


	//   ....[12]....
        /*005c*/ 	.word	0xffffffff


	//   ....[13]....
        /*0060*/ 	.word	0xffffffff


	//   ....[14]....
        /*0064*/ 	.word	0xffffffff


	//   ....[15]....
        /*0068*/ 	.word	0xffffffff


	//   ....[16]....
        /*006c*/ 	.word	0xffffffff


	//   ....[17]....
        /*0070*/ 	.word	0xffffffff


	//   ....[18]....
        /*0074*/ 	.word	0xffffffff


	//   ....[19]....
        /*0078*/ 	.word	0xffffffff


	//----- nvinfo : EIATTR_COOP_GROUP_INSTR_OFFSETS
	.align		4
.L_148:
        /*007c*/ 	.byte	0x04, 0x28
        /*007e*/ 	.short	(.L_150 - .L_149)


	//   ....[0]....
.L_149:
        /*0080*/ 	.word	0x000040b0


	//   ....[1]....
        /*0084*/ 	.word	0x000040d0


	//   ....[2]....
        /*0088*/ 	.word	0x00004170


	//   ....[3]....
        /*008c*/ 	.word	0x00004180


	//   ....[4]....
        /*0090*/ 	.word	0x00006f20


	//   ....[5]....
        /*0094*/ 	.word	0x00006f30


	//   ....[6]....
        /*0098*/ 	.word	0x00006f70


	//   ....[7]....
        /*009c*/ 	.word	0x00006f80


	//   ....[8]....
        /*00a0*/ 	.word	0x0000a440


	//   ....[9]....
        /*00a4*/ 	.word	0x0000a450


	//   ....[10]....
        /*00a8*/ 	.word	0x0000a480


	//   ....[11]....
        /*00ac*/ 	.word	0x0000a490


	//   ....[12]....
        /*00b0*/ 	.word	0x0000d490


	//   ....[13]....
        /*00b4*/ 	.word	0x0000d4b0


	//   ....[14]....
        /*00b8*/ 	.word	0x0000d550


	//   ....[15]....
        /*00bc*/ 	.word	0x0000d560


	//   ....[16]....
        /*00c0*/ 	.word	0x0000ec30


	//   ....[17]....
        /*00c4*/ 	.word	0x0000ec70


	//   ....[18]....
        /*00c8*/ 	.word	0x0000ecf0


	//   ....[19]....
        /*00cc*/ 	.word	0x0000ed20


	//----- nvinfo : EIATTR_EXIT_INSTR_OFFSETS
	.align		4
.L_150:
        /*00d0*/ 	.byte	0x04, 0x1c
        /*00d2*/ 	.short	(.L_152 - .L_151)


	//   ....[0]....
.L_151:
        /*00d4*/ 	.word	0x000004b0


	//   ....[1]....
        /*00d8*/ 	.word	0x00010800


	//   ....[2]....
        /*00dc*/ 	.word	0x00010930


	//   ....[3]....
        /*00e0*/ 	.word	0x00010950


	//   ....[4]....
        /*00e4*/ 	.word	0x00011570


	//   ....[5]....
        /*00e8*/ 	.word	0x00011600


	//----- nvinfo : EIATTR_CRS_STACK_SIZE
	.align		4
.L_152:
        /*00ec*/ 	.byte	0x04, 0x1e
        /*00ee*/ 	.short	(.L_154 - .L_153)
.L_153:
        /*00f0*/ 	.word	0x00000000


	//----- nvinfo : EIATTR_CBANK_PARAM_SIZE
	.align		4
.L_154:
        /*00f4*/ 	.byte	0x03, 0x19
        /*00f6*/ 	.short	0x01d0


	//----- nvinfo : EIATTR_PARAM_CBANK
	.align		4
        /*00f8*/ 	.byte	0x04, 0x0a
        /*00fa*/ 	.short	(.L_156 - .L_155)
	.align		4
.L_155:
        /*00fc*/ 	.word	index@(.nv.constant0._ZN5flash16flash_fwd_kernelI23Flash_fwd_kernel_traitsILi192ELi128ELi64ELi8ELb0ELb0EN7cutlass6half_tE19Flash_kernel_traitsILi192ELi128ELi64ELi8ES3_EELb0ELb1ELb0ELb0ELb0ELb0ELb1ELb0EEEvNS_16Flash_fwd_paramsE)
        /*0100*/ 	.short	0x0210
        /*0102*/ 	.short	0x01d0


	//----- nvinfo : EIATTR_SW_WAR
	.align		4
.L_156:
        /*0104*/ 	.byte	0x04, 0x36
        /*0106*/ 	.short	(.L_158 - .L_157)
.L_157:
        /*0108*/ 	.word	0x00000008
.L_158:


//--------------------- .nv.info._ZN5flash16flash_fwd_kernelI23Flash_fwd_kernel_traitsILi192ELi128ELi64ELi8ELb0ELb0EN7cutlass6half_tE19Flash_kernel_traitsILi192ELi128ELi64ELi8ES3_EELb0ELb1ELb0ELb1ELb0ELb0ELb0ELb0EEEvNS_16Flash_fwd_paramsE --------------------------
	.section	.nv.info._ZN5flash16flash_fwd_kernelI23Flash_fwd_kernel_traitsILi192ELi128ELi64ELi8ELb0ELb0EN7cutlass6half_tE19Flash_kernel_traitsILi192ELi128ELi64ELi8ES3_EELb0ELb1ELb0ELb1ELb0ELb0ELb0ELb0EEEvNS_16Flash_fwd_paramsE,"",@"SHT_CUDA_INFO"
	.sectionflags	@""
	.align	4


	//----- nvinfo : EIATTR_CUDA_API_VERSION
	.align		4
        /*0000*/ 	.byte	0x04, 0x37
        /*0002*/ 	.short	(.L_160 - .L_159)
.L_159:
        /*0004*/ 	.word	0x00000082


	//----- nvinfo : EIATTR_KPARAM_INFO
	.align		4
.L_160:
        /*0008*/ 	.byte	0x04, 0x17
        /*000a*/ 	.short	(.L_162 - .L_161)
.L_161:
        /*000c*/ 	.word	0x00000000
        /*0010*/ 	.short	0x0000
        /*0012*/ 	.short	0x0000
        /*0014*/ 	.byte	0x00, 0xf0, 0x41, 0x07


	//----- nvinfo : EIATTR_SPARSE_MMA_MASK
	.align		4
.L_162:
        /*0018*/ 	.byte	0x03, 0x50
        /*001a*/ 	.short	0x0000


	//----- nvinfo : EIATTR_MAXREG_COUNT
	.align		4
        /*001c*/ 	.byte	0x03, 0x1b
        /*001e*/ 	.short	0x00ff


	//----- nvinfo : EIATTR_NUM_BARRIERS
	.align		4
        /*0020*/ 	.byte	0x02, 0x4c
        /*0022*/ 	.byte	0x01
	.zero		1


	//----- nvinfo : EIATTR_MERCURY_ISA_VERSION
	.align		4
        /*0024*/ 	.byte	0x03, 0x5f
        /*0026*/ 	.short	0x0101


	//----- nvinfo : EIATTR_COOP_GROUP_MASK_REGIDS
	.align		4
        /*0028*/ 	.byte	0x04, 0x29
        /*002a*/ 	.short	(.L_164 - .L_163)


	//   ....[0]....
.L_163:
        /*002c*/ 	.word	0xffffffff


	//   ....[1]....
        /*0030*/ 	.word	0xffffffff


	//   ....[2]....
        /*0034*/ 	.word	0xffffffff


	//   ....[3]....
        /*0038*/ 	.word	0xffffffff


	//   ....[4]....
        /*003c*/ 	.word	0xffffffff


	//   ....[5]....
        /*0040*/ 	.word	0xffffffff


	//   ....[6]....
        /*0044*/ 	.word	0xffffffff


	//   ....[7]....
        /*0048*/ 	.word	0xffffffff


	//   ....[8]....
        /*004c*/ 	.word	0xffffffff


	//   ....[9]....
        /*0050*/ 	.word	0xffffffff


	//   ....[10]....
        /*0054*/ 	.word	0xffffffff


	//   ....[11]....
        /*0058*/ 	.word	0xffffffff


	//   ....[12]....
        /*005c*/ 	.word	0xffffffff


	//   ....[13]....
        /*0060*/ 	.word	0xffffffff


	//   ....[14]....
        /*0064*/ 	.word	0xffffffff


	//   ....[15]....
        /*0068*/ 	.word	0xffffffff


	//   ....[16]....
        /*006c*/ 	.word	0xffffffff


	//   ....[17]....
        /*0070*/ 	.word	0xffffffff


	//   ....[18]....
        /*0074*/ 	.word	0xffffffff


	//   ....[19]....
        /*0078*/ 	.word	0xffffffff


	//----- nvinfo : EIATTR_COOP_GROUP_INSTR_OFFSETS
	.align		4
.L_164:
        /*007c*/ 	.byte	0x04, 0x28
        /*007e*/ 	.short	(.L_166 - .L_165)


	//   ....[0]....
.L_165:
        /*0080*/ 	.word	0x00004100


	//   ....[1]....
        /*0084*/ 	.word	0x00004120


	//   ....[2]....
        /*0088*/ 	.word	0x000041c0


	//   ....[3]....
        /*008c*/ 	.word	0x000041d0


	//   ....[4]....
        /*0090*/ 	.word	0x00006eb0


	//   ....[5]....
        /*0094*/ 	.word	0x00006ec0


	//   ....[6]....
        /*0098*/ 	.word	0x00006ef0


	//   ....[7]....
        /*009c*/ 	.word	0x00006f00


	//   ....[8]....
        /*00a0*/ 	.word	0x0000a270


	//   ....[9]....
        /*00a4*/ 	.word	0x0000a280


	//   ....[10]....
        /*00a8*/ 	.word	0x0000a2b0


	//   ....[11]....
        /*00ac*/ 	.word	0x0000a2c0


	//   ....[12]....
        /*00b0*/ 	.word	0x0000d2c0


	//   ....[13]....
        /*00b4*/ 	.word	0x0000d2e0


	//   ....[14]....
        /*00b8*/ 	.word	0x0000d360


	//   ....[15]....
        /*00bc*/ 	.word	0x0000d370


	//   ....[16]....
        /*00c0*/ 	.word	0x0000ea60


	//   ....[17]....
        /*00c4*/ 	.word	0x0000eaa0


	//   ....[18]....
        /*00c8*/ 	.word	0x0000eb20


	//   ....[19]....
        /*00cc*/ 	.word	0x0000eb30


	//----- nvinfo : EIATTR_EXIT_INSTR_OFFSETS
	.align		4
.L_166:
        /*00d0*/ 	.byte	0x04, 0x1c
        /*00d2*/ 	.short	(.L_168 - .L_167)


	//   ....[0]....
.L_167:
        /*00d4*/ 	.word	0x000004b0


	//   ....[1]....
        /*00d8*/ 	.word	0x00010630


	//   ....[2]....
        /*00dc*/ 	.word	0x00010760


	//   ....[3]....
        /*00e0*/ 	.word	0x00010780


	//   ....[4]....
        /*00e4*/ 	.word	0x000113a0


	//   ....[5]....
        /*00e8*/ 	.word	0x00011430


	//----- nvinfo : EIATTR_CRS_STACK_SIZE
	.align		4
.L_168:
        /*00ec*/ 	.byte	0x04, 0x1e
        /*00ee*/ 	.short	(.L_170 - .L_169)
.L_169:
        /*00f0*/ 	.word	0x00000000


	//----- nvinfo : EIATTR_CBANK_PARAM_SIZE
	.align		4
.L_170:
        /*00f4*/ 	.byte	0x03, 0x19
        /*00f6*/ 	.short	0x01d0


	//----- nvinfo : EIATTR_PARAM_CBANK
	.align		4
        /*00f8*/ 	.byte	0x04, 0x0a
        /*00fa*/ 	.short	(.L_172 - .L_171)
	.align		4
.L_171:
        /*00fc*/ 	.word	index@(.nv.constant0._ZN5flash16flash_fwd_kernelI23Flash_fwd_kernel_traitsILi192ELi128ELi64ELi8ELb0ELb0EN7cutlass6half_tE19Flash_kernel_traitsILi192ELi128ELi64ELi8ES3_EELb0ELb1ELb0ELb1ELb0ELb0ELb0ELb0EEEvNS_16Flash_fwd_paramsE)
        /*0100*/ 	.short	0x0210
        /*0102*/ 	.short	0x01d0


	//----- nvinfo : EIATTR_SW_WAR
	.align		4
.L_172:
        /*0104*/ 	.byte	0x04, 0x36
        /*0106*/ 	.short	(.L_174 - .L_173)
.L_173:
        /*0108*/ 	.word	0x00000008
.L_174:


//--------------------- .nv.info._ZN5flash16flash_fwd_kernelI23Flash_fwd_kernel_traitsILi192ELi128ELi64ELi8ELb0ELb0EN7cutlass6half_tE19Flash_kernel_traitsILi192ELi128ELi64ELi8ES3_EELb0ELb1ELb0ELb1ELb0ELb0ELb1ELb0EEEvNS_16Flash_fwd_paramsE --------------------------
	.section	.nv.info._ZN5flash16flash_fwd_kernelI23Flash_fwd_kernel_traitsILi192ELi128ELi64ELi8ELb0ELb0EN7cutlass6half_tE19Flash_kernel_traitsILi192ELi128ELi64ELi8ES3_EELb0ELb1ELb0ELb1ELb0ELb0ELb1ELb0EEEvNS_16Flash_fwd_paramsE,"",@"SHT_CUDA_INFO"
	.sectionflags	@""
	.align	4


	//----- nvinfo : EIATTR_CUDA_API_VERSION
	.align		4
        /*0000*/ 	.byte	0x04, 0x37
        /*0002*/ 	.short	(.L_176 - .L_175)
.L_175:
        /*0004*/ 	.word	0x00000082


	//----- nvinfo : EIATTR_KPARAM_INFO
	.align		4
.L_176:
        /*0008*/ 	.byte	0x04, 0x17
        /*000a*/ 	.short	(.L_178 - .L_177)
.L_177:
        /*000c*/ 	.word	0x00000000
        /*0010*/ 	.short	0x0000
        /*0012*/ 	.short	0x0000
        /*0014*/ 	.byte	0x00, 0xf0, 0x41, 0x07


	//----- nvinfo : EIATTR_SPARSE_MMA_MASK
	.align		4
.L_178:
        /*0018*/ 	.byte	0x03, 0x50
        /*001a*/ 	.short	0x0000


	//----- nvinfo : EIATTR_MAXREG_COUNT
	.align		4
        /*001c*/ 	.byte	0x03, 0x1b
        /*001e*/ 	.short	0x00ff


	//----- nvinfo : EIATTR_NUM_BARRIERS
	.align		4
        /*0020*/ 	.byte	0x02, 0x4c
        /*0022*/ 	.byte	0x01
	.zero		1


	//----- nvinfo : EIATTR_MERCURY_ISA_VERSION
	.align		4
        /*0024*/ 	.byte	0x03, 0x5f
        /*0026*/ 	.short	0x0101


	//----- nvinfo : EIATTR_COOP_GROUP_MASK_REGIDS
	.align		4
        /*0028*/ 	.byte	0x04, 0x29
        /*002a*/ 	.short	(.L_180 - .L_179)


	//   ....[0]....
.L_179:
        /*002c*/ 	.word	0xffffffff


	//   ....[1]....
        /*0030*/ 	.word	0xffffffff


	//   ....[2]....
        /*0034*/ 	.word	0xffffffff


	//   ....[3]....
        /*0038*/ 	.word	0xffffffff


	//   ....[4]....
        /*003c*/ 	.word	0xffffffff


	//   ....[5]....
        /*0040*/ 	.word	0xffffffff


	//   ....[6]....
        /*0044*/ 	.word	0xffffffff


	//   ....[7]....
        /*0048*/ 	.word	0xffffffff


	//   ....[8]....
        /*004c*/ 	.word	0xffffffff


	//   ....[9]....
        /*0050*/ 	.word	0xffffffff


	//   ....[10]....
        /*0054*/ 	.word	0xffffffff


	//   ....[11]....
        /*0058*/ 	.word	0xffffffff


	//   ....[12]....
        /*005c*/ 	.word	0xffffffff


	//   ....[13]....
        /*0060*/ 	.word	0xffffffff


	//   ....[14]....
        /*0064*/ 	.word	0xffffffff


	//   ....[15]....
        /*0068*/ 	.word	0xffffffff


	//   ....[16]....
        /*006c*/ 	.word	0xffffffff


	//   ....[17]....
        /*0070*/ 	.word	0xffffffff


	//   ....[18]....
        /*0074*/ 	.word	0xffffffff


	//   ....[19]....
        /*0078*/ 	.word	0xffffffff


	//----- nvinfo : EIATTR_COOP_GROUP_INSTR_OFFSETS
	.align		4
.L_180:
        /*007c*/ 	.byte	0x04, 0x28
        /*007e*/ 	.short	(.L_182 - .L_181)


	//   ....[0]....
.L_181:
        /*0080*/ 	.word	0x00004510


	//   ....[1]....
        /*0084*/ 	.word	0x00004530


	//   ....[2]....
        /*0088*/ 	.word	0x000045d0


	//   ....[3]....
        /*008c*/ 	.word	0x000045e0


	//   ....[4]....
        /*0090*/ 	.word	0x00007690


	//   ....[5]....
        /*0094*/ 	.word	0x000076a0


	//   ....[6]....
        /*0098*/ 	.word	0x000076e0


	//   ....[7]....
        /*009c*/ 	.word	0x000076f0


	//   ....[8]....
        /*00a0*/ 	.word	0x0000ae90


	//   ....[9]....
        /*00a4*/ 	.word	0x0000aea0


	//   ....[10]....
        /*00a8*/ 	.word	0x0000aed0


	//   ....[11]....
        /*00ac*/ 	.word	0x0000aee0


	//   ....[12]....
        /*00b0*/ 	.word	0x0000e2d0


	//   ....[13]....
        /*00b4*/ 	.word	0x0000e2f0


	//   ....[14]....
        /*00b8*/ 	.word	0x0000e390


	//   ....[15]....
        /*00bc*/ 	.word	0x0000e3a0


	//   ....[16]....
        /*00c0*/ 	.word	0x0000fa70


	//   ....[17]....
        /*00c4*/ 	.word	0x0000fab0


	//   ....[18]....
        /*00c8*/ 	.word	0x0000fb30


	//   ....[19]....
        /*00cc*/ 	.word	0x0000fb40


	//----- nvinfo : EIATTR_EXIT_INSTR_OFFSETS
	.align		4
.L_182:
        /*00d0*/ 	.byte	0x04, 0x1c
        /*00d2*/ 	.short	(.L_184 - .L_183)


	//   ....[0]....
.L_183:
        /*00d4*/ 	.word	0x000004b0


	//   ....[1]....
        /*00d8*/ 	.word	0x00011640


	//   ....[2]....
        /*00dc*/ 	.word	0x00011770


	//   ....[3]....
        /*00e0*/ 	.word	0x00011790


	//   ....[4]....
        /*00e4*/ 	.word	0x000123b0


	//   ....[5]....
        /*00e8*/ 	.word	0x00012440


	//----- nvinfo : EIATTR_CRS_STACK_SIZE
	.align		4
.L_184:
        /*00ec*/ 	.byte	0x04, 0x1e
        /*00ee*/ 	.short	(.L_186 - .L_185)
.L_185:
        /*00f0*/ 	.word	0x00000000


	//----- nvinfo : EIATTR_CBANK_PARAM_SIZE
	.align		4
.L_186:
        /*00f4*/ 	.byte	0x03, 0x19
        /*00f6*/ 	.short	0x01d0


	//----- nvinfo : EIATTR_PARAM_CBANK
	.align		4
        /*00f8*/ 	.byte	0x04, 0x0a
        /*00fa*/ 	.short	(.L_188 - .L_187)
	.align		4
.L_187:
        /*00fc*/ 	.word	index@(.nv.constant0._ZN5flash16flash_fwd_kernelI23Flash_fwd_kernel_traitsILi192ELi128ELi64ELi8ELb0ELb0EN7cutlass6half_tE19Flash_kernel_traitsILi192ELi128ELi64ELi8ES3_EELb0ELb1ELb0ELb1ELb0ELb0ELb1ELb0EEEvNS_16Flash_fwd_paramsE)
        /*0100*/ 	.short	0x0210
        /*0102*/ 	.short	0x01d0


	//----- nvinfo : EIATTR_SW_WAR
	.align		4
.L_188:
        /*0104*/ 	.byte	0x04, 0x36
        /*0106*/ 	.short	(.L_190 - .L_189)
.L_189:
        /*0108*/ 	.word	0x00000008
.L_190:


//--------------------- .nv.info._ZN5flash16flash_fwd_kernelI23Flash_fwd_kernel_traitsILi192ELi64ELi64ELi4ELb0ELb0EN7cutlass6half_tE19Flash_kernel_traitsILi192ELi64ELi64ELi4ES3_EELb1ELb1ELb0ELb0ELb0ELb0ELb0ELb0EEEvNS_16Flash_fwd_paramsE --------------------------
	.section	.nv.info._ZN5flash16flash_fwd_kernelI23Flash_fwd_kernel_traitsILi192ELi64ELi64ELi4ELb0ELb0EN7cutlass6half_tE19Flash_kernel_traitsILi192ELi64ELi64ELi4ES3_EELb1ELb1ELb0ELb0ELb0ELb0ELb0ELb0EEEvNS_16Flash_fwd_paramsE,"",@"SHT_CUDA_INFO"
	.sectionflags	@""
	.align	4


	//----- nvinfo : EIATTR_CUDA_API_VERSION
	.align		4
        /*0000*/ 	.byte	0x04, 0x37
        /*0002*/ 	.short	(.L_192 - .L_191)
.L_191:
        /*0004*/ 	.word	0x00000082


	//----- nvinfo : EIATTR_KPARAM_INFO
	.align		4
.L_192:
        /*0008*/ 	.byte	0x04, 0x17
        /*000a*/ 	.short	(.L_194 - .L_193)
.L_193:
        /*000c*/ 	.word	0x00000000
        /*0010*/ 	.short	0x0000
        /*0012*/ 	.short	0x0000
        /*0014*/ 	.byte	0x00, 0xf0, 0x41, 0x07


	//----- nvinfo : EIATTR_SPARSE_MMA_MASK
	.align		4
.L_194:
        /*0018*/ 	.byte	0x03, 0x50
        /*001a*/ 	.short	0x0000


	//----- nvinfo : EIATTR_MAXREG_COUNT
	.align		4
        /*001c*/ 	.byte	0x03, 0x1b
        /*001e*/ 	.short	0x00ff


	//----- nvinfo : EIATTR_NUM_BARRIERS
	.align		4
        /*0020*/ 	.byte	0x02, 0x4c
        /*0022*/ 	.byte	0x01
	.zero		1


	//----- nvinfo : EIATTR_MERCURY_ISA_VERSION
	.align		4
        /*0024*/ 	.byte	0x03, 0x5f
        /*0026*/ 	.short	0x0101


	//----- nvinfo : EIATTR_COOP_GROUP_MASK_REGIDS
	.align		4
        /*0028*/ 	.byte	0x04, 0x29
        /*002a*/ 	.short	(.L_196 - .L_195)


	//   ....[0]....
.L_195:
        /*002c*/ 	.word	0xffffffff


	//   ....[1]....
        /*0030*/ 	.word	0xffffffff


	//   ....[2]....
        /*0034*/ 	.word	0xffffffff


	//   ....[3]....
        /*0038*/ 	.word	0xffffffff


	//   ....[4]....
        /*003c*/ 	.word	0xffffffff


	//   ....[5]....
        /*0040*/ 	.word	0xffffffff


	//   ....[6]....
        /*0044*/ 	.word	0xffffffff


	//   ....[7]....
        /*0048*/ 	.word	0xffffffff


	//   ....[8]....
        /*004c*/ 	.word	0xffffffff


	//   ....[9]....
        /*0050*/ 	.word	0xffffffff


	//   ....[10]....
        /*0054*/ 	.word	0xffffffff


	//   ....[11]....
        /*0058*/ 	.word	0xffffffff


	//   ....[12]....
        /*005c*/ 	.word	0xffffffff


	//   ....[13]....
        /*0060*/ 	.word	0xffffffff


	//   ....[14]....
        /*0064*/ 	.word	0xffffffff


	//   ....[15]....
        /*0068*/ 	.word	0xffffffff


	//----- nvinfo : EIATTR_COOP_GROUP_INSTR_OFFSETS
	.align		4
.L_196:
        /*006c*/ 	.byte	0x04, 0x28
        /*006e*/ 	.short	(.L_198 - .L_197)


	//   ....[0]....
.L_197:
        /*0070*/ 	.word	0x00004cd0


	//   ....[1]....
        /*0074*/ 	.word	0x00004d90


	//   ....[2]....
        /*0078*/ 	.word	0x00004df0


	//   ....[3]....
        /*007c*/ 	.word	0x00004ea0


	//   ....[4]....
        /*0080*/ 	.word	0x00008710


	//   ....[5]....
        /*0084*/ 	.word	0x00008740


	//   ....[6]....
        /*0088*/ 	.word	0x00008840


	//   ....[7]....
        /*008c*/ 	.word	0x00008870


	//   ....[8]....
        /*0090*/ 	.word	0x0000c3b0


	//   ....[9]....
        /*0094*/ 	.word	0x0000c450


	//   ....[10]....
        /*0098*/ 	.word	0x0000c510


	//   ....[11]....
        /*009c*/ 	.word	0x0000c570


	//   ....[12]....
        /*00a0*/ 	.word	0x0000e530


	//   ....[13]....
        /*00a4*/ 	.word	0x0000e570


	//   ....[14]....
        /*00a8*/ 	.word	0x0000e5d0


	//   ....[15]....
        /*00ac*/ 	.word	0x0000e5e0


	//----- nvinfo : EIATTR_EXIT_INSTR_OFFSETS
	.align		4
.L_198:
        /*00b0*/ 	.byte	0x04, 0x1c
        /*00b2*/ 	.short	(.L_200 - .L_199)


	//   ....[0]....
.L_199:
        /*00b4*/ 	.word	0x00000680


	//   ....[1]....
        /*00b8*/ 	.word	0x00010120


	//   ....[2]....
        /*00bc*/ 	.word	0x00010250


	//   ....[3]....
        /*00c0*/ 	.word	0x00010270


	//   ....[4]....
        /*00c4*/ 	.word	0x00010e60


	//   ....[5]....
        /*00c8*/ 	.word	0x00010ef0


	//----- nvinfo : EIATTR_CRS_STACK_SIZE
	.align		4
.L_200:
        /*00cc*/ 	.byte	0x04, 0x1e
        /*00ce*/ 	.short	(.L_202 - .L_201)
.L_201:
        /*00d0*/ 	.word	0x00000000


	//----- nvinfo : EIATTR_CBANK_PARAM_SIZE
	.align		4
.L_202:
        /*00d4*/ 	.byte	0x03, 0x19
        /*00d6*/ 	.short	0x01d0


	//----- nvinfo : EIATTR_PARAM_CBANK
	.align		4
        /*00d8*/ 	.byte	0x04, 0x0a
        /*00da*/ 	.short	(.L_204 - .L_203)
	.align		4
.L_203:
        /*00dc*/ 	.word	index@(.nv.constant0._ZN5flash16flash_fwd_kernelI23Flash_fwd_kernel_traitsILi192ELi64ELi64ELi4ELb0ELb0EN7cutlass6half_tE19Flash_kernel_traitsILi192ELi64ELi64ELi4ES3_EELb1ELb1ELb0ELb0ELb0ELb0ELb0ELb0EEEvNS_16Flash_fwd_paramsE)
        /*00e0*/ 	.short	0x0210
        /*00e2*/ 	.short	0x01d0


	//----- nvinfo : EIATTR_SW_WAR
	.align		4
.L_204:
        /*00e4*/ 	.byte	0x04, 0x36
        /*00e6*/ 	.short	(.L_206 - .L_205)
.L_205:
        /*00e8*/ 	.word	0x00000008
.L_206:


//--------------------- .nv.info._ZN5flash16flash_fwd_kernelI23Flash_fwd_kernel_traitsILi192ELi64ELi64ELi4ELb0ELb0EN7cutlass6half_tE19Flash_kernel_traitsILi192ELi64ELi64ELi4ES3_EELb1ELb1ELb0ELb0ELb0ELb1ELb0ELb0EEEvNS_16Flash_fwd_paramsE --------------------------
	.section	.nv.info._ZN5flash16flash_fwd_kernelI23Flash_fwd_kernel_traitsILi192ELi64ELi64ELi4ELb0ELb0EN7cutlass6half_tE19Flash_kernel_traitsILi192ELi64ELi64ELi4ES3_EELb1ELb1ELb0ELb0ELb0ELb1ELb0ELb0EEEvNS_16Flash_fwd_paramsE,"",@"SHT_CUDA_INFO"
	.sectionflags	@""
	.align	4


	//----- nvinfo : EIATTR_CUDA_API_VERSION
	.align		4
        /*0000*/ 	.byte	0x04, 0x37
        /*0002*/ 	.short	(.L_208 - .L_207)
.L_207:
        /*0004*/ 	.word	0x00000082


	//----- nvinfo : EIATTR_KPARAM_INFO
	.align		4
.L_208:
        /*0008*/ 	.byte	0x04, 0x17
        /*000a*/ 	.short	(.L_210 - .L_209)
.L_209:
        /*000c*/ 	.word	0x00000000
        /*0010*/ 	.short	0x0000
        /*0012*/ 	.short	0x0000
        /*0014*/ 	.byte	0x00, 0xf0, 0x41, 0x07


	//----- nvinfo : EIATTR_SPARSE_MMA_MASK
	.align		4
.L_210:
        /*0018*/ 	.byte	0x03, 0x50
        /*001a*/ 	.short	0x0000


	//----- nvinfo : EIATTR_MAXREG_COUNT
	.align		4
        /*001c*/ 	.byte	0x03, 0x1b
        /*001e*/ 	.short	0x00ff


	//----- nvinfo : EIATTR_NUM_BARRIERS
	.align		4
        /*0020*/ 	.byte	0x02, 0x4c
        /*0022*/ 	.byte	0x01
	.zero		1


	//----- nvinfo : EIATTR_MERCURY_ISA_VERSION
	.align		4
        /*0024*/ 	.byte	0x03, 0x5f
        /*0026*/ 	.short	0x0101


	//----- nvinfo : EIATTR_INT_WARP_WIDE_INSTR_OFFSETS
	.align		4
        /*0028*/ 	.byte	0x04, 0x31
        /*002a*/ 	.short	(.L_212 - .L_211)


	//   ....[0]....
.L_211:
        /*002c*/ 	.word	0x000015f0


	//   ....[1]....
        /*0030*/ 	.word	0x00001a50


	//----- nvinfo : EIATTR_COOP_GROUP_MASK_REGIDS
	.align		4
.L_212:
        /*0034*/ 	.byte	0x04, 0x29
        /*0036*/ 	.short	(.L_214 - .L_213)


	//   ....[0]....
.L_213:
        /*0038*/ 	.word	0xffffffff


	//   ....[1]....
        /*003c*/ 	.word	0xffffffff


	//   ....[2]....
        /*0040*/ 	.word	0xffffffff


	//   ....[3]....
        /*0044*/ 	.word	0xffffffff


	//   ....[4]....
        /*0048*/ 	.word	0xffffffff


	//   ....[5]....
        /*004c*/ 	.word	0xffffffff


	//   ....[6]....
        /*0050*/ 	.word	0xffffffff


	//   ....[7]....
        /*0054*/ 	.word	0xffffffff


	//   ....[8]....
        /*0058*/ 	.word	0xffffffff


	//   ....[9]....
        /*005c*/ 	.word	0xffffffff


	//   ....[10]....
        /*0060*/ 	.word	0xffffffff


	//   ....[11]....
        /*0064*/ 	.word	0xffffffff


	//   ....[12]....
        /*0068*/ 	.word	0xffffffff


	//   ....[13]....
        /*006c*/ 	.word	0xffffffff


	//   ....[14]....
        /*0070*/ 	.word	0xffffffff


	//   ....[15]....
        /*0074*/ 	.word	0xffffffff


	//----- nvinfo : EIATTR_COOP_GROUP_INSTR_OFFSETS
	.align		4
.L_214:
        /*0078*/ 	.byte	0x04, 0x28
        /*007a*/ 	.short	(.L_216 - .L_215)


	//   ....[0]....
.L_215:
        /*007c*/ 	.word	0x00003410


	//   ....[1]....
        /*0080*/ 	.word	0x00003650


	//   ....[2]....
        /*0084*/ 	.word	0x00003690


	//   ....[3]....
        /*0088*/ 	.word	0x00003820


	//   ....[4]....
        /*008c*/ 	.word	0x000066c0


	//   ....[5]....
        /*0090*/ 	.word	0x00006850


	//   ....[6]....
        /*0094*/ 	.word	0x00006880


	//   ....[7]....
        /*0098*/ 	.word	0x000069c0


	//   ....[8]....
        /*009c*/ 	.word	0x00009a80


	//   ....[9]....
        /*00a0*/ 	.word	0x00009b40


	//   ....[10]....
        /*00a4*/ 	.word	0x00009b70


	//   ....[11]....
        /*00a8*/ 	.word	0x00009bb0


	//   ....[12]....
        /*00ac*/ 	.word	0x0000bb80


	//   ....[13]....
        /*00b0*/ 	.word	0x0000bbc0


	//   ....[14]....
        /*00b4*/ 	.word	0x0000bc20


	//   ....[15]....
        /*00b8*/ 	.word	0x0000bc30


	//----- nvinfo : EIATTR_EXIT_INSTR_OFFSETS
	.align		4
.L_216:
        /*00bc*/ 	.byte	0x04, 0x1c
        /*00be*/ 	.short	(.L_218 - .L_217)


	//   ....[0]....
.L_217:
        /*00c0*/ 	.word	0x000006c0


	//   ....[1]....
        /*00c4*/ 	.word	0x0000d620


	//   ....[2]....
        /*00c8*/ 	.word	0x0000d720


	//   ....[3]....
        /*00cc*/ 	.word	0x0000e200


	//   ....[4]....
        /*00d0*/ 	.word	0x0000e290


	//----- nvinfo : EIATTR_CRS_STACK_SIZE
	.align		4
.L_218:
        /*00d4*/ 	.byte	0x04, 0x1e
        /*00d6*/ 	.short	(.L_220 - .L_219)
.L_219:
        /*00d8*/ 	.word	0x00000000


	//----- nvinfo : EIATTR_CBANK_PARAM_SIZE
	.align		4
.L_220:
        /*00dc*/ 	.byte	0x03, 0x19
        /*00de*/ 	.short	0x01d0


	//----- nvinfo : EIATTR_PARAM_CBANK
	.align		4
        /*00e0*/ 	.byte	0x04, 0x0a
        /*00e2*/ 	.short	(.L_222 - .L_221)
	.align		4
.L_221:
        /*00e4*/ 	.word	index@(.nv.constant0._ZN5flash16flash_fwd_kernelI23Flash_fwd_kernel_traitsILi192ELi64ELi64ELi4ELb0ELb0EN7cutlass6half_tE19Flash_kernel_traitsILi192ELi64ELi64ELi4ES3_EELb1ELb1ELb0ELb0ELb0ELb1ELb0ELb0EEEvNS_16Flash_fwd_paramsE)
        /*00e8*/ 	.short	0x0210
        /*00ea*/ 	.short	0x01d0


	//----- nvinfo : EIATTR_SW_WAR
	.align		4
.L_222:
        /*00ec*/ 	.byte	0x04, 0x36
        /*00ee*/ 	.short	(.L_224 - .L_223)
.L_223:
        /*00f0*/ 	.word	0x00000008
.L_224:


//--------------------- .nv.info._ZN5flash16flash_fwd_kernelI23Flash_fwd_kernel_traitsILi192ELi64ELi64ELi4ELb0ELb0EN7cutlass6half_tE19Flash_kernel_traitsILi192ELi64ELi64ELi4ES3_EELb0ELb1ELb0ELb0ELb0ELb1ELb1ELb0EEEvNS_16Flash_fwd_paramsE --------------------------
	.section	.nv.info._ZN5flash16flash_fwd_kernelI23Flash_fwd_kernel_traitsILi192ELi64ELi64ELi4ELb0ELb0EN7cutlass6half_tE19Flash_kernel_traitsILi192ELi64ELi64ELi4ES3_EELb0ELb1ELb0ELb0ELb0ELb1ELb1ELb0EEEvNS_16Flash_fwd_paramsE,"",@"SHT_CUDA_INFO"
	.sectionflags	@""
	.align	4


	//----- nvinfo : EIATTR_CUDA_API_VERSION
	.align		4
        /*0000*/ 	.byte	0x04, 0x37
        /*0002*/ 	.short	(.L_226 - .L_225)
.L_225:
        /*0004*/ 	.word	0x00000082


	//----- nvinfo : EIATTR_KPARAM_INFO
	.align		4
.L_226:
        /*0008*/ 	.byte	0x04, 0x17
        /*000a*/ 	.short	(.L_228 - .L_227)
.L_227:
        /*000c*/ 	.word	0x00000000
        /*0010*/ 	.short	0x0000
        /*0012*/ 	.short	0x0000
        /*0014*/ 	.byte	0x00, 0xf0, 0x41, 0x07


	//----- nvinfo : EIATTR_SPARSE_MMA_MASK
	.align		4
.L_228:
        /*0018*/ 	.byte	0x03, 0x50
        /*001a*/ 	.short	0x0000


	//----- nvinfo : EIATTR_MAXREG_COUNT
	.align		4
        /*001c*/ 	.byte	0x03, 0x1b
        /*001e*/ 	.short	0x00ff


	//----- nvinfo : EIATTR_NUM_BARRIERS
	.align		4
        /*0020*/ 	.byte	0x02, 0x4c
        /*0022*/ 	.byte	0x01
	.zero		1


	//----- nvinfo : EIATTR_MERCURY_ISA_VERSION
	.align		4
        /*0024*/ 	.byte	0x03, 0x5f
        /*0026*/ 	.short	0x0101


	//----- nvinfo : EIATTR_COOP_GROUP_MASK_REGIDS
	.align		4
        /*0028*/ 	.byte	0x04, 0x29
        /*002a*/ 	.short	(.L_230 - .L_229)


	//   ....[0]....
.L_229:
        /*002c*/ 	.word	0xffffffff


	//   ....[1]....
        /*0030*/ 	.word	0xffffffff


	//   ....[2]....
        /*0034*/ 	.word	0xffffffff


	//   ....[3]....
        /*0038*/ 	.word	0xffffffff


	//   ....[4]....
        /*003c*/ 	.word	0xffffffff


	//   ....[5]....
        /*0040*/ 	.word	0xffffffff


	//   ....[6]....
        /*0044*/ 	.word	0xffffffff


	//   ....[7]....
        /*0048*/ 	.word	0xffffffff


	//   ....[8]....
        /*004c*/ 	.word	0xffffffff


	//   ....[9]....
        /*0050*/ 	.word	0xffffffff


	//   ....[10]....
        /*0054*/ 	.word	0xffffffff


	//   ....[11]....
        /*0058*/ 	.word	0xffffffff


	//   ....[12]....
        /*005c*/ 	.word	0xffffffff


	//   ....[13]....
        /*0060*/ 	.word	0xffffffff


	//   ....[14]....
        /*0064*/ 	.word	0xffffffff


	//   ....[15]....
        /*0068*/ 	.word	0xffffffff


	//----- nvinfo : EIATTR_COOP_GROUP_INSTR_OFFSETS
	.align		4
.L_230:
        /*006c*/ 	.byte	0x04, 0x28
        /*006e*/ 	.short	(.L_232 - .L_231)


	//   ....[0]....
.L_231:
        /*0070*/ 	.word	0x000033f0


	//   ....[1]....
        /*0074*/ 	.word	0x00003500


	//   ....[2]....
        /*0078*/ 	.word	0x00003530


	//   ....[3]....
        /*007c*/ 	.word	0x000036c0


	//   ....[4]....
        /*0080*/ 	.word	0x00005fe0


	//   ....[5]....
        /*0084*/ 	.word	0x00006080


	//   ....[6]....
        /*0088*/ 	.word	0x000060a0


	//   ....[7]....
        /*008c*/ 	.word	0x000060c0


	//   ....[8]....
        /*0090*/ 	.word	0x00008d60


	//   ....[9]....
        /*0094*/ 	.word	0x00008da0


	//   ....[10]....
        /*0098*/ 	.word	0x00008e40


	//   ....[11]....
        /*009c*/ 	.word	0x00008e50


	//   ....[12]....
        /*00a0*/ 	.word	0x0000a510


	//   ....[13]....
        /*00a4*/ 	.word	0x0000a550


	//   ....[14]....
        /*00a8*/ 	.word	0x0000a5a0


	//   ....[15]....
        /*00ac*/ 	.word	0x0000a5b0


	//----- nvinfo : EIATTR_EXIT_INSTR_OFFSETS
	.align		4
.L_232:
        /*00b0*/ 	.byte	0x04, 0x1c
        /*00b2*/ 	.short	(.L_234 - .L_233)


	//   ....[0]....
.L_233:
        /*00b4*/ 	.word	0x00000320


	//   ....[1]....
        /*00b8*/ 	.word	0x0000bfd0


	//   ....[2]....
        /*00bc*/ 	.word	0x0000c0d0


	//   ....[3]....
        /*00c0*/ 	.word	0x0000cb90


	//   ....[4]....
        /*00c4*/ 	.word	0x0000cc20


	//----- nvinfo : EIATTR_CRS_STACK_SIZE
	.align		4
.L_234:
        /*00c8*/ 	.byte	0x04, 0x1e
        /*00ca*/ 	.short	(.L_236 - .L_235)
.L_235:
        /*00cc*/ 	.word	0x00000000


	//----- nvinfo : EIATTR_CBANK_PARAM_SIZE
	.align		4
.L_236:
        /*00d0*/ 	.byte	0x03, 0x19
        /*00d2*/ 	.short	0x01d0


	//----- nvinfo : EIATTR_PARAM_CBANK
	.align		4
        /*00d4*/ 	.byte	0x04, 0x0a
        /*00d6*/ 	.short	(.L_238 - .L_237)
	.align		4
.L_237:
        /*00d8*/ 	.word	index@(.nv.constant0._ZN5flash16flash_fwd_kernelI23Flash_fwd_kernel_traitsILi192ELi64ELi64ELi4ELb0ELb0EN7cutlass6half_tE19Flash_kernel_traitsILi192ELi64ELi64ELi4ES3_EELb0ELb1ELb0ELb0ELb0ELb1ELb1ELb0EEEvNS_16Flash_fwd_paramsE)
        /*00dc*/ 	.short	0x0210
        /*00de*/ 	.short	0x01d0


	//----- nvinfo : EIATTR_SW_WAR
	.align		4
.L_238:
        /*00e0*/ 	.byte	0x04, 0x36
        /*00e2*/ 	.short	(.L_240 - .L_239)
.L_239:
        /*00e4*/ 	.word	0x00000008
.L_240:


//--------------------- .nv.info._ZN5flash16flash_fwd_kernelI23Flash_fwd_kernel_traitsILi192ELi64ELi64ELi4ELb0ELb0EN7cutlass6half_tE19Flash_kernel_traitsILi192ELi64ELi64ELi4ES3_EELb1ELb1ELb0ELb1ELb0ELb0ELb0ELb0EEEvNS_16Flash_fwd_paramsE --------------------------
	.section	.nv.info._ZN5flash16flash_fwd_kernelI23Flash_fwd_kernel_traitsILi192ELi64ELi64ELi4ELb0ELb0EN7cutlass6half_tE19Flash_kernel_traitsILi192ELi64ELi64ELi4ES3_EELb1ELb1ELb0ELb1ELb0ELb0ELb0ELb0EEEvNS_16Flash_fwd_paramsE,"",@"SHT_CUDA_INFO"
	.sectionflags	@""
	.align	4


	//----- nvinfo : EIATTR_CUDA_API_VERSION
	.align		4
        /*0000*/ 	.byte	0x04, 0x37
        /*0002*/ 	.short	(.L_242 - .L_241)
.L_241:
        /*0004*/ 	.word	0x00000082


	//----- nvinfo : EIATTR_KPARAM_INFO
	.align		4
.L_242:
        /*0008*/ 	.byte	0x04, 0x17
        /*000a*/ 	.short	(.L_244 - .L_243)
.L_243:
        /*000c*/ 	.word	0x00000000
        /*0010*/ 	.short	0x0000
        /*0012*/ 	.short	0x0000
        /*0014*/ 	.byte	0x00, 0xf0, 0x41, 0x07


	//----- nvinfo : EIATTR_SPARSE_MMA_MASK
	.align		4
.L_244:
        /*0018*/ 	.byte	0x03, 0x50
        /*001a*/ 	.short	0x0000


	//----- nvinfo : EIATTR_MAXREG_COUNT
	.align		4
        /*001c*/ 	.byte	0x03, 0x1b
        /*001e*/ 	.short	0x00ff


	//----- nvinfo : EIATTR_NUM_BARRIERS
	.align		4
        /*0020*/ 	.byte	0x02, 0x4c
        /*0022*/ 	.byte	0x01
	.zero		1


	//----- nvinfo : EIATTR_MERCURY_ISA_VERSION
	.align		4
        /*0024*/ 	.byte	0x03, 0x5f
        /*0026*/ 	.short	0x0101


	//----- nvinfo : EIATTR_COOP_GROUP_MASK_REGIDS
	.align		4
        /*0028*/ 	.byte	0x04, 0x29
        /*002a*/ 	.short	(.L_246 - .L_245)


	//   ....[0]....
.L_245:
        /*002c*/ 	.word	0xffffffff


	//   ....[1]....
        /*0030*/ 	.word	0xffffffff


	//   ....[2]....
        /*0034*/ 	.word	0xffffffff


	//   ....[3]....
        /*0038*/ 	.word	0xffffffff


	//   ....[4]....
        /*003c*/ 	.word	0xffffffff


	//   ....[5]....
        /*0040*/ 	.word	0xffffffff


	//   ....[6]....
        /*0044*/ 	.word	0xffffffff


	//   ....[7]....
        /*0048*/ 	.word	0xffffffff


	//   ....[8]....
        /*004c*/ 	.word	0xffffffff


	//   ....[9]....
        /*0050*/ 	.word	0xffffffff


	//   ....[10]....
        /*0054*/ 	.word	0xffffffff


	//   ....[11]....
        /*0058*/ 	.word	0xffffffff


	//   ....[12]....
        /*005c*/ 	.word	0xffffffff


	//   ....[13]....
        /*0060*/ 	.word	0xffffffff


	//   ....[14]....
        /*0064*/ 	.word	0xffffffff


	//   ....[15]....
        /*0068*/ 	.word	0xffffffff


	//----- nvinfo : EIATTR_COOP_GROUP_INSTR_OFFSETS
	.align		4
.L_246:
        /*006c*/ 	.byte	0x04, 0x28
        /*006e*/ 	.short	(.L_248 - .L_247)


	//   ....[0]....
.L_247:
        /*0070*/ 	.word	0x000050f0


	//   ....[1]....
        /*0074*/ 	.word	0x000051a0


	//   ....[2]....
        /*0078*/ 	.word	0x00005210


	//   ....[3]....
        /*007c*/ 	.word	0x000052d0


	//   ....[4]....
        /*0080*/ 	.word	0x00008e90


	//   ....[5]....
        /*0084*/ 	.word	0x00008f00


	//   ....[6]....
        /*0088*/ 	.word	0x00008fb0


	//   ....[7]....
        /*008c*/ 	.word	0x00009000


	//   ....[8]....
        /*0090*/ 	.word	0x0000cf20


	//   ....[9]....
        /*0094*/ 	.word	0x0000cfc0


	//   ....[10]....
        /*0098*/ 	.word	0x0000d080


	//   ....[11]....
        /*009c*/ 	.word	0x0000d0e0


	//   ....[12]....
        /*00a0*/ 	.word	0x0000f0a0


	//   ....[13]....
        /*00a4*/ 	.word	0x0000f0e0


	//   ....[14]....
        /*00a8*/ 	.word	0x0000f140


	//   ....[15]....
        /*00ac*/ 	.word	0x0000f150


	//----- nvinfo : EIATTR_EXIT_INSTR_OFFSETS
	.align		4
.L_248:
        /*00b0*/ 	.byte	0x04, 0x1c
        /*00b2*/ 	.short	(.L_250 - .L_249)


	//   ....[0]....
.L_249:
        /*00b4*/ 	.word	0x00000680


	//   ....[1]....
        /*00b8*/ 	.word	0x00010c90


	//   ....[2]....
        /*00bc*/ 	.word	0x00010dc0


	//   ....[3]....
        /*00c0*/ 	.word	0x00010de0


	//   ....[4]....
        /*00c4*/ 	.word	0x000119d0


	//   ....[5]....
        /*00c8*/ 	.word	0x00011a60


	//----- nvinfo : EIATTR_CRS_STACK_SIZE
	.align		4
.L_250:
        /*00cc*/ 	.byte	0x04, 0x1e
        /*00ce*/ 	.short	(.L_252 - .L_251)
.L_251:
        /*00d0*/ 	.word	0x00000000


	//----- nvinfo : EIATTR_CBANK_PARAM_SIZE
	.align		4
.L_252:
        /*00d4*/ 	.byte	0x03, 0x19
        /*00d6*/ 	.short	0x01d0


	//----- nvinfo : EIATTR_PARAM_CBANK
	.align		4
        /*00d8*/ 	.byte	0x04, 0x0a
        /*00da*/ 	.short	(.L_254 - .L_253)
	.align		4
.L_253:
        /*00dc*/ 	.word	index@(.nv.constant0._ZN5flash16flash_fwd_kernelI23Flash_fwd_kernel_traitsILi192ELi64ELi64ELi4ELb0ELb0EN7cutlass6half_tE19Flash_kernel_traitsILi192ELi64ELi64ELi4ES3_EELb1ELb1ELb0ELb1ELb0ELb0ELb0ELb0EEEvNS_16Flash_fwd_paramsE)
        /*00e0*/ 	.short	0x0210
        /*00e2*/ 	.short	0x01d0


	//----- nvinfo : EIATTR_SW_WAR
	.align		4
.L_254:
        /*00e4*/ 	.byte	0x04, 0x36
        /*00e6*/ 	.short	(.L_256 - .L_255)
.L_255:
        /*00e8*/ 	.word	0x00000008
.L_256:


//--------------------- .nv.info._ZN5flash16flash_fwd_kernelI23Flash_fwd_kernel_traitsILi192ELi64ELi64ELi4ELb0ELb0EN7cutlass6half_tE19Flash_kernel_traitsILi192ELi64ELi64ELi4ES3_EELb1ELb1ELb0ELb0ELb0ELb0ELb0ELb1EEEvNS_16Flash_fwd_paramsE --------------------------
	.section	.nv.info._ZN5flash16flash_fwd_kernelI23Flash_fwd_kernel_traitsILi192ELi64ELi64ELi4ELb0ELb0EN7cutlass6half_tE19Flash_kernel_traitsILi192ELi64ELi64ELi4ES3_EELb1ELb1ELb0ELb0ELb0ELb0ELb0ELb1EEEvNS_16Flash_fwd_paramsE,"",@"SHT_CUDA_INFO"
	.sectionflags	@""
	.align	4


	//----- nvinfo : EIATTR_CUDA_API_VERSION
	.align		4
        /*0000*/ 	.byte	0x04, 0x37
        /*0002*/ 	.short	(.L_258 - .L_257)
.L_257:
        /*0004*/ 	.word	0x00000082


	//----- nvinfo : EIATTR_KPARAM_INFO
	.align		4
.L_258:
        /*0008*/ 	.byte	0x04, 0x17
        /*000a*/ 	.short	(.L_260 - .L_259)
.L_259:
        /*000c*/ 	.word	0x00000000
        /*0010*/ 	.short	0x0000
        /*0012*/ 	.short	0x0000
        /*0014*/ 	.byte	0x00, 0xf0, 0x41, 0x07


	//----- nvinfo : EIATTR_SPARSE_MMA_MASK
	.align		4
.L_260:
        /*0018*/ 	.byte	0x03, 0x50
        /*001a*/ 	.short	0x0000


	//----- nvinfo : EIATTR_MAXREG_COUNT
	.align		4
        /*001c*/ 	.byte	0x03, 0x1b
        /*001e*/ 	.short	0x00ff


	//----- nvinfo : EIATTR_NUM_BARRIERS
	.align		4
        /*0020*/ 	.byte	0x02, 0x4c
        /*0022*/ 	.byte	0x01
	.zero		1


	//----- nvinfo : EIATTR_ANNOTATIONS
	.align		4
        /*0024*/ 	.byte	0x04, 0x55
        /*0026*/ 	.short	(.L_262 - .L_261)


	//   ....[0]....
.L_261:
        /*0028*/ 	.word	0x00000001
        /*002c*/ 	.byte	0xf0, 0x09, 0x00, 0x00, 0x01, 0x00, 0x00, 0x00, 0x00, 0x11, 0x00, 0x00, 0x01, 0x00, 0x00, 0x00
        /* <DEDUP_REMOVED lines=51> */
        /*036c*/ 	.byte	0xc0, 0x47, 0x01, 0x00


	//----- nvinfo : EIATTR_MERCURY_ISA_VERSION
	.align		4
.L_262:
        /*0370*/ 	.byte	0x03, 0x5f
        /*0372*/ 	.short	0x0101


	//----- nvinfo : EIATTR_COOP_GROUP_MASK_REGIDS
	.align		4
        /*0374*/ 	.byte	0x04, 0x29
        /*0376*/ 	.short	(.L_264 - .L_263)


	//   ....[0]....
.L_263:
        /*0378*/ 	.word	0xffffffff


	//   ....[1]....
        /*037c*/ 	.word	0xffffffff


	//   ....[2]....
        /*0380*/ 	.word	0xffffffff


	//   ....[3]....
        /*0384*/ 	.word	0xffffffff


	//   ....[4]....
        /*0388*/ 	.word	0xffffffff


	//   ....[5]....
        /*038c*/ 	.word	0xffffffff


	//   ....[6]....
        /*0390*/ 	.word	0xffffffff


	//   ....[7]....
        /*0394*/ 	.word	0xffffffff


	//   ....[8]....
        /*0398*/ 	.word	0xffffffff


	//   ....[9]....
        /*039c*/ 	.word	0xffffffff


	//   ....[10]....
        /*03a0*/ 	.word	0xffffffff


	//   ....[11]....
        /*03a4*/ 	.word	0xffffffff


	//   ....[12]....
        /*03a8*/ 	.word	0xffffffff


	//   ....[13]....
        /*03ac*/ 	.word	0xffffffff


	//   ....[14]....
        /*03b0*/ 	.word	0xffffffff


	//   ....[15]....
        /*03b4*/ 	.word	0xffffffff


	//----- nvinfo : EIATTR_COOP_GROUP_INSTR_OFFSETS
	.align		4
.L_264:
        /*03b8*/ 	.byte	0x04, 0x28
        /*03ba*/ 	.short	(.L_266 - .L_265)


	//   ....[0]....
.L_265:
        /*03bc*/ 	.word	0x00004f60


	//   ....[1]....
        /*03c0*/ 	.word	0x00005040


	//   ....[2]....
        /*03c4*/ 	.word	0x000050b0


	//   ....[3]....
        /*03c8*/ 	.word	0x00005220


	//   ....[4]....
        /*03cc*/ 	.word	0x0000a640


	//   ....[5]....
        /*03d0*/ 	.word	0x0000a6a0


	//   ....[6]....
        /*03d4*/ 	.word	0x0000a6c0


	//   ....[7]....
        /*03d8*/ 	.word	0x0000a720


	//   ....[8]....
        /*03dc*/ 	.word	0x0000fec0


	//   ....[9]....
        /*03e0*/ 	.word	0x0000ffc0


	//   ....[10]....
        /*03e4*/ 	.word	0x0000fff0


	//   ....[11]....
        /*03e8*/ 	.word	0x00010070


	//   ....[12]....
        /*03ec*/ 	.word	0x00013180


	//   ....[13]....
        /*03f0*/ 	.word	0x00013190


	//   ....[14]....
        /*03f4*/ 	.word	0x000131c0


	//   ....[15]....
        /*03f8*/ 	.word	0x000131d0


	//----- nvinfo : EIATTR_EXIT_INSTR_OFFSETS
	.align		4
.L_266:
        /*03fc*/ 	.byte	0x04, 0x1c
        /*03fe*/ 	.short	(.L_268 - .L_267)


	//   ....[0]....
.L_267:
        /*0400*/ 	.word	0x00000690


	//   ....[1]....
        /*0404*/ 	.word	0x00014d50


	//   ....[2]....
        /*0408*/ 	.word	0x00014e80


	//   ....[3]....
        /*040c*/ 	.word	0x00014ea0


	//   ....[4]....
        /*0410*/ 	.word	0x00015ad0


	//   ....[5]....
        /*0414*/ 	.word	0x00015b60


	//----- nvinfo : EIATTR_CRS_STACK_SIZE
	.align		4
.L_268:
        /*0418*/ 	.byte	0x04, 0x1e
        /*041a*/ 	.short	(.L_270 - .L_269)
.L_269:
        /*041c*/ 	.word	0x00000000


	//----- nvinfo : EIATTR_CBANK_PARAM_SIZE
	.align		4
.L_270:
        /*0420*/ 	.byte	0x03, 0x19
        /*0422*/ 	.short	0x01d0


	//----- nvinfo : EIATTR_PARAM_CBANK
	.align		4
        /*0424*/ 	.byte	0x04, 0x0a
        /*0426*/ 	.short	(.L_272 - .L_271)
	.align		4
.L_271:
        /*0428*/ 	.word	index@(.nv.constant0._ZN5flash16flash_fwd_kernelI23Flash_fwd_kernel_traitsILi192ELi64ELi64ELi4ELb0ELb0EN7cutlass6half_tE19Flash_kernel_traitsILi192ELi64ELi64ELi4ES3_EELb1ELb1ELb0ELb0ELb0ELb0ELb0ELb1EEEvNS_16Flash_fwd_paramsE)
        /*042c*/ 	.short	0x0210
        /*042e*/ 	.short	0x01d0


	//----- nvinfo : EIATTR_SW_WAR
	.align		4
.L_272:
        /*0430*/ 	.byte	0x04, 0x36
        /*0432*/ 	.short	(.L_274 - .L_273)
.L_273:
        /*0434*/ 	.word	0x00000008
.L_274:


//--------------------- .nv.info._ZN5flash16flash_fwd_kernelI23Flash_fwd_kernel_traitsILi192ELi64ELi64ELi4ELb0ELb0EN7cutlass6half_tE19Flash_kernel_traitsILi192ELi64ELi64ELi4ES3_EELb0ELb1ELb0ELb0ELb0ELb0ELb1ELb0EEEvNS_16Flash_fwd_paramsE --------------------------
	.section	.nv.info._ZN5flash16flash_fwd_kernelI23Flash_fwd_kernel_traitsILi192ELi64ELi64ELi4ELb0ELb0EN7cutlass6half_tE19Flash_kernel_traitsILi192ELi64ELi64ELi4ES3_EELb0ELb1ELb0ELb0ELb0ELb0ELb1ELb0EEEvNS_16Flash_fwd_paramsE,"",@"SHT_CUDA_INFO"
	.sectionflags	@""
	.align	4


	//----- nvinfo : EIATTR_CUDA_API_VERSION
	.align		4
        /*0000*/ 	.byte	0x04, 0x37
        /*0002*/ 	.short	(.L_276 - .L_275)
.L_275:
        /*0004*/ 	.word	0x00000082


	//----- nvinfo : EIATTR_KPARAM_INFO
	.align		4
.L_276:
        /*0008*/ 	.byte	0x04, 0x17
        /*000a*/ 	.short	(.L_278 - .L_277)
.L_277:
        /*000c*/ 	.word	0x00000000
        /*0010*/ 	.short	0x0000
        /*0012*/ 	.short	0x0000
        /*0014*/ 	.byte	0x00, 0xf0, 0x41, 0x07


	//----- nvinfo : EIATTR_SPARSE_MMA_MASK
	.align		4
.L_278:
        /*0018*/ 	.byte	0x03, 0x50
        /*001a*/ 	.short	0x0000


	//----- nvinfo : EIATTR_MAXREG_COUNT
	.align		4
        /*001c*/ 	.byte	0x03, 0x1b
        /*001e*/ 	.short	0x00ff


	//----- nvinfo : EIATTR_NUM_BARRIERS
	.align		4
        /*0020*/ 	.byte	0x02, 0x4c
        /*0022*/ 	.byte	0x01
	.zero		1


	//----- nvinfo : EIATTR_MERCURY_ISA_VERSION
	.align		4
        /*0024*/ 	.byte	0x03, 0x5f
        /*0026*/ 	.short	0x0101


	//----- nvinfo : EIATTR_COOP_GROUP_MASK_REGIDS
	.align		4
        /*0028*/ 	.byte	0x04, 0x29
        /*002a*/ 	.short	(.L_280 - .L_279)


	//   ....[0]....
.L_279:
        /*002c*/ 	.word	0xffffffff


	//   ....[1]....
        /*0030*/ 	.word	0xffffffff


	//   ....[2]....
        /*0034*/ 	.word	0xffffffff


	//   ....[3]....
        /*0038*/ 	.word	0xffffffff


	//   ....[4]....
        /*003c*/ 	.word	0xffffffff


	//   ....[5]....
        /*0040*/ 	.word	0xffffffff


	//   ....[6]....
        /*0044*/ 	.word	0xffffffff


	//   ....[7]....
        /*0048*/ 	.word	0xffffffff


	//   ....[8]....
        /*004c*/ 	.word	0xffffffff


	//   ....[9]....
        /*0050*/ 	.word	0xffffffff


	//   ....[10]....
        /*0054*/ 	.word	0xffffffff


	//   ....[11]....
        /*0058*/ 	.word	0xffffffff


	//   ....[12]....
        /*005c*/ 	.word	0xffffffff


	//   ....[13]....
        /*0060*/ 	.word	0xffffffff


	//   ....[14]....
        /*0064*/ 	.word	0xffffffff


	//   ....[15]....
        /*0068*/ 	.word	0xffffffff


	//----- nvinfo : EIATTR_COOP_GROUP_INSTR_OFFSETS
	.align		4
.L_280:
        /*006c*/ 	.byte	0x04, 0x28
        /*006e*/ 	.short	(.L_282 - .L_281)


	//   ....[0]....
.L_281:
        /*0070*/ 	.word	0x00004b60


	//   ....[1]....
        /*0074*/ 	.word	0x00004b80


	//   ....[2]....
        /*0078*/ 	.word	0x00004c20


	//   ....[3]....
        /*007c*/ 	.word	0x00004c30


	//   ....[4]....
        /*0080*/ 	.word	0x00008090


	//   ....[5]....
        /*0084*/ 	.word	0x000080a0


	//   ....[6]....
        /*0088*/ 	.word	0x000080d0


	//   ....[7]....
        /*008c*/ 	.word	0x000080e0


	//   ....[8]....
        /*0090*/ 	.word	0x0000b760


	//   ....[9]....
        /*0094*/ 	.word	0x0000b7a0


	//   ....[10]....
        /*0098*/ 	.word	0x0000b820


	//   ....[11]....
        /*009c*/ 	.word	0x0000b830


	//   ....[12]....
        /*00a0*/ 	.word	0x0000cf10


	//   ....[13]....
        /*00a4*/ 	.word	0x0000cf50


	//   ....[14]....
        /*00a8*/ 	.word	0x0000cfb0


	//   ....[15]....
        /*00ac*/ 	.word	0x0000cfc0


	//----- nvinfo : EIATTR_EXIT_INSTR_OFFSETS
	.align		4
.L_282:
        /*00b0*/ 	.byte	0x04, 0x1c
        /*00b2*/ 	.short	(.L_284 - .L_283)


	//   ....[0]....
.L_283:
        /*00b4*/ 	.word	0x00000310


	//   ....[1]....
        /*00b8*/ 	.word	0x0000eac0


	//   ....[2]....
        /*00bc*/ 	.word	0x0000ebf0


	//   ....[3]....
        /*00c0*/ 	.word	0x0000ec10


	//   ....[4]....
        /*00c4*/ 	.word	0x0000f810


	//   ....[5]....
        /*00c8*/ 	.word	0x0000f8a0


	//----- nvinfo : EIATTR_CRS_STACK_SIZE
	.align		4
.L_284:
        /*00cc*/ 	.byte	0x04, 0x1e
        /*00ce*/ 	.short	(.L_286 - .L_285)
.L_285:
        /*00d0*/ 	.word	0x00000000


	//----- nvinfo : EIATTR_CBANK_PARAM_SIZE
	.align		4
.L_286:
        /*00d4*/ 	.byte	0x03, 0x19
        /*00d6*/ 	.short	0x01d0


	//----- nvinfo : EIATTR_PARAM_CBANK
	.align		4
        /*00d8*/ 	.byte	0x04, 0x0a
        /*00da*/ 	.short	(.L_288 - .L_287)
	.align		4
.L_287:
        /*00dc*/ 	.word	index@(.nv.constant0._ZN5flash16flash_fwd_kernelI23Flash_fwd_kernel_traitsILi192ELi64ELi64ELi4ELb0ELb0EN7cutlass6half_tE19Flash_kernel_traitsILi192ELi64ELi64ELi4ES3_EELb0ELb1ELb0ELb0ELb0ELb0ELb1ELb0EEEvNS_16Flash_fwd_paramsE)
        /*00e0*/ 	.short	0x0210
        /*00e2*/ 	.short	0x01d0


	//----- nvinfo : EIATTR_SW_WAR
	.align		4
.L_288:
        /*00e4*/ 	.byte	0x04, 0x36
        /*00e6*/ 	.short	(.L_290 - .L_289)
.L_289:
        /*00e8*/ 	.word	0x00000008
.L_290:


//--------------------- .nv.info._ZN5flash16flash_fwd_kernelI23Flash_fwd_kernel_traitsILi192ELi64ELi64ELi4ELb0ELb0EN7cutlass6half_tE19Flash_kernel_traitsILi192ELi64ELi64ELi4ES3_EELb1ELb1ELb0ELb1ELb0ELb0ELb0ELb1EEEvNS_16Flash_fwd_paramsE --------------------------
	.section	.nv.info._ZN5flash16flash_fwd_kernelI23Flash_fwd_kernel_traitsILi192ELi64ELi64ELi4ELb0ELb0EN7cutlass6half_tE19Flash_kernel_traitsILi192ELi64ELi64ELi4ES3_EELb1ELb1ELb0ELb1ELb0ELb0ELb0ELb1EEEvNS_16Flash_fwd_paramsE,"",@"SHT_CUDA_INFO"
	.sectionflags	@""
	.align	4


	//----- nvinfo : EIATTR_CUDA_API_VERSION
	.align		4
        /*0000*/ 	.byte	0x04, 0x37
        /*0002*/ 	.short	(.L_292 - .L_291)
.L_291:
        /*0004*/ 	.word	0x00000082


	//----- nvinfo : EIATTR_KPARAM_INFO
	.align		4
.L_292:
        /*0008*/ 	.byte	0x04, 0x17
        /*000a*/ 	.short	(.L_294 - .L_293)
.L_293:
        /*000c*/ 	.word	0x00000000
        /*0010*/ 	.short	0x0000
        /*0012*/ 	.short	0x0000
        /*0014*/ 	.byte	0x00, 0xf0, 0x41, 0x07


	//----- nvinfo : EIATTR_SPARSE_MMA_MASK
	.align		4
.L_294:
        /*0018*/ 	.byte	0x03, 0x50
        /*001a*/ 	.short	0x0000


	//----- nvinfo : EIATTR_MAXREG_COUNT
	.align		4
        /*001c*/ 	.byte	0x03, 0x1b
        /*001e*/ 	.short	0x00ff


	//----- nvinfo : EIATTR_NUM_BARRIERS
	.align		4
        /*0020*/ 	.byte	0x02, 0x4c
        /*0022*/ 	.byte	0x01
	.zero		1


	//----- nvinfo : EIATTR_ANNOTATIONS
	.align		4
        /*0024*/ 	.byte	0x04, 0x55
        /*0026*/ 	.short	(.L_296 - .L_295)


	//   ....[0]....
.L_295:
        /* <DEDUP_REMOVED lines=44> */


	//----- nvinfo : EIATTR_MERCURY_ISA_VERSION
	.align		4
.L_296:
        /*02d0*/ 	.byte	0x03, 0x5f
        /*02d2*/ 	.short	0x0101


	//----- nvinfo : EIATTR_COOP_GROUP_MASK_REGIDS
	.align		4
        /*02d4*/ 	.byte	0x04, 0x29
        /*02d6*/ 	.short	(.L_298 - .L_297)


	//   ....[0]....
.L_297:
        /*02d8*/ 	.word	0xffffffff


	//   ....[1]....
        /*02dc*/ 	.word	0xffffffff


	//   ....[2]....
        /*02e0*/ 	.word	0xffffffff


	//   ....[3]....
        /*02e4*/ 	.word	0xffffffff


	//   ....[4]....
        /*02e8*/ 	.word	0xffffffff


	//   ....[5]....
        /*02ec*/ 	.word	0xffffffff


	//   ....[6]....
        /*02f0*/ 	.word	0xffffffff


	//   ....[7]....
        /*02f4*/ 	.word	0xffffffff


	//   ....[8]....
        /*02f8*/ 	.word	0xffffffff


	//   ....[9]....
        /*02fc*/ 	.word	0xffffffff


	//   ....[10]....
        /*0300*/ 	.word	0xffffffff


	//   ....[11]....
        /*0304*/ 	.word	0xffffffff


	//   ....[12]....
        /*0308*/ 	.word	0xffffffff


	//   ....[13]....
        /*030c*/ 	.word	0xffffffff


	//   ....[14]....
        /*0310*/ 	.word	0xffffffff


	//   ....[15]....
        /*0314*/ 	.word	0xffffffff


	//----- nvinfo : EIATTR_COOP_GROUP_INSTR_OFFSETS
	.align		4
.L_298:
        /*0318*/ 	.byte	0x04, 0x28
        /*031a*/ 	.short	(.L_300 - .L_299)


	//   ....[0]....
.L_299:
        /*031c*/ 	.word	0x00005280


	//   ....[1]....
        /*0320*/ 	.word	0x000052e0


	//   ....[2]....
        /*0324*/ 	.word	0x00005320


	//   ....[3]....
        /*0328*/ 	.word	0x00005350


	//   ....[4]....
        /*032c*/ 	.word	0x0000a8a0


	//   ....[5]....
        /*0330*/ 	.word	0x0000a900


	//   ....[6]....
        /*0334*/ 	.word	0x0000a920


	//   ....[7]....
        /*0338*/ 	.word	0x0000a990


	//   ....[8]....
        /*033c*/ 	.word	0x00010490


	//   ....[9]....
        /*0340*/ 	.word	0x00010520


	//   ....[10]....
        /*0344*/ 	.word	0x00010620


	//   ....[11]....
        /*0348*/ 	.word	0x00010660


	//   ....[12]....
        /*034c*/ 	.word	0x000135b0


	//   ....[13]....
        /*0350*/ 	.word	0x000135c0


	//   ....[14]....
        /*0354*/ 	.word	0x000135f0


	//   ....[15]....
        /*0358*/ 	.word	0x00013600


	//----- nvinfo : EIATTR_EXIT_INSTR_OFFSETS
	.align		4
.L_300:
        /*035c*/ 	.byte	0x04, 0x1c
        /*035e*/ 	.short	(.L_302 - .L_301)


	//   ....[0]....
.L_301:
        /*0360*/ 	.word	0x00000690


	//   ....[1]....
        /*0364*/ 	.word	0x00015180


	//   ....[2]....
        /*0368*/ 	.word	0x000152b0


	//   ....[3]....
        /*036c*/ 	.word	0x000152d0


	//   ....[4]....
        /*0370*/ 	.word	0x00015f00


	//   ....[5]....
        /*0374*/ 	.word	0x00015f90


	//----- nvinfo : EIATTR_CRS_STACK_SIZE
	.align		4
.L_302:
        /*0378*/ 	.byte	0x04, 0x1e
        /*037a*/ 	.short	(.L_304 - .L_303)
.L_303:
        /*037c*/ 	.word	0x00000000


	//----- nvinfo : EIATTR_CBANK_PARAM_SIZE
	.align		4
.L_304:
        /*0380*/ 	.byte	0x03, 0x19
        /*0382*/ 	.short	0x01d0


	//----- nvinfo : EIATTR_PARAM_CBANK
	.align		4
        /*0384*/ 	.byte	0x04, 0x0a
        /*0386*/ 	.short	(.L_306 - .L_305)
	.align		4
.L_305:
        /*0388*/ 	.word	index@(.nv.constant0._ZN5flash16flash_fwd_kernelI23Flash_fwd_kernel_traitsILi192ELi64ELi64ELi4ELb0ELb0EN7cutlass6half_tE19Flash_kernel_traitsILi192ELi64ELi64ELi4ES3_EELb1ELb1ELb0ELb1ELb0ELb0ELb0ELb1EEEvNS_16Flash_fwd_paramsE)
        /*038c*/ 	.short	0x0210
        /*038e*/ 	.short	0x01d0


	//----- nvinfo : EIATTR_SW_WAR
	.align		4
.L_306:
        /*0390*/ 	.byte	0x04, 0x36
        /*0392*/ 	.short	(.L_308 - .L_307)
.L_307:
        /*0394*/ 	.word	0x00000008
.L_308:


//--------------------- .nv.info._ZN5flash16flash_fwd_kernelI23Flash_fwd_kernel_traitsILi192ELi64ELi64ELi4ELb0ELb0EN7cutlass6half_tE19Flash_kernel_traitsILi192ELi64ELi64ELi4ES3_EELb0ELb1ELb0ELb1ELb0ELb0ELb1ELb0EEEvNS_16Flash_fwd_paramsE --------------------------
	.section	.nv.info._ZN5flash16flash_fwd_kernelI23Flash_fwd_kernel_traitsILi192ELi64ELi64ELi4ELb0ELb0EN7cutlass6half_tE19Flash_kernel_traitsILi192ELi64ELi64ELi4ES3_EELb0ELb1ELb0ELb1ELb0ELb0ELb1ELb0EEEvNS_16Flash_fwd_paramsE,"",@"SHT_CUDA_INFO"
	.sectionflags	@""
	.align	4


	//----- nvinfo : EIATTR_CUDA_API_VERSION
	.align		4
        /*0000*/ 	.byte	0x04, 0x37
        /*0002*/ 	.short	(.L_310 - .L_309)
.L_309:
        /*0004*/ 	.word	0x00000082


	//----- nvinfo : EIATTR_KPARAM_INFO
	.align		4
.L_310:
        /*0008*/ 	.byte	0x04, 0x17
        /*000a*/ 	.short	(.L_312 - .L_311)
.L_311:
        /*000c*/ 	.word	0x00000000
        /*0010*/ 	.short	0x0000
        /*0012*/ 	.short	0x0000
        /*0014*/ 	.byte	0x00, 0xf0, 0x41, 0x07


	//----- nvinfo : EIATTR_SPARSE_MMA_MASK
	.align		4
.L_312:
        /*0018*/ 	.byte	0x03, 0x50
        /*001a*/ 	.short	0x0000


	//----- nvinfo : EIATTR_MAXREG_COUNT
	.align		4
        /*001c*/ 	.byte	0x03, 0x1b
        /*001e*/ 	.short	0x00ff


	//----- nvinfo : EIATTR_NUM_BARRIERS
	.align		4
        /*0020*/ 	.byte	0x02, 0x4c
        /*0022*/ 	.byte	0x01
	.zero		1


	//----- nvinfo : EIATTR_MERCURY_ISA_VERSION
	.align		4
        /*0024*/ 	.byte	0x03, 0x5f
        /*0026*/ 	.short	0x0101


	//----- nvinfo : EIATTR_COOP_GROUP_MASK_REGIDS
	.align		4
        /*0028*/ 	.byte	0x04, 0x29
        /*002a*/ 	.short	(.L_314 - .L_313)


	//   ....[0]....
.L_313:
        /*002c*/ 	.word	0xffffffff


	//   ....[1]....
        /*0030*/ 	.word	0xffffffff


	//   ....[2]....
        /*0034*/ 	.word	0xffffffff


	//   ....[3]....
        /*0038*/ 	.word	0xffffffff


	//   ....[4]....
        /*003c*/ 	.word	0xffffffff


	//   ....[5]....
        /*0040*/ 	.word	0xffffffff


	//   ....[6]....
        /*0044*/ 	.word	0xffffffff


	//   ....[7]....
        /*0048*/ 	.word	0xffffffff


	//   ....[8]....
        /*004c*/ 	.word	0xffffffff


	//   ....[9]....
        /*0050*/ 	.word	0xffffffff


	//   ....[10]....
        /*0054*/ 	.word	0xffffffff


	//   ....[11]....
        /*0058*/ 	.word	0xffffffff


	//   ....[12]....
        /*005c*/ 	.word	0xffffffff


	//   ....[13]....
        /*0060*/ 	.word	0xffffffff


	//   ....[14]....
        /*0064*/ 	.word	0xffffffff


	//   ....[15]....
        /*0068*/ 	.word	0xffffffff


	//----- nvinfo : EIATTR_COOP_GROUP_INSTR_OFFSETS
	.align		4
.L_314:
        /*006c*/ 	.byte	0x04, 0x28
        /*006e*/ 	.short	(.L_316 - .L_315)


	//   ....[0]....
.L_315:
        /*0070*/ 	.word	0x00004f70


	//   ....[1]....
        /*0074*/ 	.word	0x00004f90


	//   ....[2]....
        /*0078*/ 	.word	0x00005030


	//   ....[3]....
        /*007c*/ 	.word	0x00005040


	//   ....[4]....
        /*0080*/ 	.word	0x00008780


	//   ....[5]....
        /*0084*/ 	.word	0x00008790


	//   ....[6]....
        /*0088*/ 	.word	0x000087c0


	//   ....[7]....
        /*008c*/ 	.word	0x000087d0


	//   ....[8]....
        /*0090*/ 	.word	0x0000c260


	//   ....[9]....
        /*0094*/ 	.word	0x0000c280


	//   ....[10]....
        /*0098*/ 	.word	0x0000c320


	//   ....[11]....
        /*009c*/ 	.word	0x0000c330


	//   ....[12]....
        /*00a0*/ 	.word	0x0000da00


	//   ....[13]....
        /*00a4*/ 	.word	0x0000da40


	//   ....[14]....
        /*00a8*/ 	.word	0x0000da90


	//   ....[15]....
        /*00ac*/ 	.word	0x0000daa0


	//----- nvinfo : EIATTR_EXIT_INSTR_OFFSETS
	.align		4
.L_316:
        /*00b0*/ 	.byte	0x04, 0x1c
        /*00b2*/ 	.short	(.L_318 - .L_317)


	//   ....[0]....
.L_317:
        /*00b4*/ 	.word	0x00000310


	//   ....[1]....
        /*00b8*/ 	.word	0x0000f5b0


	//   ....[2]....
        /*00bc*/ 	.word	0x0000f6e0


	//   ....[3]....
        /*00c0*/ 	.word	0x0000f700


	//   ....[4]....
        /*00c4*/ 	.word	0x00010300


	//   ....[5]....
        /*00c8*/ 	.word	0x00010390


	//----- nvinfo : EIATTR_CRS_STACK_SIZE
	.align		4
.L_318:
        /*00cc*/ 	.byte	0x04, 0x1e
        /*00ce*/ 	.short	(.L_320 - .L_319)
.L_319:
        /*00d0*/ 	.word	0x00000000


	//----- nvinfo : EIATTR_CBANK_PARAM_SIZE
	.align		4
.L_320:
        /*00d4*/ 	.byte	0x03, 0x19
        /*00d6*/ 	.short	0x01d0


	//----- nvinfo : EIATTR_PARAM_CBANK
	.align		4
        /*00d8*/ 	.byte	0x04, 0x0a
        /*00da*/ 	.short	(.L_322 - .L_321)
	.align		4
.L_321:
        /*00dc*/ 	.word	index@(.nv.constant0._ZN5flash16flash_fwd_kernelI23Flash_fwd_kernel_traitsILi192ELi64ELi64ELi4ELb0ELb0EN7cutlass6half_tE19Flash_kernel_traitsILi192ELi64ELi64ELi4ES3_EELb0ELb1ELb0ELb1ELb0ELb0ELb1ELb0EEEvNS_16Flash_fwd_paramsE)
        /*00e0*/ 	.short	0x0210
        /*00e2*/ 	.short	0x01d0


	//----- nvinfo : EIATTR_SW_WAR
	.align		4
.L_322:
        /*00e4*/ 	.byte	0x04, 0x36
        /*00e6*/ 	.short	(.L_324 - .L_323)
.L_323:
        /*00e8*/ 	.word	0x00000008
.L_324:


//--------------------- .nv.callgraph             --------------------------
	.section	.nv.callgraph,"",@"SHT_CUDA_CALLGRAPH"
	.align	4
	.sectionentsize	8
	.align		4
        /*0000*/ 	.word	0x00000000
	.align		4
        /*0004*/ 	.word	0xffffffff
	.align		4
        /*0008*/ 	.word	0x00000000
	.align		4
        /*000c*/ 	.word	0xfffffffe
	.align		4
        /*0010*/ 	.word	0x00000000
	.align		4
        /*0014*/ 	.word	0xfffffffd
	.align		4
        /*0018*/ 	.word	0x00000000
	.align		4
        /*001c*/ 	.word	0xfffffffc


//--------------------- .nv.constant4             --------------------------
	.section	.nv.constant4,"a",@progbits
	.align	8
	.align		8
.nv.constant4:
        /*0000*/ 	.dword	_ZN73_INTERNAL_0a557355_37_flash_fwd_hdim192_fp16_causal_sm80_cu_e763cb1e_27014cuda3std3__45__cpo5beginE
	.align		8
        /*0008*/ 	.dword	_ZN73_INTERNAL_0a557355_37_flash_fwd_hdim192_fp16_causal_sm80_cu_e763cb1e_27014cuda3std3__45__cpo3endE
	.align		8
        /*0010*/ 	.dword	_ZN73_INTERNAL_0a557355_37_flash_fwd_hdim192_fp16_causal_sm80_cu_e763cb1e_27014cuda3std3__45__cpo6cbeginE
	.align		8
        /*0018*/ 	.dword	_ZN73_INTERNAL_0a557355_37_flash_fwd_hdim192_fp16_causal_sm80_cu_e763cb1e_27014cuda3std3__45__cpo4cendE
	.align		8
        /*0020*/ 	.dword	_ZN73_INTERNAL_0a557355_37_flash_fwd_hdim192_fp16_causal_sm80_cu_e763cb1e_27014cuda3std3__475_GLOBAL__N__0a557355_37_flash_fwd_hdim192_fp16_causal_sm80_cu_e763cb1e_27016ignoreE
	.align		8
        /*0028*/ 	.dword	_ZN73_INTERNAL_0a557355_37_flash_fwd_hdim192_fp16_causal_sm80_cu_e763cb1e_27014cuda3std3__419piecewise_constructE
	.align		8
        /*0030*/ 	.dword	_ZN73_INTERNAL_0a557355_37_flash_fwd_hdim192_fp16_causal_sm80_cu_e763cb1e_27014cuda3std3__48in_placeE
	.align		8
        /*0038*/ 	.dword	_ZN73_INTERNAL_0a557355_37_flash_fwd_hdim192_fp16_causal_sm80_cu_e763cb1e_27014cuda3std6ranges3__45__cpo4swapE
	.align		8
        /*0040*/ 	.dword	_ZN73_INTERNAL_0a557355_37_flash_fwd_hdim192_fp16_causal_sm80_cu_e763cb1e_27014cuda3std6ranges3__45__cpo9iter_moveE
	.align		8
        /*0048*/ 	.dword	_ZN73_INTERNAL_0a557355_37_flash_fwd_hdim192_fp16_causal_sm80_cu_e763cb1e_27014cute7productE
	.align		8
        /*0050*/ 	.dword	_ZN73_INTERNAL_0a557355_37_flash_fwd_hdim192_fp16_causal_sm80_cu_e763cb1e_27014cute1_E


//--------------------- .text._ZN5flash16flash_fwd_kernelI23Flash_fwd_kernel_traitsILi192ELi128ELi64ELi8ELb0ELb0EN7cutlass6half_tE19Flash_kernel_traitsILi192ELi128ELi64ELi8ES3_EELb0ELb1ELb0ELb0ELb0ELb1ELb0ELb0EEEvNS_16Flash_fwd_paramsE --------------------------
	.section	.text._ZN5flash16flash_fwd_kernelI23Flash_fwd_kernel_traitsILi192ELi128ELi64ELi8ELb0ELb0EN7cutlass6half_tE19Flash_kernel_traitsILi192ELi128ELi64ELi8ES3_EELb0ELb1ELb0ELb0ELb0ELb1ELb0ELb0EEEvNS_16Flash_fwd_paramsE,"ax",@progbits
	.align	128
        .global         _ZN5flash16flash_fwd_kernelI23Flash_fwd_kernel_traitsILi192ELi128ELi64ELi8ELb0ELb0EN7cutlass6half_tE19Flash_kernel_traitsILi192ELi128ELi64ELi8ES3_EELb0ELb1ELb0ELb0ELb0ELb1ELb0ELb0EEEvNS_16Flash_fwd_paramsE
        .type           _ZN5flash16flash_fwd_kernelI23Flash_fwd_kernel_traitsILi192ELi128ELi64ELi8ELb0ELb0EN7cutlass6half_tE19Flash_kernel_traitsILi192ELi128ELi64ELi8ES3_EELb0ELb1ELb0ELb0ELb0ELb1ELb0ELb0EEEvNS_16Flash_fwd_paramsE,@function
        .size           _ZN5flash16flash_fwd_kernelI23Flash_fwd_kernel_traitsILi192ELi128ELi64ELi8ELb0ELb0EN7cutlass6half_tE19Flash_kernel_traitsILi192ELi128ELi64ELi8ES3_EELb0ELb1ELb0ELb0ELb0ELb1ELb0ELb0EEEvNS_16Flash_fwd_paramsE,(.L_x_799 - _ZN5flash16flash_fwd_kernelI23Flash_fwd_kernel_traitsILi192ELi128ELi64ELi8ELb0ELb0EN7cutlass6half_tE19Flash_kernel_traitsILi192ELi128ELi64ELi8ES3_EELb0ELb1ELb0ELb0ELb0ELb1ELb0ELb0EEEvNS_16Flash_fwd_paramsE)
        .other          _ZN5flash16flash_fwd_kernelI23Flash_fwd_kernel_traitsILi192ELi128ELi64ELi8ELb0ELb0EN7cutlass6half_tE19Flash_kernel_traitsILi192ELi128ELi64ELi8ES3_EELb0ELb1ELb0ELb0ELb0ELb1ELb0ELb0EEEvNS_16Flash_fwd_paramsE,@"STO_CUDA_ENTRY STV_DEFAULT"
_ZN5flash16flash_fwd_kernelI23Flash_fwd_kernel_traitsILi192ELi128ELi64ELi8ELb0ELb0EN7cutlass6half_tE19Flash_kernel_traitsILi192ELi128ELi64ELi8ES3_EELb0ELb1ELb0ELb0ELb0ELb1ELb0ELb0EEEvNS_16Flash_fwd_paramsE:
.text._ZN5flash16flash_fwd_kernelI23Flash_fwd_kernel_traitsILi192ELi128ELi64ELi8ELb0ELb0EN7cutlass6half_tE19Flash_kernel_traitsILi192ELi128ELi64ELi8ES3_EELb0ELb1ELb0ELb0ELb0ELb1ELb0ELb0EEEvNS_16Flash_fwd_paramsE:
[----:B------:R-:W-:Y:S08]  /*0000*/  LDC R1, c[0x0][0x28] ;  /* 0x00000a00ff017b82 */ /* 0x000ff00000000800 */
[----:B------:R-:W1:Y:S01]  /*0010*/  S2UR UR8, SR_CTAID.Y ;  /* 0x00000000000879c3 */ /* 0x000e620000002600 */
[----:B------:R-:W-:Y:S01]  /*0020*/  ULDC.64 UR4, c[0x0][0x300] ;  /* 0x0000c00000047ab9 */ /* 0x000fe20000000a00 */
[----:B------:R-:W-:Y:S01]  /*0030*/  ULDC.64 UR6, c[0x0][0x2f0] ;  /* 0x0000bc0000067ab9 */ /* 0x000fe20000000a00 */
[----:B------:R-:W-:-:S02]  /*0040*/  UISETP.NE.U32.AND UP1, UPT, UR4, URZ, UPT ;  /* 0x0000003f0400728c */ /* 0x000fc4000bf25070 */
[----:B------:R-:W-:Y:S02]  /*0050*/  UISETP.NE.U32.AND UP2, UPT, UR6, URZ, UPT ;  /* 0x0000003f0600728c */ /* 0x000fe4000bf45070 */
[----:B------:R-:W-:Y:S02]  /*0060*/  UISETP.NE.AND.EX UP1, UPT, UR5, URZ, UPT, UP1 ;  /* 0x0000003f0500728c */ /* 0x000fe4000bf25310 */
[----:B------:R-:W-:Y:S01]  /*0070*/  UISETP.NE.AND.EX UP2, UPT, UR7, URZ, UPT, UP2 ;  /* 0x0000003f0700728c */ /* 0x000fe2000bf45320 */
[----:B------:R-:W-:Y:S01]  /*0080*/  ULDC.64 UR10, c[0x0][0x2f0] ;  /* 0x0000bc00000a7ab9 */ /* 0x000fe20000000a00 */
[----:B------:R-:W-:Y:S02]  /*0090*/  ULDC.U8 UR6, c[0x0][0x3c2] ;  /* 0x0000f08000067ab9 */ /* 0x000fe40000000000 */
[----:B------:R-:W-:Y:S01]  /*00a0*/  PLOP3.LUT P0, PT, PT, PT, UP1, 0x80, 0x0 ;  /* 0x000000000000781c */ /* 0x000fe20003f0f018 */
[----:B------:R-:W-:Y:S01]  /*00b0*/  ULDC.64 UR4, c[0x0][0x2f8] ;  /* 0x0000be0000047ab9 */ /* 0x000fe20000000a00 */
[----:B------:R-:W-:Y:S01]  /*00c0*/  PLOP3.LUT P2, PT, PT, PT, UP2, 0x80, 0x0 ;  /* 0x000000000000781c */ /* 0x000fe20003f4f028 */
[----:B------:R-:W-:-:S02]  /*00d0*/  UISETP.NE.AND UP3, UPT, UR6, URZ, UPT ;  /* 0x0000003f0600728c */ /* 0x000fc4000bf65270 */
[----:B------:R-:W-:Y:S01]  /*00e0*/  UISETP.EQ.U32.AND UP0, UPT, UR4, URZ, UPT ;  /* 0x0000003f0400728c */ /* 0x000fe2000bf02070 */
[----:B------:R-:W-:Y:S01]  /*00f0*/  ULDC.64 UR20, c[0x0][0x208] ;  /* 0x0000820000147ab9 */ /* 0x000fe20000000a00 */
[----:B------:R-:W-:Y:S02]  /*0100*/  ULDC.64 UR6, c[0x0][0x2f8] ;  /* 0x0000be0000067ab9 */ /* 0x000fe40000000a00 */
[----:B------:R-:W-:Y:S02]  /*0110*/  UISETP.EQ.OR.EX UP0, UPT, UR5, URZ, !UP3, UP0 ;  /* 0x0000003f0500728c */ /* 0x000fe4000df02700 */
[----:B-1----:R-:W-:-:S06]  /*0120*/  UIMAD.WIDE UR10, UR8, 0x4, UR10 ;  /* 0x00000004080a78a5 */ /* 0x002fcc000f8e020a */
[----:B------:R-:W-:Y:S02]  /*0130*/  IMAD.U32 R10, RZ, RZ, UR10 ;  /* 0x0000000aff0a7e24 */ /* 0x000fe4000f8e00ff */
[----:B------:R-:W-:Y:S01]  /*0140*/  IMAD.U32 R11, RZ, RZ, UR11 ;  /* 0x0000000bff0b7e24 */ /* 0x000fe2000f8e00ff */
[----:B------:R-:W-:Y:S02]  /*0150*/  @UP1 ULDC.64 UR10, c[0x0][0x300] ;  /* 0x0000c000000a1ab9 */ /* 0x000fe40000000a00 */
[----:B------:R-:W-:Y:S02]  /*0160*/  @UP1 UIMAD.WIDE UR10, UR8, 0x4, UR10 ;  /* 0x00000004080a18a5 */ /* 0x000fe4000f8e020a */
[----:B------:R-:W2:Y:S04]  /*0170*/  @P2 LDG.E R5, desc[UR20][R10.64] ;  /* 0x000000140a052981 */ /* 0x000ea8000c1e1900 */
[----:B------:R-:W-:Y:S01]  /*0180*/  IMAD.U32 R8, RZ, RZ, UR10 ;  /* 0x0000000aff087e24 */ /* 0x000fe2000f8e00ff */
[----:B------:R-:W3:Y:S01]  /*0190*/  @P2 LDG.E R0, desc[UR20][R10.64+0x4] ;  /* 0x000004140a002981 */ /* 0x000ee2000c1e1900 */
[----:B------:R-:W-:Y:S01]  /*01a0*/  IMAD.U32 R9, RZ, RZ, UR11 ;  /* 0x0000000bff097e24 */ /* 0x000fe2000f8e00ff */
[----:B------:R-:W-:Y:S01]  /*01b0*/  PLOP3.LUT P1, PT, PT, PT, UP0, 0x80, 0x0 ;  /* 0x000000000000781c */ /* 0x000fe20003f2f008 */
[----:B------:R-:W-:-:S03]  /*01c0*/  UIMAD.WIDE UR6, UR8, 0x4, UR6 ;  /* 0x00000004080678a5 */ /* 0x000fc6000f8e0206 */
[----:B------:R-:W4:Y:S03]  /*01d0*/  @P0 LDG.E R3, desc[UR20][R8.64] ;  /* 0x0000001408030981 */ /* 0x000f26000c1e1900 */
[----:B------:R-:W-:Y:S02]  /*01e0*/  IMAD.U32 R6, RZ, RZ, UR6 ;  /* 0x00000006ff067e24 */ /* 0x000fe4000f8e00ff */
[----:B------:R-:W-:-:S05]  /*01f0*/  IMAD.U32 R7, RZ, RZ, UR7 ;  /* 0x00000007ff077e24 */ /* 0x000fca000f8e00ff */
[----:B------:R-:W5:Y:S01]  /*0200*/  @!P1 LDG.E R4, desc[UR20][R6.64] ;  /* 0x0000001406049981 */ /* 0x000f62000c1e1900 */
[----:B------:R-:W-:Y:S01]  /*0210*/  UMOV UR15, 0xffffffff ;  /* 0xffffffff000f7882 */ /* 0x000fe20000000000 */
[----:B------:R-:W-:Y:S01]  /*0220*/  UMOV UR9, URZ ;  /* 0x0000003f00097c82 */ /* 0x000fe20008000000 */
[----:B------:R-:W1:Y:S01]  /*0230*/  S2R R2, SR_TID.X ;  /* 0x0000000000027919 */ /* 0x000e620000002100 */
[----:B------:R-:W-:Y:S01]  /*0240*/  UMOV UR10, 0xffffffff ;  /* 0xffffffff000a7882 */ /* 0x000fe20000000000 */
[----:B------:R-:W1:Y:S08]  /*0250*/  S2UR UR16, SR_CTAID.X ;  /* 0x00000000001079c3 */ /* 0x000e700000002500 */
[----:B------:R-:W1:Y:S01]  /*0260*/  S2UR UR11, SR_CTAID.Z ;  /* 0x00000000000b79c3 */ /* 0x000e620000002700 */
[----:B--2---:R-:W-:-:S02]  /*0270*/  @P2 R2UR UR15, R5 ;  /* 0x00000000050f22ca */ /* 0x004fc400000e0000 */
[----:B---3--:R-:W-:Y:S02]  /*0280*/  @P2 R2UR UR17, R0 ;  /* 0x00000000001122ca */ /* 0x008fe400000e0000 */
[----:B----4-:R-:W-:Y:S02]  /*0290*/  @P0 R2UR UR9, R3 ;  /* 0x00000000030902ca */ /* 0x010fe400000e0000 */
[----:B------:R-:W-:-:S04]  /*02a0*/  ISETP.NE.U32.AND P0, PT, RZ, UR4, PT ;  /* 0x00000004ff007c0c */ /* 0x000fc8000bf05070 */
[----:B------:R-:W-:-:S05]  /*02b0*/  ISETP.NE.AND.EX P0, PT, RZ, UR5, PT, P0 ;  /* 0x00000005ff007c0c */ /* 0x000fca000bf05300 */
[----:B------:R-:W-:Y:S01]  /*02c0*/  @UP2 UIADD3 UR17, UR17, -UR15, URZ ;  /* 0x8000000f11112290 */ /* 0x000fe2000fffe03f */
[----:B-----5:R-:W-:-:S06]  /*02d0*/  @!P1 R2UR UR10, R4 ;  /* 0x00000000040a92ca */ /* 0x020fcc00000e0000 */
[----:B------:R-:W-:Y:S01]  /*02e0*/  @!UP2 ULDC UR17, c[0x0][0x2c4] ;  /* 0x0000b1000011aab9 */ /* 0x000fe20000000800 */
[----:B-1----:R-:W-:Y:S08]  /*02f0*/  @!P0 BRA `(.L_x_0) ;  /* 0x00000000001c8947 */ /* 0x002ff00003800000 */
[----:B------:R-:W-:-:S13]  /*0300*/  PLOP3.LUT P0, PT, PT, PT, UP3, 0x80, 0x0 ;  /* 0x000000000000781c */ /* 0x000fda0003f0f038 */
[----:B------:R-:W2:Y:S04]  /*0310*/  @P0 LDG.E R0, desc[UR20][R6.64+0x4] ;  /* 0x0000041406000981 */ /* 0x000ea8000c1e1900 */
[----:B------:R-:W3:Y:S01]  /*0320*/  @!P0 LDG.E R3, desc[UR20][R6.64] ;  /* 0x0000001406038981 */ /* 0x000ee2000c1e1900 */
[----:B--2---:R-:W-:-:S13]  /*0330*/  @P0 R2UR UR6, R0 ;  /* 0x00000000000602ca */ /* 0x004fda00000e0000 */
[----:B------:R-:W-:-:S07]  /*0340*/  @UP3 UIADD3 UR6, UR6, -UR10, URZ ;  /* 0x8000000a06063290 */ /* 0x000fce000fffe03f */
[----:B---3--:R-:W-:Y:S01]  /*0350*/  @!P0 R2UR UR6, R3 ;  /* 0x00000000030682ca */ /* 0x008fe200000e0000 */
[----:B------:R-:W-:-:S14]  /*0360*/  BRA `(.L_x_1) ;  /* 0x0000000000047947 */ /* 0x000fdc0003800000 */
.L_x_0:
[----:B------:R-:W-:-:S05]  /*0370*/  ULDC UR6, c[0x0][0x2c8] ;  /* 0x0000b20000067ab9 */ /* 0x000fca0000000800 */
.L_x_1:
[----:B------:R-:W-:Y:S02]  /*0380*/  ULDC.64 UR4, c[0x0][0x308] ;  /* 0x0000c20000047ab9 */ /* 0x000fe40000000a00 */
[----:B------:R-:W-:-:S04]  /*0390*/  UISETP.NE.U32.AND UP2, UPT, UR4, URZ, UPT ;  /* 0x0000003f0400728c */ /* 0x000fc8000bf45070 */
[----:B------:R-:W-:-:S06]  /*03a0*/  UISETP.NE.AND.EX UP2, UPT, UR5, URZ, UPT, UP2 ;  /* 0x0000003f0500728c */ /* 0x000fcc000bf45320 */
[----:B------:R-:W-:-:S05]  /*03b0*/  PLOP3.LUT P0, PT, PT, PT, UP2, 0x80, 0x0 ;  /* 0x000000000000781c */ /* 0x000fca0003f0f028 */
[----:B------:R-:W-:Y:S02]  /*03c0*/  @UP2 ULDC.64 UR4, c[0x0][0x308] ;  /* 0x0000c20000042ab9 */ /* 0x000fe40000000a00 */
[----:B------:R-:W-:-:S06]  /*03d0*/  @UP2 UIMAD.WIDE UR4, UR8, 0x4, UR4 ;  /* 0x00000004080428a5 */ /* 0x000fcc000f8e0204 */
[----:B------:R-:W-:Y:S02]  /*03e0*/  IMAD.U32 R4, RZ, RZ, UR4 ;  /* 0x00000004ff047e24 */ /* 0x000fe4000f8e00ff */
[----:B------:R-:W-:Y:S01]  /*03f0*/  IMAD.U32 R5, RZ, RZ, UR5 ;  /* 0x00000005ff057e24 */ /* 0x000fe2000f8e00ff */
[----:B------:R-:W-:Y:S01]  /*0400*/  USHF.L.U32 UR25, UR16, 0x7, URZ ;  /* 0x0000000710197899 */ /* 0x000fe2000800063f */
[----:B------:R-:W-:-:S03]  /*0410*/  @!UP2 ULDC.64 UR4, c[0x0][0x318] ;  /* 0x0000c6000004aab9 */ /* 0x000fc60000000a00 */
[----:B------:R-:W2:Y:S01]  /*0420*/  @P0 LDG.E R0, desc[UR20][R4.64] ;  /* 0x0000001404000981 */ /* 0x000ea2000c1e1900 */
[----:B------:R-:W-:Y:S02]  /*0430*/  UISETP.GT.AND UP1, UPT, UR17, UR25, UPT ;  /* 0x000000191100728c */ /* 0x000fe4000bf24270 */
[----:B------:R-:W-:-:S03]  /*0440*/  @!UP2 UISETP.NE.U32.AND UP0, UPT, UR4, URZ, UPT ;  /* 0x0000003f0400a28c */ /* 0x000fc6000bf05070 */
[----:B------:R-:W-:Y:S01]  /*0450*/  @!UP2 ULDC UR4, c[0x0][0x2cc] ;  /* 0x0000b3000004aab9 */ /* 0x000fe20000000800 */
[----:B------:R-:W-:-:S04]  /*0460*/  @!UP2 UISETP.NE.AND.EX UP0, UPT, UR5, URZ, UPT, UP0 ;  /* 0x0000003f0500a28c */ /* 0x000fc8000bf05300 */
[----:B------:R-:W-:Y:S01]  /*0470*/  @!UP2 USEL UR4, UR4, URZ, UP0 ;  /* 0x0000003f0404a287 */ /* 0x000fe20008000000 */
[----:B--2---:R-:W-:Y:S02]  /*0480*/  @P0 R2UR UR26, R0 ;  /* 0x00000000001a02ca */ /* 0x004fe400000e0000 */
[----:B------:R-:W-:-:S11]  /*0490*/  PLOP3.LUT P0, PT, PT, PT, UP1, 0x80, 0x0 ;  /* 0x000000000000781c */ /* 0x000fd60003f0f018 */
[----:B------:R-:W-:Y:S02]  /*04a0*/  @UP2 UIADD3 UR26, UR26, -UR9, URZ ;  /* 0x800000091a1a2290 */ /* 0x000fe4000fffe03f */
[----:B------:R-:W-:Y:S01]  /*04b0*/  @!UP2 UIADD3 UR26, UR4, UR6, -UR9 ;  /* 0x00000006041aa290 */ /* 0x000fe2000fffe809 */
[----:B------:R-:W-:Y:S11]  /*04c0*/  @!P0 EXIT ;  /* 0x000000000000894d */ /* 0x000ff60003800000 */
[----:B------:R-:W-:Y:S01]  /*04d0*/  UIADD3 UR5, -UR17, 0xbf, UR25 ;  /* 0x000000bf11057890 */ /* 0x000fe2000fffe119 */
[----:B------:R-:W-:Y:S01]  /*04e0*/  ULDC UR24, c[0x0][0x398] ;  /* 0x0000e60000187ab9 */ /* 0x000fe20000000800 */
[----:B------:R-:W-:Y:S02]  /*04f0*/  UIADD3 UR7, UR26, 0x3f, URZ ;  /* 0x0000003f1a077890 */ /* 0x000fe4000fffe03f */
[----:B------:R-:W-:Y:S02]  /*0500*/  UIADD3 UR5, UR5, UR24, UR26 ;  /* 0x0000001805057290 */ /* 0x000fe4000fffe01a */
[----:B------:R-:W-:Y:S02]  /*0510*/  USHF.R.S32.HI UR6, URZ, 0x1f, UR7 ;  /* 0x0000001f3f067899 */ /* 0x000fe40008011407 */
[----:B------:R-:W-:Y:S02]  /*0520*/  USHF.R.S32.HI UR4, URZ, 0x1f, UR5 ;  /* 0x0000001f3f047899 */ /* 0x000fe40008011405 */
[----:B------:R-:W-:-:S02]  /*0530*/  ULEA.HI UR6, UR6, UR7, URZ, 0x6 ;  /* 0x0000000706067291 */ /* 0x000fc4000f8f303f */
[----:B------:R-:W-:Y:S02]  /*0540*/  ULEA.HI UR4, UR4, UR5, URZ, 0x6 ;  /* 0x0000000504047291 */ /* 0x000fe4000f8f303f */
[----:B------:R-:W-:Y:S02]  /*0550*/  USHF.R.S32.HI UR6, URZ, 0x6, UR6 ;  /* 0x000000063f067899 */ /* 0x000fe40008011406 */
[----:B------:R-:W-:-:S04]  /*0560*/  USHF.R.S32.HI UR4, URZ, 0x6, UR4 ;  /* 0x000000063f047899 */ /* 0x000fc80008011404 */
[----:B------:R-:W-:-:S04]  /*0570*/  UISETP.LT.AND UP0, UPT, UR6, UR4, UPT ;  /* 0x000000040600728c */ /* 0x000fc8000bf01270 */
[----:B------:R-:W-:-:S04]  /*0580*/  USEL UR18, UR6, UR4, UP0 ;  /* 0x0000000406127287 */ /* 0x000fc80008000000 */
[----:B------:R-:W-:-:S06]  /*0590*/  UISETP.GE.AND UP0, UPT, UR18, 0x1, UPT ;  /* 0x000000011200788c */ /* 0x000fcc000bf06270 */
[----:B------:R-:W-:-:S13]  /*05a0*/  PLOP3.LUT P0, PT, PT, PT, UP0, 0x80, 0x0 ;  /* 0x000000000000781c */ /* 0x000fda0003f0f008 */
[----:B------:R-:W-:Y:S05]  /*05b0*/  @!P0 BRA `(.L_x_2) ;  /* 0x000000d400bc8947 */ /* 0x000fea0003800000 */
[----:B------:R-:W1:Y:S01]  /*05c0*/  LDC R10, c[0x0][0x278] ;  /* 0x00009e00ff0a7b82 */ /* 0x000e620000000800 */
[----:B------:R-:W2:Y:S01]  /*05d0*/  S2R R6, SR_CTAID.Z ;  /* 0x0000000000067919 */ /* 0x000ea20000002700 */
[----:B------:R-:W-:Y:S01]  /*05e0*/  SHF.R.S32.HI R3, RZ, 0x1f, R2 ;  /* 0x0000001fff037819 */ /* 0x000fe20000011402 */
[----:B------:R-:W-:Y:S01]  /*05f0*/  UIADD3 UR14, -UR25, UR17, URZ ;  /* 0x00000011190e7290 */ /* 0x000fe2000fffe13f */
[----:B------:R-:W-:Y:S01]  /*0600*/  IMAD.U32 R13, RZ, RZ, UR16 ;  /* 0x00000010ff0d7e24 */ /* 0x000fe2000f8e00ff */
[----:B------:R-:W-:Y:S01]  /*0610*/  UISETP.NE.AND UP0, UPT, UR15, -0x1, UPT ;  /* 0xffffffff0f00788c */ /* 0x000fe2000bf05270 */
[CC--:B------:R-:W-:Y:S02]  /*0620*/  LEA.HI R5, R3.reuse, R2.reuse, RZ, 0x3 ;  /* 0x0000000203057211 */ /* 0x0c0fe400078f18ff */
[----:B------:R-:W3:Y:S01]  /*0630*/  S2UR UR13, SR_CgaCtaId ;  /* 0x00000000000d79c3 */ /* 0x000ee20000008800 */
[----:B------:R-:W-:Y:S02]  /*0640*/  LEA.HI R16, R3, R2, RZ, 0x6 ;  /* 0x0000000203107211 */ /* 0x000fe400078f30ff */
[----:B------:R-:W-:-:S02]  /*0650*/  SHF.R.S32.HI R22, RZ, 0x3, R5 ;  /* 0x00000003ff167819 */ /* 0x000fc40000011405 */
[----:B------:R-:W-:Y:S01]  /*0660*/  LOP3.LUT R5, R5, 0xfffffff8, RZ, 0xc0, !PT ;  /* 0xfffffff805057812 */ /* 0x000fe200078ec0ff */
[----:B------:R-:W-:Y:S01]  /*0670*/  IMAD.SHL.U32 R16, R16, 0x8, RZ ;  /* 0x0000000810107824 */ /* 0x000fe200078e00ff */
[C---:B------:R-:W-:Y:S01]  /*0680*/  ISETP.GE.AND P0, PT, R22.reuse, UR14, PT ;  /* 0x0000000e16007c0c */ /* 0x040fe2000bf06270 */
[C---:B------:R-:W-:Y:S01]  /*0690*/  IMAD.SHL.U32 R25, R22.reuse, 0x40, RZ ;  /* 0x0000004016197824 */ /* 0x040fe200078e00ff */
[----:B------:R-:W-:Y:S01]  /*06a0*/  @UP0 ULDC.64 UR4, c[0x0][0x240] ;  /* 0x0000900000040ab9 */ /* 0x000fe20000000a00 */
[----:B------:R-:W-:Y:S01]  /*06b0*/  VIADD R11, R22, 0x20 ;  /* 0x00000020160b7836 */ /* 0x000fe20000000000 */
[----:B------:R-:W-:Y:S01]  /*06c0*/  @UP0 UIMAD.WIDE.U32 UR6, UR15, UR4, URZ ;  /* 0x000000040f0602a5 */ /* 0x000fe2000f8e003f */
[--C-:B------:R-:W-:Y:S02]  /*06d0*/  SHF.R.S32.HI R23, RZ, 0x1f, R22.reuse ;  /* 0x0000001fff177819 */ /* 0x100fe40000011416 */
[----:B------:R-:W-:Y:S01]  /*06e0*/  LOP3.LUT R25, R25, 0x1c0, RZ, 0xc0, !PT ;  /* 0x000001c019197812 */ /* 0x000fe200078ec0ff */
[----:B------:R-:W-:Y:S01]  /*06f0*/  @UP0 UIMAD UR12, UR15, UR5, UR7 ;  /* 0x000000050f0c02a4 */ /* 0x000fe2000f8e0207 */
[----:B-1----:R-:W-:Y:S01]  /*0700*/  IABS R4, R10 ;  /* 0x0000000a00047213 */ /* 0x002fe20000000000 */
[----:B------:R-:W-:Y:S01]  /*0710*/  @!UP0 USHF.R.S32.HI UR7, URZ, 0x1f, UR8 ;  /* 0x0000001f3f078899 */ /* 0x000fe20008011408 */
[----:B------:R-:W-:Y:S01]  /*0720*/  IMAD.WIDE R12, R13, 0x80, R22 ;  /* 0x000000800d0c7825 */ /* 0x000fe200078e0216 */
[----:B------:R-:W-:Y:S01]  /*0730*/  @!UP0 ULDC.64 UR4, c[0x0][0x228] ;  /* 0x00008a0000048ab9 */ /* 0x000fe20000000a00 */
[----:B------:R-:W1:Y:S01]  /*0740*/  I2F.RP R0, R4 ;  /* 0x0000000400007306 */ /* 0x000e620000209400 */
[----:B------:R-:W-:-:S02]  /*0750*/  @!UP0 UIMAD UR7, UR7, UR4, URZ ;  /* 0x00000004070782a4 */ /* 0x000fc4000f8e023f */
[----:B------:R-:W-:Y:S01]  /*0760*/  @!UP0 UIMAD.WIDE.U32 UR22, UR8, UR4, URZ ;  /* 0x00000004081682a5 */ /* 0x000fe2000f8e003f */
[----:B--2---:R-:W-:Y:S01]  /*0770*/  IABS R6, R6 ;  /* 0x0000000600067213 */ /* 0x004fe20000000000 */
[----:B------:R-:W-:Y:S02]  /*0780*/  @!UP0 UIMAD UR5, UR8, UR5, UR7 ;  /* 0x00000005080582a4 */ /* 0x000fe4000f8e0207 */
[----:B------:R-:W-:Y:S02]  /*0790*/  USHF.R.S32.HI UR4, URZ, 0x1f, UR11 ;  /* 0x0000001f3f047899 */ /* 0x000fe4000801140b */
[----:B------:R-:W-:Y:S01]  /*07a0*/  @!UP0 UIADD3 UR12, UR23, UR5, URZ ;  /* 0x00000005170c8290 */ /* 0x000fe2000fffe03f */
[----:B------:R-:W-:Y:S01]  /*07b0*/  @!UP0 UMOV UR6, UR22 ;  /* 0x0000001600068c82 */ /* 0x000fe20008000000 */
[----:B------:R-:W-:Y:S01]  /*07c0*/  UIADD3 UR5, UR18, -0x1, URZ ;  /* 0xffffffff12057890 */ /* 0x000fe2000fffe03f */
[----:B-1----:R-:W1:Y:S01]  /*07d0*/  MUFU.RCP R8, R0 ;  /* 0x0000000000087308 */ /* 0x002e620000001000 */
[----:B------:R-:W-:-:S02]  /*07e0*/  UISETP.NE.AND UP0, UPT, UR10, -0x1, UPT ;  /* 0xffffffff0a00788c */ /* 0x000fc4000bf05270 */
[----:B------:R-:W-:-:S06]  /*07f0*/  UIMAD UR23, UR5, -0x40, UR26 ;  /* 0xffffffc0051778a4 */ /* 0x000fcc000f8e021a */
[----:B------:R-:W-:-:S03]  /*0800*/  ISETP.GE.AND P6, PT, R22, UR23, PT ;  /* 0x0000001716007c0c */ /* 0x000fc6000bfc6270 */
[----:B------:R-:W-:Y:S01]  /*0810*/  @UP0 UIADD3 UR19, UR9, UR10, URZ ;  /* 0x0000000a09130290 */ /* 0x000fe2000fffe03f */
[----:B-1----:R-:W-:Y:S02]  /*0820*/  VIADD R8, R8, 0xffffffe ;  /* 0x0ffffffe08087836 */ /* 0x002fe40000000000 */
[----:B------:R-:W-:Y:S02]  /*0830*/  VIADD R0, R22, 0x40 ;  /* 0x0000004016007836 */ /* 0x000fe40000000000 */
[----:B------:R-:W1:Y:S05]  /*0840*/  F2I.FTZ.U32.TRUNC.NTZ R9, R8 ;  /* 0x0000000800097305 */ /* 0x000e6a000021f000 */
[----:B------:R-:W2:Y:S01]  /*0850*/  @!P6 S2R R24, SR_CgaCtaId ;  /* 0x000000000018e919 */ /* 0x000ea20000008800 */
[----:B------:R-:W-:Y:S01]  /*0860*/  ISETP.GE.AND P2, PT, R0, UR14, PT ;  /* 0x0000000e00007c0c */ /* 0x000fe2000bf46270 */
[----:B------:R-:W-:-:S04]  /*0870*/  IMAD.IADD R0, R2, 0x1, -R5 ;  /* 0x0000000102007824 */ /* 0x000fc800078e0a05 */
[----:B------:R-:W-:-:S05]  /*0880*/  IMAD.SHL.U32 R32, R0, 0x8, RZ ;  /* 0x0000000800207824 */ /* 0x000fca00078e00ff */
[----:B------:R-:W-:Y:S01]  /*0890*/  SHF.R.S32.HI R33, RZ, 0x1f, R32 ;  /* 0x0000001fff217819 */ /* 0x000fe20000011420 */
[----:B-1----:R-:W-:Y:S02]  /*08a0*/  IMAD.MOV R7, RZ, RZ, -R9 ;  /* 0x000000ffff077224 */ /* 0x002fe400078e0a09 */
[----:B------:R-:W-:Y:S02]  /*08b0*/  IMAD.MOV.U32 R8, RZ, RZ, RZ ;  /* 0x000000ffff087224 */ /* 0x000fe400078e00ff */
[----:B------:R-:W-:-:S04]  /*08c0*/  IMAD R7, R7, R4, RZ ;  /* 0x0000000407077224 */ /* 0x000fc800078e02ff */
[----:B------:R-:W-:Y:S01]  /*08d0*/  IMAD.HI.U32 R207, R9, R7, R8 ;  /* 0x0000000709cf7227 */ /* 0x000fe200078e0008 */
[----:B------:R-:W-:Y:S02]  /*08e0*/  LOP3.LUT R8, R25, 0x38, R32, 0xf8, !PT ;  /* 0x0000003819087812 */ /* 0x000fe400078ef820 */
[----:B------:R-:W-:-:S03]  /*08f0*/  SHF.R.U32.HI R25, RZ, 0x3, R25 ;  /* 0x00000003ff197819 */ /* 0x000fc60000011619 */
[----:B------:R-:W-:Y:S01]  /*0900*/  IMAD.HI.U32 R207, R207, R6, RZ ;  /* 0x00000006cfcf7227 */ /* 0x000fe200078e00ff */
[----:B------:R-:W-:Y:S02]  /*0910*/  LOP3.LUT R25, R8, R25, RZ, 0x3c, !PT ;  /* 0x0000001908197212 */ /* 0x000fe400078e3cff */
[----:B------:R-:W1:Y:S01]  /*0920*/  @!P0 LDC.64 R8, c[0x0][0x240] ;  /* 0x00009000ff088b82 */ /* 0x000e620000000a00 */
[----:B------:R-:W-:Y:S01]  /*0930*/  IMAD.MOV R5, RZ, RZ, -R207 ;  /* 0x000000ffff057224 */ /* 0x000fe200078e0acf */
[----:B------:R-:W-:-:S03]  /*0940*/  LOP3.LUT R25, R25, 0xfffffe00, R16, 0xf8, !PT ;  /* 0xfffffe0019197812 */ /* 0x000fc600078ef810 */
[----:B------:R-:W-:Y:S01]  /*0950*/  IMAD R5, R4, R5, R6 ;  /* 0x0000000504057224 */ /* 0x000fe200078e0206 */
[----:B------:R-:W-:Y:S01]  /*0960*/  IADD3 R6, P3, R32, UR6, RZ ;  /* 0x0000000620067c10 */ /* 0x000fe2000ff7e0ff */
[----:B------:R-:W-:Y:S02]  /*0970*/  ULDC.64 UR6, c[0x0][0x258] ;  /* 0x0000960000067ab9 */ /* 0x000fe40000000a00 */
[----:B------:R-:W-:Y:S01]  /*0980*/  IMAD.U32 R30, RZ, RZ, UR6 ;  /* 0x00000006ff1e7e24 */ /* 0x000fe2000f8e00ff */
[----:B------:R-:W-:Y:S01]  /*0990*/  ISETP.GT.U32.AND P1, PT, R4, R5, PT ;  /* 0x000000050400720c */ /* 0x000fe20003f24070 */
[----:B------:R-:W-:Y:S01]  /*09a0*/  UIMAD UR4, UR4, UR6, URZ ;  /* 0x00000006040472a4 */ /* 0x000fe2000f8e023f */
[----:B------:R-:W-:Y:S01]  /*09b0*/  IADD3.X R7, R33, UR12, RZ, P3, !PT ;  /* 0x0000000c21077c10 */ /* 0x000fe20009ffe4ff */
[----:B------:R-:W-:Y:S01]  /*09c0*/  @UP0 UIADD3 UR6, UR9, UR10, URZ ;  /* 0x0000000a09060290 */ /* 0x000fe2000fffe03f */
[----:B------:R-:W-:Y:S01]  /*09d0*/  ISETP.GE.AND P3, PT, R11, UR14, PT ;  /* 0x0000000e0b007c0c */ /* 0x000fe2000bf66270 */
[----:B------:R-:W-:Y:S01]  /*09e0*/  UIMAD UR4, UR11, UR7, UR4 ;  /* 0x000000070b0472a4 */ /* 0x000fe2000f8e0204 */
[----:B------:R-:W-:-:S02]  /*09f0*/  IMAD.WIDE.U32 R30, R30, UR11, R6 ;  /* 0x0000000b1e1e7c25 */ /* 0x000fc4000f8e0006 */
[----:B------:R-:W4:Y:S03]  /*0a00*/  @!P0 LDC.64 R6, c[0x0][0x210] ;  /* 0x00008400ff068b82 */ /* 0x000f260000000a00 */
[----:B------:R-:W-:Y:S01]  /*0a10*/  VIADD R29, R31, UR4 ;  /* 0x000000041f1d7c36 */ /* 0x000fe20008000000 */
[----:B------:R-:W-:Y:S01]  /*0a20*/  UMOV UR4, 0x400 ;  /* 0x0000040000047882 */ /* 0x000fe20000000000 */
[----:B------:R-:W-:Y:S01]  /*0a30*/  @!P1 IMAD.IADD R5, R5, 0x1, -R4 ;  /* 0x0000000105059824 */ /* 0x000fe200078e0a04 */
[----:B---3--:R-:W-:Y:S01]  /*0a40*/  ULEA UR4, UR13, UR4, 0x18 ;  /* 0x000000040d047291 */ /* 0x008fe2000f8ec03f */
[----:B------:R-:W-:Y:S02]  /*0a50*/  @!P0 IMAD.MOV.U32 R28, RZ, RZ, R30 ;  /* 0x000000ffff1c8224 */ /* 0x000fe400078e001e */
[----:B------:R-:W-:Y:S01]  /*0a60*/  @!P1 VIADD R207, R207, 0x1 ;  /* 0x00000001cfcf9836 */ /* 0x000fe20000000000 */
[----:B------:R-:W-:Y:S01]  /*0a70*/  ISETP.GE.U32.AND P4, PT, R5, R4, PT ;  /* 0x000000040500720c */ /* 0x000fe20003f86070 */
[-C--:B-1----:R-:W-:Y:S01]  /*0a80*/  @!P0 IMAD R4, R13, R8.reuse, RZ ;  /* 0x000000080d048224 */ /* 0x082fe200078e02ff */
[----:B------:R-:W-:Y:S01]  /*0a90*/  LOP3.LUT R5, R10, UR11, RZ, 0x3c, !PT ;  /* 0x0000000b0a057c12 */ /* 0x000fe2000f8e3cff */
[----:B------:R-:W1:Y:S01]  /*0aa0*/  @!P3 LDC.64 R26, c[0x0][0x210] ;  /* 0x00008400ff1abb82 */ /* 0x000e620000000a00 */
[C---:B------:R-:W-:Y:S01]  /*0ab0*/  @!P0 IMAD.WIDE.U32 R18, R12.reuse, R8, R28 ;  /* 0x000000080c128225 */ /* 0x040fe200078e001c */
[C---:B------:R-:W-:Y:S01]  /*0ac0*/  @!P3 IADD3 R8, P1, R12.reuse, 0x20, RZ ;  /* 0x000000200c08b810 */ /* 0x040fe20007f3e0ff */
[----:B------:R-:W-:Y:S01]  /*0ad0*/  @UP0 ULDC.64 UR12, c[0x0][0x248] ;  /* 0x00009200000c0ab9 */ /* 0x000fe20000000a00 */
[----:B------:R-:W-:Y:S01]  /*0ae0*/  ISETP.GE.AND P5, PT, R5, RZ, PT ;  /* 0x000000ff0500720c */ /* 0x000fe20003fa6270 */
[----:B------:R-:W-:Y:S01]  /*0af0*/  @!P0 IMAD R9, R12, R9, R4 ;  /* 0x000000090c098224 */ /* 0x000fe200078e0204 */
[----:B------:R-:W-:Y:S01]  /*0b00*/  LEA R203, R25, UR4, 0x1 ;  /* 0x0000000419cb7c11 */ /* 0x000fe2000f8e08ff */
[----:B------:R-:W-:Y:S01]  /*0b10*/  @!P3 IMAD.MOV.U32 R15, RZ, RZ, R29 ;  /* 0x000000ffff0fb224 */ /* 0x000fe200078e001d */
[----:B------:R-:W3:Y:S01]  /*0b20*/  @!P3 LDC.64 R4, c[0x0][0x240] ;  /* 0x00009000ff04bb82 */ /* 0x000ee20000000a00 */
[----:B------:R-:W-:Y:S01]  /*0b30*/  @!P0 IMAD.IADD R14, R19, 0x1, R9 ;  /* 0x00000001130e8824 */ /* 0x000fe200078e0209 */
[----:B------:R-:W-:Y:S01]  /*0b40*/  @UP0 ULDC.64 UR10, c[0x0][0x250] ;  /* 0x00009400000a0ab9 */ /* 0x000fe20000000a00 */
[----:B------:R-:W-:Y:S01]  /*0b50*/  @P4 VIADD R207, R207, 0x1 ;  /* 0x00000001cfcf4836 */ /* 0x000fe20000000000 */
[----:B------:R-:W-:Y:S01]  /*0b60*/  ISETP.NE.AND P4, PT, R10, RZ, PT ;  /* 0x000000ff0a00720c */ /* 0x000fe20003f85270 */
[----:B------:R-:W-:Y:S01]  /*0b70*/  @!P3 IMAD.X R9, RZ, RZ, R13, P1 ;  /* 0x000000ffff09b224 */ /* 0x000fe200008e060d */
[----:B------:R-:W-:-:S02]  /*0b80*/  @UP0 UIMAD.WIDE.U32 UR30, UR19, UR12, URZ ;  /* 0x0000000c131e02a5 */ /* 0x000fc4000f8e003f */
[----:B------:R-:W-:Y:S01]  /*0b90*/  @UP0 UIMAD.WIDE.U32 UR28, UR6, UR10, URZ ;  /* 0x0000000a061c02a5 */ /* 0x000fe2000f8e003f */
[----:B------:R-:W-:Y:S01]  /*0ba0*/  @!P5 IMAD.MOV R207, RZ, RZ, -R207 ;  /* 0x000000ffffcfd224 */ /* 0x000fe200078e0acf */
[----:B----4-:R-:W-:Y:S01]  /*0bb0*/  @!P0 LEA R20, P5, R18, R6, 0x1 ;  /* 0x0000000612148211 */ /* 0x010fe200078a08ff */
[----:B------:R-:W-:Y:S01]  /*0bc0*/  VIADD R6, R22, 0x60 ;  /* 0x0000006016067836 */ /* 0x000fe20000000000 */
[----:B------:R-:W-:Y:S02]  /*0bd0*/  @UP0 UIMAD UR19, UR19, UR13, URZ ;  /* 0x0000000d131302a4 */ /* 0x000fe4000f8e023f */
[----:B------:R-:W-:Y:S01]  /*0be0*/  @!P0 LEA.HI.X R21, R18, R7, R14, 0x1, P5 ;  /* 0x0000000712158211 */ /* 0x000fe200028f0c0e */
[----:B------:R-:W-:Y:S01]  /*0bf0*/  @!P3 IMAD.MOV.U32 R14, RZ, RZ, R30 ;  /* 0x000000ffff0eb224 */ /* 0x000fe200078e001e */
[----:B------:R-:W-:Y:S01]  /*0c00*/  ISETP.GE.AND P1, PT, R6, UR14, PT ;  /* 0x0000000e06007c0c */ /* 0x000fe2000bf26270 */
[----:B------:R-:W4:Y:S01]  /*0c10*/  @!P3 S2R R18, SR_CgaCtaId ;  /* 0x000000000012b919 */ /* 0x000f220000008800 */
[----:B------:R-:W-:Y:S01]  /*0c20*/  @!P4 LOP3.LUT R207, RZ, R10, RZ, 0x33, !PT ;  /* 0x0000000affcfc212 */ /* 0x000fe200078e33ff */
[----:B------:R-:W-:Y:S01]  /*0c30*/  @UP0 UIMAD UR6, UR6, UR11, URZ ;  /* 0x0000000b060602a4 */ /* 0x000fe2000f8e023f */
[C---:B------:R-:W-:Y:S01]  /*0c40*/  ISETP.GE.AND P5, PT, R11.reuse, UR23, PT ;  /* 0x000000170b007c0c */ /* 0x040fe2000bfa6270 */
[----:B------:R-:W-:Y:S01]  /*0c50*/  @!PT LDS RZ, [RZ] ;  /* 0x00000000fffff984 */ /* 0x000fe20000000800 */
[----:B------:R-:W-:Y:S01]  /*0c60*/  @!PT LDS RZ, [RZ] ;  /* 0x00000000fffff984 */ /* 0x000fe20000000800 */
[----:B------:R-:W-:Y:S01]  /*0c70*/  @!PT LDS RZ, [RZ] ;  /* 0x00000000fffff984 */ /* 0x000fe20000000800 */
[----:B------:R-:W-:Y:S01]  /*0c80*/  @!P0 LDGSTS.E.BYPASS.LTC128B.128 [R203], desc[UR20][R20.64] ;  /* 0x0000000014cb8fae */ /* 0x000fe2000b901d54 */
[----:B------:R-:W-:Y:S01]  /*0c90*/  ISETP.GE.AND P4, PT, R11, UR23, PT ;  /* 0x000000170b007c0c */ /* 0x000fe2000bf86270 */
[----:B------:R-:W-:Y:S01]  /*0ca0*/  @UP0 UIADD3 UR27, UR29, UR6, URZ ;  /* 0x000000061d1b0290 */ /* 0x000fe2000fffe03f */
[----:B---3--:R-:W-:Y:S01]  /*0cb0*/  @!P3 IMAD R6, R9, R4, RZ ;  /* 0x000000040906b224 */ /* 0x008fe200078e02ff */
[----:B------:R-:W-:Y:S01]  /*0cc0*/  @!P0 LDGSTS.E.BYPASS.LTC128B.128 [R203+0x4000], desc[UR20][R20.64+0x80] ;  /* 0x0400008014cb8fae */ /* 0x000fe2000b901d54 */
[----:B------:R-:W-:Y:S01]  /*0cd0*/  LEA.HI R7, R3, R2, RZ, 0x4 ;  /* 0x0000000203077211 */ /* 0x000fe200078f20ff */
[----:B------:R-:W-:Y:S01]  /*0ce0*/  @UP0 UIADD3 UR19, UR31, UR19, URZ ;  /* 0x000000131f130290 */ /* 0x000fe2000fffe03f */
[C---:B------:R-:W-:Y:S01]  /*0cf0*/  @!P3 IMAD R6, R8.reuse, R5, R6 ;  /* 0x000000050806b224 */ /* 0x040fe200078e0206 */
[----:B------:R3:W-:Y:S01]  /*0d00*/  @!P0 LDGSTS.E.BYPASS.LTC128B.128 [R203+0x8000], desc[UR20][R20.64+0x100] ;  /* 0x0800010014cb8fae */ /* 0x0007e2000b901d54 */
[----:B------:R-:W-:Y:S01]  /*0d10*/  @!P3 IMAD.WIDE.U32 R8, R8, R4, R14 ;  /* 0x000000040808b225 */ /* 0x000fe200078e000e */
[----:B------:R-:W-:Y:S01]  /*0d20*/  @!P6 MOV R5, 0x400 ;  /* 0x000004000005e802 */ /* 0x000fe20000000f00 */
[----:B------:R-:W-:Y:S01]  /*0d30*/  @UP0 UMOV UR22, UR30 ;  /* 0x0000001e00160c82 */ /* 0x000fe20008000000 */
[----:B------:R-:W5:Y:S01]  /*0d40*/  @!P2 S2R R10, SR_CgaCtaId ;  /* 0x00000000000aa919 */ /* 0x000f620000008800 */
[----:B------:R-:W-:Y:S01]  /*0d50*/  @!P3 IMAD.IADD R4, R9, 0x1, R6 ;  /* 0x000000010904b824 */ /* 0x000fe200078e0206 */
[----:B-1----:R-:W-:Y:S01]  /*0d60*/  @!P3 LEA R26, P0, R8, R26, 0x1 ;  /* 0x0000001a081ab211 */ /* 0x002fe200078008ff */
[----:B------:R-:W1:Y:S01]  /*0d70*/  @!P1 S2R R16, SR_CgaCtaId ;  /* 0x0000000000109919 */ /* 0x000e620000008800 */
[----:B------:R-:W-:-:S02]  /*0d80*/  SHF.R.S32.HI R6, RZ, 0x4, R7 ;  /* 0x00000004ff067819 */ /* 0x000fc40000011407 */
[----:B------:R-:W-:Y:S02]  /*0d90*/  @!P3 LEA.HI.X R27, R8, R27, R4, 0x1, P0 ;  /* 0x0000001b081bb211 */ /* 0x000fe400000f0c04 */
[----:B------:R-:W-:Y:S01]  /*0da0*/  @!P2 IADD3 R11, P0, R12, 0x40, RZ ;  /* 0x000000400c0ba810 */ /* 0x000fe20007f1e0ff */
[----:B------:R-:W1:Y:S01]  /*0db0*/  @!P5 S2R R4, SR_CgaCtaId ;  /* 0x000000000004d919 */ /* 0x000e620000008800 */
[----:B------:R-:W1:Y:S01]  /*0dc0*/  @!P2 LDC.64 R8, c[0x0][0x240] ;  /* 0x00009000ff08ab82 */ /* 0x000e620000000a00 */
[C---:B------:R-:W-:Y:S02]  /*0dd0*/  LEA.HI R201, R7.reuse, R6, RZ, 0x1 ;  /* 0x0000000607c97211 */ /* 0x040fe400078f08ff */
[----:B------:R-:W-:Y:S02]  /*0de0*/  LOP3.LUT R7, R7, 0xfffffff0, RZ, 0xc0, !PT ;  /* 0xfffffff007077812 */ /* 0x000fe400078ec0ff */
[----:B--2---:R-:W-:Y:S02]  /*0df0*/  @!P6 LEA R24, R24, R5, 0x18 ;  /* 0x000000051818e211 */ /* 0x004fe400078ec0ff */
[----:B------:R-:W-:-:S02]  /*0e00*/  LOP3.LUT R201, R201, 0xfffffffe, RZ, 0xc0, !PT ;  /* 0xfffffffec9c97812 */ /* 0x000fc400078ec0ff */
[----:B------:R-:W-:Y:S01]  /*0e10*/  @!P2 MOV R5, 0x400 ;  /* 0x000004000005a802 */ /* 0x000fe20000000f00 */
[----:B---3--:R-:W-:Y:S01]  /*0e20*/  @!P2 IMAD.X R21, RZ, RZ, R13, P0 ;  /* 0x000000ffff15a224 */ /* 0x008fe200000e060d */
[----:B------:R-:W-:Y:S01]  /*0e30*/  @!P1 IADD3 R20, P0, R12, 0x60, RZ ;  /* 0x000000600c149810 */ /* 0x000fe20007f1e0ff */
[----:B------:R-:W-:Y:S02]  /*0e40*/  IMAD.IADD R12, R2, 0x1, -R7 ;  /* 0x00000001020c7824 */ /* 0x000fe400078e0a07 */
[----:B------:R-:W-:Y:S02]  /*0e50*/  IMAD.IADD R201, R6, 0x1, -R201 ;  /* 0x0000000106c97824 */ /* 0x000fe400078e0ac9 */
[----:B------:R-:W-:Y:S01]  /*0e60*/  @!P1 IMAD.X R19, RZ, RZ, R13, P0 ;  /* 0x000000ffff139224 */ /* 0x000fe200000e060d */
[----:B------:R-:W-:Y:S02]  /*0e70*/  PLOP3.LUT P0, PT, PT, PT, UP0, 0x80, 0x0 ;  /* 0x000000000000781c */ /* 0x000fe40003f0f008 */
[----:B------:R-:W-:-:S02]  /*0e80*/  @!P3 MOV R13, 0x400 ;  /* 0x00000400000db802 */ /* 0x000fc40000000f00 */
[----:B-----5:R-:W-:Y:S02]  /*0e90*/  @!P2 LEA R10, R10, R5, 0x18 ;  /* 0x000000050a0aa211 */ /* 0x020fe400078ec0ff */
[----:B----4-:R-:W-:Y:S02]  /*0ea0*/  @!P3 LEA R18, R18, R13, 0x18 ;  /* 0x0000000d1212b211 */ /* 0x010fe400078ec0ff */
[----:B------:R-:W-:-:S05]  /*0eb0*/  SHF.R.S32.HI R5, RZ, 0x1f, R12 ;  /* 0x0000001fff057819 */ /* 0x000fca000001140c */
[----:B------:R-:W-:Y:S05]  /*0ec0*/  @P0 BRA `(.L_x_3) ;  /* 0x0000000000340947 */ /* 0x000fea0003800000 */
[----:B------:R-:W-:Y:S01]  /*0ed0*/  USHF.R.S32.HI UR22, URZ, 0x1f, UR9 ;  /* 0x0000001f3f167899 */ /* 0x000fe20008011409 */
[----:B------:R-:W-:Y:S01]  /*0ee0*/  ULDC.64 UR12, c[0x0][0x248] ;  /* 0x00009200000c7ab9 */ /* 0x000fe20000000a00 */
[----:B------:R-:W-:Y:S02]  /*0ef0*/  USHF.R.S32.HI UR19, URZ, 0x1f, UR8 ;  /* 0x0000001f3f137899 */ /* 0x000fe40008011408 */
[----:B------:R-:W-:Y:S02]  /*0f00*/  UIMAD UR22, UR22, UR12, URZ ;  /* 0x0000000c161672a4 */ /* 0x000fe4000f8e023f */
[----:B------:R-:W-:Y:S02]  /*0f10*/  UIMAD.WIDE.U32 UR30, UR9, UR12, URZ ;  /* 0x0000000c091e72a5 */ /* 0x000fe4000f8e003f */
[----:B------:R-:W-:Y:S01]  /*0f20*/  UIMAD UR22, UR9, UR13, UR22 ;  /* 0x0000000d091672a4 */ /* 0x000fe2000f8e0216 */
[----:B------:R-:W-:-:S03]  /*0f30*/  ULDC.64 UR6, c[0x0][0x230] ;  /* 0x00008c0000067ab9 */ /* 0x000fc60000000a00 */
[----:B------:R-:W-:Y:S02]  /*0f40*/  UIADD3 UR31, UR31, UR22, URZ ;  /* 0x000000161f1f7290 */ /* 0x000fe4000fffe03f */
[----:B------:R-:W-:Y:S02]  /*0f50*/  UIMAD UR19, UR19, UR6, URZ ;  /* 0x00000006131372a4 */ /* 0x000fe4000f8e023f */
[----:B------:R-:W-:Y:S02]  /*0f60*/  UIMAD.WIDE.U32 UR30, UR8, UR6, UR30 ;  /* 0x00000006081e72a5 */ /* 0x000fe4000f8e001e */
[----:B------:R-:W-:-:S04]  /*0f70*/  UIMAD UR7, UR8, UR7, UR19 ;  /* 0x00000007080772a4 */ /* 0x000fc8000f8e0213 */
[----:B------:R-:W-:Y:S01]  /*0f80*/  UIADD3 UR19, UR31, UR7, URZ ;  /* 0x000000071f137290 */ /* 0x000fe2000fffe03f */
[----:B------:R-:W-:-:S11]  /*0f90*/  UMOV UR22, UR30 ;  /* 0x0000001e00167c82 */ /* 0x000fd60008000000 */
.L_x_3:
[----:B------:R-:W-:Y:S01]  /*0fa0*/  LEA.HI R14, R5, R12, RZ, 0x3 ;  /* 0x0000000c050e7211 */ /* 0x000fe200078f18ff */
[----:B------:R-:W-:Y:S06]  /*0fb0*/  @P0 BRA `(.L_x_4) ;  /* 0x0000000000300947 */ /* 0x000fec0003800000 */
[----:B------:R-:W-:Y:S01]  /*0fc0*/  USHF.R.S32.HI UR27, URZ, 0x1f, UR9 ;  /* 0x0000001f3f1b7899 */ /* 0x000fe20008011409 */
[----:B------:R-:W-:Y:S01]  /*0fd0*/  ULDC.64 UR10, c[0x0][0x250] ;  /* 0x00009400000a7ab9 */ /* 0x000fe20000000a00 */
[----:B------:R-:W-:Y:S02]  /*0fe0*/  ULDC.64 UR6, c[0x0][0x238] ;  /* 0x00008e0000067ab9 */ /* 0x000fe40000000a00 */
[----:B------:R-:W-:Y:S02]  /*0ff0*/  UIMAD UR27, UR27, UR10, URZ ;  /* 0x0000000a1b1b72a4 */ /* 0x000fe4000f8e023f */
[----:B------:R-:W-:Y:S02]  /*1000*/  UIMAD.WIDE.U32 UR28, UR9, UR10, URZ ;  /* 0x0000000a091c72a5 */ /* 0x000fe4000f8e003f */
[----:B------:R-:W-:Y:S02]  /*1010*/  UIMAD UR27, UR9, UR11, UR27 ;  /* 0x0000000b091b72a4 */ /* 0x000fe4000f8e021b */
[----:B------:R-:W-:-:S02]  /*1020*/  USHF.R.S32.HI UR9, URZ, 0x1f, UR8 ;  /* 0x0000001f3f097899 */ /* 0x000fc40008011408 */
[----:B------:R-:W-:Y:S02]  /*1030*/  UIADD3 UR29, UR29, UR27, URZ ;  /* 0x0000001b1d1d7290 */ /* 0x000fe4000fffe03f */
[----:B------:R-:W-:Y:S02]  /*1040*/  UIMAD UR9, UR9, UR6, URZ ;  /* 0x00000006090972a4 */ /* 0x000fe4000f8e023f */
[----:B------:R-:W-:Y:S02]  /*1050*/  UIMAD.WIDE.U32 UR28, UR8, UR6, UR28 ;  /* 0x00000006081c72a5 */ /* 0x000fe4000f8e001c */
[----:B------:R-:W-:-:S04]  /*1060*/  UIMAD UR7, UR8, UR7, UR9 ;  /* 0x00000007080772a4 */ /* 0x000fc8000f8e0209 */
[----:B------:R-:W-:-:S12]  /*1070*/  UIADD3 UR27, UR29, UR7, URZ ;  /* 0x000000071d1b7290 */ /* 0x000fd8000fffe03f */
.L_x_4:
[----:B------:R-:W-:Y:S01]  /*1080*/  IMAD R15, R23, UR12, RZ ;  /* 0x0000000c170f7c24 */ /* 0x000fe2000f8e02ff */
[----:B------:R-:W-:Y:S01]  /*1090*/  @!P5 MOV R7, 0x400 ;  /* 0x000004000007d802 */ /* 0x000fe20000000f00 */
[----:B------:R-:W-:Y:S01]  /*10a0*/  IMAD.WIDE.U32 R34, R22, UR12, R32 ;  /* 0x0000000c16227c25 */ /* 0x000fe2000f8e0020 */
[----:B------:R-:W-:Y:S01]  /*10b0*/  @!P1 MOV R13, 0x400 ;  /* 0x00000400000d9802 */ /* 0x000fe20000000f00 */
[----:B------:R-:W-:Y:S01]  /*10c0*/  ULDC.64 UR8, c[0x0][0x260] ;  /* 0x0000980000087ab9 */ /* 0x000fe20000000a00 */
[----:B-1----:R-:W-:Y:S01]  /*10d0*/  @!P5 LEA R4, R4, R7, 0x18 ;  /* 0x000000070404d211 */ /* 0x002fe200078ec0ff */
[----:B------:R-:W-:Y:S01]  /*10e0*/  IMAD R6, R22, UR13, R15 ;  /* 0x0000000d16067c24 */ /* 0x000fe2000f8e020f */
[----:B------:R-:W-:Y:S01]  /*10f0*/  IADD3 R204, P0, R34, UR22, RZ ;  /* 0x0000001622cc7c10 */ /* 0x000fe2000ff1e0ff */
[----:B------:R-:W-:Y:S01]  /*1100*/  IMAD.WIDE.U32 R32, R22, UR10, R32 ;  /* 0x0000000a16207c25 */ /* 0x000fe2000f8e0020 */
[----:B------:R-:W-:Y:S01]  /*1110*/  LOP3.LUT R5, R14, 0xfffffff8, RZ, 0xc0, !PT ;  /* 0xfffffff80e057812 */ /* 0x000fe200078ec0ff */
[----:B------:R-:W-:Y:S01]  /*1120*/  ULDC.64 UR6, c[0x0][0x268] ;  /* 0x00009a0000067ab9 */ /* 0x000fe20000000a00 */
[----:B------:R-:W-:Y:S01]  /*1130*/  IADD3.X R205, R35, UR19, R6, P0, !PT ;  /* 0x0000001323cd7c10 */ /* 0x000fe200087fe406 */
[----:B------:R-:W-:Y:S01]  /*1140*/  IMAD R15, R23, UR10, RZ ;  /* 0x0000000a170f7c24 */ /* 0x000fe2000f8e02ff */
[----:B------:R-:W1:Y:S01]  /*1150*/  @!P1 LDC.64 R6, c[0x0][0x240] ;  /* 0x00009000ff069b82 */ /* 0x000e620000000a00 */
[----:B------:R-:W-:Y:S01]  /*1160*/  @!P2 IMAD R17, R25, 0x2, R10 ;  /* 0x000000021911a824 */ /* 0x000fe200078e020a */
[----:B------:R-:W-:Y:S01]  /*1170*/  IADD3 R148, P0, R32, UR28, RZ ;  /* 0x0000001c20947c10 */ /* 0x000fe2000ff1e0ff */
[----:B------:R-:W-:Y:S01]  /*1180*/  IMAD R10, R22, UR11, R15 ;  /* 0x0000000b160a7c24 */ /* 0x000fe2000f8e020f */
[----:B------:R-:W-:Y:S01]  /*1190*/  @!P1 LEA R16, R16, R13, 0x18 ;  /* 0x0000000d10109211 */ /* 0x000fe200078ec0ff */
[----:B------:R-:W-:Y:S01]  /*11a0*/  @!P2 IMAD R28, R21, R8, RZ ;  /* 0x00000008151ca224 */ /* 0x000fe200078e02ff */
[----:B------:R-:W-:Y:S01]  /*11b0*/  USHF.L.U64.HI UR19, UR12, 0x6, UR13 ;  /* 0x000000060c137899 */ /* 0x000fe2000801020d */
[----:B------:R-:W-:Y:S01]  /*11c0*/  @!P2 IMAD.MOV.U32 R31, RZ, RZ, R29 ;  /* 0x000000ffff1fa224 */ /* 0x000fe200078e001d */
[----:B------:R-:W-:Y:S01]  /*11d0*/  IADD3.X R149, R33, UR27, R10, P0, !PT ;  /* 0x0000001b21957c10 */ /* 0x000fe200087fe40a */
[----:B------:R-:W-:Y:S01]  /*11e0*/  IMAD.IADD R5, R12, 0x1, -R5 ;  /* 0x000000010c057824 */ /* 0x000fe200078e0a05 */
[----:B------:R-:W-:Y:S01]  /*11f0*/  SHF.R.S32.HI R10, RZ, 0x1f, R207 ;  /* 0x0000001fff0a7819 */ /* 0x000fe200000114cf */
[----:B------:R-:W2:Y:S01]  /*1200*/  @!P2 LDC.64 R12, c[0x0][0x210] ;  /* 0x00008400ff0cab82 */ /* 0x000ea20000000a00 */
[C---:B------:R-:W-:Y:S01]  /*1210*/  @!P3 IMAD R18, R25.reuse, 0x2, R18 ;  /* 0x000000021912b824 */ /* 0x040fe200078e0212 */
[----:B------:R-:W-:Y:S01]  /*1220*/  USHF.L.U32 UR22, UR12, 0x6, URZ ;  /* 0x000000060c167899 */ /* 0x000fe2000800063f */
[C---:B------:R-:W-:Y:S01]  /*1230*/  @!P1 IMAD R16, R25.reuse, 0x2, R16 ;  /* 0x0000000219109824 */ /* 0x040fe200078e0210 */
[----:B------:R-:W-:Y:S01]  /*1240*/  UIMAD.WIDE.U32 UR28, UR5, UR10, URZ ;  /* 0x0000000a051c72a5 */ /* 0x000fe2000f8e003f */
[C---:B------:R-:W-:Y:S01]  /*1250*/  @!P6 IMAD R15, R25.reuse, 0x2, R24 ;  /* 0x00000002190fe824 */ /* 0x040fe200078e0218 */
[----:B------:R-:W-:Y:S01]  /*1260*/  @!PT LDS RZ, [RZ] ;  /* 0x00000000fffff984 */ /* 0x000fe20000000800 */
[----:B------:R-:W-:Y:S01]  /*1270*/  @!PT LDS RZ, [RZ] ;  /* 0x00000000fffff984 */ /* 0x000fe20000000800 */
[----:B------:R-:W-:Y:S01]  /*1280*/  @!PT LDS RZ, [RZ] ;  /* 0x00000000fffff984 */ /* 0x000fe20000000800 */
[----:B------:R-:W-:Y:S01]  /*1290*/  @!P3 LDGSTS.E.BYPASS.LTC128B.128 [R18+0x1000], desc[UR20][R26.64] ;  /* 0x010000001a12bfae */ /* 0x000fe2000b901d54 */
[----:B------:R-:W-:Y:S01]  /*12a0*/  @!P5 IMAD R4, R25, 0x2, R4 ;  /* 0x000000021904d824 */ /* 0x000fe200078e0204 */
[----:B------:R-:W-:Y:S01]  /*12b0*/  LEA.HI R3, R3, R2, RZ, 0x5 ;  /* 0x0000000203037211 */ /* 0x000fe200078f28ff */
[----:B------:R-:W-:Y:S01]  /*12c0*/  @!P1 IMAD.MOV.U32 R25, RZ, RZ, R29 ;  /* 0x000000ffff199224 */ /* 0x000fe200078e001d */
[----:B------:R-:W-:Y:S01]  /*12d0*/  @!P3 LDGSTS.E.BYPASS.LTC128B.128 [R18+0x5000], desc[UR20][R26.64+0x80] ;  /* 0x050000801a12bfae */ /* 0x000fe2000b901d54 */
[C---:B------:R-:W-:Y:S01]  /*12e0*/  @!P2 IMAD R21, R11.reuse, R9, R28 ;  /* 0x000000090b15a224 */ /* 0x040fe200078e021c */
[----:B------:R-:W-:Y:S01]  /*12f0*/  UISETP.GE.AND UP0, UPT, UR18, 0x2, UPT ;  /* 0x000000021200788c */ /* 0x000fe2000bf06270 */
[----:B------:R-:W-:Y:S01]  /*1300*/  @!P2 IMAD.WIDE.U32 R28, R11, R8, R30 ;  /* 0x000000080b1ca225 */ /* 0x000fe200078e001e */
[----:B------:R3:W-:Y:S03]  /*1310*/  @!P3 LDGSTS.E.BYPASS.LTC128B.128 [R18+0x9000], desc[UR20][R26.64+0x100] ;  /* 0x090001001a12bfae */ /* 0x0007e6000b901d54 */
[----:B------:R-:W-:-:S02]  /*1320*/  IMAD R8, R10, UR8, RZ ;  /* 0x000000080a087c24 */ /* 0x000fc4000f8e02ff */
[----:B------:R-:W-:Y:S02]  /*1330*/  IMAD R10, R10, UR6, RZ ;  /* 0x000000060a0a7c24 */ /* 0x000fe4000f8e02ff */
[C---:B------:R-:W-:Y:S01]  /*1340*/  IMAD R209, R207.reuse, UR9, R8 ;  /* 0x00000009cfd17c24 */ /* 0x040fe2000f8e0208 */
[----:B------:R-:W-:Y:S01]  /*1350*/  USHF.L.U32 UR9, UR12, 0x5, URZ ;  /* 0x000000050c097899 */ /* 0x000fe2000800063f */
[----:B------:R-:W4:Y:S01]  /*1360*/  @!P1 LDC.64 R8, c[0x0][0x210] ;  /* 0x00008400ff089b82 */ /* 0x000f220000000a00 */
[C---:B------:R-:W-:Y:S01]  /*1370*/  IMAD.WIDE.U32 R204, R207.reuse, UR8, R204 ;  /* 0x00000008cfcc7c25 */ /* 0x040fe2000f8e00cc */
[----:B--2---:R-:W-:Y:S01]  /*1380*/  @!P2 LEA R12, P0, R28, R12, 0x1 ;  /* 0x0000000c1c0ca211 */ /* 0x004fe200078008ff */
[----:B------:R-:W-:Y:S02]  /*1390*/  USHF.L.U64.HI UR8, UR12, 0x5, UR13 ;  /* 0x000000050c087899 */ /* 0x000fe4000801020d */
[----:B------:R-:W-:Y:S01]  /*13a0*/  IMAD.WIDE.U32 R148, R207, UR6, R148 ;  /* 0x00000006cf947c25 */ /* 0x000fe2000f8e0094 */
[----:B------:R-:W-:-:S03]  /*13b0*/  UIMAD UR6, UR19, UR5, URZ ;  /* 0x00000005130672a4 */ /* 0x000fc6000f8e023f */
[----:B------:R-:W-:Y:S01]  /*13c0*/  IMAD R207, R207, UR7, R10 ;  /* 0x00000007cfcf7c24 */ /* 0x000fe2000f8e020a */
[----:B------:R-:W-:Y:S01]  /*13d0*/  USHF.R.S32.HI UR7, URZ, 0x1f, UR5 ;  /* 0x0000001f3f077899 */ /* 0x000fe20008011405 */
[----:B------:R-:W2:Y:S01]  /*13e0*/  @!P6 LDC.64 R10, c[0x0][0x218] ;  /* 0x00008600ff0aeb82 */ /* 0x000ea20000000a00 */
[----:B------:R-:W-:Y:S02]  /*13f0*/  @!P1 IMAD.MOV.U32 R24, RZ, RZ, R30 ;  /* 0x000000ffff189224 */ /* 0x000fe400078e001e */
[-C--:B-1----:R-:W-:Y:S01]  /*1400*/  @!P1 IMAD R19, R19, R6.reuse, RZ ;  /* 0x0000000613139224 */ /* 0x082fe200078e02ff */
[----:B------:R-:W-:Y:S01]  /*1410*/  UIMAD UR6, UR7, UR22, UR6 ;  /* 0x00000016070672a4 */ /* 0x000fe2000f8e0206 */
[----:B------:R-:W-:Y:S01]  /*1420*/  @!P1 IMAD.WIDE.U32 R24, R20, R6, R24 ;  /* 0x0000000614189225 */ /* 0x000fe200078e0018 */
[----:B------:R-:W-:-:S03]  /*1430*/  UIMAD UR7, UR7, UR10, URZ ;  /* 0x0000000a070772a4 */ /* 0x000fc6000f8e023f */
[----:B------:R-:W-:Y:S01]  /*1440*/  @!P1 IMAD R19, R20, R7, R19 ;  /* 0x0000000714139224 */ /* 0x000fe200078e0213 */
[----:B------:R-:W-:Y:S01]  /*1450*/  UIMAD UR7, UR5, UR11, UR7 ;  /* 0x0000000b050772a4 */ /* 0x000fe2000f8e0207 */
[----:B------:R-:W1:Y:S01]  /*1460*/  @!P5 LDC.64 R6, c[0x0][0x218] ;  /* 0x00008600ff06db82 */ /* 0x000e620000000a00 */
[----:B------:R-:W-:Y:S02]  /*1470*/  @!P2 IMAD.IADD R21, R29, 0x1, R21 ;  /* 0x000000011d15a824 */ /* 0x000fe400078e0215 */
[----:B------:R-:W-:Y:S01]  /*1480*/  IMAD.IADD R209, R205, 0x1, R209 ;  /* 0x00000001cdd17824 */ /* 0x000fe200078e02d1 */
[----:B------:R-:W-:Y:S01]  /*1490*/  UIADD3 UR7, UR29, UR7, URZ ;  /* 0x000000071d077290 */ /* 0x000fe2000fffe03f */
[----:B------:R-:W-:Y:S01]  /*14a0*/  IMAD.MOV.U32 R208, RZ, RZ, R204 ;  /* 0x000000ffffd07224 */ /* 0x000fe200078e00cc */
[----:B------:R-:W-:Y:S01]  /*14b0*/  @!P2 LEA.HI.X R13, R28, R13, R21, 0x1, P0 ;  /* 0x0000000d1c0da211 */ /* 0x000fe200000f0c15 */
[----:B------:R-:W-:Y:S01]  /*14c0*/  IMAD.U32 R21, RZ, RZ, UR5 ;  /* 0x00000005ff157e24 */ /* 0x000fe2000f8e00ff */
[----:B----4-:R-:W-:Y:S01]  /*14d0*/  @!P1 LEA R20, P0, R24, R8, 0x1 ;  /* 0x0000000818149211 */ /* 0x010fe200078008ff */
[----:B---3--:R-:W-:-:S02]  /*14e0*/  @!P1 IMAD.IADD R18, R25, 0x1, R19 ;  /* 0x0000000119129824 */ /* 0x008fc400078e0213 */
[----:B------:R-:W-:Y:S01]  /*14f0*/  IMAD.WIDE.U32 R26, R21, UR22, R208 ;  /* 0x00000016151a7c25 */ /* 0x000fe2000f8e00d0 */
[----:B------:R-:W-:Y:S02]  /*1500*/  @!P2 LDGSTS.E.BYPASS.LTC128B.128 [R17+0x2000], desc[UR20][R12.64] ;  /* 0x020000000c11afae */ /* 0x000fe4000b901d54 */
[----:B------:R-:W-:Y:S01]  /*1510*/  @!P1 LEA.HI.X R21, R24, R9, R18, 0x1, P0 ;  /* 0x0000000918159211 */ /* 0x000fe200000f0c12 */
[----:B------:R-:W-:Y:S01]  /*1520*/  VIADD R8, R27, UR6 ;  /* 0x000000061b087c36 */ /* 0x000fe20008000000 */
[----:B------:R-:W-:Y:S01]  /*1530*/  @!P2 LDGSTS.E.BYPASS.LTC128B.128 [R17+0x6000], desc[UR20][R12.64+0x80] ;  /* 0x060000800c11afae */ /* 0x000fe2000b901d54 */
[----:B--2---:R-:W-:Y:S01]  /*1540*/  @!P6 LEA R10, P0, R26, R10, 0x1 ;  /* 0x0000000a1a0ae211 */ /* 0x004fe200078008ff */
[----:B------:R-:W-:Y:S01]  /*1550*/  IMAD.SHL.U32 R23, R22, 0x8, RZ ;  /* 0x0000000816177824 */ /* 0x000fe200078e00ff */
[----:B------:R-:W-:Y:S01]  /*1560*/  USHF.L.U32 UR6, UR11, 0x5, URZ ;  /* 0x000000050b067899 */ /* 0x000fe2000800063f */
[----:B------:R2:W-:Y:S01]  /*1570*/  @!P2 LDGSTS.E.BYPASS.LTC128B.128 [R17+0xa000], desc[UR20][R12.64+0x100] ;  /* 0x0a0001000c11afae */ /* 0x0005e2000b901d54 */
[C---:B------:R-:W-:Y:S01]  /*1580*/  @!P5 IADD3 R9, P2, R26.reuse, UR9, RZ ;  /* 0x000000091a09dc10 */ /* 0x040fe2000ff5e0ff */
[----:B------:R-:W-:Y:S01]  /*1590*/  IMAD.IADD R207, R149, 0x1, R207 ;  /* 0x0000000195cf7824 */ /* 0x000fe200078e02cf */
[----:B------:R-:W-:Y:S01]  /*15a0*/  @!P6 LEA.HI.X R11, R26, R11, R8, 0x1, P0 ;  /* 0x0000000b1a0be211 */ /* 0x000fe200000f0c08 */
[----:B------:R-:W-:Y:S01]  /*15b0*/  @!P1 LDGSTS.E.BYPASS.LTC128B.128 [R16+0x3000], desc[UR20][R20.64] ;  /* 0x0300000014109fae */ /* 0x000fe2000b901d54 */
[----:B------:R-:W-:Y:S01]  /*15c0*/  @!P5 IADD3.X R8, R8, UR8, RZ, P2, !PT ;  /* 0x000000080808dc10 */ /* 0x000fe200097fe4ff */
[----:B------:R-:W-:Y:S01]  /*15d0*/  IMAD.SHL.U32 R85, R14, 0x40, RZ ;  /* 0x000000400e557824 */ /* 0x000fe200078e00ff */
[C---:B-1----:R-:W-:Y:S01]  /*15e0*/  @!P5 LEA R18, P2, R9.reuse, R6, 0x1 ;  /* 0x000000060912d211 */ /* 0x042fe200078408ff */
[----:B------:R-:W-:Y:S01]  /*15f0*/  @!P1 LDGSTS.E.BYPASS.LTC128B.128 [R16+0x7000], desc[UR20][R20.64+0x80] ;  /* 0x0700008014109fae */ /* 0x000fe2000b901d54 */
[----:B------:R-:W-:Y:S01]  /*1600*/  ISETP.GE.AND P0, PT, R22, UR23, PT ;  /* 0x0000001716007c0c */ /* 0x000fe2000bf06270 */
[----:B------:R-:W-:Y:S01]  /*1610*/  IMAD.U32 R14, RZ, RZ, UR6 ;  /* 0x00000006ff0e7e24 */ /* 0x000fe2000f8e00ff */
[----:B------:R-:W-:Y:S01]  /*1620*/  @!P5 LEA.HI.X R19, R9, R7, R8, 0x1, P2 ;  /* 0x000000070913d211 */ /* 0x000fe200010f0c08 */
[----:B------:R1:W-:Y:S01]  /*1630*/  @!P1 LDGSTS.E.BYPASS.LTC128B.128 [R16+0xb000], desc[UR20][R20.64+0x100] ;  /* 0x0b00010014109fae */ /* 0x0003e2000b901d54 */
[----:B------:R-:W3:Y:S01]  /*1640*/  @!P4 LDC.64 R8, c[0x0][0x220] ;  /* 0x00008800ff08cb82 */ /* 0x000ee20000000a00 */
[----:B------:R-:W-:Y:S01]  /*1650*/  LOP3.LUT R85, R85, 0xfffffe00, RZ, 0xc0, !PT ;  /* 0xfffffe0055557812 */ /* 0x000fe200078ec0ff */
[----:B------:R-:W-:Y:S01]  /*1660*/  IMAD.SHL.U32 R150, R2, 0x2, RZ ;  /* 0x0000000202967824 */ /* 0x000fe200078e00ff */
[----:B------:R-:W-:Y:S04]  /*1670*/  @!P6 LDGSTS.E.BYPASS.LTC128B.128 [R15+0xc000], desc[UR20][R10.64] ;  /* 0x0c0000000a0fefae */ /* 0x000fe8000b901d54 */
[----:B------:R-:W-:Y:S01]  /*1680*/  @!P6 LDGSTS.E.BYPASS.LTC128B.128 [R15+0xe000], desc[UR20][R10.64+0x80] ;  /* 0x0e0000800a0fefae */ /* 0x000fe2000b901d54 */
[----:B------:R-:W-:Y:S01]  /*1690*/  LOP3.LUT R150, R150, 0x6, RZ, 0xc0, !PT ;  /* 0x0000000696967812 */ /* 0x000fe200078ec0ff */
[----:B------:R-:W4:Y:S02]  /*16a0*/  @!P0 LDC.64 R6, c[0x0][0x220] ;  /* 0x00008800ff068b82 */ /* 0x000f240000000a00 */
[----:B------:R5:W-:Y:S01]  /*16b0*/  @!P6 LDGSTS.E.BYPASS.LTC128B.128 [R15+0x10000], desc[UR20][R10.64+0x100] ;  /* 0x100001000a0fefae */ /* 0x000be2000b901d54 */
[----:B--2---:R-:W-:-:S03]  /*16c0*/  IMAD.SHL.U32 R12, R0, 0x40, RZ ;  /* 0x00000040000c7824 */ /* 0x004fc600078e00ff */
[----:B------:R-:W-:Y:S01]  /*16d0*/  @!P5 LDGSTS.E.BYPASS.LTC128B.128 [R4+0xd000], desc[UR20][R18.64] ;  /* 0x0d0000001204dfae */ /* 0x000fe2000b901d54 */
[----:B------:R-:W-:Y:S02]  /*16e0*/  IMAD.SHL.U32 R13, R201, 0x8, RZ ;  /* 0x00000008c90d7824 */ /* 0x000fe400078e00ff */
[----:B------:R-:W-:Y:S01]  /*16f0*/  IMAD.U32 R17, RZ, RZ, UR29 ;  /* 0x0000001dff117e24 */ /* 0x000fe2000f8e00ff */
[----:B------:R-:W-:Y:S01]  /*1700*/  @!P5 LDGSTS.E.BYPASS.LTC128B.128 [R4+0xf000], desc[UR20][R18.64+0x80] ;  /* 0x0f0000801204dfae */ /* 0x000fe2000b901d54 */
[----:B------:R-:W-:-:S03]  /*1710*/  LOP3.LUT R12, R12, 0x1c0, RZ, 0xc0, !PT ;  /* 0x000001c00c0c7812 */ /* 0x000fc600078ec0ff */
[----:B------:R2:W-:Y:S01]  /*1720*/  @!P5 LDGSTS.E.BYPASS.LTC128B.128 [R4+0x11000], desc[UR20][R18.64+0x100] ;  /* 0x110001001204dfae */ /* 0x0005e2000b901d54 */
[----:B-1----:R-:W-:-:S03]  /*1730*/  IMAD.U32 R16, RZ, RZ, UR28 ;  /* 0x0000001cff107e24 */ /* 0x002fc6000f8e00ff */
[----:B------:R-:W0:Y:S01]  /*1740*/  LDGDEPBAR ;  /* 0x00000000000079af */ /* 0x000e220000000000 */
[----:B------:R-:W-:Y:S01]  /*1750*/  UIMAD.WIDE.U32 UR28, UR10, 0x20, URZ ;  /* 0x000000200a1c78a5 */ /* 0x000fe2000f8e003f */
[----:B-----5:R-:W-:Y:S01]  /*1760*/  IMAD.SHL.U32 R10, R5, 0x40, RZ ;  /* 0x00000040050a7824 */ /* 0x020fe200078e00ff */
[----:B------:R-:W-:Y:S01]  /*1770*/  LOP3.LUT R15, R12, 0x8, R23, 0xf8, !PT ;  /* 0x000000080c0f7812 */ /* 0x000fe200078ef817 */
[----:B------:R-:W-:Y:S01]  /*1780*/  IMAD.U32 R11, RZ, RZ, UR7 ;  /* 0x00000007ff0b7e24 */ /* 0x000fe2000f8e00ff */
[----:B------:R-:W-:-:S04]  /*1790*/  SHF.R.U32.HI R12, RZ, 0x3, R12 ;  /* 0x00000003ff0c7819 */ /* 0x000fc8000001160c */
[----:B------:R-:W-:Y:S02]  /*17a0*/  LOP3.LUT R12, R15, R12, RZ, 0x3c, !PT ;  /* 0x0000000c0f0c7212 */ /* 0x000fe400078e3cff */
[----:B--2---:R-:W-:Y:S01]  /*17b0*/  LOP3.LUT R4, R10, 0x1c0, RZ, 0xc0, !PT ;  /* 0x000001c00a047812 */ /* 0x004fe200078ec0ff */
[----:B------:R-:W-:-:S04]  /*17c0*/  DEPBAR.LE SB0, 0x0 ;  /* 0x000080000000791a */ /* 0x000fc80000000000 */
[----:B------:R-:W-:Y:S01]  /*17d0*/  BAR.SYNC.DEFER_BLOCKING 0x0 ;  /* 0x0000000000007b1d */ /* 0x000fe20000010000 */
[----:B------:R-:W-:Y:S01]  /*17e0*/  LEA R10, P1, R16, R148, 0x6 ;  /* 0x00000094100a7211 */ /* 0x000fe200078230ff */
[----:B------:R-:W-:Y:S01]  /*17f0*/  IMAD R201, R201, 0x200, R12 ;  /* 0x00000200c9c97824 */ /* 0x000fe200078e020c */
[----:B------:R-:W-:Y:S02]  /*1800*/  LOP3.LUT R13, R4, 0x8, R13, 0xf8, !PT ;  /* 0x00000008040d7812 */ /* 0x000fe400078ef80d */
[----:B------:R-:W-:Y:S02]  /*1810*/  SHF.R.U32.HI R4, RZ, 0x3, R4 ;  /* 0x00000003ff047819 */ /* 0x000fe40000011604 */
[----:B----4-:R-:W-:Y:S02]  /*1820*/  @!P0 LEA R20, P2, R10, R6, 0x1 ;  /* 0x000000060a148211 */ /* 0x010fe400078408ff */
[----:B------:R-:W-:Y:S02]  /*1830*/  LEA.HI.X R11, R16, R207, R11, 0x6, P1 ;  /* 0x000000cf100b7211 */ /* 0x000fe400008f340b */
[----:B------:R-:W-:-:S02]  /*1840*/  SHF.R.S32.HI R6, RZ, 0x5, R3 ;  /* 0x00000005ff067819 */ /* 0x000fc40000011403 */
[----:B------:R-:W-:Y:S02]  /*1850*/  LOP3.LUT R4, R13, R4, RZ, 0x3c, !PT ;  /* 0x000000040d047212 */ /* 0x000fe400078e3cff */
[C---:B------:R-:W-:Y:S02]  /*1860*/  @!P4 IADD3 R13, P1, R10.reuse, UR28, RZ ;  /* 0x0000001c0a0dcc10 */ /* 0x040fe4000ff3e0ff */
[----:B------:R-:W-:Y:S01]  /*1870*/  @!P0 LEA.HI.X R21, R10, R7, R11, 0x1, P2 ;  /* 0x000000070a158211 */ /* 0x000fe200010f0c0b */
[----:B------:R-:W-:Y:S01]  /*1880*/  IMAD R7, R6, 0x400, R85 ;  /* 0x0000040006077824 */ /* 0x000fe200078e0255 */
[----:B------:R-:W-:Y:S02]  /*1890*/  @!P4 IADD3.X R14, R11, UR29, R14, P1, !PT ;  /* 0x0000001d0b0ecc10 */ /* 0x000fe40008ffe40e */
[----:B---3--:R-:W-:Y:S01]  /*18a0*/  @!P4 LEA R8, P1, R13, R8, 0x1 ;  /* 0x000000080d08c211 */ /* 0x008fe200078208ff */
[----:B------:R-:W-:Y:S01]  /*18b0*/  IMAD.IADD R202, R4, 0x1, R7 ;  /* 0x0000000104ca7824 */ /* 0x000fe200078e0207 */
[----:B------:R-:W-:Y:S01]  /*18c0*/  LEA R201, R201, UR4, 0x1 ;  /* 0x00000004c9c97c11 */ /* 0x000fe2000f8e08ff */
[----:B------:R-:W-:Y:S01]  /*18d0*/  @P0 STS.128 [R203+0x12000], RZ ;  /* 0x012000ffcb000388 */ /* 0x000fe20000000c00 */
[----:B------:R-:W-:Y:S01]  /*18e0*/  @!P4 LEA.HI.X R9, R13, R9, R14, 0x1, P1 ;  /* 0x000000090d09c211 */ /* 0x000fe200008f0c0e */
[----:B------:R-:W-:Y:S01]  /*18f0*/  IMAD.MOV.U32 R7, RZ, RZ, 0x10 ;  /* 0x00000010ff077424 */ /* 0x000fe200078e00ff */
[----:B------:R-:W-:Y:S01]  /*1900*/  LEA R202, R202, UR4, 0x1 ;  /* 0x00000004caca7c11 */ /* 0x000fe2000f8e08ff */
[----:B------:R-:W-:Y:S01]  /*1910*/  @P0 STS.128 [R203+0x14000], RZ ;  /* 0x014000ffcb000388 */ /* 0x000fe20000000c00 */
[----:B------:R-:W-:Y:S01]  /*1920*/  R2P PR, R5, 0x6 ;  /* 0x0000000605007804 */ /* 0x000fe20000000000 */
[----:B------:R-:W-:Y:S01]  /*1930*/  IMAD.MOV.U32 R5, RZ, RZ, 0x20 ;  /* 0x00000020ff057424 */ /* 0x000fe200078e00ff */
[----:B------:R-:W-:Y:S01]  /*1940*/  LOP3.LUT R3, R3, 0xffffffe0, RZ, 0xc0, !PT ;  /* 0xffffffe003037812 */ /* 0x000fe200078ec0ff */
[----:B------:R-:W-:Y:S01]  /*1950*/  @P0 STS.128 [R203+0x16000], RZ ;  /* 0x016000ffcb000388 */ /* 0x000fe20000000c00 */
[----:B------:R-:W-:Y:S01]  /*1960*/  VIADD R199, R201, 0xc020 ;  /* 0x0000c020c9c77836 */ /* 0x000fe20000000000 */
[----:B------:R-:W-:-:S02]  /*1970*/  SEL R7, R7, 0xfffffff0, !P1 ;  /* 0xfffffff007077807 */ /* 0x000fc40004800000 */
[----:B------:R-:W-:Y:S01]  /*1980*/  @!PT LDS RZ, [RZ] ;  /* 0x00000000fffff984 */ /* 0x000fe20000000800 */
[----:B------:R-:W-:Y:S01]  /*1990*/  @!PT LDS RZ, [RZ] ;  /* 0x00000000fffff984 */ /* 0x000fe20000000800 */
[----:B------:R-:W-:Y:S01]  /*19a0*/  @!PT LDS RZ, [RZ] ;  /* 0x00000000fffff984 */ /* 0x000fe20000000800 */
[----:B------:R-:W-:Y:S01]  /*19b0*/  @!P0 LDGSTS.E.BYPASS.LTC128B.128 [R203+0x12000], desc[UR20][R20.64] ;  /* 0x1200000014cb8fae */ /* 0x000fe2000b901d54 */
[----:B------:R-:W-:Y:S01]  /*19c0*/  SEL R5, R5, 0xffffffe0, !P2 ;  /* 0xffffffe005057807 */ /* 0x000fe20005000000 */
[----:B------:R-:W-:Y:S01]  /*19d0*/  IMAD.IADD R3, R2, 0x1, -R3 ;  /* 0x0000000102037824 */ /* 0x000fe200078e0a03 */
[----:B------:R-:W-:Y:S01]  /*19e0*/  R2P PR, R0, 0x6 ;  /* 0x0000000600007804 */ /* 0x000fe20000000000 */
[----:B------:R-:W-:Y:S01]  /*19f0*/  @!P0 LDGSTS.E.BYPASS.LTC128B.128 [R203+0x14000], desc[UR20][R20.64+0x80] ;  /* 0x1400008014cb8fae */ /* 0x000fe2000b901d54 */
[----:B------:R-:W-:Y:S02]  /*1a00*/  VIADD R0, R201, 0xc000 ;  /* 0x0000c000c9007836 */ /* 0x000fe40000000000 */
[--C-:B------:R-:W-:Y:S01]  /*1a10*/  IMAD R200, R7, 0x2, R202.reuse ;  /* 0x0000000207c87824 */ /* 0x100fe200078e02ca */
[----:B------:R1:W-:Y:S01]  /*1a20*/  @!P0 LDGSTS.E.BYPASS.LTC128B.128 [R203+0x16000], desc[UR20][R20.64+0x100] ;  /* 0x1600010014cb8fae */ /* 0x0003e2000b901d54 */
[C---:B------:R-:W-:Y:S02]  /*1a30*/  IMAD R198, R5.reuse, 0x2, R202 ;  /* 0x0000000205c67824 */ /* 0x040fe400078e02ca */
[----:B------:R-:W-:Y:S01]  /*1a40*/  IMAD R197, R5, 0x2, R200 ;  /* 0x0000000205c57824 */ /* 0x000fe200078e02c8 */
[----:B------:R-:W-:Y:S04]  /*1a50*/  @P4 STS.128 [R203+0x13000], RZ ;  /* 0x013000ffcb004388 */ /* 0x000fe80000000c00 */
[----:B------:R-:W-:Y:S01]  /*1a60*/  @P4 STS.128 [R203+0x15000], RZ ;  /* 0x015000ffcb004388 */ /* 0x000fe20000000c00 */
[----:B------:R-:W-:-:S02]  /*1a70*/  @P1 VIADD R199, R0, 0xffffffe0 ;  /* 0xffffffe000c71836 */ /* 0x000fc40000000000 */
[----:B------:R-:W-:Y:S01]  /*1a80*/  IMAD.MOV.U32 R0, RZ, RZ, 0x40 ;  /* 0x00000040ff007424 */ /* 0x000fe200078e00ff */
[----:B------:R-:W-:Y:S04]  /*1a90*/  @P4 STS.128 [R203+0x17000], RZ ;  /* 0x017000ffcb004388 */ /* 0x000fe80000000c00 */
[----:B------:R-:W-:Y:S01]  /*1aa0*/  @!PT LDS RZ, [RZ] ;  /* 0x00000000fffff984 */ /* 0x000fe20000000800 */
[----:B------:R-:W-:Y:S01]  /*1ab0*/  @!PT LDS RZ, [RZ] ;  /* 0x00000000fffff984 */ /* 0x000fe20000000800 */
[----:B------:R-:W-:Y:S01]  /*1ac0*/  @!PT LDS RZ, [RZ] ;  /* 0x00000000fffff984 */ /* 0x000fe20000000800 */
[----:B------:R-:W-:Y:S01]  /*1ad0*/  @!P4 LDGSTS.E.BYPASS.LTC128B.128 [R203+0x13000], desc[UR20][R8.64] ;  /* 0x1300000008cbcfae */ /* 0x000fe2000b901d54 */
[----:B------:R-:W-:-:S03]  /*1ae0*/  SEL R0, R0, 0xffffffc0, !P2 ;  /* 0xffffffc000007807 */ /* 0x000fc60005000000 */
[----:B------:R-:W-:Y:S02]  /*1af0*/  @!P4 LDGSTS.E.BYPASS.LTC128B.128 [R203+0x15000], desc[UR20][R8.64+0x80] ;  /* 0x1500008008cbcfae */ /* 0x000fe4000b901d54 */
[----:B------:R-:W-:Y:S02]  /*1b00*/  IMAD.IADD R195, R201, 0x1, R0 ;  /* 0x00000001c9c37824 */ /* 0x000fe400078e0200 */
[----:B------:R2:W-:Y:S01]  /*1b10*/  @!P4 LDGSTS.E.BYPASS.LTC128B.128 [R203+0x17000], desc[UR20][R8.64+0x100] ;  /* 0x1700010008cbcfae */ /* 0x0005e2000b901d54 */
[----:B------:R-:W-:Y:S01]  /*1b20*/  IMAD.IADD R188, R0, 0x1, R199 ;  /* 0x0000000100bc7824 */ /* 0x000fe200078e02c7 */
[----:B------:R-:W-:Y:S02]  /*1b30*/  SHF.R.S32.HI R0, RZ, 0x1f, R3 ;  /* 0x0000001fff007819 */ /* 0x000fe40000011403 */
[----:B------:R-:W-:Y:S02]  /*1b40*/  LDSM.16.M88.4 R16, [R202] ;  /* 0x00000000ca10783b */ /* 0x000fe40000000200 */
[----:B------:R-:W-:-:S02]  /*1b50*/  LEA.HI R3, R0, R3, RZ, 0x2 ;  /* 0x0000000300037211 */ /* 0x000fc400078f10ff */
[----:B------:R-:W3:Y:S02]  /*1b60*/  LDSM.16.M88.4 R36, [R201+0xc000] ;  /* 0x00c00000c924783b */ /* 0x000ee40000000200 */
[----:B------:R-:W-:Y:S01]  /*1b70*/  SHF.R.S32.HI R0, RZ, 0x2, R3 ;  /* 0x00000002ff007819 */ /* 0x000fe20000011403 */
[----:B------:R-:W-:Y:S01]  /*1b80*/  IMAD.U32 R3, RZ, RZ, UR5 ;  /* 0x00000005ff037e24 */ /* 0x000fe2000f8e00ff */
[----:B------:R-:W4:Y:S03]  /*1b90*/  LDSM.16.M88.4 R28, [R201+0xc800] ;  /* 0x00c80000c91c783b */ /* 0x000f260000000200 */
[----:B------:R-:W-:Y:S01]  /*1ba0*/  IMAD R3, R3, 0x40, R150 ;  /* 0x0000004003037824 */ /* 0x000fe200078e0296 */
[----:B-1----:R-:W1:Y:S04]  /*1bb0*/  LDSM.16.M88.4 R20, [R201+0xd000] ;  /* 0x00d00000c914783b */ /* 0x002e680000000200 */
[----:B------:R-:W-:Y:S04]  /*1bc0*/  LDSM.16.M88.4 R48, [R200] ;  /* 0x00000000c830783b */ /* 0x000fe80000000200 */
[----:B------:R-:W-:Y:S04]  /*1bd0*/  LDSM.16.M88.4 R52, [R199] ;  /* 0x00000000c734783b */ /* 0x000fe80000000200 */
[----:B--2---:R-:W2:Y:S04]  /*1be0*/  LDSM.16.M88.4 R8, [R201+0xd800] ;  /* 0x00d80000c908783b */ /* 0x004ea80000000200 */
[----:B------:R-:W5:Y:S04]  /*1bf0*/  LDSM.16.M88.4 R56, [R199+0x800] ;  /* 0x00080000c738783b */ /* 0x000f680000000200 */
[----:B------:R-:W5:Y:S04]  /*1c00*/  LDSM.16.M88.4 R12, [R199+0x1000] ;  /* 0x00100000c70c783b */ /* 0x000f680000000200 */
[----:B------:R-:W5:Y:S04]  /*1c10*/  LDSM.16.M88.4 R60, [R199+0x1800] ;  /* 0x00180000c73c783b */ /* 0x000f680000000200 */
[----:B------:R-:W-:Y:S01]  /*1c20*/  LDSM.16.M88.4 R64, [R198] ;  /* 0x00000000c640783b */ /* 0x000fe20000000200 */
[C---:B---3--:R-:W-:Y:S03]  /*1c30*/  HMMA.16816.F32 R40, R16.reuse, R36, RZ ;  /* 0x000000241028723c */ /* 0x048fe600000018ff */
[----:B------:R-:W3:Y:S04]  /*1c40*/  LDSM.16.M88.4 R44, [R195+0xc000] ;  /* 0x00c00000c32c783b */ /* 0x000ee80000000200 */
[----:B------:R-:W-:Y:S01]  /*1c50*/  LDSM.16.M88.4 R76, [R195+0xd800] ;  /* 0x00d80000c34c783b */ /* 0x000fe20000000200 */
[C---:B------:R-:W-:Y:S03]  /*1c60*/  HMMA.16816.F32 R36, R16.reuse, R38, RZ ;  /* 0x000000261024723c */ /* 0x040fe600000018ff */
[----:B------:R-:W-:Y:S03]  /*1c70*/  LDSM.16.M88.4 R72, [R188+0x1800] ;  /* 0x00180000bc48783b */ /* 0x000fe60000000200 */
[C---:B----4-:R-:W-:Y:S01]  /*1c80*/  HMMA.16816.F32 R32, R16.reuse, R28, RZ ;  /* 0x0000001c1020723c */ /* 0x050fe200000018ff */
[----:B------:R-:W-:Y:S04]  /*1c90*/  LDSM.16.M88.4 R80, [R195+0xf000] ;  /* 0x00f00000c350783b */ /* 0x000fe80000000200 */
[----:B------:R-:W0:Y:S01]  /*1ca0*/  LDGDEPBAR ;  /* 0x00000000000079af */ /* 0x000e220000000000 */
[C---:B-1----:R-:W-:Y:S06]  /*1cb0*/  HMMA.16816.F32 R24, R16.reuse, R20, RZ ;  /* 0x000000141018723c */ /* 0x042fec00000018ff */
[C---:B------:R-:W-:Y:S06]  /*1cc0*/  HMMA.16816.F32 R28, R16.reuse, R30, RZ ;  /* 0x0000001e101c723c */ /* 0x040fec00000018ff */
[C---:B------:R-:W-:Y:S06]  /*1cd0*/  HMMA.16816.F32 R20, R16.reuse, R22, RZ ;  /* 0x000000161014723c */ /* 0x040fec00000018ff */
[C---:B--2---:R-:W-:Y:S06]  /*1ce0*/  HMMA.16816.F32 R68, R16.reuse, R8, RZ ;  /* 0x000000081044723c */ /* 0x044fec00000018ff */
[----:B------:R-:W-:Y:S01]  /*1cf0*/  HMMA.16816.F32 R16, R16, R10, RZ ;  /* 0x0000000a1010723c */ /* 0x000fe200000018ff */
[----:B------:R-:W1:Y:S05]  /*1d00*/  LDSM.16.M88.4 R8, [R195+0xc800] ;  /* 0x00c80000c308783b */ /* 0x000e6a0000000200 */
[C---:B------:R-:W-:Y:S06]  /*1d10*/  HMMA.16816.F32 R40, R48.reuse, R52, R40 ;  /* 0x000000343028723c */ /* 0x040fec0000001828 */
[C---:B------:R-:W-:Y:S01]  /*1d20*/  HMMA.16816.F32 R36, R48.reuse, R54, R36 ;  /* 0x000000363024723c */ /* 0x040fe20000001824 */
[----:B------:R-:W2:Y:S05]  /*1d30*/  LDSM.16.M88.4 R52, [R195+0xd000] ;  /* 0x00d00000c334783b */ /* 0x000eaa0000000200 */
[C---:B-----5:R-:W-:Y:S06]  /*1d40*/  HMMA.16816.F32 R32, R48.reuse, R56, R32 ;  /* 0x000000383020723c */ /* 0x060fec0000001820 */
[C---:B------:R-:W-:Y:S01]  /*1d50*/  HMMA.16816.F32 R28, R48.reuse, R58, R28 ;  /* 0x0000003a301c723c */ /* 0x040fe2000000181c */
[----:B------:R-:W-:Y:S05]  /*1d60*/  LDSM.16.M88.4 R56, [R188] ;  /* 0x00000000bc38783b */ /* 0x000fea0000000200 */
[C---:B------:R-:W-:Y:S06]  /*1d70*/  HMMA.16816.F32 R24, R48.reuse, R12, R24 ;  /* 0x0000000c3018723c */ /* 0x040fec0000001818 */
[C---:B------:R-:W-:Y:S01]  /*1d80*/  HMMA.16816.F32 R20, R48.reuse, R14, R20 ;  /* 0x0000000e3014723c */ /* 0x040fe20000001814 */
[----:B------:R-:W4:Y:S05]  /*1d90*/  LDSM.16.M88.4 R12, [R197] ;  /* 0x00000000c50c783b */ /* 0x000f2a0000000200 */
[C---:B------:R-:W-:Y:S06]  /*1da0*/  HMMA.16816.F32 R68, R48.reuse, R60, R68 ;  /* 0x0000003c3044723c */ /* 0x040fec0000001844 */
[----:B------:R-:W-:Y:S01]  /*1db0*/  HMMA.16816.F32 R16, R48, R62, R16 ;  /* 0x0000003e3010723c */ /* 0x000fe20000001810 */
[----:B------:R-:W5:Y:S04]  /*1dc0*/  LDSM.16.M88.4 R48, [R188+0x800] ;  /* 0x00080000bc30783b */ /* 0x000f680000000200 */
[----:B------:R-:W-:Y:S01]  /*1dd0*/  LDSM.16.M88.4 R60, [R201+0xe000] ;  /* 0x00e00000c93c783b */ /* 0x000fe20000000200 */
[C---:B---3--:R-:W-:Y:S06]  /*1de0*/  HMMA.16816.F32 R40, R64.reuse, R44, R40 ;  /* 0x0000002c4028723c */ /* 0x048fec0000001828 */
[C---:B------:R-:W-:Y:S01]  /*1df0*/  HMMA.16816.F32 R36, R64.reuse, R46, R36 ;  /* 0x0000002e4024723c */ /* 0x040fe20000001824 */
[----:B------:R-:W3:Y:S05]  /*1e00*/  LDSM.16.M88.4 R44, [R188+0x1000] ;  /* 0x00100000bc2c783b */ /* 0x000eea0000000200 */
[C---:B-1----:R-:W-:Y:S06]  /*1e10*/  HMMA.16816.F32 R32, R64.reuse, R8, R32 ;  /* 0x000000084020723c */ /* 0x042fec0000001820 */
[C---:B------:R-:W-:Y:S01]  /*1e20*/  HMMA.16816.F32 R28, R64.reuse, R10, R28 ;  /* 0x0000000a401c723c */ /* 0x040fe2000000181c */
[----:B------:R-:W1:Y:S05]  /*1e30*/  LDSM.16.M88.4 R8, [R202+0x4000] ;  /* 0x00400000ca08783b */ /* 0x000e6a0000000200 */
[C---:B--2---:R-:W-:Y:S06]  /*1e40*/  HMMA.16816.F32 R24, R64.reuse, R52, R24 ;  /* 0x000000344018723c */ /* 0x044fec0000001818 */
[C---:B------:R-:W-:Y:S01]  /*1e50*/  HMMA.16816.F32 R20, R64.reuse, R54, R20 ;  /* 0x000000364014723c */ /* 0x040fe20000001814 */
[----:B------:R-:W2:Y:S05]  /*1e60*/  LDSM.16.M88.4 R52, [R201+0xe800] ;  /* 0x00e80000c934783b */ /* 0x000eaa0000000200 */
[C---:B------:R-:W-:Y:S06]  /*1e70*/  HMMA.16816.F32 R68, R64.reuse, R76, R68 ;  /* 0x0000004c4044723c */ /* 0x040fec0000001844 */
[----:B------:R-:W-:Y:S01]  /*1e80*/  HMMA.16816.F32 R64, R64, R78, R16 ;  /* 0x0000004e4040723c */ /* 0x000fe20000001810 */
[----:B------:R-:W2:Y:S04]  /*1e90*/  LDSM.16.M88.4 R16, [R201+0xf000] ;  /* 0x00f00000c910783b */ /* 0x000ea80000000200 */
[----:B------:R-:W-:Y:S01]  /*1ea0*/  LDSM.16.M88.4 R76, [R199+0x3000] ;  /* 0x00300000c74c783b */ /* 0x000fe20000000200 */
[C---:B----4-:R-:W-:Y:S06]  /*1eb0*/  HMMA.16816.F32 R40, R12.reuse, R56, R40 ;  /* 0x000000380c28723c */ /* 0x050fec0000001828 */
[C---:B------:R-:W-:Y:S01]  /*1ec0*/  HMMA.16816.F32 R36, R12.reuse, R58, R36 ;  /* 0x0000003a0c24723c */ /* 0x040fe20000001824 */
[----:B------:R-:W4:Y:S05]  /*1ed0*/  LDSM.16.M88.4 R56, [R201+0xf800] ;  /* 0x00f80000c938783b */ /* 0x000f2a0000000200 */
[C---:B-----5:R-:W-:Y:S06]  /*1ee0*/  HMMA.16816.F32 R32, R12.reuse, R48, R32 ;  /* 0x000000300c20723c */ /* 0x060fec0000001820 */
[C---:B------:R-:W-:Y:S01]  /*1ef0*/  HMMA.16816.F32 R28, R12.reuse, R50, R28 ;  /* 0x000000320c1c723c */ /* 0x040fe2000000181c */
[----:B------:R-:W-:Y:S05]  /*1f00*/  LDSM.16.M88.4 R48, [R200+0x4000] ;  /* 0x00400000c830783b */ /* 0x000fea0000000200 */
[C---:B---3--:R-:W-:Y:S06]  /*1f10*/  HMMA.16816.F32 R24, R12.reuse, R44, R24 ;  /* 0x0000002c0c18723c */ /* 0x048fec0000001818 */
[C---:B------:R-:W-:Y:S01]  /*1f20*/  HMMA.16816.F32 R20, R12.reuse, R46, R20 ;  /* 0x0000002e0c14723c */ /* 0x040fe20000001814 */
[----:B------:R-:W3:Y:S05]  /*1f30*/  LDSM.16.M88.4 R44, [R199+0x2000] ;  /* 0x00200000c72c783b */ /* 0x000eea0000000200 */
[C---:B------:R-:W-:Y:S06]  /*1f40*/  HMMA.16816.F32 R68, R12.reuse, R72, R68 ;  /* 0x000000480c44723c */ /* 0x040fec0000001844 */
[----:B------:R-:W-:Y:S01]  /*1f50*/  HMMA.16816.F32 R64, R12, R74, R64 ;  /* 0x0000004a0c40723c */ /* 0x000fe20000001840 */
[----:B------:R-:W5:Y:S04]  /*1f60*/  LDSM.16.M88.4 R12, [R199+0x2800] ;  /* 0x00280000c70c783b */ /* 0x000f680000000200 */
[----:B------:R-:W-:Y:S01]  /*1f70*/  LDSM.16.M88.4 R72, [R195+0xf800] ;  /* 0x00f80000c348783b */ /* 0x000fe20000000200 */
[C---:B-1----:R-:W-:Y:S06]  /*1f80*/  HMMA.16816.F32 R40, R8.reuse, R60, R40 ;  /* 0x0000003c0828723c */ /* 0x042fec0000001828 */
[C---:B------:R-:W-:Y:S01]  /*1f90*/  HMMA.16816.F32 R36, R8.reuse, R62, R36 ;  /* 0x0000003e0824723c */ /* 0x040fe20000001824 */
[----:B------:R-:W-:Y:S05]  /*1fa0*/  LDSM.16.M88.4 R60, [R198+0x4000] ;  /* 0x00400000c63c783b */ /* 0x000fea0000000200 */
[C---:B--2---:R-:W-:Y:S06]  /*1fb0*/  HMMA.16816.F32 R32, R8.reuse, R52, R32 ;  /* 0x000000340820723c */ /* 0x044fec0000001820 */
[C---:B------:R-:W-:Y:S01]  /*1fc0*/  HMMA.16816.F32 R28, R8.reuse, R54, R28 ;  /* 0x00000036081c723c */ /* 0x040fe2000000181c */
[----:B------:R-:W-:Y:S05]  /*1fd0*/  LDSM.16.M88.4 R52, [R199+0x3800] ;  /* 0x00380000c734783b */ /* 0x000fea0000000200 */
[C---:B------:R-:W-:Y:S06]  /*1fe0*/  HMMA.16816.F32 R24, R8.reuse, R16, R24 ;  /* 0x000000100818723c */ /* 0x040fec0000001818 */
[C---:B------:R-:W-:Y:S01]  /*1ff0*/  HMMA.16816.F32 R20, R8.reuse, R18, R20 ;  /* 0x000000120814723c */ /* 0x040fe20000001814 */
[----:B------:R-:W1:Y:S05]  /*2000*/  LDSM.16.M88.4 R16, [R195+0xe000] ;  /* 0x00e00000c310783b */ /* 0x000e6a0000000200 */
[C---:B----4-:R-:W-:Y:S06]  /*2010*/  HMMA.16816.F32 R68, R8.reuse, R56, R68 ;  /* 0x000000380844723c */ /* 0x050fec0000001844 */
[----:B------:R-:W-:Y:S01]  /*2020*/  HMMA.16816.F32 R64, R8, R58, R64 ;  /* 0x0000003a0840723c */ /* 0x000fe20000001840 */
[----:B------:R-:W2:Y:S04]  /*2030*/  LDSM.16.M88.4 R8, [R195+0xe800] ;  /* 0x00e80000c308783b */ /* 0x000ea80000000200 */
[----:B------:R-:W-:Y:S01]  /*2040*/  LDSM.16.M88.4 R56, [R188+0x2800] ;  /* 0x00280000bc38783b */ /* 0x000fe20000000200 */
[C---:B---3--:R-:W-:Y:S06]  /*2050*/  HMMA.16816.F32 R40, R48.reuse, R44, R40 ;  /* 0x0000002c3028723c */ /* 0x048fec0000001828 */
[C---:B------:R-:W-:Y:S01]  /*2060*/  HMMA.16816.F32 R36, R48.reuse, R46, R36 ;  /* 0x0000002e3024723c */ /* 0x040fe20000001824 */
[----:B------:R-:W-:Y:S05]  /*2070*/  LDSM.16.M88.4 R44, [R197+0x4000] ;  /* 0x00400000c52c783b */ /* 0x000fea0000000200 */
[C---:B-----5:R-:W-:Y:S06]  /*2080*/  HMMA.16816.F32 R32, R48.reuse, R12, R32 ;  /* 0x0000000c3020723c */ /* 0x060fec0000001820 */
[C---:B------:R-:W-:Y:S01]  /*2090*/  HMMA.16816.F32 R28, R48.reuse, R14, R28 ;  /* 0x0000000e301c723c */ /* 0x040fe2000000181c */
[----:B------:R-:W3:Y:S05]  /*20a0*/  LDSM.16.M88.4 R12, [R188+0x2000] ;  /* 0x00200000bc0c783b */ /* 0x000eea0000000200 */
[----:B------:R-:W-:Y:S06]  /*20b0*/  HMMA.16816.F32 R24, R48, R76, R24 ;  /* 0x0000004c3018723c */ /* 0x000fec0000001818 */
[----:B-1----:R-:W-:Y:S06]  /*20c0*/  HMMA.16816.F32 R40, R60, R16, R40 ;  /* 0x000000103c28723c */ /* 0x002fec0000001828 */
[C---:B------:R-:W-:Y:S06]  /*20d0*/  HMMA.16816.F32 R68, R48.reuse, R52, R68 ;  /* 0x000000343044723c */ /* 0x040fec0000001844 */
[----:B------:R-:W-:Y:S01]  /*20e0*/  HMMA.16816.F32 R64, R48, R54, R64 ;  /* 0x000000363040723c */ /* 0x000fe20000001840 */
[----:B------:R-:W1:Y:S05]  /*20f0*/  LDSM.16.M88.4 R52, [R188+0x3000] ;  /* 0x00300000bc34783b */ /* 0x000e6a0000000200 */
[----:B------:R-:W-:Y:S01]  /*2100*/  HMMA.16816.F32 R36, R60, R18, R36 ;  /* 0x000000123c24723c */ /* 0x000fe20000001824 */
[----:B------:R-:W-:Y:S05]  /*2110*/  LDSM.16.M88.4 R16, [R201+0x10000] ;  /* 0x01000000c910783b */ /* 0x000fea0000000200 */
[----:B------:R-:W-:Y:S01]  /*2120*/  HMMA.16816.F32 R20, R48, R78, R20 ;  /* 0x0000004e3014723c */ /* 0x000fe20000001814 */
[----:B------:R-:W4:Y:S04]  /*2130*/  LDSM.16.M88.4 R76, [R202+0x8000] ;  /* 0x00800000ca4c783b */ /* 0x000f280000000200 */
[----:B------:R-:W5:Y:S01]  /*2140*/  LDSM.16.M88.4 R48, [R188+0x3800] ;  /* 0x00380000bc30783b */ /* 0x000f620000000200 */
[C---:B--2---:R-:W-:Y:S06]  /*2150*/  HMMA.16816.F32 R32, R60.reuse, R8, R32 ;  /* 0x000000083c20723c */ /* 0x044fec0000001820 */
[C---:B------:R-:W-:Y:S01]  /*2160*/  HMMA.16816.F32 R28, R60.reuse, R10, R28 ;  /* 0x0000000a3c1c723c */ /* 0x040fe2000000181c */
[----:B------:R-:W2:Y:S05]  /*2170*/  LDSM.16.M88.4 R8, [R201+0x10800] ;  /* 0x01080000c908783b */ /* 0x000eaa0000000200 */
[----:B------:R-:W-:Y:S06]  /*2180*/  HMMA.16816.F32 R24, R60, R80, R24 ;  /* 0x000000503c18723c */ /* 0x000fec0000001818 */
[----:B---3--:R-:W-:Y:S06]  /*2190*/  HMMA.16816.F32 R40, R44, R12, R40 ;  /* 0x0000000c2c28723c */ /* 0x008fec0000001828 */
[C---:B------:R-:W-:Y:S06]  /*21a0*/  HMMA.16816.F32 R68, R60.reuse, R72, R68 ;  /* 0x000000483c44723c */ /* 0x040fec0000001844 */
[----:B------:R-:W-:Y:S01]  /*21b0*/  HMMA.16816.F32 R64, R60, R74, R64 ;  /* 0x0000004a3c40723c */ /* 0x000fe20000001840 */
[----:B------:R-:W-:Y:S05]  /*21c0*/  LDSM.16.M88.4 R72, [R201+0x11800] ;  /* 0x01180000c948783b */ /* 0x000fea0000000200 */
[----:B------:R-:W-:Y:S01]  /*21d0*/  HMMA.16816.F32 R36, R44, R14, R36 ;  /* 0x0000000e2c24723c */ /* 0x000fe20000001824 */
[----:B------:R-:W3:Y:S05]  /*21e0*/  LDSM.16.M88.4 R12, [R201+0x11000] ;  /* 0x01100000c90c783b */ /* 0x000eea0000000200 */
[----:B------:R-:W-:Y:S01]  /*21f0*/  HMMA.16816.F32 R20, R60, R82, R20 ;  /* 0x000000523c14723c */ /* 0x000fe20000001814 */
[----:B------:R-:W-:Y:S05]  /*2200*/  LDSM.16.M88.4 R60, [R200+0x8000] ;  /* 0x00800000c83c783b */ /* 0x000fea0000000200 */
[C---:B------:R-:W-:Y:S06]  /*2210*/  HMMA.16816.F32 R32, R44.reuse, R56, R32 ;  /* 0x000000382c20723c */ /* 0x040fec0000001820 */
[C---:B------:R-:W-:Y:S01]  /*2220*/  HMMA.16816.F32 R28, R44.reuse, R58, R28 ;  /* 0x0000003a2c1c723c */ /* 0x040fe2000000181c */
[----:B------:R-:W3:Y:S05]  /*2230*/  LDSM.16.M88.4 R56, [R199+0x4000] ;  /* 0x00400000c738783b */ /* 0x000eea0000000200 */
[----:B-1----:R-:W-:Y:S06]  /*2240*/  HMMA.16816.F32 R24, R44, R52, R24 ;  /* 0x000000342c18723c */ /* 0x002fec0000001818 */
[----:B----4-:R-:W-:Y:S06]  /*2250*/  HMMA.16816.F32 R40, R76, R16, R40 ;  /* 0x000000104c28723c */ /* 0x010fec0000001828 */
[C---:B-----5:R-:W-:Y:S06]  /*2260*/  HMMA.16816.F32 R68, R44.reuse, R48, R68 ;  /* 0x000000302c44723c */ /* 0x060fec0000001844 */
[----:B------:R-:W-:Y:S01]  /*2270*/  HMMA.16816.F32 R64, R44, R50, R64 ;  /* 0x000000322c40723c */ /* 0x000fe20000001840 */
[----:B------:R-:W1:Y:S05]  /*2280*/  LDSM.16.M88.4 R48, [R199+0x5000] ;  /* 0x00500000c730783b */ /* 0x000e6a0000000200 */
[----:B------:R-:W-:Y:S01]  /*2290*/  HMMA.16816.F32 R36, R76, R18, R36 ;  /* 0x000000124c24723c */ /* 0x000fe20000001824 */
[----:B------:R-:W-:Y:S05]  /*22a0*/  LDSM.16.M88.4 R16, [R195+0x10000] ;  /* 0x01000000c310783b */ /* 0x000fea0000000200 */
[----:B------:R-:W-:Y:S01]  /*22b0*/  HMMA.16816.F32 R20, R44, R54, R20 ;  /* 0x000000362c14723c */ /* 0x000fe20000001814 */
[----:B------:R-:W4:Y:S04]  /*22c0*/  LDSM.16.M88.4 R52, [R199+0x4800] ;  /* 0x00480000c734783b */ /* 0x000f280000000200 */
[----:B------:R-:W-:Y:S01]  /*22d0*/  LDSM.16.M88.4 R44, [R199+0x5800] ;  /* 0x00580000c72c783b */ /* 0x000fe20000000200 */
[C---:B--2---:R-:W-:Y:S06]  /*22e0*/  HMMA.16816.F32 R32, R76.reuse, R8, R32 ;  /* 0x000000084c20723c */ /* 0x044fec0000001820 */
[C---:B------:R-:W-:Y:S01]  /*22f0*/  HMMA.16816.F32 R28, R76.reuse, R10, R28 ;  /* 0x0000000a4c1c723c */ /* 0x040fe2000000181c */
[----:B------:R-:W2:Y:S05]  /*2300*/  LDSM.16.M88.4 R8, [R198+0x8000] ;  /* 0x00800000c608783b */ /* 0x000eaa0000000200 */
[----:B---3--:R-:W-:Y:S06]  /*2310*/  HMMA.16816.F32 R24, R76, R12, R24 ;  /* 0x0000000c4c18723c */ /* 0x008fec0000001818 */
[C---:B------:R-:W-:Y:S06]  /*2320*/  HMMA.16816.F32 R40, R60.reuse, R56, R40 ;  /* 0x000000383c28723c */ /* 0x040fec0000001828 */
[----:B------:R-:W-:Y:S01]  /*2330*/  HMMA.16816.F32 R56, R60, R58, R36 ;  /* 0x0000003a3c38723c */ /* 0x000fe20000001824 */
[----:B------:R-:W3:Y:S05]  /*2340*/  LDSM.16.M88.4 R36, [R195+0x11000] ;  /* 0x01100000c324783b */ /* 0x000eea0000000200 */
[----:B------:R-:W-:Y:S01]  /*2350*/  HMMA.16816.F32 R20, R76, R14, R20 ;  /* 0x0000000e4c14723c */ /* 0x000fe20000001814 */
[----:B------:R-:W5:Y:S05]  /*2360*/  LDSM.16.M88.4 R12, [R195+0x10800] ;  /* 0x01080000c30c783b */ /* 0x000f6a0000000200 */
[----:B-1----:R-:W-:Y:S06]  /*2370*/  HMMA.16816.F32 R24, R60, R48, R24 ;  /* 0x000000303c18723c */ /* 0x002fec0000001818 */
[----:B------:R-:W-:Y:S01]  /*2380*/  HMMA.16816.F32 R68, R76, R72, R68 ;  /* 0x000000484c44723c */ /* 0x000fe20000001844 */
[----:B------:R-:W-:-:S05]  /*2390*/  VIADD R49, R3, 0x18 ;  /* 0x0000001803317836 */ /* 0x000fca0000000000 */
[----:B------:R-:W-:Y:S01]  /*23a0*/  HMMA.16816.F32 R64, R76, R74, R64 ;  /* 0x0000004a4c40723c */ /* 0x000fe20000001840 */
[----:B------:R-:W-:Y:S05]  /*23b0*/  LDSM.16.M88.4 R72, [R188+0x4000] ;  /* 0x00400000bc48783b */ /* 0x000fea0000000200 */
[C---:B----4-:R-:W-:Y:S01]  /*23c0*/  HMMA.16816.F32 R76, R60.reuse, R52, R32 ;  /* 0x000000343c4c723c */ /* 0x050fe20000001820 */
[----:B------:R-:W1:Y:S05]  /*23d0*/  LDSM.16.M88.4 R32, [R197+0x8000] ;  /* 0x00800000c520783b */ /* 0x000e6a0000000200 */
[C---:B------:R-:W-:Y:S06]  /*23e0*/  HMMA.16816.F32 R28, R60.reuse, R54, R28 ;  /* 0x000000363c1c723c */ /* 0x040fec000000181c */
[----:B------:R-:W-:Y:S06]  /*23f0*/  HMMA.16816.F32 R20, R60, R50, R20 ;  /* 0x000000323c14723c */ /* 0x000fec0000001814 */
[----:B--2---:R-:W-:Y:S01]  /*2400*/  HMMA.16816.F32 R40, R8, R16, R40 ;  /* 0x000000100828723c */ /* 0x004fe20000001828 */
[----:B------:R-:W-:-:S05]  /*2410*/  VIADD R51, R3, 0x19 ;  /* 0x0000001903337836 */ /* 0x000fca0000000000 */
[C---:B------:R-:W-:Y:S01]  /*2420*/  HMMA.16816.F32 R56, R8.reuse, R18, R56 ;  /* 0x000000120838723c */ /* 0x040fe20000001838 */
[----:B------:R-:W2:Y:S05]  /*2430*/  LDSM.16.M88.4 R16, [R188+0x4800] ;  /* 0x00480000bc10783b */ /* 0x000eaa0000000200 */
[C---:B---3--:R-:W-:Y:S06]  /*2440*/  HMMA.16816.F32 R24, R8.reuse, R36, R24 ;  /* 0x000000240818723c */ /* 0x048fec0000001818 */
[----:B-----5:R-:W-:Y:S01]  /*2450*/  HMMA.16816.F32 R76, R8, R12, R76 ;  /* 0x0000000c084c723c */ /* 0x020fe2000000184c */
[----:B------:R-:W-:-:S04]  /*2460*/  LEA R37, R6, UR25, 0x4 ;  /* 0x0000001906257c11 */ /* 0x000fc8000f8e20ff */
[----:B------:R-:W-:Y:S01]  /*2470*/  IADD3 R37, R37, 0x1, R0 ;  /* 0x0000000125257810 */ /* 0x000fe20007ffe000 */
[----:B------:R-:W-:Y:S01]  /*2480*/  IMAD.U32 R0, RZ, RZ, UR26 ;  /* 0x0000001aff007e24 */ /* 0x000fe2000f8e00ff */
[C---:B------:R-:W-:Y:S01]  /*2490*/  HMMA.16816.F32 R28, R8.reuse, R14, R28 ;  /* 0x0000000e081c723c */ /* 0x040fe2000000181c */
[----:B------:R-:W3:Y:S03]  /*24a0*/  LDSM.16.M88.4 R12, [R188+0x5000] ;  /* 0x00500000bc0c783b */ /* 0x000ee60000000200 */
[----:B------:R-:W-:Y:S02]  /*24b0*/  IADD3 R2, R0, -UR17, R37 ;  /* 0x8000001100027c10 */ /* 0x000fe4000fffe025 */
[----:B------:R-:W-:Y:S01]  /*24c0*/  HMMA.16816.F32 R20, R8, R38, R20 ;  /* 0x000000260814723c */ /* 0x000fe20000001814 */
[----:B------:R-:W4:Y:S05]  /*24d0*/  LDSM.16.M88.4 R36, [R195+0x11800] ;  /* 0x01180000c324783b */ /* 0x000f2a0000000200 */
[----:B-1----:R-:W-:Y:S06]  /*24e0*/  HMMA.16816.F32 R56, R32, R74, R56 ;  /* 0x0000004a2038723c */ /* 0x002fec0000001838 */
[C---:B------:R-:W-:Y:S06]  /*24f0*/  HMMA.16816.F32 R64, R60.reuse, R46, R64 ;  /* 0x0000002e3c40723c */ /* 0x040fec0000001840 */
[----:B------:R-:W-:Y:S01]  /*2500*/  HMMA.16816.F32 R68, R60, R44, R68 ;  /* 0x0000002c3c44723c */ /* 0x000fe20000001844 */
[----:B------:R-:W-:-:S05]  /*2510*/  VIADD R47, R2, UR24 ;  /* 0x00000018022f7c36 */ /* 0x000fca0008000000 */
[C---:B--2---:R-:W-:Y:S01]  /*2520*/  HMMA.16816.F32 R76, R32.reuse, R16, R76 ;  /* 0x00000010204c723c */ /* 0x044fe2000000184c */
[----:B------:R-:W-:Y:S01]  /*2530*/  VIMNMX R2, R47, UR26, PT ;  /* 0x0000001a2f027c48 */ /* 0x000fe2000bfe0100 */
[----:B------:R-:W-:Y:S01]  /*2540*/  VIADD R45, R3, 0x1 ;  /* 0x00000001032d7836 */ /* 0x000fe20000000000 */
[----:B------:R-:W-:Y:S01]  /*2550*/  VIADDMNMX R0, R47, 0x8, R0, PT ;  /* 0x000000082f007846 */ /* 0x000fe20003800100 */
[C---:B------:R-:W-:Y:S02]  /*2560*/  VIADD R47, R3.reuse, 0x8 ;  /* 0x00000008032f7836 */ /* 0x040fe40000000000 */
[C---:B------:R-:W-:Y:S01]  /*2570*/  HMMA.16816.F32 R28, R32.reuse, R18, R28 ;  /* 0x00000012201c723c */ /* 0x040fe2000000181c */
[----:B------:R-:W-:Y:S01]  /*2580*/  VIADD R17, R3, 0x9 ;  /* 0x0000000903117836 */ /* 0x000fe20000000000 */
[C---:B------:R-:W-:Y:S02]  /*2590*/  ISETP.GE.AND P4, PT, R45.reuse, R2, PT ;  /* 0x000000022d00720c */ /* 0x040fe40003f86270 */
[----:B------:R-:W-:Y:S01]  /*25a0*/  ISETP.GE.AND P3, PT, R45, R0, PT ;  /* 0x000000002d00720c */ /* 0x000fe20003f66270 */
[----:B------:R-:W-:Y:S01]  /*25b0*/  VIADD R45, R3, 0x10 ;  /* 0x00000010032d7836 */ /* 0x000fe20000000000 */
[C---:B------:R-:W-:Y:S01]  /*25c0*/  ISETP.GE.AND P0, PT, R17.reuse, R2, PT ;  /* 0x000000021100720c */ /* 0x040fe20003f06270 */
[----:B------:R-:W-:Y:S01]  /*25d0*/  HMMA.16816.F32 R40, R32, R72, R40 ;  /* 0x000000482028723c */ /* 0x000fe20000001828 */
[----:B------:R-:W-:-:S02]  /*25e0*/  ISETP.GE.AND P6, PT, R17, R0, PT ;  /* 0x000000001100720c */ /* 0x000fc40003fc6270 */
[----:B------:R-:W1:Y:S01]  /*25f0*/  LDSM.16.M88.4 R16, [R188+0x5800] ;  /* 0x00580000bc10783b */ /* 0x000e620000000200 */
[----:B------:R-:W-:Y:S01]  /*2600*/  ISETP.GE.AND P5, PT, R47, R2, PT ;  /* 0x000000022f00720c */ /* 0x000fe20003fa6270 */
[----:B------:R-:W-:-:S04]  /*2610*/  DEPBAR.LE SB0, 0x0 ;  /* 0x000080000000791a */ /* 0x000fc80000000000 */
[----:B------:R-:W-:Y:S01]  /*2620*/  FSEL R56, R56, -INF , !P5 ;  /* 0xff80000038387808 */ /* 0x000fe20006800000 */
[----:B---3--:R-:W-:Y:S01]  /*2630*/  HMMA.16816.F32 R24, R32, R12, R24 ;  /* 0x0000000c2018723c */ /* 0x008fe20000001818 */
[-C--:B------:R-:W-:Y:S02]  /*2640*/  ISETP.GE.AND P5, PT, R45, R0.reuse, PT ;  /* 0x000000002d00720c */ /* 0x080fe40003fa6270 */
[----:B------:R-:W-:Y:S01]  /*2650*/  ISETP.GE.AND P1, PT, R47, R0, PT ;  /* 0x000000002f00720c */ /* 0x000fe20003f26270 */
[----:B------:R-:W-:Y:S01]  /*2660*/  VIADD R47, R3, 0x11 ;  /* 0x00000011032f7836 */ /* 0x000fe20000000000 */
[-C--:B------:R-:W-:Y:S01]  /*2670*/  ISETP.GE.AND P2, PT, R45, R2.reuse, PT ;  /* 0x000000022d00720c */ /* 0x080fe20003f46270 */
[----:B----4-:R-:W-:Y:S01]  /*2680*/  HMMA.16816.F32 R68, R8, R36, R68 ;  /* 0x000000240844723c */ /* 0x010fe20000001844 */
[----:B------:R-:W-:Y:S02]  /*2690*/  FSEL R13, R78, -INF , !P5 ;  /* 0xff8000004e0d7808 */ /* 0x000fe40006800000 */
[----:B------:R-:W-:-:S02]  /*26a0*/  ISETP.GE.AND P5, PT, R51, R2, PT ;  /* 0x000000023300720c */ /* 0x000fc40003fa6270 */
[----:B------:R-:W-:Y:S01]  /*26b0*/  FSEL R45, R58, -INF , !P1 ;  /* 0xff8000003a2d7808 */ /* 0x000fe20004800000 */
[----:B------:R-:W-:Y:S01]  /*26c0*/  HMMA.16816.F32 R64, R8, R38, R64 ;  /* 0x000000260840723c */ /* 0x000fe20000001840 */
[-C--:B------:R-:W-:Y:S01]  /*26d0*/  ISETP.GE.AND P1, PT, R47, R2.reuse, PT ;  /* 0x000000022f00720c */ /* 0x080fe20003f26270 */
[----:B------:R-:W-:Y:S01]  /*26e0*/  VIADD R37, R3, 0x21 ;  /* 0x0000002103257836 */ /* 0x000fe20000000000 */
[----:B------:R-:W-:Y:S02]  /*26f0*/  FSEL R12, R41, -INF , !P4 ;  /* 0xff800000290c7808 */ /* 0x000fe40006000000 */
[----:B------:R-:W-:Y:S01]  /*2700*/  FSEL R6, R77, -INF , !P1 ;  /* 0xff8000004d067808 */ /* 0x000fe20004800000 */
[----:B------:R-:W-:Y:S01]  /*2710*/  HMMA.16816.F32 R20, R32, R14, R20 ;  /* 0x0000000e2014723c */ /* 0x000fe20000001814 */
[----:B------:R-:W-:Y:S01]  /*2720*/  FSEL R8, R29, -INF , !P5 ;  /* 0xff8000001d087808 */ /* 0x000fe20006800000 */
[C---:B------:R-:W-:Y:S01]  /*2730*/  VIADD R29, R3.reuse, 0x29 ;  /* 0x00000029031d7836 */ /* 0x040fe20000000000 */
[----:B------:R-:W-:-:S02]  /*2740*/  ISETP.GE.AND P5, PT, R3, R2, PT ;  /* 0x000000020300720c */ /* 0x000fc40003fa6270 */
[----:B------:R-:W-:Y:S02]  /*2750*/  ISETP.GE.AND P1, PT, R51, R0, PT ;  /* 0x000000003300720c */ /* 0x000fe40003f26270 */
[----:B------:R-:W-:Y:S01]  /*2760*/  VIADD R15, R3, 0x28 ;  /* 0x00000028030f7836 */ /* 0x000fe20000000000 */
[----:B------:R-:W-:Y:S02]  /*2770*/  FSEL R40, R40, -INF , !P5 ;  /* 0xff80000028287808 */ /* 0x000fe40006800000 */
[----:B------:R-:W-:Y:S01]  /*2780*/  FSEL R9, R31, -INF , !P1 ;  /* 0xff8000001f097808 */ /* 0x000fe20004800000 */
[----:B------:R-:W-:Y:S01]  /*2790*/  BAR.SYNC.DEFER_BLOCKING 0x0 ;  /* 0x0000000000007b1d */ /* 0x000fe20000010000 */
[C---:B------:R-:W-:Y:S02]  /*27a0*/  ISETP.GE.AND P5, PT, R15.reuse, R2, PT ;  /* 0x000000020f00720c */ /* 0x040fe40003fa6270 */
[----:B------:R-:W-:Y:S01]  /*27b0*/  ISETP.GE.AND P1, PT, R15, R0, PT ;  /* 0x000000000f00720c */ /* 0x000fe20003f26270 */
[----:B-1----:R-:W-:Y:S01]  /*27c0*/  HMMA.16816.F32 R68, R32, R16, R68 ;  /* 0x000000102044723c */ /* 0x002fe20000001844 */
[----:B------:R-:W-:-:S02]  /*27d0*/  FMNMX.FTZ R15, R40, R12, !PT ;  /* 0x0000000c280f7209 */ /* 0x000fc40007810000 */
[----:B------:R-:W-:Y:S02]  /*27e0*/  FSEL R44, R57, -INF , !P0 ;  /* 0xff800000392c7808 */ /* 0x000fe40004000000 */
[-C--:B------:R-:W-:Y:S01]  /*27f0*/  ISETP.GE.AND P0, PT, R47, R0.reuse, PT ;  /* 0x000000002f00720c */ /* 0x080fe20003f06270 */
[----:B------:R-:W-:Y:S01]  /*2800*/  HMMA.16816.F32 R64, R32, R18, R64 ;  /* 0x000000122040723c */ /* 0x000fe20000001840 */
[----:B------:R-:W-:Y:S01]  /*2810*/  FSEL R76, R76, -INF , !P2 ;  /* 0xff8000004c4c7808 */ /* 0x000fe20005000000 */
[----:B------:R-:W-:Y:S01]  /*2820*/  VIADD R17, R3, 0x30 ;  /* 0x0000003003117836 */ /* 0x000fe20000000000 */
[----:B------:R-:W-:Y:S02]  /*2830*/  FMNMX.FTZ R15, R56, R15, !PT ;  /* 0x0000000f380f7209 */ /* 0x000fe40007810000 */
[----:B------:R-:W-:Y:S02]  /*2840*/  FSEL R47, R59, -INF , !P6 ;  /* 0xff8000003b2f7808 */ /* 0x000fe40007000000 */
[----:B------:R-:W-:Y:S01]  /*2850*/  ISETP.GE.AND P2, PT, R49, R0, PT ;  /* 0x000000003100720c */ /* 0x000fe20003f46270 */
[----:B------:R-:W-:Y:S01]  /*2860*/  VIADD R19, R3, 0x31 ;  /* 0x0000003103137836 */ /* 0x000fe20000000000 */
[----:B------:R-:W-:Y:S01]  /*2870*/  ISETP.GE.AND P6, PT, R49, R2, PT ;  /* 0x000000023100720c */ /* 0x000fe20003fc6270 */
[----:B------:R-:W-:Y:S01]  /*2880*/  VIADD R49, R3, 0x20 ;  /* 0x0000002003317836 */ /* 0x000fe20000000000 */
[----:B------:R-:W-:-:S02]  /*2890*/  FMNMX.FTZ R15, R44, R15, !PT ;  /* 0x0000000f2c0f7209 */ /* 0x000fc40007810000 */
[----:B------:R-:W-:Y:S02]  /*28a0*/  FSEL R11, R30, -INF , !P2 ;  /* 0xff8000001e0b7808 */ /* 0x000fe40005000000 */
[----:B------:R-:W-:Y:S02]  /*28b0*/  FSEL R28, R28, -INF , !P6 ;  /* 0xff8000001c1c7808 */ /* 0x000fe40007000000 */
[C---:B------:R-:W-:Y:S02]  /*28c0*/  ISETP.GE.AND P2, PT, R37.reuse, R0, PT ;  /* 0x000000002500720c */ /* 0x040fe40003f46270 */
[-C--:B------:R-:W-:Y:S02]  /*28d0*/  ISETP.GE.AND P6, PT, R37, R2.reuse, PT ;  /* 0x000000022500720c */ /* 0x080fe40003fc6270 */
[----:B------:R-:W-:Y:S02]  /*28e0*/  FMNMX.FTZ R15, R76, R15, !PT ;  /* 0x0000000f4c0f7209 */ /* 0x000fe40007810000 */
[----:B------:R-:W-:-:S02]  /*28f0*/  ISETP.GE.AND P4, PT, R49, R2, PT ;  /* 0x000000023100720c */ /* 0x000fc40003f86270 */
[----:B------:R-:W-:Y:S02]  /*2900*/  FSEL R179, R27, -INF , !P2 ;  /* 0xff8000001bb37808 */ /* 0x000fe40005000000 */
[----:B------:R-:W-:Y:S02]  /*2910*/  FSEL R43, R43, -INF , !P3 ;  /* 0xff8000002b2b7808 */ /* 0x000fe40005800000 */
[----:B------:R-:W-:Y:S02]  /*2920*/  FSEL R162, R25, -INF , !P6 ;  /* 0xff80000019a27808 */ /* 0x000fe40007000000 */
[C---:B------:R-:W-:Y:S02]  /*2930*/  ISETP.GE.AND P2, PT, R17.reuse, R2, PT ;  /* 0x000000021100720c */ /* 0x040fe40003f46270 */
[-C--:B------:R-:W-:Y:S02]  /*2940*/  ISETP.GE.AND P3, PT, R17, R0.reuse, PT ;  /* 0x000000001100720c */ /* 0x080fe40003f66270 */
[----:B------:R-:W-:-:S02]  /*2950*/  ISETP.GE.AND P6, PT, R3, R0, PT ;  /* 0x000000000300720c */ /* 0x000fc40003fc6270 */
[----:B------:R-:W-:Y:S02]  /*2960*/  FMNMX.FTZ R17, R6, R15, !PT ;  /* 0x0000000f06117209 */ /* 0x000fe40007810000 */
[----:B------:R-:W-:Y:S02]  /*2970*/  FSEL R164, R24, -INF , !P4 ;  /* 0xff80000018a47808 */ /* 0x000fe40006000000 */
[----:B------:R-:W-:Y:S02]  /*2980*/  ISETP.GE.AND P4, PT, R29, R2, PT ;  /* 0x000000021d00720c */ /* 0x000fe40003f86270 */
[----:B------:R-:W-:Y:S02]  /*2990*/  FSEL R15, R42, -INF , !P6 ;  /* 0xff8000002a0f7808 */ /* 0x000fe40007000000 */
[----:B------:R-:W-:Y:S02]  /*29a0*/  FMNMX.FTZ R17, R28, R17, !PT ;  /* 0x000000111c117209 */ /* 0x000fe40007810000 */
[----:B------:R-:W-:-:S02]  /*29b0*/  FSEL R140, R21, -INF , !P4 ;  /* 0xff800000158c7808 */ /* 0x000fc40006000000 */
[----:B------:R-:W-:Y:S02]  /*29c0*/  FMNMX.FTZ R10, R15, R43, !PT ;  /* 0x0000002b0f0a7209 */ /* 0x000fe40007810000 */
[----:B------:R-:W-:Y:S01]  /*29d0*/  FMNMX.FTZ R21, R8, R17, !PT ;  /* 0x0000001108157209 */ /* 0x000fe20007810000 */
[----:B------:R-:W-:Y:S01]  /*29e0*/  VIADD R17, R3, 0x38 ;  /* 0x0000003803117836 */ /* 0x000fe20000000000 */
[----:B------:R-:W-:Y:S01]  /*29f0*/  FMNMX.FTZ R10, R45, R10, !PT ;  /* 0x0000000a2d0a7209 */ /* 0x000fe20007810000 */
[----:B------:R-:W-:Y:S01]  /*2a00*/  VIADD R3, R3, 0x39 ;  /* 0x0000003903037836 */ /* 0x000fe20000000000 */
[----:B------:R-:W-:Y:S02]  /*2a10*/  FMNMX.FTZ R21, R164, R21, !PT ;  /* 0x00000015a4157209 */ /* 0x000fe40007810000 */
[----:B------:R-:W-:Y:S02]  /*2a20*/  FSEL R93, R79, -INF , !P0 ;  /* 0xff8000004f5d7808 */ /* 0x000fe40004000000 */
[----:B------:R-:W-:-:S02]  /*2a30*/  ISETP.GE.AND P0, PT, R49, R0, PT ;  /* 0x000000003100720c */ /* 0x000fc40003f06270 */
[----:B------:R-:W-:Y:S02]  /*2a40*/  FSEL R142, R20, -INF , !P5 ;  /* 0xff800000148e7808 */ /* 0x000fe40006800000 */
[----:B------:R-:W-:Y:S02]  /*2a50*/  FMNMX.FTZ R10, R47, R10, !PT ;  /* 0x0000000a2f0a7209 */ /* 0x000fe40007810000 */
[----:B------:R-:W-:Y:S02]  /*2a60*/  FMNMX.FTZ R21, R162, R21, !PT ;  /* 0x00000015a2157209 */ /* 0x000fe40007810000 */
[----:B------:R-:W-:Y:S02]  /*2a70*/  FSEL R163, R26, -INF , !P0 ;  /* 0xff8000001aa37808 */ /* 0x000fe40004000000 */
[----:B------:R-:W-:Y:S02]  /*2a80*/  ISETP.GE.AND P0, PT, R29, R0, PT ;  /* 0x000000001d00720c */ /* 0x000fe40003f06270 */
[----:B------:R-:W-:-:S02]  /*2a90*/  FSEL R165, R22, -INF , !P1 ;  /* 0xff80000016a57808 */ /* 0x000fc40004800000 */
[----:B------:R-:W-:Y:S02]  /*2aa0*/  FMNMX.FTZ R10, R13, R10, !PT ;  /* 0x0000000a0d0a7209 */ /* 0x000fe40007810000 */
[----:B------:R-:W-:Y:S02]  /*2ab0*/  FMNMX.FTZ R21, R142, R21, !PT ;  /* 0x000000158e157209 */ /* 0x000fe40007810000 */
[-C--:B------:R-:W-:Y:S02]  /*2ac0*/  ISETP.GE.AND P1, PT, R17, R2.reuse, PT ;  /* 0x000000021100720c */ /* 0x080fe40003f26270 */
[----:B------:R-:W-:Y:S02]  /*2ad0*/  FSEL R177, R23, -INF , !P0 ;  /* 0xff80000017b17808 */ /* 0x000fe40004000000 */
[----:B------:R-:W-:Y:S02]  /*2ae0*/  ISETP.GE.AND P0, PT, R19, R2, PT ;  /* 0x000000021300720c */ /* 0x000fe40003f06270 */
[----:B------:R-:W-:-:S02]  /*2af0*/  FSEL R178, R68, -INF , !P2 ;  /* 0xff80000044b27808 */ /* 0x000fc40005000000 */
[----:B------:R-:W-:Y:S02]  /*2b00*/  FMNMX.FTZ R10, R93, R10, !PT ;  /* 0x0000000a5d0a7209 */ /* 0x000fe40007810000 */
[----:B------:R-:W-:Y:S02]  /*2b10*/  FMNMX.FTZ R21, R140, R21, !PT ;  /* 0x000000158c157209 */ /* 0x000fe40007810000 */
[----:B------:R-:W-:Y:S02]  /*2b20*/  FSEL R174, R64, -INF , !P1 ;  /* 0xff80000040ae7808 */ /* 0x000fe40004800000 */
[----:B------:R-:W-:Y:S02]  /*2b30*/  PLOP3.LUT P1, PT, PT, PT, UP0, 0x80, 0x0 ;  /* 0x000000000000781c */ /* 0x000fe40003f2f008 */
[----:B------:R-:W-:Y:S02]  /*2b40*/  FSEL R176, R69, -INF , !P0 ;  /* 0xff80000045b07808 */ /* 0x000fe40004000000 */
[----:B------:R-:W-:-:S02]  /*2b50*/  FMNMX.FTZ R10, R11, R10, !PT ;  /* 0x0000000a0b0a7209 */ /* 0x000fc40007810000 */
[----:B------:R-:W-:Y:S02]  /*2b60*/  FMNMX.FTZ R21, R178, R21, !PT ;  /* 0x00000015b2157209 */ /* 0x000fe40007810000 */
[----:B------:R-:W-:Y:S02]  /*2b70*/  ISETP.GE.AND P0, PT, R3, R2, PT ;  /* 0x000000020300720c */ /* 0x000fe40003f06270 */
[----:B------:R-:W-:Y:S02]  /*2b80*/  FMNMX.FTZ R10, R9, R10, !PT ;  /* 0x0000000a090a7209 */ /* 0x000fe40007810000 */
[----:B------:R-:W-:Y:S02]  /*2b90*/  FMNMX.FTZ R21, R176, R21, !PT ;  /* 0x00000015b0157209 */ /* 0x000fe40007810000 */
[----:B------:R-:W-:Y:S02]  /*2ba0*/  FSEL R172, R65, -INF , !P0 ;  /* 0xff80000041ac7808 */ /* 0x000fe40004000000 */
[----:B------:R-:W-:-:S02]  /*2bb0*/  FMNMX.FTZ R10, R163, R10, !PT ;  /* 0x0000000aa30a7209 */ /* 0x000fc40007810000 */
[----:B------:R-:W-:Y:S02]  /*2bc0*/  FMNMX.FTZ R21, R174, R21, !PT ;  /* 0x00000015ae157209 */ /* 0x000fe40007810000 */
[----:B------:R-:W-:Y:S02]  /*2bd0*/  FMNMX.FTZ R16, R179, R10, !PT ;  /* 0x0000000ab3107209 */ /* 0x000fe40007810000 */
[----:B------:R-:W-:Y:S01]  /*2be0*/  FMNMX.FTZ R21, R172, R21, !PT ;  /* 0x00000015ac157209 */ /* 0x000fe20007810000 */
[----:B------:R-:W-:Y:S06]  /*2bf0*/  @!P1 BRA `(.L_x_5) ;  /* 0x0000000000609947 */ /* 0x000fec0003800000 */
[----:B------:R-:W-:Y:S01]  /*2c00*/  UIADD3 UR7, UR18, -0x2, URZ ;  /* 0xfffffffe12077890 */ /* 0x000fe2000fffe03f */
[----:B------:R-:W-:-:S03]  /*2c10*/  IMAD.U32 R10, RZ, RZ, UR8 ;  /* 0x00000008ff0a7e24 */ /* 0x000fc6000f8e00ff */
[----:B------:R-:W-:Y:S02]  /*2c20*/  USHF.R.S32.HI UR6, URZ, 0x1f, UR7 ;  /* 0x0000001f3f067899 */ /* 0x000fe40008011407 */
[----:B------:R-:W-:Y:S01]  /*2c30*/  UIMAD UR23, UR19, UR7, URZ ;  /* 0x00000007131772a4 */ /* 0x000fe2000f8e023f */
[----:B------:R-:W-:-:S03]  /*2c40*/  IMAD.U32 R23, RZ, RZ, UR7 ;  /* 0x00000007ff177e24 */ /* 0x000fc6000f8e00ff */
[----:B------:R-:W-:Y:S01]  /*2c50*/  UIMAD UR23, UR6, UR22, UR23 ;  /* 0x00000016061772a4 */ /* 0x000fe2000f8e0217 */
[----:B------:R-:W-:Y:S02]  /*2c60*/  IMAD.WIDE.U32 R22, R23, UR22, R208 ;  /* 0x0000001617167c25 */ /* 0x000fe4000f8e00d0 */
[----:B------:R-:W-:-:S03]  /*2c70*/  ULDC.64 UR6, c[0x0][0x218] ;  /* 0x0000860000067ab9 */ /* 0x000fc60000000a00 */
[----:B------:R-:W-:Y:S01]  /*2c80*/  VIADD R14, R23, UR23 ;  /* 0x00000017170e7c36 */ /* 0x000fe20008000000 */
[C---:B------:R-:W-:Y:S02]  /*2c90*/  LEA R24, P0, R22.reuse, UR6, 0x1 ;  /* 0x0000000616187c11 */ /* 0x040fe4000f8008ff */
[----:B------:R-:W-:Y:S02]  /*2ca0*/  MOV R23, UR9 ;  /* 0x0000000900177c02 */ /* 0x000fe40008000f00 */
[----:B------:R-:W-:Y:S02]  /*2cb0*/  LEA.HI.X R25, R22, UR7, R14, 0x1, P0 ;  /* 0x0000000716197c11 */ /* 0x000fe400080f0c0e */
[----:B------:R-:W-:-:S03]  /*2cc0*/  LEA R22, P0, R23, R24, 0x1 ;  /* 0x0000001817167211 */ /* 0x000fc600078008ff */
[----:B------:R-:W-:Y:S01]  /*2cd0*/  @!PT LDS RZ, [RZ] ;  /* 0x00000000fffff984 */ /* 0x000fe20000000800 */
[----:B------:R-:W-:Y:S01]  /*2ce0*/  @!PT LDS RZ, [RZ] ;  /* 0x00000000fffff984 */ /* 0x000fe20000000800 */
[----:B------:R-:W-:Y:S01]  /*2cf0*/  @!PT LDS RZ, [RZ] ;  /* 0x00000000fffff984 */ /* 0x000fe20000000800 */
[----:B------:R1:W-:Y:S01]  /*2d00*/  LDGSTS.E.BYPASS.LTC128B.128 [R203+0xc000], desc[UR20][R24.64] ;  /* 0x0c00000018cb7fae */ /* 0x0003e2000b901d54 */
[----:B------:R-:W-:-:S03]  /*2d10*/  LEA.HI.X R23, R23, R25, R10, 0x1, P0 ;  /* 0x0000001917177211 */ /* 0x000fc600000f0c0a */
[----:B------:R1:W-:Y:S04]  /*2d20*/  LDGSTS.E.BYPASS.LTC128B.128 [R203+0xe000], desc[UR20][R24.64+0x80] ;  /* 0x0e00008018cb7fae */ /* 0x0003e8000b901d54 */
[----:B------:R1:W-:Y:S04]  /*2d30*/  LDGSTS.E.BYPASS.LTC128B.128 [R203+0x10000], desc[UR20][R24.64+0x100] ;  /* 0x1000010018cb7fae */ /* 0x0003e8000b901d54 */
[----:B------:R1:W-:Y:S04]  /*2d40*/  LDGSTS.E.BYPASS.LTC128B.128 [R203+0xd000], desc[UR20][R22.64] ;  /* 0x0d00000016cb7fae */ /* 0x0003e8000b901d54 */
[----:B------:R1:W-:Y:S04]  /*2d50*/  LDGSTS.E.BYPASS.LTC128B.128 [R203+0xf000], desc[UR20][R22.64+0x80] ;  /* 0x0f00008016cb7fae */ /* 0x0003e8000b901d54 */
[----:B------:R1:W-:Y:S04]  /*2d60*/  LDGSTS.E.BYPASS.LTC128B.128 [R203+0x11000], desc[UR20][R22.64+0x100] ;  /* 0x1100010016cb7fae */ /* 0x0003e8000b901d54 */
[----:B------:R-:W0:Y:S02]  /*2d70*/  LDGDEPBAR ;  /* 0x00000000000079af */ /* 0x000e240000000000 */
.L_x_5:
[----:B------:R-:W-:Y:S01]  /*2d80*/  FMNMX.FTZ R16, R165, R16, !PT ;  /* 0x00000010a5107209 */ /* 0x000fe20007810000 */
[----:B------:R-:W2:Y:S01]  /*2d90*/  SHFL.BFLY PT, R10, R21, 0x2, 0x1f ;  /* 0x0c401f00150a7f89 */ /* 0x000ea200000e0000 */
[----:B------:R-:W-:Y:S01]  /*2da0*/  ISETP.GE.AND P0, PT, R19, R0, PT ;  /* 0x000000001300720c */ /* 0x000fe20003f06270 */
[----:B------:R-:W-:Y:S01]  /*2db0*/  ULDC UR8, c[0x0][0x2ec] ;  /* 0x0000bb0000087ab9 */ /* 0x000fe20000000800 */
[----:B------:R-:W-:Y:S01]  /*2dc0*/  FSEL R173, R70, -INF , !P3 ;  /* 0xff80000046ad7808 */ /* 0x000fe20005800000 */
[----:B------:R-:W-:Y:S01]  /*2dd0*/  UMOV UR9, UR5 ;  /* 0x0000000500097c82 */ /* 0x000fe20008000000 */
[----:B------:R-:W-:Y:S02]  /*2de0*/  FMNMX.FTZ R16, R177, R16, !PT ;  /* 0x00000010b1107209 */ /* 0x000fe40007810000 */
[----:B------:R-:W-:Y:S02]  /*2df0*/  ISETP.GE.AND P2, PT, R17, R0, PT ;  /* 0x000000001100720c */ /* 0x000fe40003f46270 */
[----:B------:R-:W-:-:S02]  /*2e00*/  FSEL R171, R71, -INF , !P0 ;  /* 0xff80000047ab7808 */ /* 0x000fc40004000000 */
[----:B------:R-:W-:Y:S02]  /*2e10*/  FMNMX.FTZ R16, R173, R16, !PT ;  /* 0x00000010ad107209 */ /* 0x000fe40007810000 */
[----:B------:R-:W-:Y:S02]  /*2e20*/  ISETP.GE.AND P0, PT, R3, R0, PT ;  /* 0x000000000300720c */ /* 0x000fe40003f06270 */
[----:B------:R-:W-:Y:S02]  /*2e30*/  FSEL R169, R66, -INF , !P2 ;  /* 0xff80000042a97808 */ /* 0x000fe40005000000 */
[----:B------:R-:W-:Y:S02]  /*2e40*/  FMNMX.FTZ R16, R171, R16, !PT ;  /* 0x00000010ab107209 */ /* 0x000fe40007810000 */
[----:B------:R-:W-:Y:S02]  /*2e50*/  FSEL R167, R67, -INF , !P0 ;  /* 0xff80000043a77808 */ /* 0x000fe40004000000 */
[----:B------:R-:W-:-:S02]  /*2e60*/  FMNMX.FTZ R14, R169, R16, !PT ;  /* 0x00000010a90e7209 */ /* 0x000fc40007810000 */
[----:B------:R-:W-:Y:S02]  /*2e70*/  IADD3 R196, R85, R4, RZ ;  /* 0x0000000455c47210 */ /* 0x000fe40007ffe0ff */
[----:B------:R-:W-:Y:S02]  /*2e80*/  FMNMX.FTZ R14, R167, R14, !PT ;  /* 0x0000000ea70e7209 */ /* 0x000fe40007810000 */
[----:B--2---:R-:W-:Y:S02]  /*2e90*/  FMNMX.FTZ R21, R21, R10, !PT ;  /* 0x0000000a15157209 */ /* 0x004fe40007810000 */
[----:B------:R-:W-:Y:S01]  /*2ea0*/  LEA R196, R196, UR4, 0x1 ;  /* 0x00000004c4c47c11 */ /* 0x000fe2000f8e08ff */
[----:B------:R-:W2:Y:S01]  /*2eb0*/  SHFL.BFLY PT, R3, R14, 0x2, 0x1f ;  /* 0x0c401f000e037f89 */ /* 0x000ea200000e0000 */
[----:B------:R-:W-:Y:S02]  /*2ec0*/  IADD3 R191, R199, 0x800, RZ ;  /* 0x00000800c7bf7810 */ /* 0x000fe40007ffe0ff */
[-C--:B------:R-:W-:Y:S01]  /*2ed0*/  LEA R193, R5, R196.reuse, 0x1 ;  /* 0x000000c405c17211 */ /* 0x080fe200078e08ff */
[----:B------:R-:W3:Y:S01]  /*2ee0*/  SHFL.BFLY PT, R132, R21, 0x1, 0x1f ;  /* 0x0c201f0015847f89 */ /* 0x000ee200000e0000 */
[----:B------:R-:W-:-:S02]  /*2ef0*/  LEA R194, R7, R196, 0x1 ;  /* 0x000000c407c27211 */ /* 0x000fc400078e08ff */
[----:B------:R-:W-:Y:S01]  /*2f00*/  IADD3 R190, R199, 0x1000, RZ ;  /* 0x00001000c7be7810 */ /* 0x000fe20007ffe0ff */
[----:B------:R-:W-:Y:S01]  /*2f10*/  LDSM.16.MT88.4 R48, [R193+0x12000] ;  /* 0x01200000c130783b */ /* 0x000fe20000004200 */
[----:B------:R-:W-:Y:S02]  /*2f20*/  LEA R192, R5, R194, 0x1 ;  /* 0x000000c205c07211 */ /* 0x000fe400078e08ff */
[C---:B------:R-:W-:Y:S01]  /*2f30*/  IADD3 R189, R199.reuse, 0x1800, RZ ;  /* 0x00001800c7bd7810 */ /* 0x040fe20007ffe0ff */
[----:B------:R-:W-:Y:S01]  /*2f40*/  LDSM.16.MT88.4 R124, [R196+0x12000] ;  /* 0x01200000c47c783b */ /* 0x000fe20000004200 */
[C---:B------:R-:W-:Y:S02]  /*2f50*/  IADD3 R187, R199.reuse, 0x2000, RZ ;  /* 0x00002000c7bb7810 */ /* 0x040fe40007ffe0ff */
[C---:B------:R-:W-:Y:S01]  /*2f60*/  IADD3 R186, R199.reuse, 0x2800, RZ ;  /* 0x00002800c7ba7810 */ /* 0x040fe20007ffe0ff */
[----:B------:R-:W-:Y:S01]  /*2f70*/  LDSM.16.MT88.4 R64, [R196+0x14000] ;  /* 0x01400000c440783b */ /* 0x000fe20000004200 */
[----:B------:R-:W-:-:S02]  /*2f80*/  IADD3 R185, R199, 0x3000, RZ ;  /* 0x00003000c7b97810 */ /* 0x000fc40007ffe0ff */
[C---:B------:R-:W-:Y:S01]  /*2f90*/  IADD3 R184, R199.reuse, 0x3800, RZ ;  /* 0x00003800c7b87810 */ /* 0x040fe20007ffe0ff */
[----:B------:R-:W-:Y:S01]  /*2fa0*/  LDSM.16.MT88.4 R72, [R194+0x14000] ;  /* 0x01400000c248783b */ /* 0x000fe20000004200 */
[C---:B------:R-:W-:Y:S02]  /*2fb0*/  IADD3 R183, R199.reuse, 0x4000, RZ ;  /* 0x00004000c7b77810 */ /* 0x040fe40007ffe0ff */
[C---:B------:R-:W-:Y:S01]  /*2fc0*/  IADD3 R182, R199.reuse, 0x4800, RZ ;  /* 0x00004800c7b67810 */ /* 0x040fe20007ffe0ff */
[----:B------:R-:W-:Y:S01]  /*2fd0*/  LDSM.16.MT88.4 R80, [R193+0x14000] ;  /* 0x01400000c150783b */ /* 0x000fe20000004200 */
[----:B--2---:R-:W-:Y:S02]  /*2fe0*/  FMNMX.FTZ R10, R14, R3, !PT ;  /* 0x000000030e0a7209 */ /* 0x004fe40007810000 */
[----:B------:R-:W-:Y:S01]  /*2ff0*/  IADD3 R181, R199, 0x5000, RZ ;  /* 0x00005000c7b57810 */ /* 0x000fe20007ffe0ff */
[----:B------:R-:W-:Y:S01]  /*3000*/  LDSM.16.MT88.4 R88, [R192+0x14000] ;  /* 0x01400000c058783b */ /* 0x000fe20000004200 */
[----:B---3--:R-:W-:-:S02]  /*3010*/  FMNMX.FTZ R132, R21, R132, !PT ;  /* 0x0000008415847209 */ /* 0x008fc40007810000 */
[----:B------:R-:W-:Y:S01]  /*3020*/  IADD3 R180, R199, 0x5800, RZ ;  /* 0x00005800c7b47810 */ /* 0x000fe20007ffe0ff */
[----:B------:R-:W2:Y:S01]  /*3030*/  SHFL.BFLY PT, R3, R10, 0x1, 0x1f ;  /* 0x0c201f000a037f89 */ /* 0x000ea200000e0000 */
[C---:B------:R-:W-:Y:S01]  /*3040*/  FSETP.NEU.FTZ.AND P0, PT, R132.reuse, -INF , PT ;  /* 0xff8000008400780b */ /* 0x040fe20003f1d000 */
[----:B------:R-:W-:Y:S02]  /*3050*/  FMUL.FTZ R175, R132, UR8 ;  /* 0x0000000884af7c20 */ /* 0x000fe40008410000 */
[----:B------:R-:W-:Y:S03]  /*3060*/  LDSM.16.MT88.4 R96, [R196+0x16000] ;  /* 0x01600000c460783b */ /* 0x000fe60000004200 */
[----:B------:R-:W-:Y:S01]  /*3070*/  FSEL R175, R175, RZ, P0 ;  /* 0x000000ffafaf7208 */ /* 0x000fe20000000000 */
[----:B------:R-:W-:Y:S04]  /*3080*/  LDSM.16.MT88.4 R120, [R194+0x16000] ;  /* 0x01600000c278783b */ /* 0x000fe80000004200 */
[--C-:B------:R-:W-:Y:S01]  /*3090*/  FFMA.FTZ R158, R40, UR8, -R175.reuse ;  /* 0x00000008289e7c23 */ /* 0x100fe200080108af */
[--C-:B------:R-:W-:Y:S01]  /*30a0*/  FFMA.FTZ R154, R56, UR8, -R175.reuse ;  /* 0x00000008389a7c23 */ /* 0x100fe200080108af */
[----:B------:R-:W-:Y:S01]  /*30b0*/  LDSM.16.MT88.4 R116, [R193+0x16000] ;  /* 0x01600000c174783b */ /* 0x000fe20000004200 */
[--C-:B------:R-:W-:Y:S01]  /*30c0*/  FFMA.FTZ R155, R12, UR8, -R175.reuse ;  /* 0x000000080c9b7c23 */ /* 0x100fe200080108af */
[--C-:B------:R-:W-:Y:S01]  /*30d0*/  FFMA.FTZ R151, R44, UR8, -R175.reuse ;  /* 0x000000082c977c23 */ /* 0x100fe200080108af */
[--C-:B------:R-:W-:Y:S01]  /*30e0*/  FFMA.FTZ R135, R8, UR8, -R175.reuse ;  /* 0x0000000808877c23 */ /* 0x100fe200080108af */
[----:B------:R-:W-:Y:S01]  /*30f0*/  LDSM.16.MT88.4 R56, [R192+0x12000] ;  /* 0x01200000c038783b */ /* 0x000fe20000004200 */
[----:B------:R-:W-:Y:S01]  /*3100*/  MUFU.EX2 R158, R158 ;  /* 0x0000009e009e7308 */ /* 0x000fe20000000800 */
[--C-:B------:R-:W-:Y:S01]  /*3110*/  FFMA.FTZ R147, R76, UR8, -R175.reuse ;  /* 0x000000084c937c23 */ /* 0x100fe200080108af */
[--C-:B------:R-:W-:Y:S01]  /*3120*/  FFMA.FTZ R146, R6, UR8, -R175.reuse ;  /* 0x0000000806927c23 */ /* 0x100fe200080108af */
[----:B------:R-:W-:Y:S01]  /*3130*/  LDSM.16.MT88.4 R16, [R192+0x16000] ;  /* 0x01600000c010783b */ /* 0x000fe20000004200 */
[--C-:B------:R-:W-:Y:S01]  /*3140*/  FFMA.FTZ R144, R28, UR8, -R175.reuse ;  /* 0x000000081c907c23 */ /* 0x100fe200080108af */
[----:B--2---:R-:W-:Y:S01]  /*3150*/  FMNMX.FTZ R3, R10, R3, !PT ;  /* 0x000000030a037209 */ /* 0x004fe20007810000 */
[--C-:B------:R-:W-:Y:S01]  /*3160*/  FFMA.FTZ R159, R164, UR8, -R175.reuse ;  /* 0x00000008a49f7c23 */ /* 0x100fe200080108af */
[----:B------:R-:W-:Y:S01]  /*3170*/  LDSM.16.MT88.4 R4, [R193+0x14800] ;  /* 0x01480000c104783b */ /* 0x000fe20000004200 */
[----:B------:R-:W2:Y:S01]  /*3180*/  MUFU.EX2 R155, R155 ;  /* 0x0000009b009b7308 */ /* 0x000ea20000000800 */
[C---:B------:R-:W-:Y:S01]  /*3190*/  FSETP.NEU.FTZ.AND P0, PT, R3.reuse, -INF , PT ;  /* 0xff8000000300780b */ /* 0x040fe20003f1d000 */
[----:B------:R-:W-:Y:S01]  /*31a0*/  FMUL.FTZ R168, R3, UR8 ;  /* 0x0000000803a87c20 */ /* 0x000fe20008410000 */
[----:B-1----:R-:W-:Y:S01]  /*31b0*/  LDSM.16.MT88.4 R24, [R192+0x12800] ;  /* 0x01280000c018783b */ /* 0x002fe20000004200 */
[--C-:B------:R-:W-:Y:S01]  /*31c0*/  FFMA.FTZ R162, R162, UR8, -R175.reuse ;  /* 0x00000008a2a27c23 */ /* 0x100fe200080108af */
[--C-:B------:R-:W-:Y:S01]  /*31d0*/  FFMA.FTZ R161, R142, UR8, -R175.reuse ;  /* 0x000000088ea17c23 */ /* 0x100fe200080108af */
[--C-:B------:R-:W-:Y:S01]  /*31e0*/  FFMA.FTZ R164, R140, UR8, -R175.reuse ;  /* 0x000000088ca47c23 */ /* 0x100fe200080108af */
[----:B------:R-:W-:Y:S01]  /*31f0*/  FSEL R168, R168, RZ, P0 ;  /* 0x000000ffa8a87208 */ /* 0x000fe20000000000 */
[----:B------:R-:W-:Y:S01]  /*3200*/  MUFU.EX2 R154, R154 ;  /* 0x0000009a009a7308 */ /* 0x000fe20000000800 */
[----:B------:R-:W-:Y:S01]  /*3210*/  LDSM.16.MT88.4 R20, [R196+0x14800] ;  /* 0x01480000c414783b */ /* 0x000fe20000004200 */
[--C-:B------:R-:W-:Y:S01]  /*3220*/  FFMA.FTZ R213, R172, UR8, -R175.reuse ;  /* 0x00000008acd57c23 */ /* 0x100fe200080108af */
[--C-:B------:R-:W-:Y:S01]  /*3230*/  FFMA.FTZ R176, R176, UR8, -R175.reuse ;  /* 0x00000008b0b07c23 */ /* 0x100fe200080108af */
[--C-:B------:R-:W-:Y:S01]  /*3240*/  FFMA.FTZ R160, R43, UR8, -R168.reuse ;  /* 0x000000082ba07c23 */ /* 0x100fe200080108a8 */
[--C-:B------:R-:W-:Y:S01]  /*3250*/  FFMA.FTZ R157, R15, UR8, -R168.reuse ;  /* 0x000000080f9d7c23 */ /* 0x100fe200080108a8 */
[----:B------:R-:W1:Y:S01]  /*3260*/  LDSM.16.MT88.4 R40, [R194+0x12000] ;  /* 0x01200000c228783b */ /* 0x000e620000004200 */
[--C-:B------:R-:W-:Y:S01]  /*3270*/  FFMA.FTZ R156, R45, UR8, -R168.reuse ;  /* 0x000000082d9c7c23 */ /* 0x100fe200080108a8 */
[--C-:B------:R-:W-:Y:S01]  /*3280*/  FFMA.FTZ R153, R47, UR8, -R168.reuse ;  /* 0x000000082f997c23 */ /* 0x100fe200080108a8 */
[----:B------:R-:W3:Y:S01]  /*3290*/  MUFU.EX2 R151, R151 ;  /* 0x0000009700977308 */ /* 0x000ee20000000800 */
[--C-:B------:R-:W-:Y:S01]  /*32a0*/  FFMA.FTZ R152, R13, UR8, -R168.reuse ;  /* 0x000000080d987c23 */ /* 0x100fe200080108a8 */
[--C-:B------:R-:W-:Y:S01]  /*32b0*/  FFMA.FTZ R134, R11, UR8, -R168.reuse ;  /* 0x000000080b867c23 */ /* 0x100fe200080108a8 */
[----:B------:R-:W4:Y:S01]  /*32c0*/  LDSM.16.MT88.4 R12, [R193+0x12800] ;  /* 0x01280000c10c783b */ /* 0x000f220000004200 */
[--C-:B------:R-:W-:Y:S01]  /*32d0*/  FFMA.FTZ R133, R9, UR8, -R168.reuse ;  /* 0x0000000809857c23 */ /* 0x100fe200080108a8 */
[----:B--2---:R-:W-:Y:S01]  /*32e0*/  F2FP.F16.F32.PACK_AB R112, R155, R158 ;  /* 0x0000009e9b70723e */ /* 0x004fe200000000ff */
[--C-:B------:R-:W-:Y:S01]  /*32f0*/  FFMA.FTZ R145, R93, UR8, -R168.reuse ;  /* 0x000000085d917c23 */ /* 0x100fe200080108a8 */
[----:B------:R-:W2:Y:S01]  /*3300*/  LDSM.16.MT88.4 R8, [R194+0x14800] ;  /* 0x01480000c208783b */ /* 0x000ea20000004200 */
[----:B------:R-:W-:Y:S01]  /*3310*/  MUFU.EX2 R157, R157 ;  /* 0x0000009d009d7308 */ /* 0x000fe20000000800 */
[--C-:B------:R-:W-:Y:S01]  /*3320*/  FFMA.FTZ R163, R163, UR8, -R168.reuse ;  /* 0x00000008a3a37c23 */ /* 0x100fe200080108a8 */
[--C-:B------:R-:W-:Y:S01]  /*3330*/  FFMA.FTZ R166, R179, UR8, -R168.reuse ;  /* 0x00000008b3a67c23 */ /* 0x100fe200080108a8 */
[----:B------:R-:W-:Y:S01]  /*3340*/  LDSM.16.MT88.4 R32, [R196+0x12800] ;  /* 0x01280000c420783b */ /* 0x000fe20000004200 */
[--C-:B------:R-:W-:Y:S01]  /*3350*/  FFMA.FTZ R165, R165, UR8, -R168.reuse ;  /* 0x00000008a5a57c23 */ /* 0x100fe200080108a8 */
[--C-:B------:R-:W-:Y:S01]  /*3360*/  FFMA.FTZ R170, R177, UR8, -R168.reuse ;  /* 0x00000008b1aa7c23 */ /* 0x100fe200080108a8 */
[--C-:B------:R-:W-:Y:S01]  /*3370*/  FFMA.FTZ R172, R173, UR8, -R168.reuse ;  /* 0x00000008adac7c23 */ /* 0x100fe200080108a8 */
[----:B------:R-:W-:Y:S01]  /*3380*/  LDSM.16.MT88.4 R28, [R194+0x12800] ;  /* 0x01280000c21c783b */ /* 0x000fe20000004200 */
[----:B------:R-:W5:Y:S01]  /*3390*/  MUFU.EX2 R160, R160 ;  /* 0x000000a000a07308 */ /* 0x000f620000000800 */
[----:B---3--:R-:W-:Y:S01]  /*33a0*/  F2FP.F16.F32.PACK_AB R114, R151, R154 ;  /* 0x0000009a9772723e */ /* 0x008fe200000000ff */
[--C-:B------:R-:W-:Y:S01]  /*33b0*/  FFMA.FTZ R171, R171, UR8, -R168.reuse ;  /* 0x00000008abab7c23 */ /* 0x100fe200080108a8 */
[----:B------:R-:W-:Y:S01]  /*33c0*/  LDSM.16.MT88.4 R140, [R192+0x16800] ;  /* 0x01680000c08c783b */ /* 0x000fe20000004200 */
[--C-:B------:R-:W-:Y:S01]  /*33d0*/  FFMA.FTZ R169, R169, UR8, -R168.reuse ;  /* 0x00000008a9a97c23 */ /* 0x100fe200080108a8 */
[--C-:B------:R-:W-:Y:S01]  /*33e0*/  FFMA.FTZ R177, R178, UR8, -R175.reuse ;  /* 0x00000008b2b17c23 */ /* 0x100fe200080108af */
[----:B------:R-:W-:Y:S01]  /*33f0*/  FFMA.FTZ R174, R174, UR8, -R175 ;  /* 0x00000008aeae7c23 */ /* 0x000fe200080108af */
[----:B------:R-:W-:Y:S01]  /*3400*/  FFMA.FTZ R168, R167, UR8, -R168 ;  /* 0x00000008a7a87c23 */ /* 0x000fe200080108a8 */
[----:B------:R-:W-:Y:S01]  /*3410*/  MUFU.EX2 R156, R156 ;  /* 0x0000009c009c7308 */ /* 0x000fe20000000800 */
[----:B------:R-:W-:-:S04]  /*3420*/  FADD.FTZ R155, R158, R155 ;  /* 0x0000009b9e9b7221 */ /* 0x000fc80000010000 */
[----:B------:R-:W-:-:S03]  /*3430*/  FADD.FTZ R154, R154, R155 ;  /* 0x0000009b9a9a7221 */ /* 0x000fc60000010000 */
[----:B------:R-:W3:Y:S01]  /*3440*/  MUFU.EX2 R153, R153 ;  /* 0x0000009900997308 */ /* 0x000ee20000000800 */
[----:B-----5:R-:W-:Y:S01]  /*3450*/  F2FP.F16.F32.PACK_AB R113, R160, R157 ;  /* 0x0000009da071723e */ /* 0x020fe200000000ff */
[----:B------:R-:W-:Y:S01]  /*3460*/  FADD.FTZ R157, R157, R160 ;  /* 0x000000a09d9d7221 */ /* 0x000fe20000010000 */
[----:B------:R-:W-:-:S05]  /*3470*/  FADD.FTZ R154, R151, R154 ;  /* 0x0000009a979a7221 */ /* 0x000fca0000010000 */
[----:B------:R-:W-:Y:S08]  /*3480*/  MUFU.EX2 R147, R147 ;  /* 0x0000009300937308 */ /* 0x000ff00000000800 */
[----:B------:R-:W5:Y:S01]  /*3490*/  MUFU.EX2 R146, R146 ;  /* 0x0000009200927308 */ /* 0x000f620000000800 */
[----:B---3--:R-:W-:Y:S01]  /*34a0*/  F2FP.F16.F32.PACK_AB R115, R153, R156 ;  /* 0x0000009c9973723e */ /* 0x008fe200000000ff */
[----:B------:R-:W-:-:S04]  /*34b0*/  FADD.FTZ R156, R156, R157 ;  /* 0x0000009d9c9c7221 */ /* 0x000fc80000010000 */
[----:B------:R-:W-:Y:S02]  /*34c0*/  FADD.FTZ R153, R153, R156 ;  /* 0x0000009c99997221 */ /* 0x000fe40000010000 */
[C---:B------:R-:W-:Y:S01]  /*34d0*/  HMMA.16816.F32 R44, R112.reuse, R48, RZ ;  /* 0x00000030702c723c */ /* 0x040fe200000018ff */
[----:B------:R-:W-:Y:S05]  /*34e0*/  MUFU.EX2 R144, R144 ;  /* 0x0000009000907308 */ /* 0x000fea0000000800 */
[C---:B------:R-:W-:Y:S03]  /*34f0*/  HMMA.16816.F32 R48, R112.reuse, R50, RZ ;  /* 0x000000327030723c */ /* 0x040fe600000018ff */
[----:B------:R-:W3:Y:S01]  /*3500*/  MUFU.EX2 R135, R135 ;  /* 0x0000008700877308 */ /* 0x000ee20000000800 */
[C---:B-----5:R-:W-:Y:S01]  /*3510*/  F2FP.F16.F32.PACK_AB R136, R146.reuse, R147 ;  /* 0x000000939288723e */ /* 0x060fe200000000ff */
[----:B------:R-:W-:Y:S01]  /*3520*/  FADD.FTZ R147, R147, R154 ;  /* 0x0000009a93937221 */ /* 0x000fe20000010000 */
[----:B------:R-:W-:Y:S03]  /*3530*/  HMMA.16816.F32 R128, R112, R124, RZ ;  /* 0x0000007c7080723c */ /* 0x000fe600000018ff */
[----:B------:R-:W-:-:S02]  /*3540*/  FADD.FTZ R147, R146, R147 ;  /* 0x0000009392937221 */ /* 0x000fc40000010000 */
[----:B------:R-:W-:Y:S01]  /*3550*/  MUFU.EX2 R152, R152 ;  /* 0x0000009800987308 */ /* 0x000fe20000000800 */
[C---:B-1----:R-:W-:Y:S06]  /*3560*/  HMMA.16816.F32 R36, R112.reuse, R40, RZ ;  /* 0x000000287024723c */ /* 0x042fec00000018ff */
[----:B------:R-:W-:Y:S01]  /*3570*/  HMMA.16816.F32 R52, R112, R56, RZ ;  /* 0x000000387034723c */ /* 0x000fe200000018ff */
[----:B------:R-:W1:Y:S01]  /*3580*/  MUFU.EX2 R145, R145 ;  /* 0x0000009100917308 */ /* 0x000e620000000800 */
[----:B---3--:R-:W-:-:S04]  /*3590*/  F2FP.F16.F32.PACK_AB R138, R135, R144 ;  /* 0x00000090878a723e */ /* 0x008fc800000000ff */
[C---:B------:R-:W-:Y:S03]  /*35a0*/  HMMA.16816.F32 R60, R112.reuse, R64, RZ ;  /* 0x00000040703c723c */ /* 0x040fe600000018ff */
[----:B------:R-:W-:Y:S03]  /*35b0*/  MUFU.EX2 R134, R134 ;  /* 0x0000008600867308 */ /* 0x000fe60000000800 */
[C---:B------:R-:W-:Y:S05]  /*35c0*/  HMMA.16816.F32 R68, R112.reuse, R72, RZ ;  /* 0x000000487044723c */ /* 0x040fea00000018ff */
[----:B------:R-:W3:Y:S01]  /*35d0*/  MUFU.EX2 R133, R133 ;  /* 0x0000008500857308 */ /* 0x000ee20000000800 */
[----:B------:R-:W-:Y:S01]  /*35e0*/  HMMA.16816.F32 R76, R112, R80, RZ ;  /* 0x00000050704c723c */ /* 0x000fe200000018ff */
[----:B-1----:R-:W-:Y:S01]  /*35f0*/  F2FP.F16.F32.PACK_AB R137, R145, R152 ;  /* 0x000000989189723e */ /* 0x002fe200000000ff */
[----:B------:R-:W-:-:S04]  /*3600*/  FADD.FTZ R152, R152, R153 ;  /* 0x0000009998987221 */ /* 0x000fc80000010000 */
[----:B------:R-:W-:Y:S01]  /*3610*/  HMMA.16816.F32 R84, R112, R88, RZ ;  /* 0x000000587054723c */ /* 0x000fe200000018ff */
[----:B------:R-:W-:Y:S01]  /*3620*/  MUFU.EX2 R159, R159 ;  /* 0x0000009f009f7308 */ /* 0x000fe20000000800 */
[----:B------:R-:W-:-:S04]  /*3630*/  FADD.FTZ R145, R145, R152 ;  /* 0x0000009891917221 */ /* 0x000fc80000010000 */
[C---:B------:R-:W-:Y:S03]  /*3640*/  HMMA.16816.F32 R92, R112.reuse, R96, RZ ;  /* 0x00000060705c723c */ /* 0x040fe600000018ff */
[----:B------:R-:W1:Y:S01]  /*3650*/  MUFU.EX2 R162, R162 ;  /* 0x000000a200a27308 */ /* 0x000e620000000800 */
[----:B---3--:R-:W-:Y:S02]  /*3660*/  F2FP.F16.F32.PACK_AB R139, R133, R134 ;  /* 0x00000086858b723e */ /* 0x008fe400000000ff */
[C---:B------:R-:W-:Y:S05]  /*3670*/  HMMA.16816.F32 R100, R112.reuse, R120, RZ ;  /* 0x000000787064723c */ /* 0x040fea00000018ff */
[----:B------:R-:W-:Y:S01]  /*3680*/  MUFU.EX2 R161, R161 ;  /* 0x000000a100a17308 */ /* 0x000fe20000000800 */
[C---:B------:R-:W-:Y:S06]  /*3690*/  HMMA.16816.F32 R104, R112.reuse, R116, RZ ;  /* 0x000000747068723c */ /* 0x040fec00000018ff */
[C---:B------:R-:W-:Y:S01]  /*36a0*/  HMMA.16816.F32 R124, R112.reuse, R126, RZ ;  /* 0x0000007e707c723c */ /* 0x040fe200000018ff */
[----:B------:R-:W-:Y:S05]  /*36b0*/  MUFU.EX2 R164, R164 ;  /* 0x000000a400a47308 */ /* 0x000fea0000000800 */
[C---:B------:R-:W-:Y:S03]  /*36c0*/  HMMA.16816.F32 R40, R112.reuse, R42, RZ ;  /* 0x0000002a7028723c */ /* 0x040fe600000018ff */
[----:B------:R-:W-:Y:S03]  /*36d0*/  MUFU.EX2 R163, R163 ;  /* 0x000000a300a37308 */ /* 0x000fe60000000800 */
[C---:B------:R-:W-:Y:S05]  /*36e0*/  HMMA.16816.F32 R56, R112.reuse, R58, RZ ;  /* 0x0000003a7038723c */ /* 0x040fea00000018ff */
[----:B------:R-:W3:Y:S01]  /*36f0*/  MUFU.EX2 R166, R166 ;  /* 0x000000a600a67308 */ /* 0x000ee20000000800 */
[C---:B------:R-:W-:Y:S06]  /*3700*/  HMMA.16816.F32 R64, R112.reuse, R66, RZ ;  /* 0x000000427040723c */ /* 0x040fec00000018ff */
[C---:B------:R-:W-:Y:S01]  /*3710*/  HMMA.16816.F32 R72, R112.reuse, R74, RZ ;  /* 0x0000004a7048723c */ /* 0x040fe200000018ff */
[----:B------:R-:W-:Y:S05]  /*3720*/  MUFU.EX2 R165, R165 ;  /* 0x000000a500a57308 */ /* 0x000fea0000000800 */
[C---:B------:R-:W-:Y:S03]  /*3730*/  HMMA.16816.F32 R80, R112.reuse, R82, RZ ;  /* 0x000000527050723c */ /* 0x040fe600000018ff */
[----:B------:R-:W5:Y:S03]  /*3740*/  MUFU.EX2 R170, R170 ;  /* 0x000000aa00aa7308 */ /* 0x000f660000000800 */
[C---:B------:R-:W-:Y:S05]  /*3750*/  HMMA.16816.F32 R88, R112.reuse, R90, RZ ;  /* 0x0000005a7058723c */ /* 0x040fea00000018ff */
[----:B------:R-:W-:Y:S01]  /*3760*/  MUFU.EX2 R177, R177 ;  /* 0x000000b100b17308 */ /* 0x000fe20000000800 */
[C---:B------:R-:W-:Y:S06]  /*3770*/  HMMA.16816.F32 R96, R112.reuse, R98, RZ ;  /* 0x000000627060723c */ /* 0x040fec00000018ff */
[C---:B------:R-:W-:Y:S01]  /*3780*/  HMMA.16816.F32 R120, R112.reuse, R122, RZ ;  /* 0x0000007a7078723c */ /* 0x040fe200000018ff */
[----:B------:R-:W5:Y:S05]  /*3790*/  MUFU.EX2 R176, R176 ;  /* 0x000000b000b07308 */ /* 0x000f6a0000000800 */
[C---:B------:R-:W-:Y:S03]  /*37a0*/  HMMA.16816.F32 R116, R112.reuse, R118, RZ ;  /* 0x000000767074723c */ /* 0x040fe600000018ff */
[----:B------:R-:W-:Y:S03]  /*37b0*/  MUFU.EX2 R174, R174 ;  /* 0x000000ae00ae7308 */ /* 0x000fe60000000800 */
[C---:B------:R-:W-:Y:S05]  /*37c0*/  HMMA.16816.F32 R108, R112.reuse, R16, RZ ;  /* 0x00000010706c723c */ /* 0x040fea00000018ff */
[----:B------:R-:W-:Y:S01]  /*37d0*/  MUFU.EX2 R213, R213 ;  /* 0x000000d500d57308 */ /* 0x000fe20000000800 */
[----:B------:R-:W-:Y:S01]  /*37e0*/  HMMA.16816.F32 R112, R112, R18, RZ ;  /* 0x000000127070723c */ /* 0x000fe200000018ff */
[----:B------:R-:W1:Y:S05]  /*37f0*/  LDSM.16.MT88.4 R16, [R192+0x14800] ;  /* 0x01480000c010783b */ /* 0x000e6a0000004200 */
[C---:B----4-:R-:W-:Y:S01]  /*3800*/  HMMA.16816.F32 R44, R136.reuse, R12, R44 ;  /* 0x0000000c882c723c */ /* 0x050fe2000000182c */
[----:B------:R-:W-:Y:S05]  /*3810*/  MUFU.EX2 R172, R172 ;  /* 0x000000ac00ac7308 */ /* 0x000fea0000000800 */
[C---:B------:R-:W-:Y:S01]  /*3820*/  HMMA.16816.F32 R48, R136.reuse, R14, R48 ;  /* 0x0000000e8830723c */ /* 0x040fe20000001830 */
[----:B------:R-:W4:Y:S02]  /*3830*/  LDSM.16.MT88.4 R12, [R196+0x16800] ;  /* 0x01680000c40c783b */ /* 0x000f240000004200 */
[----:B------:R-:W5:Y:S03]  /*3840*/  MUFU.EX2 R171, R171 ;  /* 0x000000ab00ab7308 */ /* 0x000f660000000800 */
[C---:B--2---:R-:W-:Y:S05]  /*3850*/  HMMA.16816.F32 R68, R136.reuse, R8, R68 ;  /* 0x000000088844723c */ /* 0x044fea0000001844 */
[----:B------:R-:W-:Y:S01]  /*3860*/  MUFU.EX2 R169, R169 ;  /* 0x000000a900a97308 */ /* 0x000fe20000000800 */
[C---:B------:R-:W-:Y:S01]  /*3870*/  HMMA.16816.F32 R72, R136.reuse, R10, R72 ;  /* 0x0000000a8848723c */ /* 0x040fe20000001848 */
[----:B------:R-:W2:Y:S05]  /*3880*/  LDSM.16.MT88.4 R8, [R194+0x16800] ;  /* 0x01680000c208783b */ /* 0x000eaa0000004200 */
[C---:B------:R-:W-:Y:S01]  /*3890*/  HMMA.16816.F32 R76, R136.reuse, R4, R76 ;  /* 0x00000004884c723c */ /* 0x040fe2000000184c */
[----:B------:R-:W5:Y:S05]  /*38a0*/  MUFU.EX2 R168, R168 ;  /* 0x000000a800a87308 */ /* 0x000f6a0000000800 */
[C---:B------:R-:W-:Y:S01]  /*38b0*/  HMMA.16816.F32 R80, R136.reuse, R6, R80 ;  /* 0x000000068850723c */ /* 0x040fe20000001850 */
[----:B------:R-:W3:Y:S05]  /*38c0*/  LDSM.16.MT88.4 R4, [R193+0x16800] ;  /* 0x01680000c104783b */ /* 0x000eea0000004200 */
[C---:B-1----:R-:W-:Y:S06]  /*38d0*/  HMMA.16816.F32 R84, R136.reuse, R16, R84 ;  /* 0x000000108854723c */ /* 0x042fec0000001854 */
[C---:B------:R-:W-:Y:S01]  /*38e0*/  HMMA.16816.F32 R88, R136.reuse, R18, R88 ;  /* 0x000000128858723c */ /* 0x040fe20000001858 */
[----:B------:R-:W1:Y:S05]  /*38f0*/  LDSM.16.MT88.4 R16, [R193+0x13000] ;  /* 0x01300000c110783b */ /* 0x000e6a0000004200 */
[C---:B----4-:R-:W-:Y:S06]  /*3900*/  HMMA.16816.F32 R92, R136.reuse, R12, R92 ;  /* 0x0000000c885c723c */ /* 0x050fec000000185c */
[C---:B------:R-:W-:Y:S01]  /*3910*/  HMMA.16816.F32 R96, R136.reuse, R14, R96 ;  /* 0x0000000e8860723c */ /* 0x040fe20000001860 */
[----:B------:R-:W4:Y:S05]  /*3920*/  LDSM.16.MT88.4 R12, [R194+0x15000] ;  /* 0x01500000c20c783b */ /* 0x000f2a0000004200 */
[C---:B--2---:R-:W-:Y:S06]  /*3930*/  HMMA.16816.F32 R100, R136.reuse, R8, R100 ;  /* 0x000000088864723c */ /* 0x044fec0000001864 */
[C---:B------:R-:W-:Y:S01]  /*3940*/  HMMA.16816.F32 R120, R136.reuse, R10, R120 ;  /* 0x0000000a8878723c */ /* 0x040fe20000001878 */
[----:B------:R-:W2:Y:S05]  /*3950*/  LDSM.16.MT88.4 R8, [R193+0x15000] ;  /* 0x01500000c108783b */ /* 0x000eaa0000004200 */
[C---:B------:R-:W-:Y:S06]  /*3960*/  HMMA.16816.F32 R52, R136.reuse, R24, R52 ;  /* 0x000000188834723c */ /* 0x040fec0000001834 */
[C---:B------:R-:W-:Y:S01]  /*3970*/  HMMA.16816.F32 R56, R136.reuse, R26, R56 ;  /* 0x0000001a8838723c */ /* 0x040fe20000001838 */
[----:B------:R-:W2:Y:S05]  /*3980*/  LDSM.16.MT88.4 R24, [R196+0x13000] ;  /* 0x01300000c418783b */ /* 0x000eaa0000004200 */
[C---:B------:R-:W-:Y:S06]  /*3990*/  HMMA.16816.F32 R60, R136.reuse, R20, R60 ;  /* 0x00000014883c723c */ /* 0x040fec000000183c */
[C---:B------:R-:W-:Y:S01]  /*39a0*/  HMMA.16816.F32 R64, R136.reuse, R22, R64 ;  /* 0x000000168840723c */ /* 0x040fe20000001840 */
[----:B------:R-:W2:Y:S05]  /*39b0*/  LDSM.16.MT88.4 R20, [R196+0x15000] ;  /* 0x01500000c414783b */ /* 0x000eaa0000004200 */
[C---:B---3--:R-:W-:Y:S06]  /*39c0*/  HMMA.16816.F32 R104, R136.reuse, R4, R104 ;  /* 0x000000048868723c */ /* 0x048fec0000001868 */
[----:B------:R-:W-:Y:S01]  /*39d0*/  HMMA.16816.F32 R116, R136, R6, R116 ;  /* 0x000000068874723c */ /* 0x000fe20000001874 */
[----:B------:R-:W-:-:S02]  /*39e0*/  F2FP.F16.F32.PACK_AB R4, R162, R159 ;  /* 0x0000009fa204723e */ /* 0x000fc400000000ff */
[----:B------:R-:W-:-:S03]  /*39f0*/  F2FP.F16.F32.PACK_AB R5, R166, R163 ;  /* 0x000000a3a605723e */ /* 0x000fc600000000ff */
[----:B------:R-:W-:Y:S01]  /*3a00*/  HMMA.16816.F32 R128, R136, R32, R128 ;  /* 0x000000208880723c */ /* 0x000fe20000001880 */
[----:B------:R-:W-:Y:S02]  /*3a10*/  F2FP.F16.F32.PACK_AB R6, R164, R161 ;  /* 0x000000a1a406723e */ /* 0x000fe400000000ff */
[----:B-----5:R-:W-:-:S03]  /*3a20*/  F2FP.F16.F32.PACK_AB R7, R170, R165 ;  /* 0x000000a5aa07723e */ /* 0x020fc600000000ff */
[----:B------:R-:W-:Y:S01]  /*3a30*/  HMMA.16816.F32 R124, R136, R34, R124 ;  /* 0x00000022887c723c */ /* 0x000fe2000000187c */
[----:B------:R-:W-:Y:S05]  /*3a40*/  LDSM.16.MT88.4 R32, [R194+0x13000] ;  /* 0x01300000c220783b */ /* 0x000fea0000004200 */
[C---:B-1----:R-:W-:Y:S06]  /*3a50*/  HMMA.16816.F32 R44, R4.reuse, R16, R44 ;  /* 0x00000010042c723c */ /* 0x042fec000000182c */
[C---:B------:R-:W-:Y:S01]  /*3a60*/  HMMA.16816.F32 R48, R4.reuse, R18, R48 ;  /* 0x000000120430723c */ /* 0x040fe20000001830 */
[----:B------:R-:W1:Y:S05]  /*3a70*/  LDSM.16.MT88.4 R16, [R196+0x17000] ;  /* 0x01700000c410783b */ /* 0x000e6a0000004200 */
[C---:B----4-:R-:W-:Y:S06]  /*3a80*/  HMMA.16816.F32 R68, R4.reuse, R12, R68 ;  /* 0x0000000c0444723c */ /* 0x050fec0000001844 */
[C---:B------:R-:W-:Y:S01]  /*3a90*/  HMMA.16816.F32 R72, R4.reuse, R14, R72 ;  /* 0x0000000e0448723c */ /* 0x040fe20000001848 */
[----:B------:R-:W3:Y:S05]  /*3aa0*/  LDSM.16.MT88.4 R12, [R194+0x17000] ;  /* 0x01700000c20c783b */ /* 0x000eea0000004200 */
[C---:B--2---:R-:W-:Y:S06]  /*3ab0*/  HMMA.16816.F32 R76, R4.reuse, R8, R76 ;  /* 0x00000008044c723c */ /* 0x044fec000000184c */
[----:B------:R-:W-:Y:S01]  /*3ac0*/  HMMA.16816.F32 R80, R4, R10, R80 ;  /* 0x0000000a0450723c */ /* 0x000fe20000001850 */
[----:B------:R-:W2:Y:S05]  /*3ad0*/  LDSM.16.MT88.4 R8, [R193+0x17000] ;  /* 0x01700000c108783b */ /* 0x000eaa0000004200 */
[C---:B------:R-:W-:Y:S06]  /*3ae0*/  HMMA.16816.F32 R36, R136.reuse, R28, R36 ;  /* 0x0000001c8824723c */ /* 0x040fec0000001824 */
[----:B------:R-:W-:Y:S01]  /*3af0*/  HMMA.16816.F32 R40, R136, R30, R40 ;  /* 0x0000001e8828723c */ /* 0x000fe20000001828 */
[----:B------:R-:W4:Y:S05]  /*3b00*/  LDSM.16.MT88.4 R28, [R192+0x13000] ;  /* 0x01300000c01c783b */ /* 0x000f2a0000004200 */
[C---:B------:R-:W-:Y:S06]  /*3b10*/  HMMA.16816.F32 R128, R4.reuse, R24, R128 ;  /* 0x000000180480723c */ /* 0x040fec0000001880 */
[C---:B------:R-:W-:Y:S01]  /*3b20*/  HMMA.16816.F32 R124, R4.reuse, R26, R124 ;  /* 0x0000001a047c723c */ /* 0x040fe2000000187c */
[----:B------:R-:W5:Y:S05]  /*3b30*/  LDSM.16.MT88.4 R24, [R192+0x15000] ;  /* 0x01500000c018783b */ /* 0x000f6a0000004200 */
[C---:B------:R-:W-:Y:S06]  /*3b40*/  HMMA.16816.F32 R60, R4.reuse, R20, R60 ;  /* 0x00000014043c723c */ /* 0x040fec000000183c */
[C---:B------:R-:W-:Y:S01]  /*3b50*/  HMMA.16816.F32 R64, R4.reuse, R22, R64 ;  /* 0x000000160440723c */ /* 0x040fe20000001840 */
[----:B------:R-:W5:Y:S05]  /*3b60*/  LDSM.16.MT88.4 R20, [R192+0x17000] ;  /* 0x01700000c014783b */ /* 0x000f6a0000004200 */
[C---:B-1----:R-:W-:Y:S06]  /*3b70*/  HMMA.16816.F32 R92, R4.reuse, R16, R92 ;  /* 0x00000010045c723c */ /* 0x042fec000000185c */
[----:B------:R-:W-:Y:S01]  /*3b80*/  HMMA.16816.F32 R96, R4, R18, R96 ;  /* 0x000000120460723c */ /* 0x000fe20000001860 */
[----:B------:R-:W1:Y:S05]  /*3b90*/  LDSM.16.MT88.4 R16, [R196+0x13800] ;  /* 0x01380000c410783b */ /* 0x000e6a0000004200 */
[C---:B------:R-:W-:Y:S06]  /*3ba0*/  HMMA.16816.F32 R108, R136.reuse, R140, R108 ;  /* 0x0000008c886c723c */ /* 0x040fec000000186c */
[----:B------:R-:W-:Y:S01]  /*3bb0*/  HMMA.16816.F32 R112, R136, R142, R112 ;  /* 0x0000008e8870723c */ /* 0x000fe20000001870 */
[----:B------:R-:W-:Y:S04]  /*3bc0*/  LDSM.16.MT88.4 R140, [R194+0x13800] ;  /* 0x01380000c28c783b */ /* 0x000fe80000004200 */
[----:B------:R-:W-:Y:S01]  /*3bd0*/  LDSM.16.MT88.4 R136, [R193+0x13800] ;  /* 0x01380000c188783b */ /* 0x000fe20000004200 */
[C---:B---3--:R-:W-:Y:S06]  /*3be0*/  HMMA.16816.F32 R100, R4.reuse, R12, R100 ;  /* 0x0000000c0464723c */ /* 0x048fec0000001864 */
[C---:B------:R-:W-:Y:S01]  /*3bf0*/  HMMA.16816.F32 R120, R4.reuse, R14, R120 ;  /* 0x0000000e0478723c */ /* 0x040fe20000001878 */
[----:B------:R-:W3:Y:S05]  /*3c00*/  LDSM.16.MT88.4 R12, [R192+0x13800] ;  /* 0x01380000c00c783b */ /* 0x000eea0000004200 */
[C---:B--2---:R-:W-:Y:S06]  /*3c10*/  HMMA.16816.F32 R104, R4.reuse, R8, R104 ;  /* 0x000000080468723c */ /* 0x044fec0000001868 */
[C---:B------:R-:W-:Y:S01]  /*3c20*/  HMMA.16816.F32 R116, R4.reuse, R10, R116 ;  /* 0x0000000a0474723c */ /* 0x040fe20000001874 */
[----:B------:R-:W2:Y:S05]  /*3c30*/  LDSM.16.MT88.4 R8, [R192+0x15800] ;  /* 0x01580000c008783b */ /* 0x000eaa0000004200 */
[C---:B------:R-:W-:Y:S06]  /*3c40*/  HMMA.16816.F32 R36, R4.reuse, R32, R36 ;  /* 0x000000200424723c */ /* 0x040fec0000001824 */
[C---:B------:R-:W-:Y:S01]  /*3c50*/  HMMA.16816.F32 R40, R4.reuse, R34, R40 ;  /* 0x000000220428723c */ /* 0x040fe20000001828 */
[----:B------:R-:W-:Y:S05]  /*3c60*/  LDSM.16.MT88.4 R32, [R196+0x15800] ;  /* 0x01580000c420783b */ /* 0x000fea0000004200 */
[C---:B----4-:R-:W-:Y:S06]  /*3c70*/  HMMA.16816.F32 R52, R4.reuse, R28, R52 ;  /* 0x0000001c0434723c */ /* 0x050fec0000001834 */
[C---:B------:R-:W-:Y:S01]  /*3c80*/  HMMA.16816.F32 R56, R4.reuse, R30, R56 ;  /* 0x0000001e0438723c */ /* 0x040fe20000001838 */
[----:B------:R-:W-:Y:S05]  /*3c90*/  LDSM.16.MT88.4 R28, [R194+0x15800] ;  /* 0x01580000c21c783b */ /* 0x000fea0000004200 */
[C---:B-----5:R-:W-:Y:S06]  /*3ca0*/  HMMA.16816.F32 R84, R4.reuse, R24, R84 ;  /* 0x000000180454723c */ /* 0x060fec0000001854 */
[C---:B------:R-:W-:Y:S01]  /*3cb0*/  HMMA.16816.F32 R88, R4.reuse, R26, R88 ;  /* 0x0000001a0458723c */ /* 0x040fe20000001858 */
[----:B------:R-:W-:Y:S05]  /*3cc0*/  LDSM.16.MT88.4 R24, [R193+0x15800] ;  /* 0x01580000c118783b */ /* 0x000fea0000004200 */
[C---:B------:R-:W-:Y:S06]  /*3cd0*/  HMMA.16816.F32 R108, R4.reuse, R20, R108 ;  /* 0x00000014046c723c */ /* 0x040fec000000186c */
[----:B------:R-:W-:Y:S01]  /*3ce0*/  HMMA.16816.F32 R112, R4, R22, R112 ;  /* 0x000000160470723c */ /* 0x000fe20000001870 */
[----:B------:R-:W-:Y:S06]  /*3cf0*/  LDSM.16.MT88.4 R20, [R196+0x17800] ;  /* 0x01780000c414783b */ /* 0x000fec0000004200 */
[----:B------:R-:W-:-:S02]  /*3d00*/  F2FP.F16.F32.PACK_AB R4, R176, R177 ;  /* 0x000000b1b004723e */ /* 0x000fc400000000ff */
[----:B------:R-:W-:Y:S02]  /*3d10*/  F2FP.F16.F32.PACK_AB R5, R171, R172 ;  /* 0x000000acab05723e */ /* 0x000fe400000000ff */
[----:B------:R-:W-:Y:S02]  /*3d20*/  F2FP.F16.F32.PACK_AB R6, R213, R174 ;  /* 0x000000aed506723e */ /* 0x000fe400000000ff */
[----:B------:R-:W-:-:S07]  /*3d30*/  F2FP.F16.F32.PACK_AB R7, R168, R169 ;  /* 0x000000a9a807723e */ /* 0x000fce00000000ff */
[C---:B-1----:R-:W-:Y:S06]  /*3d40*/  HMMA.16816.F32 R128, R4.reuse, R16, R128 ;  /* 0x000000100480723c */ /* 0x042fec0000001880 */
[C---:B------:R-:W-:Y:S01]  /*3d50*/  HMMA.16816.F32 R124, R4.reuse, R18, R124 ;  /* 0x00000012047c723c */ /* 0x040fe2000000187c */
[----:B------:R-:W1:Y:S05]  /*3d60*/  LDSM.16.MT88.4 R16, [R194+0x17800] ;  /* 0x01780000c210783b */ /* 0x000e6a0000004200 */
[C---:B---3--:R-:W-:Y:S06]  /*3d70*/  HMMA.16816.F32 R52, R4.reuse, R12, R52 ;  /* 0x0000000c0434723c */ /* 0x048fec0000001834 */
[C---:B------:R-:W-:Y:S01]  /*3d80*/  HMMA.16816.F32 R56, R4.reuse, R14, R56 ;  /* 0x0000000e0438723c */ /* 0x040fe20000001838 */
[----:B------:R-:W3:Y:S05]  /*3d90*/  LDSM.16.MT88.4 R12, [R193+0x17800] ;  /* 0x01780000c10c783b */ /* 0x000eea0000004200 */
[C---:B--2---:R-:W-:Y:S06]  /*3da0*/  HMMA.16816.F32 R84, R4.reuse, R8, R84 ;  /* 0x000000080454723c */ /* 0x044fec0000001854 */
[C---:B------:R-:W-:Y:S01]  /*3db0*/  HMMA.16816.F32 R88, R4.reuse, R10, R88 ;  /* 0x0000000a0458723c */ /* 0x040fe20000001858 */
[----:B------:R-:W2:Y:S05]  /*3dc0*/  LDSM.16.MT88.4 R8, [R192+0x17800] ;  /* 0x01780000c008783b */ /* 0x000eaa0000004200 */
[C---:B------:R-:W-:Y:S06]  /*3dd0*/  HMMA.16816.F32 R36, R4.reuse, R140, R36 ;  /* 0x0000008c0424723c */ /* 0x040fec0000001824 */
[C---:B------:R-:W-:Y:S06]  /*3de0*/  HMMA.16816.F32 R40, R4.reuse, R142, R40 ;  /* 0x0000008e0428723c */ /* 0x040fec0000001828 */
[C---:B-1----:R-:W-:Y:S06]  /*3df0*/  HMMA.16816.F32 R100, R4.reuse, R16, R100 ;  /* 0x000000100464723c */ /* 0x042fec0000001864 */
[----:B------:R-:W-:Y:S01]  /*3e00*/  HMMA.16816.F32 R120, R4, R18, R120 ;  /* 0x000000120478723c */ /* 0x000fe20000001878 */
[----:B------:R-:W-:-:S04]  /*3e10*/  FADD.FTZ R16, R144, R147 ;  /* 0x0000009390107221 */ /* 0x000fc80000010000 */
[----:B------:R-:W-:Y:S01]  /*3e20*/  FADD.FTZ R16, R135, R16 ;  /* 0x0000001087107221 */ /* 0x000fe20000010000 */
[C---:B---3--:R-:W-:Y:S01]  /*3e30*/  HMMA.16816.F32 R104, R4.reuse, R12, R104 ;  /* 0x0000000c0468723c */ /* 0x048fe20000001868 */
[----:B------:R-:W-:Y:S02]  /*3e40*/  FADD.FTZ R18, R134, R145 ;  /* 0x0000009186127221 */ /* 0x000fe40000010000 */
[----:B------:R-:W-:Y:S02]  /*3e50*/  FADD.FTZ R159, R159, R16 ;  /* 0x000000109f9f7221 */ /* 0x000fe40000010000 */
[----:B------:R-:W-:Y:S01]  /*3e60*/  FADD.FTZ R18, R133, R18 ;  /* 0x0000001285127221 */ /* 0x000fe20000010000 */
[----:B------:R-:W-:Y:S01]  /*3e70*/  HMMA.16816.F32 R44, R4, R136, R44 ;  /* 0x00000088042c723c */ /* 0x000fe2000000182c */
[----:B------:R-:W-:Y:S02]  /*3e80*/  FADD.FTZ R162, R162, R159 ;  /* 0x0000009fa2a27221 */ /* 0x000fe40000010000 */
[----:B------:R-:W-:-:S02]  /*3e90*/  FADD.FTZ R163, R163, R18 ;  /* 0x00000012a3a37221 */ /* 0x000fc40000010000 */
[----:B------:R-:W-:Y:S01]  /*3ea0*/  FADD.FTZ R161, R161, R162 ;  /* 0x000000a2a1a17221 */ /* 0x000fe20000010000 */
[C---:B--2---:R-:W-:Y:S01]  /*3eb0*/  HMMA.16816.F32 R108, R4.reuse, R8, R108 ;  /* 0x00000008046c723c */ /* 0x044fe2000000186c */
[----:B------:R-:W-:Y:S02]  /*3ec0*/  FADD.FTZ R166, R166, R163 ;  /* 0x000000a3a6a67221 */ /* 0x000fe40000010000 */
[----:B------:R-:W-:Y:S02]  /*3ed0*/  FADD.FTZ R164, R164, R161 ;  /* 0x000000a1a4a47221 */ /* 0x000fe40000010000 */
[----:B------:R-:W-:Y:S01]  /*3ee0*/  FADD.FTZ R13, R165, R166 ;  /* 0x000000a6a50d7221 */ /* 0x000fe20000010000 */
[----:B------:R-:W-:Y:S01]  /*3ef0*/  HMMA.16816.F32 R48, R4, R138, R48 ;  /* 0x0000008a0430723c */ /* 0x000fe20000001830 */
[----:B------:R-:W-:Y:S02]  /*3f00*/  FADD.FTZ R9, R177, R164 ;  /* 0x000000a4b1097221 */ /* 0x000fe40000010000 */
[----:B------:R-:W-:-:S02]  /*3f10*/  FADD.FTZ R13, R170, R13 ;  /* 0x0000000daa0d7221 */ /* 0x000fc40000010000 */
[----:B------:R-:W-:Y:S01]  /*3f20*/  FADD.FTZ R9, R176, R9 ;  /* 0x00000009b0097221 */ /* 0x000fe20000010000 */
[C---:B------:R-:W-:Y:S01]  /*3f30*/  HMMA.16816.F32 R60, R4.reuse, R32, R60 ;  /* 0x00000020043c723c */ /* 0x040fe2000000183c */
[----:B------:R-:W-:Y:S02]  /*3f40*/  FADD.FTZ R8, R172, R13 ;  /* 0x0000000dac087221 */ /* 0x000fe40000010000 */
[----:B------:R-:W-:Y:S02]  /*3f50*/  FADD.FTZ R174, R174, R9 ;  /* 0x00000009aeae7221 */ /* 0x000fe40000010000 */
[----:B------:R-:W-:Y:S01]  /*3f60*/  FADD.FTZ R8, R171, R8 ;  /* 0x00000008ab087221 */ /* 0x000fe20000010000 */
[----:B------:R-:W-:Y:S01]  /*3f70*/  HMMA.16816.F32 R64, R4, R34, R64 ;  /* 0x000000220440723c */ /* 0x000fe20000001840 */
[----:B------:R-:W-:Y:S02]  /*3f80*/  FADD.FTZ R213, R213, R174 ;  /* 0x000000aed5d57221 */ /* 0x000fe40000010000 */
[----:B------:R-:W-:-:S03]  /*3f90*/  FADD.FTZ R169, R169, R8 ;  /* 0x00000008a9a97221 */ /* 0x000fc60000010000 */
[----:B------:R-:W-:Y:S01]  /*3fa0*/  HMMA.16816.F32 R68, R4, R28, R68 ;  /* 0x0000001c0444723c */ /* 0x000fe20000001844 */
[----:B------:R-:W-:-:S05]  /*3fb0*/  FADD.FTZ R211, R168, R169 ;  /* 0x000000a9a8d37221 */ /* 0x000fca0000010000 */
[C---:B------:R-:W-:Y:S06]  /*3fc0*/  HMMA.16816.F32 R72, R4.reuse, R30, R72 ;  /* 0x0000001e0448723c */ /* 0x040fec0000001848 */
[C---:B------:R-:W-:Y:S06]  /*3fd0*/  HMMA.16816.F32 R76, R4.reuse, R24, R76 ;  /* 0x00000018044c723c */ /* 0x040fec000000184c */
[C---:B------:R-:W-:Y:S06]  /*3fe0*/  HMMA.16816.F32 R80, R4.reuse, R26, R80 ;  /* 0x0000001a0450723c */ /* 0x040fec0000001850 */
[C---:B------:R-:W-:Y:S06]  /*3ff0*/  HMMA.16816.F32 R92, R4.reuse, R20, R92 ;  /* 0x00000014045c723c */ /* 0x040fec000000185c */
[C---:B------:R-:W-:Y:S06]  /*4000*/  HMMA.16816.F32 R96, R4.reuse, R22, R96 ;  /* 0x000000160460723c */ /* 0x040fec0000001860 */
[C---:B------:R-:W-:Y:S06]  /*4010*/  HMMA.16816.F32 R116, R4.reuse, R14, R116 ;  /* 0x0000000e0474723c */ /* 0x040fec0000001874 */
[----:B------:R-:W-:Y:S01]  /*4020*/  HMMA.16816.F32 R112, R4, R10, R112 ;  /* 0x0000000a0470723c */ /* 0x000fe20000001870 */
[----:B------:R-:W-:-:S08]  /*4030*/  NOP ;  /* 0x0000000000007918 */ /* 0x000fd00000000000 */
[----:B------:R-:W-:-:S15]  /*4040*/  @!P1 BRA `(.L_x_6) ;  /* 0x0000005800309947 */ /* 0x000fde0003800000 */
[----:B------:R-:W-:Y:S01]  /*4050*/  UIADD3 UR9, UR18, -0x2, URZ ;  /* 0xfffffffe12097890 */ /* 0x000fe2000fffe03f */
[----:B------:R-:W-:-:S04]  /*4060*/  DEPBAR.LE SB0, 0x0 ;  /* 0x000080000000791a */ /* 0x000fc80000000000 */
[----:B------:R-:W-:Y:S02]  /*4070*/  USHF.R.S32.HI UR5, URZ, 0x1f, UR9 ;  /* 0x0000001f3f057899 */ /* 0x000fe40008011409 */
[----:B------:R-:W-:Y:S02]  /*4080*/  UIMAD.WIDE.U32 UR6, UR9, UR10, URZ ;  /* 0x0000000a090672a5 */ /* 0x000fe4000f8e003f */
[----:B------:R-:W-:Y:S02]  /*4090*/  UIMAD UR5, UR5, UR10, URZ ;  /* 0x0000000a050572a4 */ /* 0x000fe4000f8e023f */
[----:B------:R-:W-:Y:S02]  /*40a0*/  USHF.L.U32 UR4, UR11, 0x6, URZ ;  /* 0x000000060b047899 */ /* 0x000fe4000800063f */
[----:B------:R-:W-:Y:S01]  /*40b0*/  UIMAD UR5, UR9, UR11, UR5 ;  /* 0x0000000b090572a4 */ /* 0x000fe2000f8e0205 */
[----:B------:R-:W-:Y:S01]  /*40c0*/  IMAD.U32 R4, RZ, RZ, UR6 ;  /* 0x00000006ff047e24 */ /* 0x000fe2000f8e00ff */
[----:B------:R-:W-:Y:S01]  /*40d0*/  UIMAD.WIDE.U32 UR24, UR10, 0x40, URZ ;  /* 0x000000400a1878a5 */ /* 0x000fe2000f8e003f */
[----:B------:R-:W-:Y:S01]  /*40e0*/  IMAD.U32 R5, RZ, RZ, UR7 ;  /* 0x00000007ff057e24 */ /* 0x000fe2000f8e00ff */
[----:B------:R-:W-:Y:S01]  /*40f0*/  UIADD3 UR5, UR7, UR5, URZ ;  /* 0x0000000507057290 */ /* 0x000fe2000fffe03f */
[----:B------:R-:W-:Y:S01]  /*4100*/  BAR.SYNC.DEFER_BLOCKING 0x0 ;  /* 0x0000000000007b1d */ /* 0x000fe20000010000 */
[----:B------:R-:W-:Y:S01]  /*4110*/  LEA R6, P0, R4, R148, 0x6 ;  /* 0x0000009404067211 */ /* 0x000fe200078030ff */
[----:B------:R-:W-:-:S03]  /*4120*/  UISETP.NE.AND UP0, UPT, UR18, 0x2, UPT ;  /* 0x000000021200788c */ /* 0x000fc6000bf05270 */
[----:B------:R-:W-:Y:S01]  /*4130*/  IMAD.U32 R5, RZ, RZ, UR5 ;  /* 0x00000005ff057e24 */ /* 0x000fe2000f8e00ff */
[----:B------:R-:W-:Y:S02]  /*4140*/  ULDC.64 UR6, c[0x0][0x220] ;  /* 0x0000880000067ab9 */ /* 0x000fe40000000a00 */
[----:B------:R-:W-:Y:S02]  /*4150*/  LEA R8, P1, R6, UR6, 0x1 ;  /* 0x0000000606087c11 */ /* 0x000fe4000f8208ff */
[----:B------:R-:W-:Y:S01]  /*4160*/  LEA.HI.X R5, R4, R207, R5, 0x6, P0 ;  /* 0x000000cf04057211 */ /* 0x000fe200000f3405 */
[----:B------:R-:W-:Y:S01]  /*4170*/  IMAD.U32 R4, RZ, RZ, UR4 ;  /* 0x00000004ff047e24 */ /* 0x000fe2000f8e00ff */
[----:B------:R-:W-:Y:S02]  /*4180*/  IADD3 R12, P0, R8, UR24, RZ ;  /* 0x00000018080c7c10 */ /* 0x000fe4000ff1e0ff */
[----:B------:R-:W-:-:S04]  /*4190*/  LEA.HI.X R9, R6, UR7, R5, 0x1, P1 ;  /* 0x0000000706097c11 */ /* 0x000fc800088f0c05 */
[----:B------:R-:W-:Y:S01]  /*41a0*/  IADD3.X R13, R9, UR25, R4, P0, !PT ;  /* 0x00000019090d7c10 */ /* 0x000fe200087fe404 */
[----:B------:R-:W-:Y:S01]  /*41b0*/  @!PT LDS RZ, [RZ] ;  /* 0x00000000fffff984 */ /* 0x000fe20000000800 */
[----:B------:R-:W-:Y:S01]  /*41c0*/  @!PT LDS RZ, [RZ] ;  /* 0x00000000fffff984 */ /* 0x000fe20000000800 */
[----:B------:R-:W-:Y:S01]  /*41d0*/  @!PT LDS RZ, [RZ] ;  /* 0x00000000fffff984 */ /* 0x000fe20000000800 */
[----:B------:R-:W-:Y:S04]  /*41e0*/  LDGSTS.E.BYPASS.LTC128B.128 [R203+0x12000], desc[UR20][R8.64] ;  /* 0x1200000008cb7fae */ /* 0x000fe8000b901d54 */
[----:B------:R-:W-:Y:S04]  /*41f0*/  LDGSTS.E.BYPASS.LTC128B.128 [R203+0x14000], desc[UR20][R8.64+0x80] ;  /* 0x1400008008cb7fae */ /* 0x000fe8000b901d54 */
[----:B------:R1:W-:Y:S04]  /*4200*/  LDGSTS.E.BYPASS.LTC128B.128 [R203+0x16000], desc[UR20][R8.64+0x100] ;  /* 0x1600010008cb7fae */ /* 0x0003e8000b901d54 */
[----:B------:R-:W-:Y:S04]  /*4210*/  LDGSTS.E.BYPASS.LTC128B.128 [R203+0x13000], desc[UR20][R12.64] ;  /* 0x130000000ccb7fae */ /* 0x000fe8000b901d54 */
[----:B------:R-:W-:Y:S04]  /*4220*/  LDGSTS.E.BYPASS.LTC128B.128 [R203+0x15000], desc[UR20][R12.64+0x80] ;  /* 0x150000800ccb7fae */ /* 0x000fe8000b901d54 */
[----:B------:R2:W-:Y:S04]  /*4230*/  LDGSTS.E.BYPASS.LTC128B.128 [R203+0x17000], desc[UR20][R12.64+0x100] ;  /* 0x170001000ccb7fae */ /* 0x0005e8000b901d54 */
[----:B------:R-:W-:Y:S04]  /*4240*/  LDSM.16.M88.4 R152, [R202] ;  /* 0x00000000ca98783b */ /* 0x000fe80000000200 */
[----:B------:R-:W3:Y:S04]  /*4250*/  LDSM.16.M88.4 R24, [R201+0xc000] ;  /* 0x00c00000c918783b */ /* 0x000ee80000000200 */
[----:B------:R-:W4:Y:S04]  /*4260*/  LDSM.16.M88.4 R16, [R201+0xc800] ;  /* 0x00c80000c910783b */ /* 0x000f280000000200 */
[----:B------:R-:W5:Y:S04]  /*4270*/  LDSM.16.M88.4 R160, [R201+0xd000] ;  /* 0x00d00000c9a0783b */ /* 0x000f680000000200 */
[----:B------:R-:W5:Y:S04]  /*4280*/  LDSM.16.M88.4 R32, [R201+0xd800] ;  /* 0x00d80000c920783b */ /* 0x000f680000000200 */
[----:B------:R-:W-:Y:S04]  /*4290*/  LDSM.16.M88.4 R140, [R200] ;  /* 0x00000000c88c783b */ /* 0x000fe80000000200 */
[----:B------:R-:W5:Y:S04]  /*42a0*/  LDSM.16.M88.4 R4, [R199] ;  /* 0x00000000c704783b */ /* 0x000f680000000200 */
[----:B-1----:R-:W1:Y:S04]  /*42b0*/  LDSM.16.M88.4 R8, [R191] ;  /* 0x00000000bf08783b */ /* 0x002e680000000200 */
[----:B------:R-:W1:Y:S04]  /*42c0*/  LDSM.16.M88.4 R144, [R190] ;  /* 0x00000000be90783b */ /* 0x000e680000000200 */
[----:B------:R-:W1:Y:S04]  /*42d0*/  LDSM.16.M88.4 R176, [R189] ;  /* 0x00000000bdb0783b */ /* 0x000e680000000200 */
[----:B--2---:R-:W-:Y:S01]  /*42e0*/  LDSM.16.M88.4 R12, [R198] ;  /* 0x00000000c60c783b */ /* 0x004fe20000000200 */
[C---:B---3--:R-:W-:Y:S03]  /*42f0*/  HMMA.16816.F32 R28, R152.reuse, R24, RZ ;  /* 0x00000018981c723c */ /* 0x048fe600000018ff */
[----:B------:R-:W2:Y:S04]  /*4300*/  LDSM.16.M88.4 R136, [R195+0xc000] ;  /* 0x00c00000c388783b */ /* 0x000ea80000000200 */
[----:B------:R-:W3:Y:S01]  /*4310*/  LDSM.16.M88.4 R172, [R195+0xc800] ;  /* 0x00c80000c3ac783b */ /* 0x000ee20000000200 */
[C---:B------:R-:W-:Y:S03]  /*4320*/  HMMA.16816.F32 R24, R152.reuse, R26, RZ ;  /* 0x0000001a9818723c */ /* 0x040fe600000018ff */
[----:B------:R-:W-:Y:S03]  /*4330*/  LDSM.16.M88.4 R168, [R195+0xd800] ;  /* 0x00d80000c3a8783b */ /* 0x000fe60000000200 */
[C---:B----4-:R-:W-:Y:S01]  /*4340*/  HMMA.16816.F32 R20, R152.reuse, R16, RZ ;  /* 0x000000109814723c */ /* 0x050fe200000018ff */
[----:B------:R-:W0:Y:S05]  /*4350*/  LDGDEPBAR ;  /* 0x00000000000079af */ /* 0x000e2a0000000000 */
[C---:B------:R-:W-:Y:S06]  /*4360*/  HMMA.16816.F32 R16, R152.reuse, R18, RZ ;  /* 0x000000129810723c */ /* 0x040fec00000018ff */
[C---:B-----5:R-:W-:Y:S06]  /*4370*/  HMMA.16816.F32 R164, R152.reuse, R160, RZ ;  /* 0x000000a098a4723c */ /* 0x060fec00000018ff */
[C---:B------:R-:W-:Y:S06]  /*4380*/  HMMA.16816.F32 R160, R152.reuse, R162, RZ ;  /* 0x000000a298a0723c */ /* 0x040fec00000018ff */
[C---:B------:R-:W-:Y:S06]  /*4390*/  HMMA.16816.F32 R156, R152.reuse, R32, RZ ;  /* 0x00000020989c723c */ /* 0x040fec00000018ff */
[----:B------:R-:W-:Y:S01]  /*43a0*/  HMMA.16816.F32 R152, R152, R34, RZ ;  /* 0x000000229898723c */ /* 0x000fe200000018ff */
[----:B------:R-:W-:Y:S05]  /*43b0*/  LDSM.16.M88.4 R32, [R197] ;  /* 0x00000000c520783b */ /* 0x000fea0000000200 */
[C---:B------:R-:W-:Y:S06]  /*43c0*/  HMMA.16816.F32 R28, R140.reuse, R4, R28 ;  /* 0x000000048c1c723c */ /* 0x040fec000000181c */
[C---:B------:R-:W-:Y:S01]  /*43d0*/  HMMA.16816.F32 R24, R140.reuse, R6, R24 ;  /* 0x000000068c18723c */ /* 0x040fe20000001818 */
[----:B------:R-:W4:Y:S05]  /*43e0*/  LDSM.16.M88.4 R4, [R195+0xd000] ;  /* 0x00d00000c304783b */ /* 0x000f2a0000000200 */
[C---:B-1----:R-:W-:Y:S06]  /*43f0*/  HMMA.16816.F32 R20, R140.reuse, R8, R20 ;  /* 0x000000088c14723c */ /* 0x042fec0000001814 */
[C---:B------:R-:W-:Y:S01]  /*4400*/  HMMA.16816.F32 R16, R140.reuse, R10, R16 ;  /* 0x0000000a8c10723c */ /* 0x040fe20000001810 */
[----:B------:R-:W1:Y:S05]  /*4410*/  LDSM.16.M88.4 R8, [R188] ;  /* 0x00000000bc08783b */ /* 0x000e6a0000000200 */
[C---:B------:R-:W-:Y:S06]  /*4420*/  HMMA.16816.F32 R164, R140.reuse, R144, R164 ;  /* 0x000000908ca4723c */ /* 0x040fec00000018a4 */
[C---:B------:R-:W-:Y:S01]  /*4430*/  HMMA.16816.F32 R160, R140.reuse, R146, R160 ;  /* 0x000000928ca0723c */ /* 0x040fe200000018a0 */
[----:B------:R-:W5:Y:S05]  /*4440*/  LDSM.16.M88.4 R144, [R188+0x800] ;  /* 0x00080000bc90783b */ /* 0x000f6a0000000200 */
[C---:B------:R-:W-:Y:S06]  /*4450*/  HMMA.16816.F32 R156, R140.reuse, R176, R156 ;  /* 0x000000b08c9c723c */ /* 0x040fec000000189c */
[----:B------:R-:W-:Y:S01]  /*4460*/  HMMA.16816.F32 R152, R140, R178, R152 ;  /* 0x000000b28c98723c */ /* 0x000fe20000001898 */
[----:B------:R-:W5:Y:S04]  /*4470*/  LDSM.16.M88.4 R140, [R188+0x1000] ;  /* 0x00100000bc8c783b */ /* 0x000f680000000200 */
[----:B------:R-:W-:Y:S01]  /*4480*/  LDSM.16.M88.4 R176, [R201+0xf800] ;  /* 0x00f80000c9b0783b */ /* 0x000fe20000000200 */
[C---:B--2---:R-:W-:Y:S06]  /*4490*/  HMMA.16816.F32 R28, R12.reuse, R136, R28 ;  /* 0x000000880c1c723c */ /* 0x044fec000000181c */
[C---:B------:R-:W-:Y:S01]  /*44a0*/  HMMA.16816.F32 R24, R12.reuse, R138, R24 ;  /* 0x0000008a0c18723c */ /* 0x040fe20000001818 */
[----:B------:R-:W2:Y:S05]  /*44b0*/  LDSM.16.M88.4 R136, [R188+0x1800] ;  /* 0x00180000bc88783b */ /* 0x000eaa0000000200 */
[C---:B---3--:R-:W-:Y:S06]  /*44c0*/  HMMA.16816.F32 R20, R12.reuse, R172, R20 ;  /* 0x000000ac0c14723c */ /* 0x048fec0000001814 */
[C---:B------:R-:W-:Y:S01]  /*44d0*/  HMMA.16816.F32 R16, R12.reuse, R174, R16 ;  /* 0x000000ae0c10723c */ /* 0x040fe20000001810 */
[----:B------:R-:W-:Y:S05]  /*44e0*/  LDSM.16.M88.4 R172, [R202+0x4000] ;  /* 0x00400000caac783b */ /* 0x000fea0000000200 */
[C---:B----4-:R-:W-:Y:S06]  /*44f0*/  HMMA.16816.F32 R164, R12.reuse, R4, R164 ;  /* 0x000000040ca4723c */ /* 0x050fec00000018a4 */
[C---:B------:R-:W-:Y:S01]  /*4500*/  HMMA.16816.F32 R160, R12.reuse, R6, R160 ;  /* 0x000000060ca0723c */ /* 0x040fe200000018a0 */
[----:B------:R-:W3:Y:S05]  /*4510*/  LDSM.16.M88.4 R4, [R201+0xe000] ;  /* 0x00e00000c904783b */ /* 0x000eea0000000200 */
[C---:B------:R-:W-:Y:S06]  /*4520*/  HMMA.16816.F32 R156, R12.reuse, R168, R156 ;  /* 0x000000a80c9c723c */ /* 0x040fec000000189c */
[----:B------:R-:W-:Y:S01]  /*4530*/  HMMA.16816.F32 R152, R12, R170, R152 ;  /* 0x000000aa0c98723c */ /* 0x000fe20000001898 */
[----:B------:R-:W4:Y:S04]  /*4540*/  LDSM.16.M88.4 R12, [R201+0xe800] ;  /* 0x00e80000c90c783b */ /* 0x000f280000000200 */
[----:B------:R-:W-:Y:S01]  /*4550*/  LDSM.16.M88.4 R168, [R184] ;  /* 0x00000000b8a8783b */ /* 0x000fe20000000200 */
[C---:B-1----:R-:W-:Y:S06]  /*4560*/  HMMA.16816.F32 R28, R32.reuse, R8, R28 ;  /* 0x00000008201c723c */ /* 0x042fec000000181c */
[C---:B------:R-:W-:Y:S01]  /*4570*/  HMMA.16816.F32 R24, R32.reuse, R10, R24 ;  /* 0x0000000a2018723c */ /* 0x040fe20000001818 */
[----:B------:R-:W1:Y:S05]  /*4580*/  LDSM.16.M88.4 R8, [R201+0xf000] ;  /* 0x00f00000c908783b */ /* 0x000e6a0000000200 */
[C---:B-----5:R-:W-:Y:S06]  /*4590*/  HMMA.16816.F32 R20, R32.reuse, R144, R20 ;  /* 0x000000902014723c */ /* 0x060fec0000001814 */
[C---:B------:R-:W-:Y:S01]  /*45a0*/  HMMA.16816.F32 R16, R32.reuse, R146, R16 ;  /* 0x000000922010723c */ /* 0x040fe20000001810 */
[----:B------:R-:W-:Y:S05]  /*45b0*/  LDSM.16.M88.4 R144, [R200+0x4000] ;  /* 0x00400000c890783b */ /* 0x000fea0000000200 */
[C---:B------:R-:W-:Y:S06]  /*45c0*/  HMMA.16816.F32 R164, R32.reuse, R140, R164 ;  /* 0x0000008c20a4723c */ /* 0x040fec00000018a4 */
[C---:B------:R-:W-:Y:S01]  /*45d0*/  HMMA.16816.F32 R160, R32.reuse, R142, R160 ;  /* 0x0000008e20a0723c */ /* 0x040fe200000018a0 */
[----:B------:R-:W5:Y:S05]  /*45e0*/  LDSM.16.M88.4 R140, [R187] ;  /* 0x00000000bb8c783b */ /* 0x000f6a0000000200 */
[C---:B--2---:R-:W-:Y:S06]  /*45f0*/  HMMA.16816.F32 R156, R32.reuse, R136, R156 ;  /* 0x00000088209c723c */ /* 0x044fec000000189c */
[----:B------:R-:W-:Y:S01]  /*4600*/  HMMA.16816.F32 R152, R32, R138, R152 ;  /* 0x0000008a2098723c */ /* 0x000fe20000001898 */
[----:B------:R-:W2:Y:S04]  /*4610*/  LDSM.16.M88.4 R136, [R186] ;  /* 0x00000000ba88783b */ /* 0x000ea80000000200 */
[----:B------:R-:W-:Y:S01]  /*4620*/  LDSM.16.M88.4 R32, [R198+0x4000] ;  /* 0x00400000c620783b */ /* 0x000fe20000000200 */
[C---:B---3--:R-:W-:Y:S06]  /*4630*/  HMMA.16816.F32 R28, R172.reuse, R4, R28 ;  /* 0x00000004ac1c723c */ /* 0x048fec000000181c */
[C---:B------:R-:W-:Y:S01]  /*4640*/  HMMA.16816.F32 R24, R172.reuse, R6, R24 ;  /* 0x00000006ac18723c */ /* 0x040fe20000001818 */
[----:B------:R-:W3:Y:S05]  /*4650*/  LDSM.16.M88.4 R4, [R185] ;  /* 0x00000000b904783b */ /* 0x000eea0000000200 */
[C---:B----4-:R-:W-:Y:S06]  /*4660*/  HMMA.16816.F32 R20, R172.reuse, R12, R20 ;  /* 0x0000000cac14723c */ /* 0x050fec0000001814 */
[C---:B------:R-:W-:Y:S01]  /*4670*/  HMMA.16816.F32 R16, R172.reuse, R14, R16 ;  /* 0x0000000eac10723c */ /* 0x040fe20000001810 */
[----:B------:R-:W-:Y:S05]  /*4680*/  LDSM.16.M88.4 R12, [R195+0xe800] ;  /* 0x00e80000c30c783b */ /* 0x000fea0000000200 */
[C---:B-1----:R-:W-:Y:S06]  /*4690*/  HMMA.16816.F32 R164, R172.reuse, R8, R164 ;  /* 0x00000008aca4723c */ /* 0x042fec00000018a4 */
[C---:B------:R-:W-:Y:S01]  /*46a0*/  HMMA.16816.F32 R160, R172.reuse, R10, R160 ;  /* 0x0000000aaca0723c */ /* 0x040fe200000018a0 */
[----:B------:R-:W1:Y:S05]  /*46b0*/  LDSM.16.M88.4 R8, [R195+0xe000] ;  /* 0x00e00000c308783b */ /* 0x000e6a0000000200 */
[C---:B------:R-:W-:Y:S06]  /*46c0*/  HMMA.16816.F32 R156, R172.reuse, R176, R156 ;  /* 0x000000b0ac9c723c */ /* 0x040fec000000189c */
[----:B------:R-:W-:Y:S01]  /*46d0*/  HMMA.16816.F32 R152, R172, R178, R152 ;  /* 0x000000b2ac98723c */ /* 0x000fe20000001898 */
[----:B------:R-:W-:Y:S04]  /*46e0*/  LDSM.16.M88.4 R176, [R188+0x2000] ;  /* 0x00200000bcb0783b */ /* 0x000fe80000000200 */
[----:B------:R-:W-:Y:S01]  /*46f0*/  LDSM.16.M88.4 R172, [R188+0x2800] ;  /* 0x00280000bcac783b */ /* 0x000fe20000000200 */
[C---:B-----5:R-:W-:Y:S06]  /*4700*/  HMMA.16816.F32 R28, R144.reuse, R140, R28 ;  /* 0x0000008c901c723c */ /* 0x060fec000000181c */
[C---:B------:R-:W-:Y:S01]  /*4710*/  HMMA.16816.F32 R24, R144.reuse, R142, R24 ;  /* 0x0000008e9018723c */ /* 0x040fe20000001818 */
[----:B------:R-:W4:Y:S05]  /*4720*/  LDSM.16.M88.4 R140, [R195+0xf000] ;  /* 0x00f00000c38c783b */ /* 0x000f2a0000000200 */
[C---:B--2---:R-:W-:Y:S06]  /*4730*/  HMMA.16816.F32 R20, R144.reuse, R136, R20 ;  /* 0x000000889014723c */ /* 0x044fec0000001814 */
[C---:B------:R-:W-:Y:S01]  /*4740*/  HMMA.16816.F32 R16, R144.reuse, R138, R16 ;  /* 0x0000008a9010723c */ /* 0x040fe20000001810 */
[----:B------:R-:W2:Y:S05]  /*4750*/  LDSM.16.M88.4 R136, [R195+0xf800] ;  /* 0x00f80000c388783b */ /* 0x000eaa0000000200 */
[C---:B---3--:R-:W-:Y:S06]  /*4760*/  HMMA.16816.F32 R164, R144.reuse, R4, R164 ;  /* 0x0000000490a4723c */ /* 0x048fec00000018a4 */
[C---:B------:R-:W-:Y:S01]  /*4770*/  HMMA.16816.F32 R160, R144.reuse, R6, R160 ;  /* 0x0000000690a0723c */ /* 0x040fe200000018a0 */
[----:B------:R-:W3:Y:S05]  /*4780*/  LDSM.16.M88.4 R4, [R197+0x4000] ;  /* 0x00400000c504783b */ /* 0x000eea0000000200 */
[C---:B------:R-:W-:Y:S06]  /*4790*/  HMMA.16816.F32 R156, R144.reuse, R168, R156 ;  /* 0x000000a8909c723c */ /* 0x040fec000000189c */
[----:B------:R-:W-:Y:S01]  /*47a0*/  HMMA.16816.F32 R152, R144, R170, R152 ;  /* 0x000000aa9098723c */ /* 0x000fe20000001898 */
[----:B------:R-:W-:Y:S04]  /*47b0*/  LDSM.16.M88.4 R168, [R188+0x3800] ;  /* 0x00380000bca8783b */ /* 0x000fe80000000200 */
[----:B------:R-:W-:Y:S01]  /*47c0*/  LDSM.16.M88.4 R144, [R201+0x10000] ;  /* 0x01000000c990783b */ /* 0x000fe20000000200 */
[C---:B-1----:R-:W-:Y:S06]  /*47d0*/  HMMA.16816.F32 R28, R32.reuse, R8, R28 ;  /* 0x00000008201c723c */ /* 0x042fec000000181c */
[C---:B------:R-:W-:Y:S01]  /*47e0*/  HMMA.16816.F32 R24, R32.reuse, R10, R24 ;  /* 0x0000000a2018723c */ /* 0x040fe20000001818 */
[----:B------:R-:W1:Y:S05]  /*47f0*/  LDSM.16.M88.4 R8, [R188+0x3000] ;  /* 0x00300000bc08783b */ /* 0x000e6a0000000200 */
[C---:B------:R-:W-:Y:S06]  /*4800*/  HMMA.16816.F32 R20, R32.reuse, R12, R20 ;  /* 0x0000000c2014723c */ /* 0x040fec0000001814 */
[C---:B------:R-:W-:Y:S01]  /*4810*/  HMMA.16816.F32 R16, R32.reuse, R14, R16 ;  /* 0x0000000e2010723c */ /* 0x040fe20000001810 */
[----:B------:R-:W5:Y:S05]  /*4820*/  LDSM.16.M88.4 R12, [R202+0x8000] ;  /* 0x00800000ca0c783b */ /* 0x000f6a0000000200 */
[C---:B----4-:R-:W-:Y:S06]  /*4830*/  HMMA.16816.F32 R164, R32.reuse, R140, R164 ;  /* 0x0000008c20a4723c */ /* 0x050fec00000018a4 */
[C---:B------:R-:W-:Y:S01]  /*4840*/  HMMA.16816.F32 R160, R32.reuse, R142, R160 ;  /* 0x0000008e20a0723c */ /* 0x040fe200000018a0 */
[----:B------:R-:W4:Y:S05]  /*4850*/  LDSM.16.M88.4 R140, [R201+0x10800] ;  /* 0x01080000c98c783b */ /* 0x000f2a0000000200 */
[C---:B--2---:R-:W-:Y:S06]  /*4860*/  HMMA.16816.F32 R156, R32.reuse, R136, R156 ;  /* 0x00000088209c723c */ /* 0x044fec000000189c */
[----:B------:R-:W-:Y:S01]  /*4870*/  HMMA.16816.F32 R152, R32, R138, R152 ;  /* 0x0000008a2098723c */ /* 0x000fe20000001898 */
[----:B------:R-:W2:Y:S04]  /*4880*/  LDSM.16.M88.4 R136, [R201+0x11000] ;  /* 0x01100000c988783b */ /* 0x000ea80000000200 */
[----:B------:R-:W-:Y:S01]  /*4890*/  LDSM.16.M88.4 R32, [R201+0x11800] ;  /* 0x01180000c920783b */ /* 0x000fe20000000200 */
[C---:B---3--:R-:W-:Y:S06]  /*48a0*/  HMMA.16816.F32 R24, R4.reuse, R178, R24 ;  /* 0x000000b20418723c */ /* 0x048fec0000001818 */
[C---:B------:R-:W-:Y:S01]  /*48b0*/  HMMA.16816.F32 R28, R4.reuse, R176, R28 ;  /* 0x000000b0041c723c */ /* 0x040fe2000000181c */
[----:B------:R-:W-:Y:S05]  /*48c0*/  LDSM.16.M88.4 R176, [R200+0x8000] ;  /* 0x00800000c8b0783b */ /* 0x000fea0000000200 */
[C---:B------:R-:W-:Y:S06]  /*48d0*/  HMMA.16816.F32 R20, R4.reuse, R172, R20 ;  /* 0x000000ac0414723c */ /* 0x040fec0000001814 */
[C---:B------:R-:W-:Y:S01]  /*48e0*/  HMMA.16816.F32 R16, R4.reuse, R174, R16 ;  /* 0x000000ae0410723c */ /* 0x040fe20000001810 */
[----:B------:R-:W-:Y:S05]  /*48f0*/  LDSM.16.M88.4 R172, [R181] ;  /* 0x00000000b5ac783b */ /* 0x000fea0000000200 */
[C---:B-1----:R-:W-:Y:S06]  /*4900*/  HMMA.16816.F32 R164, R4.reuse, R8, R164 ;  /* 0x0000000804a4723c */ /* 0x042fec00000018a4 */
[C---:B------:R-:W-:Y:S01]  /*4910*/  HMMA.16816.F32 R160, R4.reuse, R10, R160 ;  /* 0x0000000a04a0723c */ /* 0x040fe200000018a0 */
[----:B------:R-:W1:Y:S05]  /*4920*/  LDSM.16.M88.4 R8, [R183] ;  /* 0x00000000b708783b */ /* 0x000e6a0000000200 */
[C---:B------:R-:W-:Y:S06]  /*4930*/  HMMA.16816.F32 R156, R4.reuse, R168, R156 ;  /* 0x000000a8049c723c */ /* 0x040fec000000189c */
[----:B------:R-:W-:Y:S01]  /*4940*/  HMMA.16816.F32 R152, R4, R170, R152 ;  /* 0x000000aa0498723c */ /* 0x000fe20000001898 */
[----:B------:R-:W3:Y:S04]  /*4950*/  LDSM.16.M88.4 R4, [R182] ;  /* 0x00000000b604783b */ /* 0x000ee80000000200 */
[----:B------:R-:W-:Y:S01]  /*4960*/  LDSM.16.M88.4 R168, [R180] ;  /* 0x00000000b4a8783b */ /* 0x000fe20000000200 */
[C---:B-----5:R-:W-:Y:S06]  /*4970*/  HMMA.16816.F32 R24, R12.reuse, R146, R24 ;  /* 0x000000920c18723c */ /* 0x060fec0000001818 */
[C---:B------:R-:W-:Y:S01]  /*4980*/  HMMA.16816.F32 R28, R12.reuse, R144, R28 ;  /* 0x000000900c1c723c */ /* 0x040fe2000000181c */
[----:B------:R-:W-:Y:S05]  /*4990*/  LDSM.16.M88.4 R144, [R198+0x8000] ;  /* 0x00800000c690783b */ /* 0x000fea0000000200 */
[C---:B----4-:R-:W-:Y:S06]  /*49a0*/  HMMA.16816.F32 R20, R12.reuse, R140, R20 ;  /* 0x0000008c0c14723c */ /* 0x050fec0000001814 */
[C---:B------:R-:W-:Y:S01]  /*49b0*/  HMMA.16816.F32 R16, R12.reuse, R142, R16 ;  /* 0x0000008e0c10723c */ /* 0x040fe20000001810 */
[----:B------:R-:W4:Y:S05]  /*49c0*/  LDSM.16.M88.4 R140, [R195+0x10000] ;  /* 0x01000000c38c783b */ /* 0x000f2a0000000200 */
[C---:B--2---:R-:W-:Y:S06]  /*49d0*/  HMMA.16816.F32 R164, R12.reuse, R136, R164 ;  /* 0x000000880ca4723c */ /* 0x044fec00000018a4 */
[----:B------:R-:W-:Y:S01]  /*49e0*/  HMMA.16816.F32 R160, R12, R138, R160 ;  /* 0x0000008a0ca0723c */ /* 0x000fe200000018a0 */
[----:B------:R-:W2:Y:S05]  /*49f0*/  LDSM.16.M88.4 R136, [R195+0x10800] ;  /* 0x01080000c388783b */ /* 0x000eaa0000000200 */
[----:B-1----:R-:W-:Y:S06]  /*4a00*/  HMMA.16816.F32 R24, R176, R10, R24 ;  /* 0x0000000ab018723c */ /* 0x002fec0000001818 */
[C---:B------:R-:W-:Y:S06]  /*4a10*/  HMMA.16816.F32 R156, R12.reuse, R32, R156 ;  /* 0x000000200c9c723c */ /* 0x040fec000000189c */
[----:B------:R-:W-:Y:S01]  /*4a20*/  HMMA.16816.F32 R152, R12, R34, R152 ;  /* 0x000000220c98723c */ /* 0x000fe20000001898 */
[----:B------:R-:W-:Y:S04]  /*4a30*/  LDSM.16.M88.4 R12, [R197+0x8000] ;  /* 0x00800000c50c783b */ /* 0x000fe80000000200 */
[----:B------:R-:W-:Y:S01]  /*4a40*/  LDSM.16.M88.4 R32, [R195+0x11000] ;  /* 0x01100000c320783b */ /* 0x000fe20000000200 */
[C---:B------:R-:W-:Y:S03]  /*4a50*/  HMMA.16816.F32 R28, R176.reuse, R8, R28 ;  /* 0x00000008b01c723c */ /* 0x040fe6000000181c */
[----:B------:R-:W1:Y:S03]  /*4a60*/  LDSM.16.M88.4 R8, [R188+0x4000] ;  /* 0x00400000bc08783b */ /* 0x000e660000000200 */
[C---:B---3--:R-:W-:Y:S06]  /*4a70*/  HMMA.16816.F32 R20, R176.reuse, R4, R20 ;  /* 0x00000004b014723c */ /* 0x048fec0000001814 */
[----:B------:R-:W-:Y:S01]  /*4a80*/  HMMA.16816.F32 R16, R176, R6, R16 ;  /* 0x00000006b010723c */ /* 0x000fe20000001810 */
[----:B------:R-:W3:Y:S05]  /*4a90*/  LDSM.16.M88.4 R4, [R188+0x4800] ;  /* 0x00480000bc04783b */ /* 0x000eea0000000200 */
[----:B----4-:R-:W-:Y:S06]  /*4aa0*/  HMMA.16816.F32 R24, R144, R142, R24 ;  /* 0x0000008e9018723c */ /* 0x010fec0000001818 */
[----:B------:R-:W-:Y:S06]  /*4ab0*/  HMMA.16816.F32 R164, R176, R172, R164 ;  /* 0x000000acb0a4723c */ /* 0x000fec00000018a4 */
[C---:B--2---:R-:W-:Y:S06]  /*4ac0*/  HMMA.16816.F32 R20, R144.reuse, R136, R20 ;  /* 0x000000889014723c */ /* 0x044fec0000001814 */
[C---:B------:R-:W-:Y:S01]  /*4ad0*/  HMMA.16816.F32 R28, R144.reuse, R140, R28 ;  /* 0x0000008c901c723c */ /* 0x040fe2000000181c */
[----:B------:R-:W-:Y:S05]  /*4ae0*/  LDSM.16.M88.4 R140, [R195+0x11800] ;  /* 0x01180000c38c783b */ /* 0x000fea0000000200 */
[----:B------:R-:W-:Y:S01]  /*4af0*/  HMMA.16816.F32 R16, R144, R138, R16 ;  /* 0x0000008a9010723c */ /* 0x000fe20000001810 */
[----:B------:R-:W2:Y:S05]  /*4b00*/  LDSM.16.M88.4 R136, [R188+0x5000] ;  /* 0x00500000bc88783b */ /* 0x000eaa0000000200 */
[C---:B-1----:R-:W-:Y:S06]  /*4b10*/  HMMA.16816.F32 R24, R12.reuse, R10, R24 ;  /* 0x0000000a0c18723c */ /* 0x042fec0000001818 */
[----:B---3--:R-:W-:Y:S01]  /*4b20*/  HMMA.16816.F32 R20, R12, R4, R20 ;  /* 0x000000040c14723c */ /* 0x008fe20000001814 */
[----:B------:R-:W-:-:S04]  /*4b30*/  IMAD.U32 R11, RZ, RZ, UR9 ;  /* 0x00000009ff0b7e24 */ /* 0x000fc8000f8e00ff */
[----:B------:R-:W-:Y:S01]  /*4b40*/  IMAD R11, R11, 0x40, R150 ;  /* 0x000000400b0b7824 */ /* 0x000fe200078e0296 */
[----:B------:R-:W-:Y:S03]  /*4b50*/  HMMA.16816.F32 R164, R144, R32, R164 ;  /* 0x0000002090a4723c */ /* 0x000fe600000018a4 */
[C---:B------:R-:W-:Y:S02]  /*4b60*/  VIADD R133, R11.reuse, 0x8 ;  /* 0x000000080b857836 */ /* 0x040fe40000000000 */
[C---:B------:R-:W-:Y:S01]  /*4b70*/  VIADD R5, R11.reuse, 0x9 ;  /* 0x000000090b057836 */ /* 0x040fe20000000000 */
[----:B------:R-:W-:Y:S01]  /*4b80*/  HMMA.16816.F32 R28, R12, R8, R28 ;  /* 0x000000080c1c723c */ /* 0x000fe2000000181c */
[----:B------:R-:W-:Y:S01]  /*4b90*/  VIADD R33, R11, 0x1 ;  /* 0x000000010b217836 */ /* 0x000fe20000000000 */
[-C--:B------:R-:W-:Y:S02]  /*4ba0*/  ISETP.GE.AND P3, PT, R133, R2.reuse, PT ;  /* 0x000000028500720c */ /* 0x080fe40003f66270 */
[----:B------:R-:W-:-:S02]  /*4bb0*/  ISETP.GE.AND P2, PT, R5, R2, PT ;  /* 0x000000020500720c */ /* 0x000fc40003f46270 */
[----:B------:R-:W-:Y:S01]  /*4bc0*/  HMMA.16816.F32 R160, R176, R174, R160 ;  /* 0x000000aeb0a0723c */ /* 0x000fe200000018a0 */
[----:B------:R-:W-:Y:S01]  /*4bd0*/  VIADD R9, R11, 0x10 ;  /* 0x000000100b097836 */ /* 0x000fe20000000000 */
[-C--:B------:R-:W-:Y:S01]  /*4be0*/  ISETP.GE.AND P5, PT, R5, R0.reuse, PT ;  /* 0x000000000500720c */ /* 0x080fe20003fa6270 */
[----:B------:R-:W-:Y:S01]  /*4bf0*/  VIADD R5, R11, 0x11 ;  /* 0x000000110b057836 */ /* 0x000fe20000000000 */
[----:B------:R-:W-:Y:S02]  /*4c00*/  ISETP.GE.AND P0, PT, R133, R0, PT ;  /* 0x000000008500720c */ /* 0x000fe40003f06270 */
[----:B------:R-:W-:Y:S01]  /*4c10*/  HMMA.16816.F32 R16, R12, R6, R16 ;  /* 0x000000060c10723c */ /* 0x000fe20000001810 */
[----:B------:R-:W-:Y:S02]  /*4c20*/  FSEL R8, R24, -INF , !P3 ;  /* 0xff80000018087808 */ /* 0x000fe40005800000 */
[C---:B------:R-:W-:Y:S02]  /*4c30*/  ISETP.GE.AND P4, PT, R9.reuse, R2, PT ;  /* 0x000000020900720c */ /* 0x040fe40003f86270 */
[----:B------:R-:W-:Y:S01]  /*4c40*/  ISETP.GE.AND P3, PT, R9, R0, PT ;  /* 0x000000000900720c */ /* 0x000fe20003f66270 */
[----:B------:R-:W-:Y:S01]  /*4c50*/  HMMA.16816.F32 R156, R176, R168, R156 ;  /* 0x000000a8b09c723c */ /* 0x000fe2000000189c */
[----:B------:R-:W-:Y:S01]  /*4c60*/  FSEL R9, R26, -INF , !P0 ;  /* 0xff8000001a097808 */ /* 0x000fe20004000000 */
[----:B------:R-:W-:Y:S01]  /*4c70*/  VIADD R7, R11, 0x19 ;  /* 0x000000190b077836 */ /* 0x000fe20000000000 */
[----:B------:R-:W-:-:S02]  /*4c80*/  FSEL R10, R25, -INF , !P2 ;  /* 0xff800000190a7808 */ /* 0x000fc40005000000 */
[C---:B------:R-:W-:Y:S01]  /*4c90*/  ISETP.GE.AND P0, PT, R5.reuse, R2, PT ;  /* 0x000000020500720c */ /* 0x040fe20003f06270 */
[----:B------:R-:W-:Y:S01]  /*4ca0*/  HMMA.16816.F32 R152, R176, R170, R152 ;  /* 0x000000aab098723c */ /* 0x000fe20000001898 */
[----:B------:R-:W-:Y:S01]  /*4cb0*/  ISETP.GE.AND P2, PT, R5, R0, PT ;  /* 0x000000000500720c */ /* 0x000fe20003f46270 */
[----:B------:R-:W-:Y:S01]  /*4cc0*/  VIADD R5, R11, 0x18 ;  /* 0x000000180b057836 */ /* 0x000fe20000000000 */
[C---:B------:R-:W-:Y:S02]  /*4cd0*/  ISETP.GE.AND P6, PT, R33.reuse, R2, PT ;  /* 0x000000022100720c */ /* 0x040fe40003fc6270 */
[----:B------:R-:W-:Y:S01]  /*4ce0*/  ISETP.GE.AND P1, PT, R33, R0, PT ;  /* 0x000000002100720c */ /* 0x000fe20003f26270 */
[----:B--2---:R-:W-:Y:S01]  /*4cf0*/  HMMA.16816.F32 R164, R12, R136, R164 ;  /* 0x000000880ca4723c */ /* 0x004fe200000018a4 */
[----:B------:R-:W-:Y:S02]  /*4d00*/  FSEL R33, R27, -INF , !P5 ;  /* 0xff8000001b217808 */ /* 0x000fe40006800000 */
[----:B------:R-:W-:-:S02]  /*4d10*/  FSEL R26, R20, -INF , !P4 ;  /* 0xff800000141a7808 */ /* 0x000fc40006000000 */
[----:B------:R-:W-:Y:S01]  /*4d20*/  FSEL R27, R22, -INF , !P3 ;  /* 0xff800000161b7808 */ /* 0x000fe20005800000 */
[C---:B------:R-:W-:Y:S01]  /*4d30*/  HMMA.16816.F32 R160, R144.reuse, R34, R160 ;  /* 0x0000002290a0723c */ /* 0x040fe200000018a0 */
[----:B------:R-:W-:Y:S01]  /*4d40*/  FSEL R20, R21, -INF , !P0 ;  /* 0xff80000015147808 */ /* 0x000fe20004000000 */
[----:B------:R-:W-:Y:S01]  /*4d50*/  VIADD R21, R11, 0x21 ;  /* 0x000000210b157836 */ /* 0x000fe20000000000 */
[C---:B------:R-:W-:Y:S02]  /*4d60*/  ISETP.GE.AND P5, PT, R5.reuse, R2, PT ;  /* 0x000000020500720c */ /* 0x040fe40003fa6270 */
[----:B------:R-:W-:Y:S01]  /*4d70*/  ISETP.GE.AND P4, PT, R5, R0, PT ;  /* 0x000000000500720c */ /* 0x000fe20003f86270 */
[----:B------:R-:W-:Y:S01]  /*4d80*/  HMMA.16816.F32 R156, R144, R140, R156 ;  /* 0x0000008c909c723c */ /* 0x000fe2000000189c */
[----:B------:R-:W-:Y:S01]  /*4d90*/  ISETP.GE.AND P3, PT, R7, R2, PT ;  /* 0x000000020700720c */ /* 0x000fe20003f66270 */
[----:B------:R-:W-:Y:S01]  /*4da0*/  VIADD R35, R11, 0x20 ;  /* 0x000000200b237836 */ /* 0x000fe20000000000 */
[----:B------:R-:W-:-:S02]  /*4db0*/  ISETP.GE.AND P0, PT, R7, R0, PT ;  /* 0x000000000700720c */ /* 0x000fc40003f06270 */
[----:B------:R-:W1:Y:S01]  /*4dc0*/  LDSM.16.M88.4 R4, [R188+0x5800] ;  /* 0x00580000bc04783b */ /* 0x000e620000000200 */
[----:B------:R-:W-:Y:S01]  /*4dd0*/  FSEL R24, R17, -INF , !P3 ;  /* 0xff80000011187808 */ /* 0x000fe20005800000 */
[----:B------:R-:W-:Y:S01]  /*4de0*/  HMMA.16816.F32 R152, R144, R142, R152 ;  /* 0x0000008e9098723c */ /* 0x000fe20000001898 */
[C---:B------:R-:W-:Y:S01]  /*4df0*/  ISETP.GE.AND P3, PT, R11.reuse, R2, PT ;  /* 0x000000020b00720c */ /* 0x040fe20003f66270 */
[----:B------:R-:W-:Y:S01]  /*4e00*/  VIADD R17, R11, 0x29 ;  /* 0x000000290b117836 */ /* 0x000fe20000000000 */
[----:B------:R-:W-:Y:S01]  /*4e10*/  FSEL R25, R23, -INF , !P2 ;  /* 0xff80000017197808 */ /* 0x000fe20005000000 */
[----:B------:R-:W-:-:S04]  /*4e20*/  DEPBAR.LE SB0, 0x0 ;  /* 0x000080000000791a */ /* 0x000fc80000000000 */
[----:B------:R-:W-:Y:S02]  /*4e30*/  FSEL R28, R28, -INF , !P3 ;  /* 0xff8000001c1c7808 */ /* 0x000fe40005800000 */
[----:B------:R-:W-:Y:S01]  /*4e40*/  FSEL R22, R16, -INF , !P5 ;  /* 0xff80000010167808 */ /* 0x000fe20006800000 */
[----:B------:R-:W-:Y:S01]  /*4e50*/  HMMA.16816.F32 R160, R12, R138, R160 ;  /* 0x0000008a0ca0723c */ /* 0x000fe200000018a0 */
[----:B------:R-:W-:Y:S01]  /*4e60*/  FSEL R23, R18, -INF , !P4 ;  /* 0xff80000012177808 */ /* 0x000fe20006000000 */
[----:B------:R-:W-:Y:S01]  /*4e70*/  BAR.SYNC.DEFER_BLOCKING 0x0 ;  /* 0x0000000000007b1d */ /* 0x000fe20000010000 */
[C---:B------:R-:W-:Y:S02]  /*4e80*/  ISETP.GE.AND P5, PT, R21.reuse, R2, PT ;  /* 0x000000021500720c */ /* 0x040fe40003fa6270 */
[----:B------:R-:W-:Y:S02]  /*4e90*/  ISETP.GE.AND P4, PT, R21, R0, PT ;  /* 0x000000001500720c */ /* 0x000fe40003f86270 */
[----:B------:R-:W-:-:S02]  /*4ea0*/  FSEL R21, R19, -INF , !P0 ;  /* 0xff80000013157808 */ /* 0x000fc40004000000 */
[----:B------:R-:W-:Y:S01]  /*4eb0*/  FSEL R32, R29, -INF , !P6 ;  /* 0xff8000001d207808 */ /* 0x000fe20007000000 */
[----:B------:R-:W-:Y:S01]  /*4ec0*/  VIADD R29, R11, 0x28 ;  /* 0x000000280b1d7836 */ /* 0x000fe20000000000 */
[----:B------:R-:W-:Y:S02]  /*4ed0*/  FMNMX.FTZ R19, R132, R28, !PT ;  /* 0x0000001c84137209 */ /* 0x000fe40007810000 */
[C---:B------:R-:W-:Y:S02]  /*4ee0*/  ISETP.GE.AND P6, PT, R35.reuse, R2, PT ;  /* 0x000000022300720c */ /* 0x040fe40003fc6270 */
[----:B------:R-:W-:Y:S02]  /*4ef0*/  FMNMX.FTZ R19, R32, R19, !PT ;  /* 0x0000001320137209 */ /* 0x000fe40007810000 */
[----:B------:R-:W-:Y:S02]  /*4f00*/  ISETP.GE.AND P2, PT, R35, R0, PT ;  /* 0x000000002300720c */ /* 0x000fe40003f46270 */
[----:B------:R-:W-:-:S02]  /*4f10*/  FMNMX.FTZ R19, R8, R19, !PT ;  /* 0x0000001308137209 */ /* 0x000fc40007810000 */
[----:B------:R-:W-:Y:S02]  /*4f20*/  FSEL R172, R164, -INF , !P6 ;  /* 0xff800000a4ac7808 */ /* 0x000fe40007000000 */
[----:B------:R-:W-:Y:S02]  /*4f30*/  FSEL R175, R166, -INF , !P2 ;  /* 0xff800000a6af7808 */ /* 0x000fe40005000000 */
[C---:B------:R-:W-:Y:S02]  /*4f40*/  ISETP.GE.AND P0, PT, R29.reuse, R2, PT ;  /* 0x000000021d00720c */ /* 0x040fe40003f06270 */
[----:B------:R-:W-:Y:S01]  /*4f50*/  ISETP.GE.AND P3, PT, R29, R0, PT ;  /* 0x000000001d00720c */ /* 0x000fe20003f66270 */
[C---:B-1----:R-:W-:Y:S01]  /*4f60*/  HMMA.16816.F32 R156, R12.reuse, R4, R156 ;  /* 0x000000040c9c723c */ /* 0x042fe2000000189c */
[C---:B------:R-:W-:Y:S02]  /*4f70*/  ISETP.GE.AND P6, PT, R17.reuse, R2, PT ;  /* 0x000000021100720c */ /* 0x040fe40003fc6270 */
[-C--:B------:R-:W-:Y:S01]  /*4f80*/  ISETP.GE.AND P2, PT, R17, R0.reuse, PT ;  /* 0x000000001100720c */ /* 0x080fe20003f46270 */
[----:B------:R-:W-:Y:S01]  /*4f90*/  VIADD R17, R11, 0x30 ;  /* 0x000000300b117836 */ /* 0x000fe20000000000 */
[----:B------:R-:W-:Y:S01]  /*4fa0*/  FMNMX.FTZ R29, R10, R19, !PT ;  /* 0x000000130a1d7209 */ /* 0x000fe20007810000 */
[----:B------:R-:W-:Y:S01]  /*4fb0*/  HMMA.16816.F32 R152, R12, R6, R152 ;  /* 0x000000060c98723c */ /* 0x000fe20000001898 */
[----:B------:R-:W-:Y:S01]  /*4fc0*/  FSEL R173, R167, -INF , !P4 ;  /* 0xff800000a7ad7808 */ /* 0x000fe20006000000 */
[C---:B------:R-:W-:Y:S01]  /*4fd0*/  VIADD R19, R11.reuse, 0x31 ;  /* 0x000000310b137836 */ /* 0x040fe20000000000 */
[----:B------:R-:W-:-:S02]  /*4fe0*/  ISETP.GE.AND P4, PT, R11, R0, PT ;  /* 0x000000000b00720c */ /* 0x000fc40003f86270 */
[----:B------:R-:W-:Y:S02]  /*4ff0*/  FSEL R136, R165, -INF , !P5 ;  /* 0xff800000a5887808 */ /* 0x000fe40006800000 */
[----:B------:R-:W-:Y:S02]  /*5000*/  FSEL R31, R31, -INF , !P1 ;  /* 0xff8000001f1f7808 */ /* 0x000fe40004800000 */
[----:B------:R-:W-:Y:S02]  /*5010*/  FMNMX.FTZ R29, R26, R29, !PT ;  /* 0x0000001d1a1d7209 */ /* 0x000fe40007810000 */
[C---:B------:R-:W-:Y:S02]  /*5020*/  ISETP.GE.AND P5, PT, R17.reuse, R2, PT ;  /* 0x000000021100720c */ /* 0x040fe40003fa6270 */
[----:B------:R-:W-:Y:S02]  /*5030*/  ISETP.GE.AND P1, PT, R17, R0, PT ;  /* 0x000000001100720c */ /* 0x000fe40003f26270 */
[----:B------:R-:W-:-:S02]  /*5040*/  FSEL R17, R30, -INF , !P4 ;  /* 0xff8000001e117808 */ /* 0x000fc40006000000 */
[----:B------:R-:W-:Y:S02]  /*5050*/  FMNMX.FTZ R5, R20, R29, !PT ;  /* 0x0000001d14057209 */ /* 0x000fe40007810000 */
[----:B------:R-:W-:Y:S02]  /*5060*/  FMNMX.FTZ R4, R3, R17, !PT ;  /* 0x0000001103047209 */ /* 0x000fe40007810000 */
[----:B------:R-:W-:Y:S02]  /*5070*/  FMNMX.FTZ R5, R22, R5, !PT ;  /* 0x0000000516057209 */ /* 0x000fe40007810000 */
[----:B------:R-:W-:Y:S02]  /*5080*/  FMNMX.FTZ R4, R31, R4, !PT ;  /* 0x000000041f047209 */ /* 0x000fe40007810000 */
[----:B------:R-:W-:Y:S02]  /*5090*/  FMNMX.FTZ R5, R24, R5, !PT ;  /* 0x0000000518057209 */ /* 0x000fe40007810000 */
[----:B------:R-:W-:-:S02]  /*50a0*/  FMNMX.FTZ R4, R9, R4, !PT ;  /* 0x0000000409047209 */ /* 0x000fc40007810000 */
[----:B------:R-:W-:Y:S02]  /*50b0*/  FMNMX.FTZ R5, R172, R5, !PT ;  /* 0x00000005ac057209 */ /* 0x000fe40007810000 */
[----:B------:R-:W-:Y:S02]  /*50c0*/  FMNMX.FTZ R4, R33, R4, !PT ;  /* 0x0000000421047209 */ /* 0x000fe40007810000 */
[----:B------:R-:W-:Y:S01]  /*50d0*/  FMNMX.FTZ R7, R136, R5, !PT ;  /* 0x0000000588077209 */ /* 0x000fe20007810000 */
[C---:B------:R-:W-:Y:S01]  /*50e0*/  VIADD R5, R11.reuse, 0x38 ;  /* 0x000000380b057836 */ /* 0x040fe20000000000 */
[----:B------:R-:W-:Y:S01]  /*50f0*/  FSEL R138, R160, -INF , !P0 ;  /* 0xff800000a08a7808 */ /* 0x000fe20004000000 */
[----:B------:R-:W-:Y:S01]  /*5100*/  VIADD R11, R11, 0x39 ;  /* 0x000000390b0b7836 */ /* 0x000fe20000000000 */
[----:B------:R-:W-:Y:S02]  /*5110*/  FMNMX.FTZ R4, R27, R4, !PT ;  /* 0x000000041b047209 */ /* 0x000fe40007810000 */
[----:B------:R-:W-:-:S02]  /*5120*/  FSEL R147, R163, -INF , !P2 ;  /* 0xff800000a3937808 */ /* 0x000fc40005000000 */
[----:B------:R-:W-:Y:S02]  /*5130*/  FSEL R174, R161, -INF , !P6 ;  /* 0xff800000a1ae7808 */ /* 0x000fe40007000000 */
[----:B------:R-:W-:Y:S02]  /*5140*/  FMNMX.FTZ R4, R25, R4, !PT ;  /* 0x0000000419047209 */ /* 0x000fe40007810000 */
[----:B------:R-:W-:Y:S02]  /*5150*/  FMNMX.FTZ R7, R138, R7, !PT ;  /* 0x000000078a077209 */ /* 0x000fe40007810000 */
[-C--:B------:R-:W-:Y:S02]  /*5160*/  ISETP.GE.AND P2, PT, R5, R2.reuse, PT ;  /* 0x000000020500720c */ /* 0x080fe40003f46270 */
        /* <DEDUP_REMOVED lines=9> */
[----:B------:R-:W-:Y:S02]  /*5200*/  FSEL R177, R162, -INF , !P3 ;  /* 0xff800000a2b17808 */ /* 0x000fe40005800000 */
[----:B------:R-:W-:Y:S02]  /*5210*/  ISETP.GE.AND P3, PT, R11, R2, PT ;  /* 0x000000020b00720c */ /* 0x000fe40003f66270 */
[----:B------:R-:W-:Y:S02]  /*5220*/  FMNMX.FTZ R12, R175, R12, !PT ;  /* 0x0000000caf0c7209 */ /* 0x000fe40007810000 */
[----:B------:R-:W-:Y:S02]  /*5230*/  FMNMX.FTZ R7, R144, R7, !PT ;  /* 0x0000000790077209 */ /* 0x000fe40007810000 */
[----:B------:R-:W-:-:S02]  /*5240*/  FSEL R140, R153, -INF , !P3 ;  /* 0xff800000998c7808 */ /* 0x000fc40005800000 */
[----:B------:R-:W-:Y:S02]  /*5250*/  FMNMX.FTZ R12, R173, R12, !PT ;  /* 0x0000000cad0c7209 */ /* 0x000fe40007810000 */
[----:B------:R-:W-:Y:S02]  /*5260*/  FMNMX.FTZ R7, R142, R7, !PT ;  /* 0x000000078e077209 */ /* 0x000fe40007810000 */
[----:B------:R-:W-:Y:S02]  /*5270*/  ISETP.GE.AND P0, PT, R19, R0, PT ;  /* 0x000000001300720c */ /* 0x000fe40003f06270 */
[----:B------:R-:W-:Y:S02]  /*5280*/  FSEL R143, R158, -INF , !P1 ;  /* 0xff8000009e8f7808 */ /* 0x000fe40004800000 */
[----:B------:R-:W-:Y:S02]  /*5290*/  FMNMX.FTZ R12, R177, R12, !PT ;  /* 0x0000000cb10c7209 */ /* 0x000fe40007810000 */
[----:B------:R-:W-:Y:S01]  /*52a0*/  FMNMX.FTZ R7, R140, R7, !PT ;  /* 0x000000078c077209 */ /* 0x000fe20007810000 */
[----:B------:R-:W-:Y:S06]  /*52b0*/  @!P2 BRA `(.L_x_7) ;  /* 0x000000000068a947 */ /* 0x000fec0003800000 */
[----:B------:R-:W-:-:S04]  /*52c0*/  UIADD3 UR5, UR18, -0x3, URZ ;  /* 0xfffffffd12057890 */ /* 0x000fc8000fffe03f */
[----:B------:R-:W-:Y:S02]  /*52d0*/  USHF.R.S32.HI UR4, URZ, 0x1f, UR5 ;  /* 0x0000001f3f047899 */ /* 0x000fe40008011405 */
[----:B------:R-:W-:Y:S02]  /*52e0*/  UIMAD.WIDE.U32 UR24, UR5, UR12, URZ ;  /* 0x0000000c051872a5 */ /* 0x000fe4000f8e003f */
[----:B------:R-:W-:-:S04]  /*52f0*/  UIMAD UR4, UR4, UR12, URZ ;  /* 0x0000000c040472a4 */ /* 0x000fc8000f8e023f */
[----:B------:R-:W-:Y:S01]  /*5300*/  UIMAD UR4, UR5, UR13, UR4 ;  /* 0x0000000d050472a4 */ /* 0x000fe2000f8e0204 */
[----:B------:R-:W-:Y:S02]  /*5310*/  IMAD.U32 R13, RZ, RZ, UR24 ;  /* 0x00000018ff0d7e24 */ /* 0x000fe4000f8e00ff */
[----:B------:R-:W-:Y:S01]  /*5320*/  IMAD.U32 R4, RZ, RZ, UR24 ;  /* 0x00000018ff047e24 */ /* 0x000fe2000f8e00ff */
[----:B------:R-:W-:Y:S02]  /*5330*/  UIADD3 UR4, UR25, UR4, URZ ;  /* 0x0000000419047290 */ /* 0x000fe4000fffe03f */
[----:B------:R-:W-:-:S04]  /*5340*/  LEA R6, P1, R13, R204, 0x6 ;  /* 0x000000cc0d067211 */ /* 0x000fc800078230ff */
[----:B------:R-:W-:Y:S01]  /*5350*/  IMAD.U32 R13, RZ, RZ, UR4 ;  /* 0x00000004ff0d7e24 */ /* 0x000fe2000f8e00ff */
[----:B------:R-:W-:Y:S02]  /*5360*/  ULDC.64 UR4, c[0x0][0x218] ;  /* 0x0000860000047ab9 */ /* 0x000fe40000000a00 */
[----:B------:R-:W-:Y:S02]  /*5370*/  LEA R14, P2, R6, UR4, 0x1 ;  /* 0x00000004060e7c11 */ /* 0x000fe4000f8408ff */
[----:B------:R-:W-:Y:S02]  /*5380*/  LEA.HI.X R13, R4, R209, R13, 0x6, P1 ;  /* 0x000000d1040d7211 */ /* 0x000fe400008f340d */
[----:B------:R-:W-:Y:S02]  /*5390*/  IADD3 R18, P1, R14, UR22, RZ ;  /* 0x000000160e127c10 */ /* 0x000fe4000ff3e0ff */
[----:B------:R-:W-:-:S04]  /*53a0*/  LEA.HI.X R15, R6, UR5, R13, 0x1, P2 ;  /* 0x00000005060f7c11 */ /* 0x000fc800090f0c0d */
[----:B------:R-:W-:Y:S01]  /*53b0*/  IADD3.X R19, R15, UR19, RZ, P1, !PT ;  /* 0x000000130f137c10 */ /* 0x000fe20008ffe4ff */
[----:B------:R-:W-:Y:S01]  /*53c0*/  @!PT LDS RZ, [RZ] ;  /* 0x00000000fffff984 */ /* 0x000fe20000000800 */
[----:B------:R-:W-:Y:S01]  /*53d0*/  @!PT LDS RZ, [RZ] ;  /* 0x00000000fffff984 */ /* 0x000fe20000000800 */
[----:B------:R-:W-:Y:S01]  /*53e0*/  @!PT LDS RZ, [RZ] ;  /* 0x00000000fffff984 */ /* 0x000fe20000000800 */
[----:B------:R1:W-:Y:S04]  /*53f0*/  LDGSTS.E.BYPASS.LTC128B.128 [R203+0xc000], desc[UR20][R14.64] ;  /* 0x0c0000000ecb7fae */ /* 0x0003e8000b901d54 */
[----:B------:R1:W-:Y:S04]  /*5400*/  LDGSTS.E.BYPASS.LTC128B.128 [R203+0xe000], desc[UR20][R14.64+0x80] ;  /* 0x0e0000800ecb7fae */ /* 0x0003e8000b901d54 */
[----:B------:R1:W-:Y:S04]  /*5410*/  LDGSTS.E.BYPASS.LTC128B.128 [R203+0x10000], desc[UR20][R14.64+0x100] ;  /* 0x100001000ecb7fae */ /* 0x0003e8000b901d54 */
[----:B------:R1:W-:Y:S04]  /*5420*/  LDGSTS.E.BYPASS.LTC128B.128 [R203+0xd000], desc[UR20][R18.64] ;  /* 0x0d00000012cb7fae */ /* 0x0003e8000b901d54 */
[----:B------:R1:W-:Y:S04]  /*5430*/  LDGSTS.E.BYPASS.LTC128B.128 [R203+0xf000], desc[UR20][R18.64+0x80] ;  /* 0x0f00008012cb7fae */ /* 0x0003e8000b901d54 */
[----:B------:R1:W-:Y:S04]  /*5440*/  LDGSTS.E.BYPASS.LTC128B.128 [R203+0x11000], desc[UR20][R18.64+0x100] ;  /* 0x1100010012cb7fae */ /* 0x0003e8000b901d54 */
[----:B------:R-:W0:Y:S02]  /*5450*/  LDGDEPBAR ;  /* 0x00000000000079af */ /* 0x000e240000000000 */
.L_x_7:
[----:B------:R-:W-:Y:S01]  /*5460*/  FMNMX.FTZ R12, R147, R12, !PT ;  /* 0x0000000c930c7209 */ /* 0x000fe20007810000 */
[----:B------:R-:W2:Y:S01]  /*5470*/  SHFL.BFLY PT, R4, R7, 0x2, 0x1f ;  /* 0x0c401f0007047f89 */ /* 0x000ea200000e0000 */
[----:B------:R-:W-:Y:S01]  /*5480*/  ISETP.GE.AND P1, PT, R5, R0, PT ;  /* 0x000000000500720c */ /* 0x000fe20003f26270 */
[----:B------:R-:W-:Y:S01]  /*5490*/  UISETP.GE.AND UP0, UPT, UR18, 0x3, UPT ;  /* 0x000000031200788c */ /* 0x000fe2000bf06270 */
[----:B------:R-:W-:Y:S02]  /*54a0*/  FSEL R141, R159, -INF , !P0 ;  /* 0xff8000009f8d7808 */ /* 0x000fe40004000000 */
[----:B------:R-:W-:Y:S02]  /*54b0*/  FMNMX.FTZ R12, R143, R12, !PT ;  /* 0x0000000c8f0c7209 */ /* 0x000fe40007810000 */
[----:B------:R-:W-:Y:S02]  /*54c0*/  ISETP.GE.AND P0, PT, R11, R0, PT ;  /* 0x000000000b00720c */ /* 0x000fe40003f06270 */
[----:B------:R-:W-:-:S02]  /*54d0*/  FSEL R163, R154, -INF , !P1 ;  /* 0xff8000009aa37808 */ /* 0x000fc40004800000 */
[----:B------:R-:W-:Y:S02]  /*54e0*/  FMNMX.FTZ R12, R141, R12, !PT ;  /* 0x0000000c8d0c7209 */ /* 0x000fe40007810000 */
[----:B------:R-:W-:Y:S02]  /*54f0*/  FSEL R161, R155, -INF , !P0 ;  /* 0xff8000009ba17808 */ /* 0x000fe40004000000 */
[----:B------:R-:W-:Y:S02]  /*5500*/  FMNMX.FTZ R6, R163, R12, !PT ;  /* 0x0000000ca3067209 */ /* 0x000fe40007810000 */
[----:B-1----:R-:W-:Y:S02]  /*5510*/  LDSM.16.MT88.4 R12, [R193+0x12000] ;  /* 0x01200000c10c783b */ /* 0x002fe40000004200 */
[----:B------:R-:W-:-:S05]  /*5520*/  FMNMX.FTZ R6, R161, R6, !PT ;  /* 0x00000006a1067209 */ /* 0x000fca0007810000 */
[----:B------:R-:W1:Y:S01]  /*5530*/  SHFL.BFLY PT, R5, R6, 0x2, 0x1f ;  /* 0x0c401f0006057f89 */ /* 0x000e6200000e0000 */
[----:B--2---:R-:W-:-:S05]  /*5540*/  FMNMX.FTZ R7, R7, R4, !PT ;  /* 0x0000000407077209 */ /* 0x004fca0007810000 */
[----:B------:R-:W2:Y:S01]  /*5550*/  SHFL.BFLY PT, R210, R7, 0x1, 0x1f ;  /* 0x0c201f0007d27f89 */ /* 0x000ea200000e0000 */
[----:B-1----:R-:W-:-:S05]  /*5560*/  FMNMX.FTZ R4, R6, R5, !PT ;  /* 0x0000000506047209 */ /* 0x002fca0007810000 */
[----:B------:R-:W1:Y:S01]  /*5570*/  SHFL.BFLY PT, R151, R4, 0x1, 0x1f ;  /* 0x0c201f0004977f89 */ /* 0x000e6200000e0000 */
[----:B--2---:R-:W-:-:S04]  /*5580*/  FMNMX.FTZ R210, R7, R210, !PT ;  /* 0x000000d207d27209 */ /* 0x004fc80007810000 */
[C---:B------:R-:W-:Y:S01]  /*5590*/  FSETP.NEU.FTZ.AND P1, PT, R210.reuse, -INF , PT ;  /* 0xff800000d200780b */ /* 0x040fe20003f3d000 */
[----:B------:R-:W-:-:S03]  /*55a0*/  FMUL.FTZ R145, R210, UR8 ;  /* 0x00000008d2917c20 */ /* 0x000fc60008410000 */
[----:B------:R-:W-:Y:S02]  /*55b0*/  FSEL R5, R210, RZ, P1 ;  /* 0x000000ffd2057208 */ /* 0x000fe40000800000 */
[----:B------:R-:W-:-:S05]  /*55c0*/  FSEL R145, R145, RZ, P1 ;  /* 0x000000ff91917208 */ /* 0x000fca0000800000 */
[--C-:B------:R-:W-:Y:S01]  /*55d0*/  FFMA.FTZ R158, R28, UR8, -R145.reuse ;  /* 0x000000081c9e7c23 */ /* 0x100fe20008010891 */
[--C-:B------:R-:W-:Y:S01]  /*55e0*/  FFMA.FTZ R157, R32, UR8, -R145.reuse ;  /* 0x00000008209d7c23 */ /* 0x100fe20008010891 */
[--C-:B------:R-:W-:Y:S01]  /*55f0*/  FFMA.FTZ R156, R8, UR8, -R145.reuse ;  /* 0x00000008089c7c23 */ /* 0x100fe20008010891 */
[--C-:B------:R-:W-:Y:S01]  /*5600*/  FFMA.FTZ R155, R10, UR8, -R145.reuse ;  /* 0x000000080a9b7c23 */ /* 0x100fe20008010891 */
[--C-:B------:R-:W-:Y:S01]  /*5610*/  FFMA.FTZ R164, R26, UR8, -R145.reuse ;  /* 0x000000081aa47c23 */ /* 0x100fe20008010891 */
[--C-:B------:R-:W-:Y:S01]  /*5620*/  FFMA.FTZ R166, R24, UR8, -R145.reuse ;  /* 0x0000000818a67c23 */ /* 0x100fe20008010891 */
[----:B------:R-:W-:Y:S01]  /*5630*/  MUFU.EX2 R158, R158 ;  /* 0x0000009e009e7308 */ /* 0x000fe20000000800 */
[----:B------:R-:W-:Y:S01]  /*5640*/  FFMA.FTZ R167, R20, UR8, -R145 ;  /* 0x0000000814a77c23 */ /* 0x000fe20008010891 */
[----:B-1----:R-:W-:Y:S01]  /*5650*/  FMNMX.FTZ R151, R4, R151, !PT ;  /* 0x0000009704977209 */ /* 0x002fe20007810000 */
[----:B------:R-:W-:Y:S01]  /*5660*/  FADD.FTZ R4, R132, -R5 ;  /* 0x8000000584047221 */ /* 0x000fe20000010000 */
[--C-:B------:R-:W-:Y:S01]  /*5670*/  FFMA.FTZ R165, R22, UR8, -R145.reuse ;  /* 0x0000000816a57c23 */ /* 0x100fe20008010891 */
[--C-:B------:R-:W-:Y:S01]  /*5680*/  FFMA.FTZ R179, R136, UR8, -R145.reuse ;  /* 0x0000000888b37c23 */ /* 0x100fe20008010891 */
[C---:B------:R-:W-:Y:S01]  /*5690*/  FSETP.NEU.FTZ.AND P0, PT, R151.reuse, -INF , PT ;  /* 0xff8000009700780b */ /* 0x040fe20003f1d000 */
[C---:B------:R-:W-:Y:S01]  /*56a0*/  FMUL.FTZ R162, R151.reuse, UR8 ;  /* 0x0000000897a27c20 */ /* 0x040fe20008410000 */
[----:B------:R-:W-:Y:S01]  /*56b0*/  FMUL.FTZ R160, R4, UR8 ;  /* 0x0000000804a07c20 */ /* 0x000fe20008410000 */
[----:B------:R-:W1:Y:S01]  /*56c0*/  MUFU.EX2 R157, R157 ;  /* 0x0000009d009d7308 */ /* 0x000e620000000800 */
[----:B------:R-:W-:Y:S01]  /*56d0*/  FSEL R6, R151, RZ, P0 ;  /* 0x000000ff97067208 */ /* 0x000fe20000000000 */
[--C-:B------:R-:W-:Y:S01]  /*56e0*/  FFMA.FTZ R176, R138, UR8, -R145.reuse ;  /* 0x000000088ab07c23 */ /* 0x100fe20008010891 */
[----:B------:R-:W-:Y:S01]  /*56f0*/  FSEL R162, R162, RZ, P0 ;  /* 0x000000ffa2a27208 */ /* 0x000fe20000000000 */
[----:B------:R-:W-:Y:S01]  /*5700*/  LDSM.16.MT88.4 R132, [R196+0x12800] ;  /* 0x01280000c484783b */ /* 0x000fe20000004200 */
[--C-:B------:R-:W-:Y:S01]  /*5710*/  FFMA.FTZ R215, R174, UR8, -R145.reuse ;  /* 0x00000008aed77c23 */ /* 0x100fe20008010891 */
[----:B------:R-:W-:Y:S01]  /*5720*/  FADD.FTZ R6, R3, -R6 ;  /* 0x8000000603067221 */ /* 0x000fe20000010000 */
[--C-:B------:R-:W-:Y:S01]  /*5730*/  FFMA.FTZ R172, R172, UR8, -R145.reuse ;  /* 0x00000008acac7c23 */ /* 0x100fe20008010891 */
[--C-:B------:R-:W-:Y:S01]  /*5740*/  FFMA.FTZ R154, R17, UR8, -R162.reuse ;  /* 0x00000008119a7c23 */ /* 0x100fe200080108a2 */
[--C-:B------:R-:W-:Y:S01]  /*5750*/  FFMA.FTZ R153, R31, UR8, -R162.reuse ;  /* 0x000000081f997c23 */ /* 0x100fe200080108a2 */
[----:B------:R-:W2:Y:S01]  /*5760*/  LDSM.16.MT88.4 R16, [R196+0x12000] ;  /* 0x01200000c410783b */ /* 0x000ea20000004200 */
[--C-:B------:R-:W-:Y:S01]  /*5770*/  FFMA.FTZ R152, R9, UR8, -R162.reuse ;  /* 0x0000000809987c23 */ /* 0x100fe200080108a2 */
[--C-:B------:R-:W-:Y:S01]  /*5780*/  FFMA.FTZ R159, R33, UR8, -R162.reuse ;  /* 0x00000008219f7c23 */ /* 0x100fe200080108a2 */
[----:B------:R-:W-:Y:S01]  /*5790*/  FMUL.FTZ R3, R6, UR8 ;  /* 0x0000000806037c20 */ /* 0x000fe20008410000 */
[----:B------:R-:W-:Y:S01]  /*57a0*/  MUFU.EX2 R156, R156 ;  /* 0x0000009c009c7308 */ /* 0x000fe20000000800 */
[----:B------:R-:W3:Y:S01]  /*57b0*/  LDSM.16.MT88.4 R8, [R194+0x12000] ;  /* 0x01200000c208783b */ /* 0x000ee20000004200 */
[--C-:B------:R-:W-:Y:S01]  /*57c0*/  FFMA.FTZ R168, R27, UR8, -R162.reuse ;  /* 0x000000081ba87c23 */ /* 0x100fe200080108a2 */
[----:B-1----:R-:W-:Y:S01]  /*57d0*/  F2FP.F16.F32.PACK_AB R4, R157, R158 ;  /* 0x0000009e9d04723e */ /* 0x002fe200000000ff */
[--C-:B------:R-:W-:Y:S01]  /*57e0*/  FFMA.FTZ R171, R25, UR8, -R162.reuse ;  /* 0x0000000819ab7c23 */ /* 0x100fe200080108a2 */
[--C-:B------:R-:W-:Y:S01]  /*57f0*/  FFMA.FTZ R169, R23, UR8, -R162.reuse ;  /* 0x0000000817a97c23 */ /* 0x100fe200080108a2 */
[----:B------:R-:W-:Y:S01]  /*5800*/  LDSM.16.MT88.4 R24, [R193+0x12800] ;  /* 0x01280000c118783b */ /* 0x000fe20000004200 */
[--C-:B------:R-:W-:Y:S01]  /*5810*/  FFMA.FTZ R170, R21, UR8, -R162.reuse ;  /* 0x0000000815aa7c23 */ /* 0x100fe200080108a2 */
[----:B------:R-:W1:Y:S01]  /*5820*/  MUFU.EX2 R155, R155 ;  /* 0x0000009b009b7308 */ /* 0x000e620000000800 */
[--C-:B------:R-:W-:Y:S01]  /*5830*/  FFMA.FTZ R174, R175, UR8, -R162.reuse ;  /* 0x00000008afae7c23 */ /* 0x100fe200080108a2 */
[----:B------:R-:W-:Y:S01]  /*5840*/  LDSM.16.MT88.4 R32, [R194+0x12800] ;  /* 0x01280000c220783b */ /* 0x000fe20000004200 */
[--C-:B------:R-:W-:Y:S01]  /*5850*/  FFMA.FTZ R173, R173, UR8, -R162.reuse ;  /* 0x00000008adad7c23 */ /* 0x100fe200080108a2 */
[--C-:B------:R-:W-:Y:S01]  /*5860*/  FFMA.FTZ R175, R177, UR8, -R162.reuse ;  /* 0x00000008b1af7c23 */ /* 0x100fe200080108a2 */
[--C-:B------:R-:W-:Y:S01]  /*5870*/  FFMA.FTZ R178, R147, UR8, -R162.reuse ;  /* 0x0000000893b27c23 */ /* 0x100fe200080108a2 */
[----:B------:R-:W-:Y:S01]  /*5880*/  LDSM.16.MT88.4 R28, [R192+0x12800] ;  /* 0x01280000c01c783b */ /* 0x000fe20000004200 */
[--C-:B------:R-:W-:Y:S01]  /*5890*/  FFMA.FTZ R177, R146, UR8, -R145.reuse ;  /* 0x0000000892b17c23 */ /* 0x100fe20008010891 */
[----:B------:R-:W-:Y:S01]  /*58a0*/  MUFU.EX2 R154, R154 ;  /* 0x0000009a009a7308 */ /* 0x000fe20000000800 */
[--C-:B------:R-:W-:Y:S01]  /*58b0*/  FFMA.FTZ R212, R144, UR8, -R145.reuse ;  /* 0x0000000890d47c23 */ /* 0x100fe20008010891 */
[----:B------:R-:W-:Y:S01]  /*58c0*/  LDSM.16.MT88.4 R20, [R196+0x14800] ;  /* 0x01480000c414783b */ /* 0x000fe20000004200 */
[--C-:B------:R-:W-:Y:S01]  /*58d0*/  FFMA.FTZ R214, R142, UR8, -R145.reuse ;  /* 0x000000088ed67c23 */ /* 0x100fe20008010891 */
[----:B------:R-:W-:Y:S01]  /*58e0*/  FFMA.FTZ R217, R140, UR8, -R145 ;  /* 0x000000088cd97c23 */ /* 0x000fe20008010891 */
[--C-:B------:R-:W-:Y:S01]  /*58f0*/  FFMA.FTZ R216, R143, UR8, -R162.reuse ;  /* 0x000000088fd87c23 */ /* 0x100fe200080108a2 */
[----:B------:R-:W-:Y:S01]  /*5900*/  LDSM.16.MT88.4 R136, [R192+0x16800] ;  /* 0x01680000c088783b */ /* 0x000fe20000004200 */
[--C-:B------:R-:W-:Y:S01]  /*5910*/  FFMA.FTZ R219, R141, UR8, -R162.reuse ;  /* 0x000000088ddb7c23 */ /* 0x100fe200080108a2 */
[----:B------:R-:W4:Y:S01]  /*5920*/  MUFU.EX2 R153, R153 ;  /* 0x0000009900997308 */ /* 0x000f220000000800 */
[----:B-1----:R-:W-:Y:S01]  /*5930*/  F2FP.F16.F32.PACK_AB R6, R155, R156 ;  /* 0x0000009c9b06723e */ /* 0x002fe200000000ff */
[----:B------:R-:W-:Y:S01]  /*5940*/  LDSM.16.MT88.4 R144, [R192+0x17000] ;  /* 0x01700000c090783b */ /* 0x000fe20000004200 */
[--C-:B------:R-:W-:Y:S01]  /*5950*/  FFMA.FTZ R163, R163, UR8, -R162.reuse ;  /* 0x00000008a3a37c23 */ /* 0x100fe200080108a2 */
[----:B------:R-:W-:Y:S01]  /*5960*/  FFMA.FTZ R162, R161, UR8, -R162 ;  /* 0x00000008a1a27c23 */ /* 0x000fe200080108a2 */
[----:B------:R-:W-:Y:S01]  /*5970*/  PLOP3.LUT P0, PT, PT, PT, UP0, 0x80, 0x0 ;  /* 0x000000000000781c */ /* 0x000fe20003f0f008 */
[----:B------:R-:W-:Y:S02]  /*5980*/  LDSM.16.MT88.4 R140, [R196+0x13800] ;  /* 0x01380000c48c783b */ /* 0x000fe40000004200 */
[----:B------:R-:W-:Y:S08]  /*5990*/  MUFU.EX2 R152, R152 ;  /* 0x0000009800987308 */ /* 0x000ff00000000800 */
[----:B------:R-:W1:Y:S01]  /*59a0*/  MUFU.EX2 R159, R159 ;  /* 0x0000009f009f7308 */ /* 0x000e620000000800 */
[----:B----4-:R-:W-:-:S07]  /*59b0*/  F2FP.F16.F32.PACK_AB R5, R153, R154 ;  /* 0x0000009a9905723e */ /* 0x010fce00000000ff */
[----:B------:R-:W4:Y:S08]  /*59c0*/  MUFU.EX2 R160, R160 ;  /* 0x000000a000a07308 */ /* 0x000f300000000800 */
[----:B------:R-:W5:Y:S01]  /*59d0*/  MUFU.EX2 R3, R3 ;  /* 0x0000000300037308 */ /* 0x000f620000000800 */
[----:B-1----:R-:W-:-:S07]  /*59e0*/  F2FP.F16.F32.PACK_AB R7, R159, R152 ;  /* 0x000000989f07723e */ /* 0x002fce00000000ff */
[----:B------:R-:W-:Y:S01]  /*59f0*/  MUFU.EX2 R164, R164 ;  /* 0x000000a400a47308 */ /* 0x000fe20000000800 */
[-C--:B----4-:R-:W-:Y:S01]  /*5a00*/  FMUL.FTZ R128, R128, R160.reuse ;  /* 0x000000a080807220 */ /* 0x090fe20000410000 */
[-C--:B------:R-:W-:Y:S01]  /*5a10*/  FMUL.FTZ R129, R129, R160.reuse ;  /* 0x000000a081817220 */ /* 0x080fe20000410000 */
[-C--:B------:R-:W-:Y:S01]  /*5a20*/  FMUL.FTZ R124, R124, R160.reuse ;  /* 0x000000a07c7c7220 */ /* 0x080fe20000410000 */
[-C--:B------:R-:W-:Y:S01]  /*5a30*/  FMUL.FTZ R125, R125, R160.reuse ;  /* 0x000000a07d7d7220 */ /* 0x080fe20000410000 */
[-C--:B------:R-:W-:Y:S01]  /*5a40*/  FMUL.FTZ R36, R36, R160.reuse ;  /* 0x000000a024247220 */ /* 0x080fe20000410000 */
[-C--:B------:R-:W-:Y:S01]  /*5a50*/  FMUL.FTZ R37, R37, R160.reuse ;  /* 0x000000a025257220 */ /* 0x080fe20000410000 */
[-C--:B------:R-:W-:Y:S01]  /*5a60*/  FMUL.FTZ R40, R40, R160.reuse ;  /* 0x000000a028287220 */ /* 0x080fe20000410000 */
[-C--:B------:R-:W-:Y:S01]  /*5a70*/  FMUL.FTZ R41, R41, R160.reuse ;  /* 0x000000a029297220 */ /* 0x080fe20000410000 */
[-C--:B-----5:R-:W-:Y:S01]  /*5a80*/  FMUL.FTZ R130, R130, R3.reuse ;  /* 0x0000000382827220 */ /* 0x0a0fe20000410000 */
[-C--:B------:R-:W-:Y:S01]  /*5a90*/  FMUL.FTZ R131, R131, R3.reuse ;  /* 0x0000000383837220 */ /* 0x080fe20000410000 */
[-C--:B------:R-:W-:Y:S01]  /*5aa0*/  FMUL.FTZ R126, R126, R3.reuse ;  /* 0x000000037e7e7220 */ /* 0x080fe20000410000 */
[-C--:B------:R-:W-:Y:S01]  /*5ab0*/  FMUL.FTZ R127, R127, R3.reuse ;  /* 0x000000037f7f7220 */ /* 0x080fe20000410000 */
[-C--:B------:R-:W-:Y:S01]  /*5ac0*/  FMUL.FTZ R38, R38, R3.reuse ;  /* 0x0000000326267220 */ /* 0x080fe20000410000 */
[-C--:B------:R-:W-:Y:S01]  /*5ad0*/  FMUL.FTZ R39, R39, R3.reuse ;  /* 0x0000000327277220 */ /* 0x080fe20000410000 */
[-C--:B------:R-:W-:Y:S01]  /*5ae0*/  FMUL.FTZ R42, R42, R3.reuse ;  /* 0x000000032a2a7220 */ /* 0x080fe20000410000 */
[-C--:B------:R-:W-:Y:S01]  /*5af0*/  FMUL.FTZ R43, R43, R3.reuse ;  /* 0x000000032b2b7220 */ /* 0x080fe20000410000 */
[C---:B--2---:R-:W-:Y:S01]  /*5b00*/  HMMA.16816.F32 R128, R4.reuse, R16, R128 ;  /* 0x000000100480723c */ /* 0x044fe20000001880 */
[-C--:B------:R-:W-:Y:S01]  /*5b10*/  FMUL.FTZ R44, R44, R160.reuse ;  /* 0x000000a02c2c7220 */ /* 0x080fe20000410000 */
[-C--:B------:R-:W-:Y:S01]  /*5b20*/  FMUL.FTZ R45, R45, R160.reuse ;  /* 0x000000a02d2d7220 */ /* 0x080fe20000410000 */
[-C--:B------:R-:W-:Y:S01]  /*5b30*/  FMUL.FTZ R48, R48, R160.reuse ;  /* 0x000000a030307220 */ /* 0x080fe20000410000 */
[-C--:B------:R-:W-:Y:S01]  /*5b40*/  FMUL.FTZ R49, R49, R160.reuse ;  /* 0x000000a031317220 */ /* 0x080fe20000410000 */
[-C--:B------:R-:W-:Y:S01]  /*5b50*/  FMUL.FTZ R46, R46, R3.reuse ;  /* 0x000000032e2e7220 */ /* 0x080fe20000410000 */
[C---:B------:R-:W-:Y:S01]  /*5b60*/  HMMA.16816.F32 R124, R4.reuse, R18, R124 ;  /* 0x00000012047c723c */ /* 0x040fe2000000187c */
[----:B------:R-:W1:Y:S01]  /*5b70*/  LDSM.16.MT88.4 R16, [R192+0x12000] ;  /* 0x01200000c010783b */ /* 0x000e620000004200 */
[-C--:B------:R-:W-:Y:S01]  /*5b80*/  FMUL.FTZ R47, R47, R3.reuse ;  /* 0x000000032f2f7220 */ /* 0x080fe20000410000 */
[-C--:B------:R-:W-:Y:S01]  /*5b90*/  FMUL.FTZ R50, R50, R3.reuse ;  /* 0x0000000332327220 */ /* 0x080fe20000410000 */
[-C--:B------:R-:W-:Y:S01]  /*5ba0*/  FMUL.FTZ R51, R51, R3.reuse ;  /* 0x0000000333337220 */ /* 0x080fe20000410000 */
[-C--:B------:R-:W-:Y:S01]  /*5bb0*/  FMUL.FTZ R52, R52, R160.reuse ;  /* 0x000000a034347220 */ /* 0x080fe20000410000 */
[C---:B---3--:R-:W-:Y:S01]  /*5bc0*/  HMMA.16816.F32 R36, R4.reuse, R8, R36 ;  /* 0x000000080424723c */ /* 0x048fe20000001824 */
[-C--:B------:R-:W-:Y:S01]  /*5bd0*/  FMUL.FTZ R53, R53, R160.reuse ;  /* 0x000000a035357220 */ /* 0x080fe20000410000 */
[-C--:B------:R-:W-:Y:S01]  /*5be0*/  FMUL.FTZ R56, R56, R160.reuse ;  /* 0x000000a038387220 */ /* 0x080fe20000410000 */
[-C--:B------:R-:W-:Y:S01]  /*5bf0*/  FMUL.FTZ R57, R57, R160.reuse ;  /* 0x000000a039397220 */ /* 0x080fe20000410000 */
[-C--:B------:R-:W-:Y:S01]  /*5c00*/  FMUL.FTZ R54, R54, R3.reuse ;  /* 0x0000000336367220 */ /* 0x080fe20000410000 */
[-C--:B------:R-:W-:Y:S01]  /*5c10*/  FMUL.FTZ R55, R55, R3.reuse ;  /* 0x0000000337377220 */ /* 0x080fe20000410000 */
[C---:B------:R-:W-:Y:S01]  /*5c20*/  HMMA.16816.F32 R40, R4.reuse, R10, R40 ;  /* 0x0000000a0428723c */ /* 0x040fe20000001828 */
[----:B------:R-:W2:Y:S01]  /*5c30*/  LDSM.16.MT88.4 R8, [R196+0x14000] ;  /* 0x01400000c408783b */ /* 0x000ea20000004200 */
[-C--:B------:R-:W-:Y:S01]  /*5c40*/  FMUL.FTZ R58, R58, R3.reuse ;  /* 0x000000033a3a7220 */ /* 0x080fe20000410000 */
[-C--:B------:R-:W-:Y:S01]  /*5c50*/  FMUL.FTZ R59, R59, R3.reuse ;  /* 0x000000033b3b7220 */ /* 0x080fe20000410000 */
[-C--:B------:R-:W-:Y:S01]  /*5c60*/  FMUL.FTZ R60, R60, R160.reuse ;  /* 0x000000a03c3c7220 */ /* 0x080fe20000410000 */
[-C--:B------:R-:W-:Y:S01]  /*5c70*/  FMUL.FTZ R61, R61, R160.reuse ;  /* 0x000000a03d3d7220 */ /* 0x080fe20000410000 */
[C---:B------:R-:W-:Y:S01]  /*5c80*/  HMMA.16816.F32 R44, R4.reuse, R12, R44 ;  /* 0x0000000c042c723c */ /* 0x040fe2000000182c */
[-C--:B------:R-:W-:Y:S01]  /*5c90*/  FMUL.FTZ R64, R64, R160.reuse ;  /* 0x000000a040407220 */ /* 0x080fe20000410000 */
[-C--:B------:R-:W-:Y:S01]  /*5ca0*/  FMUL.FTZ R65, R65, R160.reuse ;  /* 0x000000a041417220 */ /* 0x080fe20000410000 */
[-C--:B------:R-:W-:Y:S01]  /*5cb0*/  FMUL.FTZ R62, R62, R3.reuse ;  /* 0x000000033e3e7220 */ /* 0x080fe20000410000 */
[-C--:B------:R-:W-:Y:S01]  /*5cc0*/  FMUL.FTZ R63, R63, R3.reuse ;  /* 0x000000033f3f7220 */ /* 0x080fe20000410000 */
[-C--:B------:R-:W-:Y:S01]  /*5cd0*/  FMUL.FTZ R66, R66, R3.reuse ;  /* 0x0000000342427220 */ /* 0x080fe20000410000 */
[C---:B------:R-:W-:Y:S01]  /*5ce0*/  HMMA.16816.F32 R48, R4.reuse, R14, R48 ;  /* 0x0000000e0430723c */ /* 0x040fe20000001830 */
[----:B------:R-:W3:Y:S01]  /*5cf0*/  LDSM.16.MT88.4 R12, [R194+0x14000] ;  /* 0x01400000c20c783b */ /* 0x000ee20000004200 */
[-C--:B------:R-:W-:Y:S01]  /*5d00*/  FMUL.FTZ R67, R67, R3.reuse ;  /* 0x0000000343437220 */ /* 0x080fe20000410000 */
        /* <DEDUP_REMOVED lines=14> */
[C---:B-1----:R-:W-:Y:S01]  /*5df0*/  HMMA.16816.F32 R52, R4.reuse, R16, R52 ;  /* 0x000000100434723c */ /* 0x042fe20000001834 */
        /* <DEDUP_REMOVED lines=34> */
[----:B------:R-:W4:Y:S01]  /*6020*/  MUFU.EX2 R167, R167 ;  /* 0x000000a700a77308 */ /* 0x000f220000000800 */
[-C--:B------:R-:W-:Y:S01]  /*6030*/  FMUL.FTZ R104, R104, R160.reuse ;  /* 0x000000a068687220 */ /* 0x080fe20000410000 */
[-C--:B------:R-:W-:Y:S01]  /*6040*/  FMUL.FTZ R105, R105, R160.reuse ;  /* 0x000000a069697220 */ /* 0x080fe20000410000 */
[-C--:B------:R-:W-:Y:S01]  /*6050*/  FMUL.FTZ R106, R106, R3.reuse ;  /* 0x000000036a6a7220 */ /* 0x080fe20000410000 */
[-C--:B------:R-:W-:Y:S01]  /*6060*/  FMUL.FTZ R107, R107, R3.reuse ;  /* 0x000000036b6b7220 */ /* 0x080fe20000410000 */
[-C--:B------:R-:W-:Y:S01]  /*6070*/  FMUL.FTZ R116, R116, R160.reuse ;  /* 0x000000a074747220 */ /* 0x080fe20000410000 */
[-C--:B------:R-:W-:Y:S01]  /*6080*/  FMUL.FTZ R117, R117, R160.reuse ;  /* 0x000000a075757220 */ /* 0x080fe20000410000 */
[-C--:B------:R-:W-:Y:S01]  /*6090*/  FMUL.FTZ R118, R118, R3.reuse ;  /* 0x0000000376767220 */ /* 0x080fe20000410000 */
[----:B------:R-:W-:Y:S01]  /*60a0*/  MUFU.EX2 R165, R165 ;  /* 0x000000a500a57308 */ /* 0x000fe20000000800 */
[-C--:B------:R-:W-:Y:S01]  /*60b0*/  FMUL.FTZ R119, R119, R3.reuse ;  /* 0x0000000377777220 */ /* 0x080fe20000410000 */
[-C--:B------:R-:W-:Y:S01]  /*60c0*/  FMUL.FTZ R108, R108, R160.reuse ;  /* 0x000000a06c6c7220 */ /* 0x080fe20000410000 */
[-C--:B------:R-:W-:Y:S01]  /*60d0*/  FMUL.FTZ R109, R109, R160.reuse ;  /* 0x000000a06d6d7220 */ /* 0x080fe20000410000 */
[C---:B-1----:R-:W-:Y:S01]  /*60e0*/  HMMA.16816.F32 R76, R4.reuse, R16, R76 ;  /* 0x00000010044c723c */ /* 0x042fe2000000184c */
[-C--:B------:R-:W-:Y:S01]  /*60f0*/  FMUL.FTZ R112, R112, R160.reuse ;  /* 0x000000a070707220 */ /* 0x080fe20000410000 */
[-C--:B------:R-:W-:Y:S01]  /*6100*/  FMUL.FTZ R113, R113, R160.reuse ;  /* 0x000000a071717220 */ /* 0x080fe20000410000 */
[-C--:B------:R-:W-:Y:S01]  /*6110*/  FMUL.FTZ R110, R110, R3.reuse ;  /* 0x000000036e6e7220 */ /* 0x080fe20000410000 */
[----:B------:R-:W-:Y:S01]  /*6120*/  MUFU.EX2 R166, R166 ;  /* 0x000000a600a67308 */ /* 0x000fe20000000800 */
[-C--:B------:R-:W-:Y:S01]  /*6130*/  FMUL.FTZ R111, R111, R3.reuse ;  /* 0x000000036f6f7220 */ /* 0x080fe20000410000 */
[C---:B------:R-:W-:Y:S01]  /*6140*/  HMMA.16816.F32 R80, R4.reuse, R18, R80 ;  /* 0x000000120450723c */ /* 0x040fe20000001850 */
[----:B------:R-:W1:Y:S01]  /*6150*/  LDSM.16.MT88.4 R16, [R194+0x16000] ;  /* 0x01600000c210783b */ /* 0x000e620000004200 */
[-C--:B------:R-:W-:Y:S01]  /*6160*/  FMUL.FTZ R114, R114, R3.reuse ;  /* 0x0000000372727220 */ /* 0x080fe20000410000 */
[-C--:B------:R-:W-:Y:S01]  /*6170*/  FMUL.FTZ R115, R115, R3.reuse ;  /* 0x0000000373737220 */ /* 0x080fe20000410000 */
[----:B------:R-:W-:Y:S01]  /*6180*/  FFMA.FTZ R158, R213, R160, R158 ;  /* 0x000000a0d59e7223 */ /* 0x000fe2000001009e */
[----:B------:R-:W-:Y:S01]  /*6190*/  FFMA.FTZ R154, R211, R3, R154 ;  /* 0x00000003d39a7223 */ /* 0x000fe2000001009a */
[----:B--2---:R-:W-:Y:S01]  /*61a0*/  HMMA.16816.F32 R84, R4, R8, R84 ;  /* 0x000000080454723c */ /* 0x004fe20000001854 */
[----:B------:R-:W-:Y:S01]  /*61b0*/  MUFU.EX2 R168, R168 ;  /* 0x000000a800a87308 */ /* 0x000fe20000000800 */
[----:B------:R-:W-:Y:S01]  /*61c0*/  FADD.FTZ R157, R157, R158 ;  /* 0x0000009e9d9d7221 */ /* 0x000fe20000010000 */
[----:B------:R-:W-:-:S03]  /*61d0*/  FADD.FTZ R153, R153, R154 ;  /* 0x0000009a99997221 */ /* 0x000fc60000010000 */
[C---:B------:R-:W-:Y:S01]  /*61e0*/  HMMA.16816.F32 R88, R4.reuse, R10, R88 ;  /* 0x0000000a0458723c */ /* 0x040fe20000001858 */
[----:B------:R-:W2:Y:S01]  /*61f0*/  LDSM.16.MT88.4 R8, [R193+0x16000] ;  /* 0x01600000c108783b */ /* 0x000ea20000004200 */
[----:B------:R-:W-:Y:S01]  /*6200*/  FADD.FTZ R156, R156, R157 ;  /* 0x0000009d9c9c7221 */ /* 0x000fe20000010000 */
[----:B------:R-:W5:Y:S01]  /*6210*/  MUFU.EX2 R171, R171 ;  /* 0x000000ab00ab7308 */ /* 0x000f620000000800 */
[----:B------:R-:W-:Y:S02]  /*6220*/  FADD.FTZ R152, R152, R153 ;  /* 0x0000009998987221 */ /* 0x000fe40000010000 */
[----:B---3--:R-:W-:Y:S01]  /*6230*/  HMMA.16816.F32 R92, R4, R12, R92 ;  /* 0x0000000c045c723c */ /* 0x008fe2000000185c */
[----:B------:R-:W-:Y:S01]  /*6240*/  FADD.FTZ R155, R155, R156 ;  /* 0x0000009c9b9b7221 */ /* 0x000fe20000010000 */
[----:B------:R-:W-:-:S03]  /*6250*/  FADD.FTZ R159, R159, R152 ;  /* 0x000000989f9f7221 */ /* 0x000fc60000010000 */
[----:B------:R-:W-:Y:S01]  /*6260*/  MUFU.EX2 R169, R169 ;  /* 0x000000a900a97308 */ /* 0x000fe20000000800 */
[C---:B------:R-:W-:Y:S01]  /*6270*/  HMMA.16816.F32 R96, R4.reuse, R14, R96 ;  /* 0x0000000e0460723c */ /* 0x040fe20000001860 */
[----:B------:R-:W3:Y:S06]  /*6280*/  LDSM.16.MT88.4 R12, [R192+0x16000] ;  /* 0x01600000c00c783b */ /* 0x000eec0000004200 */
[----:B------:R-:W5:Y:S08]  /*6290*/  MUFU.EX2 R170, R170 ;  /* 0x000000aa00aa7308 */ /* 0x000f700000000800 */
[----:B------:R-:W-:Y:S01]  /*62a0*/  MUFU.EX2 R172, R172 ;  /* 0x000000ac00ac7308 */ /* 0x000fe20000000800 */
[C---:B-1----:R-:W-:Y:S06]  /*62b0*/  HMMA.16816.F32 R100, R4.reuse, R16, R100 ;  /* 0x000000100464723c */ /* 0x042fec0000001864 */
[C---:B------:R-:W-:Y:S01]  /*62c0*/  HMMA.16816.F32 R120, R4.reuse, R18, R120 ;  /* 0x000000120478723c */ /* 0x040fe20000001878 */
[----:B------:R-:W1:Y:S01]  /*62d0*/  LDSM.16.MT88.4 R16, [R194+0x14800] ;  /* 0x01480000c210783b */ /* 0x000e620000004200 */
[----:B------:R-:W1:Y:S04]  /*62e0*/  MUFU.EX2 R179, R179 ;  /* 0x000000b300b37308 */ /* 0x000e680000000800 */
[C---:B--2---:R-:W-:Y:S04]  /*62f0*/  HMMA.16816.F32 R104, R4.reuse, R8, R104 ;  /* 0x000000080468723c */ /* 0x044fe80000001868 */
[----:B------:R-:W-:Y:S02]  /*6300*/  MUFU.EX2 R176, R176 ;  /* 0x000000b000b07308 */ /* 0x000fe40000000800 */
[C---:B------:R-:W-:Y:S01]  /*6310*/  HMMA.16816.F32 R116, R4.reuse, R10, R116 ;  /* 0x0000000a0474723c */ /* 0x040fe20000001874 */
[----:B------:R-:W2:Y:S05]  /*6320*/  LDSM.16.MT88.4 R8, [R193+0x14800] ;  /* 0x01480000c108783b */ /* 0x000eaa0000004200 */
[C---:B---3--:R-:W-:Y:S01]  /*6330*/  HMMA.16816.F32 R108, R4.reuse, R12, R108 ;  /* 0x0000000c046c723c */ /* 0x048fe2000000186c */
[----:B------:R-:W-:Y:S05]  /*6340*/  MUFU.EX2 R215, R215 ;  /* 0x000000d700d77308 */ /* 0x000fea0000000800 */
[----:B------:R-:W-:Y:S01]  /*6350*/  HMMA.16816.F32 R112, R4, R14, R112 ;  /* 0x0000000e0470723c */ /* 0x000fe20000001870 */
[----:B------:R-:W3:Y:S02]  /*6360*/  LDSM.16.MT88.4 R12, [R192+0x14800] ;  /* 0x01480000c00c783b */ /* 0x000ee40000004200 */
[----:B------:R-:W-:Y:S04]  /*6370*/  MUFU.EX2 R174, R174 ;  /* 0x000000ae00ae7308 */ /* 0x000fe80000000800 */
[----:B----4-:R-:W-:Y:S01]  /*6380*/  F2FP.F16.F32.PACK_AB R4, R167, R164 ;  /* 0x000000a4a704723e */ /* 0x010fe200000000ff */
[----:B------:R-:W-:Y:S01]  /*6390*/  FADD.FTZ R164, R164, R155 ;  /* 0x0000009ba4a47221 */ /* 0x000fe20000010000 */
[----:B-----5:R-:W-:-:S02]  /*63a0*/  F2FP.F16.F32.PACK_AB R5, R171, R168 ;  /* 0x000000a8ab05723e */ /* 0x020fc400000000ff */
[----:B------:R-:W-:Y:S01]  /*63b0*/  F2FP.F16.F32.PACK_AB R6, R166, R165 ;  /* 0x000000a5a606723e */ /* 0x000fe200000000ff */
[----:B------:R-:W4:Y:S01]  /*63c0*/  MUFU.EX2 R173, R173 ;  /* 0x000000ad00ad7308 */ /* 0x000f220000000800 */
[----:B------:R-:W-:Y:S01]  /*63d0*/  F2FP.F16.F32.PACK_AB R7, R170, R169 ;  /* 0x000000a9aa07723e */ /* 0x000fe200000000ff */
[----:B------:R-:W-:-:S04]  /*63e0*/  FADD.FTZ R164, R167, R164 ;  /* 0x000000a4a7a47221 */ /* 0x000fc80000010000 */
[----:B------:R-:W-:Y:S02]  /*63f0*/  FADD.FTZ R3, R165, R164 ;  /* 0x000000a4a5037221 */ /* 0x000fe40000010000 */
[----:B------:R-:W-:Y:S01]  /*6400*/  HMMA.16816.F32 R44, R4, R24, R44 ;  /* 0x00000018042c723c */ /* 0x000fe2000000182c */
[----:B------:R-:W-:Y:S01]  /*6410*/  MUFU.EX2 R175, R175 ;  /* 0x000000af00af7308 */ /* 0x000fe20000000800 */
[----:B------:R-:W-:-:S04]  /*6420*/  FADD.FTZ R3, R166, R3 ;  /* 0x00000003a6037221 */ /* 0x000fc80000010000 */
[C---:B------:R-:W-:Y:S01]  /*6430*/  HMMA.16816.F32 R48, R4.reuse, R26, R48 ;  /* 0x0000001a0430723c */ /* 0x040fe20000001830 */
[----:B------:R-:W5:Y:S02]  /*6440*/  LDSM.16.MT88.4 R24, [R196+0x16800] ;  /* 0x01680000c418783b */ /* 0x000f640000004200 */
[----:B------:R-:W4:Y:S03]  /*6450*/  MUFU.EX2 R178, R178 ;  /* 0x000000b200b27308 */ /* 0x000f260000000800 */
[C---:B-1----:R-:W-:Y:S05]  /*6460*/  HMMA.16816.F32 R68, R4.reuse, R16, R68 ;  /* 0x000000100444723c */ /* 0x042fea0000001844 */
[----:B------:R-:W-:Y:S01]  /*6470*/  MUFU.EX2 R177, R177 ;  /* 0x000000b100b17308 */ /* 0x000fe20000000800 */
[C---:B------:R-:W-:Y:S01]  /*6480*/  HMMA.16816.F32 R72, R4.reuse, R18, R72 ;  /* 0x000000120448723c */ /* 0x040fe20000001848 */
[----:B------:R-:W1:Y:S05]  /*6490*/  LDSM.16.MT88.4 R16, [R194+0x16800] ;  /* 0x01680000c210783b */ /* 0x000e6a0000004200 */
[C---:B--2---:R-:W-:Y:S01]  /*64a0*/  HMMA.16816.F32 R76, R4.reuse, R8, R76 ;  /* 0x00000008044c723c */ /* 0x044fe2000000184c */
[----:B------:R-:W2:Y:S05]  /*64b0*/  MUFU.EX2 R212, R212 ;  /* 0x000000d400d47308 */ /* 0x000eaa0000000800 */
[C---:B------:R-:W-:Y:S01]  /*64c0*/  HMMA.16816.F32 R80, R4.reuse, R10, R80 ;  /* 0x0000000a0450723c */ /* 0x040fe20000001850 */
[----:B------:R-:W4:Y:S02]  /*64d0*/  LDSM.16.MT88.4 R8, [R193+0x16800] ;  /* 0x01680000c108783b */ /* 0x000f240000004200 */
[----:B------:R-:W-:Y:S03]  /*64e0*/  MUFU.EX2 R214, R214 ;  /* 0x000000d600d67308 */ /* 0x000fe60000000800 */
[C---:B---3--:R-:W-:Y:S05]  /*64f0*/  HMMA.16816.F32 R84, R4.reuse, R12, R84 ;  /* 0x0000000c0454723c */ /* 0x048fea0000001854 */
[----:B------:R-:W-:Y:S01]  /*6500*/  MUFU.EX2 R217, R217 ;  /* 0x000000d900d97308 */ /* 0x000fe20000000800 */
[C---:B------:R-:W-:Y:S01]  /*6510*/  HMMA.16816.F32 R88, R4.reuse, R14, R88 ;  /* 0x0000000e0458723c */ /* 0x040fe20000001858 */
[----:B------:R-:W-:Y:S05]  /*6520*/  LDSM.16.MT88.4 R12, [R193+0x15000] ;  /* 0x01500000c10c783b */ /* 0x000fea0000004200 */
[C---:B-----5:R-:W-:Y:S01]  /*6530*/  HMMA.16816.F32 R92, R4.reuse, R24, R92 ;  /* 0x00000018045c723c */ /* 0x060fe2000000185c */
[----:B------:R-:W-:Y:S05]  /*6540*/  MUFU.EX2 R216, R216 ;  /* 0x000000d800d87308 */ /* 0x000fea0000000800 */
[C---:B------:R-:W-:Y:S01]  /*6550*/  HMMA.16816.F32 R96, R4.reuse, R26, R96 ;  /* 0x0000001a0460723c */ /* 0x040fe20000001860 */
[----:B------:R-:W3:Y:S02]  /*6560*/  LDSM.16.MT88.4 R24, [R193+0x13000] ;  /* 0x01300000c118783b */ /* 0x000ee40000004200 */
[----:B------:R-:W5:Y:S03]  /*6570*/  MUFU.EX2 R219, R219 ;  /* 0x000000db00db7308 */ /* 0x000f660000000800 */
[C---:B-1----:R-:W-:Y:S05]  /*6580*/  HMMA.16816.F32 R100, R4.reuse, R16, R100 ;  /* 0x000000100464723c */ /* 0x042fea0000001864 */
[----:B------:R-:W-:Y:S01]  /*6590*/  MUFU.EX2 R163, R163 ;  /* 0x000000a300a37308 */ /* 0x000fe20000000800 */
[C---:B------:R-:W-:Y:S01]  /*65a0*/  HMMA.16816.F32 R120, R4.reuse, R18, R120 ;  /* 0x000000120478723c */ /* 0x040fe20000001878 */
[----:B------:R-:W1:Y:S05]  /*65b0*/  LDSM.16.MT88.4 R16, [R194+0x15000] ;  /* 0x01500000c210783b */ /* 0x000e6a0000004200 */
[C---:B----4-:R-:W-:Y:S01]  /*65c0*/  HMMA.16816.F32 R104, R4.reuse, R8, R104 ;  /* 0x000000080468723c */ /* 0x050fe20000001868 */
[----:B------:R-:W4:Y:S05]  /*65d0*/  MUFU.EX2 R162, R162 ;  /* 0x000000a200a27308 */ /* 0x000f2a0000000800 */
[----:B------:R-:W-:Y:S01]  /*65e0*/  HMMA.16816.F32 R116, R4, R10, R116 ;  /* 0x0000000a0474723c */ /* 0x000fe20000001874 */
[----:B------:R-:W-:Y:S01]  /*65f0*/  F2FP.F16.F32.PACK_AB R8, R179, R172 ;  /* 0x000000acb308723e */ /* 0x000fe200000000ff */
[----:B------:R-:W-:Y:S01]  /*6600*/  FADD.FTZ R172, R172, R3 ;  /* 0x00000003acac7221 */ /* 0x000fe20000010000 */
[----:B------:R-:W-:-:S03]  /*6610*/  F2FP.F16.F32.PACK_AB R9, R173, R174 ;  /* 0x000000aead09723e */ /* 0x000fc600000000ff */
[----:B------:R-:W-:Y:S01]  /*6620*/  HMMA.16816.F32 R128, R4, R132, R128 ;  /* 0x000000840480723c */ /* 0x000fe20000001880 */
[----:B------:R-:W-:Y:S01]  /*6630*/  F2FP.F16.F32.PACK_AB R10, R215, R176 ;  /* 0x000000b0d70a723e */ /* 0x000fe200000000ff */
[----:B------:R-:W-:Y:S01]  /*6640*/  FADD.FTZ R179, R179, R172 ;  /* 0x000000acb3b37221 */ /* 0x000fe20000010000 */
[----:B------:R-:W-:-:S03]  /*6650*/  F2FP.F16.F32.PACK_AB R11, R178, R175 ;  /* 0x000000afb20b723e */ /* 0x000fc600000000ff */
[----:B------:R-:W-:Y:S01]  /*6660*/  HMMA.16816.F32 R124, R4, R134, R124 ;  /* 0x00000086047c723c */ /* 0x000fe2000000187c */
[----:B------:R-:W2:Y:S01]  /*6670*/  LDSM.16.MT88.4 R132, [R196+0x13000] ;  /* 0x01300000c484783b */ /* 0x000ea20000004200 */
[----:B------:R-:W-:-:S04]  /*6680*/  FADD.FTZ R176, R176, R179 ;  /* 0x000000b3b0b07221 */ /* 0x000fc80000010000 */
[----:B------:R-:W-:Y:S01]  /*6690*/  HMMA.16816.F32 R36, R4, R32, R36 ;  /* 0x000000200424723c */ /* 0x000fe20000001824 */
[----:B------:R-:W-:-:S05]  /*66a0*/  FADD.FTZ R176, R215, R176 ;  /* 0x000000b0d7b07221 */ /* 0x000fca0000010000 */
[C---:B------:R-:W-:Y:S01]  /*66b0*/  HMMA.16816.F32 R40, R4.reuse, R34, R40 ;  /* 0x000000220428723c */ /* 0x040fe20000001828 */
[----:B------:R-:W5:Y:S05]  /*66c0*/  LDSM.16.MT88.4 R32, [R194+0x13000] ;  /* 0x01300000c220783b */ /* 0x000f6a0000004200 */
[C---:B------:R-:W-:Y:S06]  /*66d0*/  HMMA.16816.F32 R52, R4.reuse, R28, R52 ;  /* 0x0000001c0434723c */ /* 0x040fec0000001834 */
[C---:B------:R-:W-:Y:S01]  /*66e0*/  HMMA.16816.F32 R56, R4.reuse, R30, R56 ;  /* 0x0000001e0438723c */ /* 0x040fe20000001838 */
[----:B------:R-:W4:Y:S05]  /*66f0*/  LDSM.16.MT88.4 R28, [R192+0x13000] ;  /* 0x01300000c01c783b */ /* 0x000f2a0000004200 */
[C---:B------:R-:W-:Y:S06]  /*6700*/  HMMA.16816.F32 R60, R4.reuse, R20, R60 ;  /* 0x00000014043c723c */ /* 0x040fec000000183c */
[C---:B------:R-:W-:Y:S01]  /*6710*/  HMMA.16816.F32 R64, R4.reuse, R22, R64 ;  /* 0x000000160440723c */ /* 0x040fe20000001840 */
[----:B------:R-:W4:Y:S05]  /*6720*/  LDSM.16.MT88.4 R20, [R196+0x15000] ;  /* 0x01500000c414783b */ /* 0x000f2a0000004200 */
[C---:B------:R-:W-:Y:S06]  /*6730*/  HMMA.16816.F32 R108, R4.reuse, R136, R108 ;  /* 0x00000088046c723c */ /* 0x040fec000000186c */
[----:B------:R-:W-:Y:S01]  /*6740*/  HMMA.16816.F32 R112, R4, R138, R112 ;  /* 0x0000008a0470723c */ /* 0x000fe20000001870 */
[----:B------:R-:W4:Y:S04]  /*6750*/  LDSM.16.MT88.4 R4, [R192+0x15000] ;  /* 0x01500000c004783b */ /* 0x000f280000004200 */
[----:B------:R-:W-:Y:S01]  /*6760*/  LDSM.16.MT88.4 R136, [R194+0x13800] ;  /* 0x01380000c288783b */ /* 0x000fe20000004200 */
[C---:B---3--:R-:W-:Y:S06]  /*6770*/  HMMA.16816.F32 R44, R8.reuse, R24, R44 ;  /* 0x00000018082c723c */ /* 0x048fec000000182c */
[C---:B------:R-:W-:Y:S01]  /*6780*/  HMMA.16816.F32 R48, R8.reuse, R26, R48 ;  /* 0x0000001a0830723c */ /* 0x040fe20000001830 */
[----:B------:R-:W3:Y:S05]  /*6790*/  LDSM.16.MT88.4 R24, [R196+0x17000] ;  /* 0x01700000c418783b */ /* 0x000eea0000004200 */
[C---:B-1----:R-:W-:Y:S06]  /*67a0*/  HMMA.16816.F32 R68, R8.reuse, R16, R68 ;  /* 0x000000100844723c */ /* 0x042fec0000001844 */
[C---:B------:R-:W-:Y:S01]  /*67b0*/  HMMA.16816.F32 R72, R8.reuse, R18, R72 ;  /* 0x000000120848723c */ /* 0x040fe20000001848 */
[----:B------:R-:W1:Y:S05]  /*67c0*/  LDSM.16.MT88.4 R16, [R194+0x17000] ;  /* 0x01700000c210783b */ /* 0x000e6a0000004200 */
[C---:B------:R-:W-:Y:S06]  /*67d0*/  HMMA.16816.F32 R76, R8.reuse, R12, R76 ;  /* 0x0000000c084c723c */ /* 0x040fec000000184c */
[C---:B------:R-:W-:Y:S01]  /*67e0*/  HMMA.16816.F32 R80, R8.reuse, R14, R80 ;  /* 0x0000000e0850723c */ /* 0x040fe20000001850 */
[----:B------:R-:W1:Y:S05]  /*67f0*/  LDSM.16.MT88.4 R12, [R193+0x17000] ;  /* 0x01700000c10c783b */ /* 0x000e6a0000004200 */
[C---:B--2---:R-:W-:Y:S06]  /*6800*/  HMMA.16816.F32 R128, R8.reuse, R132, R128 ;  /* 0x000000840880723c */ /* 0x044fec0000001880 */
[C---:B------:R-:W-:Y:S01]  /*6810*/  HMMA.16816.F32 R124, R8.reuse, R134, R124 ;  /* 0x00000086087c723c */ /* 0x040fe2000000187c */
[----:B------:R-:W-:Y:S05]  /*6820*/  LDSM.16.MT88.4 R132, [R193+0x13800] ;  /* 0x01380000c184783b */ /* 0x000fea0000004200 */
[C---:B-----5:R-:W-:Y:S06]  /*6830*/  HMMA.16816.F32 R36, R8.reuse, R32, R36 ;  /* 0x000000200824723c */ /* 0x060fec0000001824 */
[C---:B------:R-:W-:Y:S01]  /*6840*/  HMMA.16816.F32 R40, R8.reuse, R34, R40 ;  /* 0x000000220828723c */ /* 0x040fe20000001828 */
[----:B------:R-:W-:Y:S05]  /*6850*/  LDSM.16.MT88.4 R32, [R192+0x13800] ;  /* 0x01380000c020783b */ /* 0x000fea0000004200 */
[C---:B----4-:R-:W-:Y:S06]  /*6860*/  HMMA.16816.F32 R52, R8.reuse, R28, R52 ;  /* 0x0000001c0834723c */ /* 0x050fec0000001834 */
[C---:B------:R-:W-:Y:S01]  /*6870*/  HMMA.16816.F32 R56, R8.reuse, R30, R56 ;  /* 0x0000001e0838723c */ /* 0x040fe20000001838 */
[----:B------:R-:W2:Y:S05]  /*6880*/  LDSM.16.MT88.4 R28, [R196+0x15800] ;  /* 0x01580000c41c783b */ /* 0x000eaa0000004200 */
[C---:B------:R-:W-:Y:S06]  /*6890*/  HMMA.16816.F32 R60, R8.reuse, R20, R60 ;  /* 0x00000014083c723c */ /* 0x040fec000000183c */
[C---:B------:R-:W-:Y:S01]  /*68a0*/  HMMA.16816.F32 R64, R8.reuse, R22, R64 ;  /* 0x000000160840723c */ /* 0x040fe20000001840 */
[----:B------:R-:W-:Y:S05]  /*68b0*/  LDSM.16.MT88.4 R20, [R193+0x15800] ;  /* 0x01580000c114783b */ /* 0x000fea0000004200 */
[C---:B------:R-:W-:Y:S06]  /*68c0*/  HMMA.16816.F32 R84, R8.reuse, R4, R84 ;  /* 0x000000040854723c */ /* 0x040fec0000001854 */
[----:B------:R-:W-:Y:S01]  /*68d0*/  HMMA.16816.F32 R88, R8, R6, R88 ;  /* 0x000000060858723c */ /* 0x000fe20000001858 */
[----:B------:R-:W-:Y:S01]  /*68e0*/  F2FP.F16.F32.PACK_AB R4, R212, R177 ;  /* 0x000000b1d404723e */ /* 0x000fe200000000ff */
[----:B------:R-:W-:Y:S01]  /*68f0*/  FADD.FTZ R177, R177, R176 ;  /* 0x000000b0b1b17221 */ /* 0x000fe20000010000 */
[----:B------:R-:W-:-:S03]  /*6900*/  F2FP.F16.F32.PACK_AB R5, R219, R216 ;  /* 0x000000d8db05723e */ /* 0x000fc600000000ff */
[----:B---3--:R-:W-:Y:S01]  /*6910*/  HMMA.16816.F32 R92, R8, R24, R92 ;  /* 0x00000018085c723c */ /* 0x008fe2000000185c */
[----:B------:R-:W-:Y:S01]  /*6920*/  F2FP.F16.F32.PACK_AB R6, R217, R214 ;  /* 0x000000d6d906723e */ /* 0x000fe200000000ff */
[----:B------:R-:W-:Y:S01]  /*6930*/  FADD.FTZ R177, R212, R177 ;  /* 0x000000b1d4b17221 */ /* 0x000fe20000010000 */
[----:B------:R-:W-:-:S03]  /*6940*/  F2FP.F16.F32.PACK_AB R7, R162, R163 ;  /* 0x000000a3a207723e */ /* 0x000fc600000000ff */
[----:B------:R-:W-:Y:S01]  /*6950*/  HMMA.16816.F32 R96, R8, R26, R96 ;  /* 0x0000001a0860723c */ /* 0x000fe20000001860 */
[----:B------:R-:W-:Y:S01]  /*6960*/  LDSM.16.MT88.4 R24, [R194+0x15800] ;  /* 0x01580000c218783b */ /* 0x000fe20000004200 */
[----:B------:R-:W-:-:S04]  /*6970*/  FADD.FTZ R214, R214, R177 ;  /* 0x000000b1d6d67221 */ /* 0x000fc80000010000 */
[----:B-1----:R-:W-:Y:S01]  /*6980*/  HMMA.16816.F32 R100, R8, R16, R100 ;  /* 0x000000100864723c */ /* 0x002fe20000001864 */
[----:B------:R-:W-:-:S05]  /*6990*/  FADD.FTZ R213, R217, R214 ;  /* 0x000000d6d9d57221 */ /* 0x000fca0000010000 */
[C---:B------:R-:W-:Y:S01]  /*69a0*/  HMMA.16816.F32 R120, R8.reuse, R18, R120 ;  /* 0x000000120878723c */ /* 0x040fe20000001878 */
[----:B------:R-:W1:Y:S05]  /*69b0*/  LDSM.16.MT88.4 R16, [R192+0x15800] ;  /* 0x01580000c010783b */ /* 0x000e6a0000004200 */
[C---:B------:R-:W-:Y:S06]  /*69c0*/  HMMA.16816.F32 R104, R8.reuse, R12, R104 ;  /* 0x0000000c0868723c */ /* 0x040fec0000001868 */
[C---:B------:R-:W-:Y:S01]  /*69d0*/  HMMA.16816.F32 R116, R8.reuse, R14, R116 ;  /* 0x0000000e0874723c */ /* 0x040fe20000001874 */
[----:B------:R-:W-:Y:S05]  /*69e0*/  LDSM.16.MT88.4 R12, [R196+0x17800] ;  /* 0x01780000c40c783b */ /* 0x000fea0000004200 */
[C---:B------:R-:W-:Y:S06]  /*69f0*/  HMMA.16816.F32 R108, R8.reuse, R144, R108 ;  /* 0x00000090086c723c */ /* 0x040fec000000186c */
[----:B------:R-:W-:Y:S01]  /*6a00*/  HMMA.16816.F32 R112, R8, R146, R112 ;  /* 0x000000920870723c */ /* 0x000fe20000001870 */
[----:B------:R-:W3:Y:S05]  /*6a10*/  LDSM.16.MT88.4 R8, [R194+0x17800] ;  /* 0x01780000c208783b */ /* 0x000eea0000004200 */
[C---:B--2---:R-:W-:Y:S06]  /*6a20*/  HMMA.16816.F32 R60, R4.reuse, R28, R60 ;  /* 0x0000001c043c723c */ /* 0x044fec000000183c */
[C---:B------:R-:W-:Y:S01]  /*6a30*/  HMMA.16816.F32 R64, R4.reuse, R30, R64 ;  /* 0x0000001e0440723c */ /* 0x040fe20000001840 */
[----:B------:R-:W2:Y:S05]  /*6a40*/  LDSM.16.MT88.4 R28, [R193+0x17800] ;  /* 0x01780000c11c783b */ /* 0x000eaa0000004200 */
[C---:B-1----:R-:W-:Y:S06]  /*6a50*/  HMMA.16816.F32 R84, R4.reuse, R16, R84 ;  /* 0x000000100454723c */ /* 0x042fec0000001854 */
[C---:B------:R-:W-:Y:S01]  /*6a60*/  HMMA.16816.F32 R88, R4.reuse, R18, R88 ;  /* 0x000000120458723c */ /* 0x040fe20000001858 */
[----:B------:R-:W1:Y:S05]  /*6a70*/  LDSM.16.MT88.4 R16, [R192+0x17800] ;  /* 0x01780000c010783b */ /* 0x000e6a0000004200 */
[C---:B------:R-:W-:Y:S06]  /*6a80*/  HMMA.16816.F32 R128, R4.reuse, R140, R128 ;  /* 0x0000008c0480723c */ /* 0x040fec0000001880 */
[C---:B------:R-:W-:Y:S06]  /*6a90*/  HMMA.16816.F32 R124, R4.reuse, R142, R124 ;  /* 0x0000008e047c723c */ /* 0x040fec000000187c */
[C---:B---3--:R-:W-:Y:S06]  /*6aa0*/  HMMA.16816.F32 R100, R4.reuse, R8, R100 ;  /* 0x000000080464723c */ /* 0x048fec0000001864 */
[----:B------:R-:W-:Y:S01]  /*6ab0*/  HMMA.16816.F32 R36, R4, R136, R36 ;  /* 0x000000880424723c */ /* 0x000fe20000001824 */
[----:B------:R-:W-:-:S04]  /*6ac0*/  FADD.FTZ R8, R168, R159 ;  /* 0x0000009fa8087221 */ /* 0x000fc80000010000 */
[----:B------:R-:W-:Y:S01]  /*6ad0*/  FADD.FTZ R8, R171, R8 ;  /* 0x00000008ab087221 */ /* 0x000fe20000010000 */
[----:B------:R-:W-:Y:S03]  /*6ae0*/  HMMA.16816.F32 R40, R4, R138, R40 ;  /* 0x0000008a0428723c */ /* 0x000fe60000001828 */
[----:B------:R-:W-:-:S03]  /*6af0*/  FADD.FTZ R169, R169, R8 ;  /* 0x00000008a9a97221 */ /* 0x000fc60000010000 */
[----:B------:R-:W-:Y:S01]  /*6b00*/  HMMA.16816.F32 R44, R4, R132, R44 ;  /* 0x00000084042c723c */ /* 0x000fe2000000182c */
[----:B------:R-:W-:-:S04]  /*6b10*/  FADD.FTZ R169, R170, R169 ;  /* 0x000000a9aaa97221 */ /* 0x000fc80000010000 */
[----:B------:R-:W-:Y:S01]  /*6b20*/  FADD.FTZ R174, R174, R169 ;  /* 0x000000a9aeae7221 */ /* 0x000fe20000010000 */
[----:B------:R-:W-:Y:S01]  /*6b30*/  HMMA.16816.F32 R48, R4, R134, R48 ;  /* 0x000000860430723c */ /* 0x000fe20000001830 */
[----:B------:R-:W-:Y:S02]  /*6b40*/  MOV R132, R210 ;  /* 0x000000d200847202 */ /* 0x000fe40000000f00 */
[----:B------:R-:W-:-:S03]  /*6b50*/  FADD.FTZ R174, R173, R174 ;  /* 0x000000aeadae7221 */ /* 0x000fc60000010000 */
[----:B------:R-:W-:Y:S01]  /*6b60*/  HMMA.16816.F32 R52, R4, R32, R52 ;  /* 0x000000200434723c */ /* 0x000fe20000001834 */
[----:B------:R-:W-:-:S04]  /*6b70*/  FADD.FTZ R3, R175, R174 ;  /* 0x000000aeaf037221 */ /* 0x000fc80000010000 */
[----:B------:R-:W-:Y:S01]  /*6b80*/  FADD.FTZ R3, R178, R3 ;  /* 0x00000003b2037221 */ /* 0x000fe20000010000 */
[C---:B------:R-:W-:Y:S03]  /*6b90*/  HMMA.16816.F32 R56, R4.reuse, R34, R56 ;  /* 0x000000220438723c */ /* 0x040fe60000001838 */
[----:B------:R-:W-:Y:S01]  /*6ba0*/  FADD.FTZ R216, R216, R3 ;  /* 0x00000003d8d87221 */ /* 0x000fe20000010000 */
[----:B------:R-:W-:Y:S02]  /*6bb0*/  MOV R3, R151 ;  /* 0x0000009700037202 */ /* 0x000fe40000000f00 */
[----:B------:R-:W-:Y:S01]  /*6bc0*/  HMMA.16816.F32 R68, R4, R24, R68 ;  /* 0x000000180444723c */ /* 0x000fe20000001844 */
[----:B------:R-:W-:-:S04]  /*6bd0*/  FADD.FTZ R216, R219, R216 ;  /* 0x000000d8dbd87221 */ /* 0x000fc80000010000 */
[----:B------:R-:W-:Y:S01]  /*6be0*/  FADD.FTZ R163, R163, R216 ;  /* 0x000000d8a3a37221 */ /* 0x000fe20000010000 */
[----:B------:R-:W-:Y:S03]  /*6bf0*/  HMMA.16816.F32 R72, R4, R26, R72 ;  /* 0x0000001a0448723c */ /* 0x000fe60000001848 */
[----:B------:R-:W-:-:S03]  /*6c00*/  FADD.FTZ R211, R162, R163 ;  /* 0x000000a3a2d37221 */ /* 0x000fc60000010000 */
[C---:B------:R-:W-:Y:S06]  /*6c10*/  HMMA.16816.F32 R76, R4.reuse, R20, R76 ;  /* 0x00000014044c723c */ /* 0x040fec000000184c */
[C---:B------:R-:W-:Y:S06]  /*6c20*/  HMMA.16816.F32 R80, R4.reuse, R22, R80 ;  /* 0x000000160450723c */ /* 0x040fec0000001850 */
[C---:B------:R-:W-:Y:S06]  /*6c30*/  HMMA.16816.F32 R92, R4.reuse, R12, R92 ;  /* 0x0000000c045c723c */ /* 0x040fec000000185c */
[C---:B------:R-:W-:Y:S06]  /*6c40*/  HMMA.16816.F32 R96, R4.reuse, R14, R96 ;  /* 0x0000000e0460723c */ /* 0x040fec0000001860 */
[C---:B------:R-:W-:Y:S06]  /*6c50*/  HMMA.16816.F32 R120, R4.reuse, R10, R120 ;  /* 0x0000000a0478723c */ /* 0x040fec0000001878 */
[C---:B--2---:R-:W-:Y:S06]  /*6c60*/  HMMA.16816.F32 R104, R4.reuse, R28, R104 ;  /* 0x0000001c0468723c */ /* 0x044fec0000001868 */
[C---:B------:R-:W-:Y:S06]  /*6c70*/  HMMA.16816.F32 R116, R4.reuse, R30, R116 ;  /* 0x0000001e0474723c */ /* 0x040fec0000001874 */
[C---:B-1----:R-:W-:Y:S06]  /*6c80*/  HMMA.16816.F32 R108, R4.reuse, R16, R108 ;  /* 0x00000010046c723c */ /* 0x042fec000000186c */
[----:B------:R-:W-:Y:S01]  /*6c90*/  HMMA.16816.F32 R112, R4, R18, R112 ;  /* 0x000000120470723c */ /* 0x000fe20000001870 */
[----:B------:R-:W-:-:S08]  /*6ca0*/  NOP ;  /* 0x0000000000007918 */ /* 0x000fd00000000000 */
[----:B------:R-:W-:-:S15]  /*6cb0*/  @!P0 BRA `(.L_x_6) ;  /* 0x0000002c00148947 */ /* 0x000fde0003800000 */
[----:B------:R-:W-:Y:S01]  /*6cc0*/  UIADD3 UR9, UR18, -0x3, URZ ;  /* 0xfffffffd12097890 */ /* 0x000fe2000fffe03f */
[----:B------:R-:W-:-:S04]  /*6cd0*/  DEPBAR.LE SB0, 0x0 ;  /* 0x000080000000791a */ /* 0x000fc80000000000 */
[----:B------:R-:W-:Y:S01]  /*6ce0*/  USHF.R.S32.HI UR4, URZ, 0x1f, UR9 ;  /* 0x0000001f3f047899 */ /* 0x000fe20008011409 */
[----:B------:R-:W-:Y:S01]  /*6cf0*/  IMAD.U32 R3, RZ, RZ, UR10 ;  /* 0x0000000aff037e24 */ /* 0x000fe2000f8e00ff */
[----:B------:R-:W-:Y:S02]  /*6d00*/  UIMAD.WIDE.U32 UR24, UR9, UR10, URZ ;  /* 0x0000000a091872a5 */ /* 0x000fe4000f8e003f */
[----:B------:R-:W-:Y:S02]  /*6d10*/  UIMAD UR4, UR4, UR10, URZ ;  /* 0x0000000a040472a4 */ /* 0x000fe4000f8e023f */
[----:B------:R-:W-:Y:S02]  /*6d20*/  UISETP.NE.AND UP0, UPT, UR18, 0x3, UPT ;  /* 0x000000031200788c */ /* 0x000fe4000bf05270 */
[----:B------:R-:W-:Y:S01]  /*6d30*/  UIMAD UR4, UR9, UR11, UR4 ;  /* 0x0000000b090472a4 */ /* 0x000fe2000f8e0204 */
[----:B------:R-:W-:Y:S02]  /*6d40*/  IMAD.U32 R4, RZ, RZ, UR24 ;  /* 0x00000018ff047e24 */ /* 0x000fe4000f8e00ff */
[----:B------:R-:W-:Y:S01]  /*6d50*/  IMAD.U32 R5, RZ, RZ, UR25 ;  /* 0x00000019ff057e24 */ /* 0x000fe2000f8e00ff */
[----:B------:R-:W-:Y:S01]  /*6d60*/  UIADD3 UR4, UR25, UR4, URZ ;  /* 0x0000000419047290 */ /* 0x000fe2000fffe03f */
[----:B------:R-:W-:Y:S01]  /*6d70*/  BAR.SYNC.DEFER_BLOCKING 0x0 ;  /* 0x0000000000007b1d */ /* 0x000fe20000010000 */
[----:B------:R-:W-:-:S04]  /*6d80*/  LEA R6, P1, R4, R148, 0x6 ;  /* 0x0000009404067211 */ /* 0x000fc800078230ff */
[----:B------:R-:W-:Y:S01]  /*6d90*/  IMAD.U32 R5, RZ, RZ, UR4 ;  /* 0x00000004ff057e24 */ /* 0x000fe2000f8e00ff */
[----:B------:R-:W-:-:S04]  /*6da0*/  LEA R8, P0, R6, UR6, 0x1 ;  /* 0x0000000606087c11 */ /* 0x000fc8000f8008ff */
[----:B------:R-:W-:Y:S01]  /*6db0*/  LEA.HI.X R5, R4, R207, R5, 0x6, P1 ;  /* 0x000000cf04057211 */ /* 0x000fe200008f3405 */
[----:B------:R-:W-:-:S03]  /*6dc0*/  IMAD.U32 R4, RZ, RZ, UR10 ;  /* 0x0000000aff047e24 */ /* 0x000fc6000f8e00ff */
[----:B------:R-:W-:Y:S01]  /*6dd0*/  LEA.HI.X R9, R6, UR7, R5, 0x1, P0 ;  /* 0x0000000706097c11 */ /* 0x000fe200080f0c05 */
[----:B------:R-:W-:Y:S01]  /*6de0*/  IMAD.U32 R6, RZ, RZ, UR11 ;  /* 0x0000000bff067e24 */ /* 0x000fe2000f8e00ff */
[----:B------:R-:W-:-:S04]  /*6df0*/  LEA R20, P0, R4, R8, 0x6 ;  /* 0x0000000804147211 */ /* 0x000fc800078030ff */
[----:B------:R-:W-:Y:S01]  /*6e00*/  LEA.HI.X R21, R3, R9, R6, 0x6, P0 ;  /* 0x0000000903157211 */ /* 0x000fe200000f3406 */
[----:B------:R-:W-:Y:S01]  /*6e10*/  IMAD.U32 R3, RZ, RZ, UR9 ;  /* 0x00000009ff037e24 */ /* 0x000fe2000f8e00ff */
[----:B------:R-:W-:Y:S01]  /*6e20*/  @!PT LDS RZ, [RZ] ;  /* 0x00000000fffff984 */ /* 0x000fe20000000800 */
[----:B------:R-:W-:Y:S01]  /*6e30*/  @!PT LDS RZ, [RZ] ;  /* 0x00000000fffff984 */ /* 0x000fe20000000800 */
[----:B------:R-:W-:Y:S01]  /*6e40*/  @!PT LDS RZ, [RZ] ;  /* 0x00000000fffff984 */ /* 0x000fe20000000800 */
[----:B------:R-:W-:Y:S03]  /*6e50*/  LDGSTS.E.BYPASS.LTC128B.128 [R203+0x12000], desc[UR20][R8.64] ;  /* 0x1200000008cb7fae */ /* 0x000fe6000b901d54 */
[----:B------:R-:W-:Y:S01]  /*6e60*/  IMAD R3, R3, 0x40, R150 ;  /* 0x0000004003037824 */ /* 0x000fe200078e0296 */
[----:B------:R-:W-:Y:S04]  /*6e70*/  LDGSTS.E.BYPASS.LTC128B.128 [R203+0x14000], desc[UR20][R8.64+0x80] ;  /* 0x1400008008cb7fae */ /* 0x000fe8000b901d54 */
[----:B------:R1:W-:Y:S04]  /*6e80*/  LDGSTS.E.BYPASS.LTC128B.128 [R203+0x16000], desc[UR20][R8.64+0x100] ;  /* 0x1600010008cb7fae */ /* 0x0003e8000b901d54 */
[----:B------:R-:W-:Y:S04]  /*6e90*/  LDGSTS.E.BYPASS.LTC128B.128 [R203+0x13000], desc[UR20][R20.64] ;  /* 0x1300000014cb7fae */ /* 0x000fe8000b901d54 */
[----:B------:R-:W-:Y:S04]  /*6ea0*/  LDGSTS.E.BYPASS.LTC128B.128 [R203+0x15000], desc[UR20][R20.64+0x80] ;  /* 0x1500008014cb7fae */ /* 0x000fe8000b901d54 */
[----:B------:R2:W-:Y:S04]  /*6eb0*/  LDGSTS.E.BYPASS.LTC128B.128 [R203+0x17000], desc[UR20][R20.64+0x100] ;  /* 0x1700010014cb7fae */ /* 0x0005e8000b901d54 */
[----:B------:R-:W-:Y:S04]  /*6ec0*/  LDSM.16.M88.4 R144, [R202] ;  /* 0x00000000ca90783b */ /* 0x000fe80000000200 */
[----:B------:R-:W3:Y:S04]  /*6ed0*/  LDSM.16.M88.4 R24, [R201+0xc000] ;  /* 0x00c00000c918783b */ /* 0x000ee80000000200 */
[----:B------:R-:W2:Y:S04]  /*6ee0*/  LDSM.16.M88.4 R16, [R201+0xc800] ;  /* 0x00c80000c910783b */ /* 0x000ea80000000200 */
[----:B------:R-:W4:Y:S04]  /*6ef0*/  LDSM.16.M88.4 R156, [R201+0xd000] ;  /* 0x00d00000c99c783b */ /* 0x000f280000000200 */
[----:B------:R-:W5:Y:S04]  /*6f00*/  LDSM.16.M88.4 R4, [R201+0xd800] ;  /* 0x00d80000c904783b */ /* 0x000f680000000200 */
[----:B------:R-:W-:Y:S04]  /*6f10*/  LDSM.16.M88.4 R12, [R200] ;  /* 0x00000000c80c783b */ /* 0x000fe80000000200 */
[----:B------:R-:W5:Y:S04]  /*6f20*/  LDSM.16.M88.4 R132, [R199] ;  /* 0x00000000c784783b */ /* 0x000f680000000200 */
[----:B-1----:R-:W1:Y:S04]  /*6f30*/  LDSM.16.M88.4 R8, [R191] ;  /* 0x00000000bf08783b */ /* 0x002e680000000200 */
[----:B------:R-:W1:Y:S04]  /*6f40*/  LDSM.16.M88.4 R168, [R190] ;  /* 0x00000000bea8783b */ /* 0x000e680000000200 */
[----:B------:R-:W1:Y:S04]  /*6f50*/  LDSM.16.M88.4 R164, [R189] ;  /* 0x00000000bda4783b */ /* 0x000e680000000200 */
[----:B------:R-:W-:Y:S01]  /*6f60*/  LDSM.16.M88.4 R32, [R198] ;  /* 0x00000000c620783b */ /* 0x000fe20000000200 */
[C---:B---3--:R-:W-:Y:S03]  /*6f70*/  HMMA.16816.F32 R28, R144.reuse, R24, RZ ;  /* 0x00000018901c723c */ /* 0x048fe600000018ff */
[----:B------:R-:W3:Y:S04]  /*6f80*/  LDSM.16.M88.4 R140, [R195+0xc000] ;  /* 0x00c00000c38c783b */ /* 0x000ee80000000200 */
[----:B------:R-:W-:Y:S01]  /*6f90*/  LDSM.16.M88.4 R136, [R195+0xd000] ;  /* 0x00d00000c388783b */ /* 0x000fe20000000200 */
[C---:B--2---:R-:W-:Y:S03]  /*6fa0*/  HMMA.16816.F32 R20, R144.reuse, R16, RZ ;  /* 0x000000109014723c */ /* 0x044fe600000018ff */
[----:B------:R-:W-:Y:S03]  /*6fb0*/  LDSM.16.M88.4 R172, [R197] ;  /* 0x00000000c5ac783b */ /* 0x000fe60000000200 */
[C---:B------:R-:W-:Y:S01]  /*6fc0*/  HMMA.16816.F32 R24, R144.reuse, R26, RZ ;  /* 0x0000001a9018723c */ /* 0x040fe200000018ff */
[----:B------:R-:W-:Y:S04]  /*6fd0*/  LDSM.16.M88.4 R176, [R188+0x1800] ;  /* 0x00180000bcb0783b */ /* 0x000fe80000000200 */
[----:B------:R-:W0:Y:S01]  /*6fe0*/  LDGDEPBAR ;  /* 0x00000000000079af */ /* 0x000e220000000000 */
[C---:B------:R-:W-:Y:S06]  /*6ff0*/  HMMA.16816.F32 R16, R144.reuse, R18, RZ ;  /* 0x000000129010723c */ /* 0x040fec00000018ff */
[C---:B----4-:R-:W-:Y:S06]  /*7000*/  HMMA.16816.F32 R160, R144.reuse, R156, RZ ;  /* 0x0000009c90a0723c */ /* 0x050fec00000018ff */
[C---:B------:R-:W-:Y:S06]  /*7010*/  HMMA.16816.F32 R156, R144.reuse, R158, RZ ;  /* 0x0000009e909c723c */ /* 0x040fec00000018ff */
[C---:B-----5:R-:W-:Y:S06]  /*7020*/  HMMA.16816.F32 R152, R144.reuse, R4, RZ ;  /* 0x000000049098723c */ /* 0x060fec00000018ff */
[----:B------:R-:W-:Y:S01]  /*7030*/  HMMA.16816.F32 R144, R144, R6, RZ ;  /* 0x000000069090723c */ /* 0x000fe200000018ff */
[----:B------:R-:W2:Y:S05]  /*7040*/  LDSM.16.M88.4 R4, [R195+0xc800] ;  /* 0x00c80000c304783b */ /* 0x000eaa0000000200 */
        /* <DEDUP_REMOVED lines=8> */
[----:B------:R-:W-:Y:S05]  /*70d0*/  LDSM.16.M88.4 R168, [R201+0xf800] ;  /* 0x00f80000c9a8783b */ /* 0x000fea0000000200 */
[C---:B------:R-:W-:Y:S06]  /*70e0*/  HMMA.16816.F32 R152, R12.reuse, R164, R152 ;  /* 0x000000a40c98723c */ /* 0x040fec0000001898 */
[----:B------:R-:W-:Y:S01]  /*70f0*/  HMMA.16816.F32 R144, R12, R166, R144 ;  /* 0x000000a60c90723c */ /* 0x000fe20000001890 */
[----:B------:R-:W5:Y:S04]  /*7100*/  LDSM.16.M88.4 R12, [R188+0x800] ;  /* 0x00080000bc0c783b */ /* 0x000f680000000200 */
[----:B------:R-:W-:Y:S01]  /*7110*/  LDSM.16.M88.4 R164, [R201+0xe000] ;  /* 0x00e00000c9a4783b */ /* 0x000fe20000000200 */
[C---:B---3--:R-:W-:Y:S06]  /*7120*/  HMMA.16816.F32 R28, R32.reuse, R140, R28 ;  /* 0x0000008c201c723c */ /* 0x048fec000000181c */
[C---:B------:R-:W-:Y:S01]  /*7130*/  HMMA.16816.F32 R24, R32.reuse, R142, R24 ;  /* 0x0000008e2018723c */ /* 0x040fe20000001818 */
[----:B------:R-:W-:Y:S05]  /*7140*/  LDSM.16.M88.4 R140, [R200+0x4000] ;  /* 0x00400000c88c783b */ /* 0x000fea0000000200 */
[C---:B--2---:R-:W-:Y:S06]  /*7150*/  HMMA.16816.F32 R20, R32.reuse, R4, R20 ;  /* 0x000000042014723c */ /* 0x044fec0000001814 */
[C---:B------:R-:W-:Y:S01]  /*7160*/  HMMA.16816.F32 R16, R32.reuse, R6, R16 ;  /* 0x000000062010723c */ /* 0x040fe20000001810 */
[----:B------:R-:W2:Y:S05]  /*7170*/  LDSM.16.M88.4 R4, [R188+0x1000] ;  /* 0x00100000bc04783b */ /* 0x000eaa0000000200 */
[C---:B------:R-:W-:Y:S06]  /*7180*/  HMMA.16816.F32 R160, R32.reuse, R136, R160 ;  /* 0x0000008820a0723c */ /* 0x040fec00000018a0 */
[C---:B------:R-:W-:Y:S01]  /*7190*/  HMMA.16816.F32 R156, R32.reuse, R138, R156 ;  /* 0x0000008a209c723c */ /* 0x040fe2000000189c */
[----:B------:R-:W3:Y:S05]  /*71a0*/  LDSM.16.M88.4 R136, [R202+0x4000] ;  /* 0x00400000ca88783b */ /* 0x000eea0000000200 */
[C---:B----4-:R-:W-:Y:S06]  /*71b0*/  HMMA.16816.F32 R152, R32.reuse, R132, R152 ;  /* 0x000000842098723c */ /* 0x050fec0000001898 */
        /* <DEDUP_REMOVED lines=8> */
[----:B------:R-:W5:Y:S05]  /*7240*/  LDSM.16.M88.4 R12, [R186] ;  /* 0x00000000ba0c783b */ /* 0x000f6a0000000200 */
[C---:B--2---:R-:W-:Y:S06]  /*7250*/  HMMA.16816.F32 R160, R172.reuse, R4, R160 ;  /* 0x00000004aca0723c */ /* 0x044fec00000018a0 */
[C---:B------:R-:W-:Y:S01]  /*7260*/  HMMA.16816.F32 R156, R172.reuse, R6, R156 ;  /* 0x00000006ac9c723c */ /* 0x040fe2000000189c */
[----:B------:R-:W2:Y:S05]  /*7270*/  LDSM.16.M88.4 R4, [R185] ;  /* 0x00000000b904783b */ /* 0x000eaa0000000200 */
[C---:B------:R-:W-:Y:S06]  /*7280*/  HMMA.16816.F32 R152, R172.reuse, R176, R152 ;  /* 0x000000b0ac98723c */ /* 0x040fec0000001898 */
[----:B------:R-:W-:Y:S01]  /*7290*/  HMMA.16816.F32 R144, R172, R178, R144 ;  /* 0x000000b2ac90723c */ /* 0x000fe20000001890 */
[----:B------:R-:W-:Y:S04]  /*72a0*/  LDSM.16.M88.4 R176, [R195+0xe800] ;  /* 0x00e80000c3b0783b */ /* 0x000fe80000000200 */
        /* <DEDUP_REMOVED lines=12> */
[----:B------:R-:W4:Y:S04]  /*7370*/  LDSM.16.M88.4 R136, [R195+0xf800] ;  /* 0x00f80000c388783b */ /* 0x000f280000000200 */
[----:B------:R-:W-:Y:S01]  /*7380*/  LDSM.16.M88.4 R168, [R188+0x3000] ;  /* 0x00300000bca8783b */ /* 0x000fe20000000200 */
[C---:B------:R-:W-:Y:S06]  /*7390*/  HMMA.16816.F32 R24, R140.reuse, R34, R24 ;  /* 0x000000228c18723c */ /* 0x040fec0000001818 */
[C---:B-----5:R-:W-:Y:S06]  /*73a0*/  HMMA.16816.F32 R20, R140.reuse, R12, R20 ;  /* 0x0000000c8c14723c */ /* 0x060fec0000001814 */
[C---:B------:R-:W-:Y:S01]  /*73b0*/  HMMA.16816.F32 R28, R140.reuse, R32, R28 ;  /* 0x000000208c1c723c */ /* 0x040fe2000000181c */
[----:B------:R-:W-:Y:S05]  /*73c0*/  LDSM.16.M88.4 R32, [R188+0x2800] ;  /* 0x00280000bc20783b */ /* 0x000fea0000000200 */
[C---:B------:R-:W-:Y:S01]  /*73d0*/  HMMA.16816.F32 R16, R140.reuse, R14, R16 ;  /* 0x0000000e8c10723c */ /* 0x040fe20000001810 */
[----:B------:R-:W-:Y:S05]  /*73e0*/  LDSM.16.M88.4 R12, [R188+0x2000] ;  /* 0x00200000bc0c783b */ /* 0x000fea0000000200 */
[C---:B--2---:R-:W-:Y:S06]  /*73f0*/  HMMA.16816.F32 R160, R140.reuse, R4, R160 ;  /* 0x000000048ca0723c */ /* 0x044fec00000018a0 */
[C---:B------:R-:W-:Y:S01]  /*7400*/  HMMA.16816.F32 R156, R140.reuse, R6, R156 ;  /* 0x000000068c9c723c */ /* 0x040fe2000000189c */
[----:B------:R-:W2:Y:S05]  /*7410*/  LDSM.16.M88.4 R4, [R197+0x4000] ;  /* 0x00400000c504783b */ /* 0x000eaa0000000200 */
[C---:B---3--:R-:W-:Y:S06]  /*7420*/  HMMA.16816.F32 R152, R140.reuse, R164, R152 ;  /* 0x000000a48c98723c */ /* 0x048fec0000001898 */
[----:B------:R-:W-:Y:S01]  /*7430*/  HMMA.16816.F32 R144, R140, R166, R144 ;  /* 0x000000a68c90723c */ /* 0x000fe20000001890 */
[----:B------:R-:W3:Y:S04]  /*7440*/  LDSM.16.M88.4 R164, [R188+0x3800] ;  /* 0x00380000bca4783b */ /* 0x000ee80000000200 */
[----:B------:R-:W-:Y:S01]  /*7450*/  LDSM.16.M88.4 R140, [R201+0x10000] ;  /* 0x01000000c98c783b */ /* 0x000fe20000000200 */
[C---:B-1----:R-:W-:Y:S06]  /*7460*/  HMMA.16816.F32 R24, R132.reuse, R10, R24 ;  /* 0x0000000a8418723c */ /* 0x042fec0000001818 */
[C---:B------:R-:W-:Y:S06]  /*7470*/  HMMA.16816.F32 R20, R132.reuse, R176, R20 ;  /* 0x000000b08414723c */ /* 0x040fec0000001814 */
[C---:B------:R-:W-:Y:S01]  /*7480*/  HMMA.16816.F32 R28, R132.reuse, R8, R28 ;  /* 0x00000008841c723c */ /* 0x040fe2000000181c */
[----:B------:R-:W1:Y:S05]  /*7490*/  LDSM.16.M88.4 R8, [R202+0x8000] ;  /* 0x00800000ca08783b */ /* 0x000e6a0000000200 */
[C---:B------:R-:W-:Y:S06]  /*74a0*/  HMMA.16816.F32 R16, R132.reuse, R178, R16 ;  /* 0x000000b28410723c */ /* 0x040fec0000001810 */
[C---:B------:R-:W-:Y:S06]  /*74b0*/  HMMA.16816.F32 R160, R132.reuse, R172, R160 ;  /* 0x000000ac84a0723c */ /* 0x040fec00000018a0 */
[C---:B------:R-:W-:Y:S01]  /*74c0*/  HMMA.16816.F32 R156, R132.reuse, R174, R156 ;  /* 0x000000ae849c723c */ /* 0x040fe2000000189c */
[----:B------:R-:W-:Y:S05]  /*74d0*/  LDSM.16.M88.4 R172, [R200+0x8000] ;  /* 0x00800000c8ac783b */ /* 0x000fea0000000200 */
[C---:B----4-:R-:W-:Y:S06]  /*74e0*/  HMMA.16816.F32 R152, R132.reuse, R136, R152 ;  /* 0x000000888498723c */ /* 0x050fec0000001898 */
[----:B------:R-:W-:Y:S01]  /*74f0*/  HMMA.16816.F32 R144, R132, R138, R144 ;  /* 0x0000008a8490723c */ /* 0x000fe20000001890 */
[----:B------:R-:W4:Y:S04]  /*7500*/  LDSM.16.M88.4 R136, [R201+0x10800] ;  /* 0x01080000c988783b */ /* 0x000f280000000200 */
[----:B------:R-:W5:Y:S01]  /*7510*/  LDSM.16.M88.4 R132, [R201+0x11000] ;  /* 0x01100000c984783b */ /* 0x000f620000000200 */
[C---:B--2---:R-:W-:Y:S06]  /*7520*/  HMMA.16816.F32 R24, R4.reuse, R14, R24 ;  /* 0x0000000e0418723c */ /* 0x044fec0000001818 */
[C---:B------:R-:W-:Y:S06]  /*7530*/  HMMA.16816.F32 R20, R4.reuse, R32, R20 ;  /* 0x000000200414723c */ /* 0x040fec0000001814 */
[C---:B------:R-:W-:Y:S01]  /*7540*/  HMMA.16816.F32 R28, R4.reuse, R12, R28 ;  /* 0x0000000c041c723c */ /* 0x040fe2000000181c */
[----:B------:R-:W-:Y:S05]  /*7550*/  LDSM.16.M88.4 R12, [R201+0x11800] ;  /* 0x01180000c90c783b */ /* 0x000fea0000000200 */
[C---:B------:R-:W-:Y:S01]  /*7560*/  HMMA.16816.F32 R16, R4.reuse, R34, R16 ;  /* 0x000000220410723c */ /* 0x040fe20000001810 */
[----:B------:R-:W2:Y:S05]  /*7570*/  LDSM.16.M88.4 R32, [R183] ;  /* 0x00000000b720783b */ /* 0x000eaa0000000200 */
[C---:B------:R-:W-:Y:S06]  /*7580*/  HMMA.16816.F32 R160, R4.reuse, R168, R160 ;  /* 0x000000a804a0723c */ /* 0x040fec00000018a0 */
[C---:B------:R-:W-:Y:S01]  /*7590*/  HMMA.16816.F32 R156, R4.reuse, R170, R156 ;  /* 0x000000aa049c723c */ /* 0x040fe2000000189c */
[----:B------:R-:W-:Y:S05]  /*75a0*/  LDSM.16.M88.4 R168, [R181] ;  /* 0x00000000b5a8783b */ /* 0x000fea0000000200 */
[C---:B---3--:R-:W-:Y:S06]  /*75b0*/  HMMA.16816.F32 R152, R4.reuse, R164, R152 ;  /* 0x000000a40498723c */ /* 0x048fec0000001898 */
[----:B------:R-:W-:Y:S01]  /*75c0*/  HMMA.16816.F32 R144, R4, R166, R144 ;  /* 0x000000a60490723c */ /* 0x000fe20000001890 */
[----:B------:R-:W3:Y:S04]  /*75d0*/  LDSM.16.M88.4 R4, [R182] ;  /* 0x00000000b604783b */ /* 0x000ee80000000200 */
[----:B------:R-:W-:Y:S01]  /*75e0*/  LDSM.16.M88.4 R164, [R180] ;  /* 0x00000000b4a4783b */ /* 0x000fe20000000200 */
[C---:B-1----:R-:W-:Y:S06]  /*75f0*/  HMMA.16816.F32 R24, R8.reuse, R142, R24 ;  /* 0x0000008e0818723c */ /* 0x042fec0000001818 */
[C---:B----4-:R-:W-:Y:S06]  /*7600*/  HMMA.16816.F32 R20, R8.reuse, R136, R20 ;  /* 0x000000880814723c */ /* 0x050fec0000001814 */
[C---:B------:R-:W-:Y:S01]  /*7610*/  HMMA.16816.F32 R28, R8.reuse, R140, R28 ;  /* 0x0000008c081c723c */ /* 0x040fe2000000181c */
[----:B------:R-:W-:Y:S05]  /*7620*/  LDSM.16.M88.4 R140, [R198+0x8000] ;  /* 0x00800000c68c783b */ /* 0x000fea0000000200 */
[C---:B------:R-:W-:Y:S01]  /*7630*/  HMMA.16816.F32 R16, R8.reuse, R138, R16 ;  /* 0x0000008a0810723c */ /* 0x040fe20000001810 */
[----:B------:R-:W1:Y:S05]  /*7640*/  LDSM.16.M88.4 R136, [R195+0x10000] ;  /* 0x01000000c388783b */ /* 0x000e6a0000000200 */
[C---:B-----5:R-:W-:Y:S06]  /*7650*/  HMMA.16816.F32 R160, R8.reuse, R132, R160 ;  /* 0x0000008408a0723c */ /* 0x060fec00000018a0 */
[----:B------:R-:W-:Y:S01]  /*7660*/  HMMA.16816.F32 R156, R8, R134, R156 ;  /* 0x00000086089c723c */ /* 0x000fe2000000189c */
[----:B------:R-:W4:Y:S05]  /*7670*/  LDSM.16.M88.4 R132, [R195+0x10800] ;  /* 0x01080000c384783b */ /* 0x000f2a0000000200 */
[C---:B--2---:R-:W-:Y:S06]  /*7680*/  HMMA.16816.F32 R24, R172.reuse, R34, R24 ;  /* 0x00000022ac18723c */ /* 0x044fec0000001818 */
[----:B---3--:R-:W-:Y:S06]  /*7690*/  HMMA.16816.F32 R20, R172, R4, R20 ;  /* 0x00000004ac14723c */ /* 0x008fec0000001814 */
[C---:B------:R-:W-:Y:S06]  /*76a0*/  HMMA.16816.F32 R152, R8.reuse, R12, R152 ;  /* 0x0000000c0898723c */ /* 0x040fec0000001898 */
[----:B------:R-:W-:Y:S01]  /*76b0*/  HMMA.16816.F32 R144, R8, R14, R144 ;  /* 0x0000000e0890723c */ /* 0x000fe20000001890 */
[----:B------:R-:W-:Y:S04]  /*76c0*/  LDSM.16.M88.4 R12, [R197+0x8000] ;  /* 0x00800000c50c783b */ /* 0x000fe80000000200 */
[----:B------:R-:W2:Y:S01]  /*76d0*/  LDSM.16.M88.4 R8, [R188+0x4000] ;  /* 0x00400000bc08783b */ /* 0x000ea20000000200 */
[C---:B------:R-:W-:Y:S03]  /*76e0*/  HMMA.16816.F32 R16, R172.reuse, R6, R16 ;  /* 0x00000006ac10723c */ /* 0x040fe60000001810 */
[----:B------:R-:W3:Y:S03]  /*76f0*/  LDSM.16.M88.4 R4, [R188+0x4800] ;  /* 0x00480000bc04783b */ /* 0x000ee60000000200 */
[----:B------:R-:W-:Y:S01]  /*7700*/  HMMA.16816.F32 R28, R172, R32, R28 ;  /* 0x00000020ac1c723c */ /* 0x000fe2000000181c */
[----:B------:R-:W5:Y:S05]  /*7710*/  LDSM.16.M88.4 R32, [R195+0x11000] ;  /* 0x01100000c320783b */ /* 0x000f6a0000000200 */
[C---:B-1----:R-:W-:Y:S06]  /*7720*/  HMMA.16816.F32 R24, R140.reuse, R138, R24 ;  /* 0x0000008a8c18723c */ /* 0x042fec0000001818 */
[----:B----4-:R-:W-:Y:S06]  /*7730*/  HMMA.16816.F32 R20, R140, R132, R20 ;  /* 0x000000848c14723c */ /* 0x010fec0000001814 */
[----:B------:R-:W-:Y:S06]  /*7740*/  HMMA.16816.F32 R160, R172, R168, R160 ;  /* 0x000000a8aca0723c */ /* 0x000fec00000018a0 */
[C---:B------:R-:W-:Y:S01]  /*7750*/  HMMA.16816.F32 R28, R140.reuse, R136, R28 ;  /* 0x000000888c1c723c */ /* 0x040fe2000000181c */
[----:B------:R-:W-:Y:S05]  /*7760*/  LDSM.16.M88.4 R136, [R195+0x11800] ;  /* 0x01180000c388783b */ /* 0x000fea0000000200 */
[----:B------:R-:W-:Y:S01]  /*7770*/  HMMA.16816.F32 R16, R140, R134, R16 ;  /* 0x000000868c10723c */ /* 0x000fe20000001810 */
[----:B------:R-:W1:Y:S05]  /*7780*/  LDSM.16.M88.4 R132, [R188+0x5000] ;  /* 0x00500000bc84783b */ /* 0x000e6a0000000200 */
[----:B--2---:R-:W-:Y:S06]  /*7790*/  HMMA.16816.F32 R24, R12, R10, R24 ;  /* 0x0000000a0c18723c */ /* 0x004fec0000001818 */
[----:B------:R-:W-:Y:S01]  /*77a0*/  HMMA.16816.F32 R156, R172, R170, R156 ;  /* 0x000000aaac9c723c */ /* 0x000fe2000000189c */
[----:B------:R-:W-:-:S05]  /*77b0*/  VIADD R11, R3, 0x1 ;  /* 0x00000001030b7836 */ /* 0x000fca0000000000 */
[----:B---3--:R-:W-:Y:S01]  /*77c0*/  HMMA.16816.F32 R20, R12, R4, R20 ;  /* 0x000000040c14723c */ /* 0x008fe20000001814 */
[C---:B------:R-:W-:Y:S02]  /*77d0*/  ISETP.GE.AND P6, PT, R11.reuse, R2, PT ;  /* 0x000000020b00720c */ /* 0x040fe40003fc6270 */
[----:B------:R-:W-:Y:S01]  /*77e0*/  ISETP.GE.AND P1, PT, R11, R0, PT ;  /* 0x000000000b00720c */ /* 0x000fe20003f26270 */
[C---:B------:R-:W-:Y:S02]  /*77f0*/  VIADD R11, R3.reuse, 0x20 ;  /* 0x00000020030b7836 */ /* 0x040fe40000000000 */
[----:B-----5:R-:W-:Y:S01]  /*7800*/  HMMA.16816.F32 R160, R140, R32, R160 ;  /* 0x000000208ca0723c */ /* 0x020fe200000018a0 */
[----:B------:R-:W-:-:S05]  /*7810*/  VIADD R5, R3, 0x9 ;  /* 0x0000000903057836 */ /* 0x000fca0000000000 */
[C---:B------:R-:W-:Y:S01]  /*7820*/  HMMA.16816.F32 R28, R12.reuse, R8, R28 ;  /* 0x000000080c1c723c */ /* 0x040fe2000000181c */
[----:B------:R-:W-:Y:S01]  /*7830*/  VIADD R33, R3, 0x8 ;  /* 0x0000000803217836 */ /* 0x000fe20000000000 */
[C---:B------:R-:W-:Y:S02]  /*7840*/  ISETP.GE.AND P2, PT, R5.reuse, R2, PT ;  /* 0x000000020500720c */ /* 0x040fe40003f46270 */
[-C--:B------:R-:W-:Y:S01]  /*7850*/  ISETP.GE.AND P5, PT, R5, R0.reuse, PT ;  /* 0x000000000500720c */ /* 0x080fe20003fa6270 */
[----:B------:R-:W-:Y:S01]  /*7860*/  VIADD R5, R3, 0x11 ;  /* 0x0000001103057836 */ /* 0x000fe20000000000 */
[----:B------:R-:W-:Y:S01]  /*7870*/  HMMA.16816.F32 R16, R12, R6, R16 ;  /* 0x000000060c10723c */ /* 0x000fe20000001810 */
[----:B------:R-:W-:Y:S01]  /*7880*/  ISETP.GE.AND P0, PT, R33, R0, PT ;  /* 0x000000002100720c */ /* 0x000fe20003f06270 */
[----:B------:R-:W-:Y:S01]  /*7890*/  VIADD R9, R3, 0x10 ;  /* 0x0000001003097836 */ /* 0x000fe20000000000 */
[-C--:B------:R-:W-:Y:S02]  /*78a0*/  ISETP.GE.AND P3, PT, R33, R2.reuse, PT ;  /* 0x000000022100720c */ /* 0x080fe40003f66270 */
[----:B------:R-:W-:Y:S01]  /*78b0*/  FSEL R33, R26, -INF , !P0 ;  /* 0xff8000001a217808 */ /* 0x000fe20004000000 */
[----:B------:R-:W-:Y:S01]  /*78c0*/  HMMA.16816.F32 R152, R172, R164, R152 ;  /* 0x000000a4ac98723c */ /* 0x000fe20000001898 */
[----:B------:R-:W-:Y:S01]  /*78d0*/  ISETP.GE.AND P4, PT, R9, R2, PT ;  /* 0x000000020900720c */ /* 0x000fe20003f86270 */
[----:B------:R-:W-:Y:S01]  /*78e0*/  VIADD R7, R3, 0x19 ;  /* 0x0000001903077836 */ /* 0x000fe20000000000 */
[----:B------:R-:W-:-:S02]  /*78f0*/  FSEL R32, R24, -INF , !P3 ;  /* 0xff80000018207808 */ /* 0x000fc40005800000 */
[----:B------:R-:W-:Y:S01]  /*7900*/  ISETP.GE.AND P0, PT, R5, R2, PT ;  /* 0x000000020500720c */ /* 0x000fe20003f06270 */
[----:B------:R-:W-:Y:S01]  /*7910*/  HMMA.16816.F32 R156, R140, R34, R156 ;  /* 0x000000228c9c723c */ /* 0x000fe2000000189c */
[----:B------:R-:W-:Y:S02]  /*7920*/  FSEL R164, R25, -INF , !P2 ;  /* 0xff80000019a47808 */ /* 0x000fe40005000000 */
[-C--:B------:R-:W-:Y:S01]  /*7930*/  ISETP.GE.AND P2, PT, R5, R0.reuse, PT ;  /* 0x000000000500720c */ /* 0x080fe20003f46270 */
[----:B------:R-:W-:Y:S01]  /*7940*/  VIADD R5, R3, 0x18 ;  /* 0x0000001803057836 */ /* 0x000fe20000000000 */
[----:B------:R-:W-:Y:S01]  /*7950*/  ISETP.GE.AND P3, PT, R9, R0, PT ;  /* 0x000000000900720c */ /* 0x000fe20003f66270 */
[----:B------:R-:W-:Y:S01]  /*7960*/  HMMA.16816.F32 R144, R172, R166, R144 ;  /* 0x000000a6ac90723c */ /* 0x000fe20000001890 */
[----:B------:R-:W-:Y:S01]  /*7970*/  FSEL R35, R27, -INF , !P5 ;  /* 0xff8000001b237808 */ /* 0x000fe20006800000 */
[----:B------:R-:W-:Y:S01]  /*7980*/  VIADD R9, R3, 0x21 ;  /* 0x0000002103097836 */ /* 0x000fe20000000000 */
[----:B------:R-:W-:-:S02]  /*7990*/  FSEL R24, R20, -INF , !P4 ;  /* 0xff80000014187808 */ /* 0x000fc40006000000 */
[----:B------:R-:W-:Y:S01]  /*79a0*/  FSEL R27, R22, -INF , !P3 ;  /* 0xff800000161b7808 */ /* 0x000fe20005800000 */
[----:B-1----:R-:W-:Y:S01]  /*79b0*/  HMMA.16816.F32 R160, R12, R132, R160 ;  /* 0x000000840ca0723c */ /* 0x002fe200000018a0 */
[----:B------:R-:W-:Y:S02]  /*79c0*/  FSEL R20, R21, -INF , !P0 ;  /* 0xff80000015147808 */ /* 0x000fe40004000000 */
[C---:B------:R-:W-:Y:S02]  /*79d0*/  ISETP.GE.AND P5, PT, R5.reuse, R2, PT ;  /* 0x000000020500720c */ /* 0x040fe40003fa6270 */
[----:B------:R-:W-:Y:S01]  /*79e0*/  ISETP.GE.AND P4, PT, R5, R0, PT ;  /* 0x000000000500720c */ /* 0x000fe20003f86270 */
[----:B------:R-:W-:Y:S01]  /*79f0*/  HMMA.16816.F32 R152, R140, R136, R152 ;  /* 0x000000888c98723c */ /* 0x000fe20000001898 */
[C---:B------:R-:W-:Y:S02]  /*7a00*/  ISETP.GE.AND P3, PT, R7.reuse, R2, PT ;  /* 0x000000020700720c */ /* 0x040fe40003f66270 */
[----:B------:R-:W-:-:S02]  /*7a10*/  ISETP.GE.AND P0, PT, R7, R0, PT ;  /* 0x000000000700720c */ /* 0x000fc40003f06270 */
[----:B------:R-:W1:Y:S01]  /*7a20*/  LDSM.16.M88.4 R4, [R188+0x5800] ;  /* 0x00580000bc04783b */ /* 0x000e620000000200 */
[----:B------:R-:W-:Y:S01]  /*7a30*/  FSEL R22, R17, -INF , !P3 ;  /* 0xff80000011167808 */ /* 0x000fe20005800000 */
[----:B------:R-:W-:Y:S01]  /*7a40*/  HMMA.16816.F32 R156, R12, R134, R156 ;  /* 0x000000860c9c723c */ /* 0x000fe2000000189c */
[----:B------:R-:W-:Y:S01]  /*7a50*/  ISETP.GE.AND P3, PT, R3, R2, PT ;  /* 0x000000020300720c */ /* 0x000fe20003f66270 */
[----:B------:R-:W-:-:S04]  /*7a60*/  DEPBAR.LE SB0, 0x0 ;  /* 0x000080000000791a */ /* 0x000fc80000000000 */
[----:B------:R-:W-:Y:S01]  /*7a70*/  FSEL R28, R28, -INF , !P3 ;  /* 0xff8000001c1c7808 */ /* 0x000fe20005800000 */
[----:B------:R-:W-:Y:S01]  /*7a80*/  HMMA.16816.F32 R144, R140, R138, R144 ;  /* 0x0000008a8c90723c */ /* 0x000fe20000001890 */
[----:B------:R-:W-:Y:S02]  /*7a90*/  FSEL R23, R23, -INF , !P2 ;  /* 0xff80000017177808 */ /* 0x000fe40005000000 */
[----:B------:R-:W-:Y:S01]  /*7aa0*/  FSEL R34, R29, -INF , !P6 ;  /* 0xff8000001d227808 */ /* 0x000fe20007000000 */
[----:B------:R-:W-:Y:S01]  /*7ab0*/  BAR.SYNC.DEFER_BLOCKING 0x0 ;  /* 0x0000000000007b1d */ /* 0x000fe20000010000 */
[C---:B------:R-:W-:Y:S02]  /*7ac0*/  ISETP.GE.AND P6, PT, R11.reuse, R2, PT ;  /* 0x000000020b00720c */ /* 0x040fe40003fc6270 */
[----:B------:R-:W-:Y:S02]  /*7ad0*/  ISETP.GE.AND P2, PT, R11, R0, PT ;  /* 0x000000000b00720c */ /* 0x000fe40003f46270 */
[----:B------:R-:W-:-:S02]  /*7ae0*/  FSEL R26, R16, -INF , !P5 ;  /* 0xff800000101a7808 */ /* 0x000fc40006800000 */
[----:B------:R-:W-:Y:S02]  /*7af0*/  FSEL R21, R18, -INF , !P4 ;  /* 0xff80000012157808 */ /* 0x000fe40006000000 */
[----:B------:R-:W-:Y:S02]  /*7b00*/  FMNMX.FTZ R11, R210, R28, !PT ;  /* 0x0000001cd20b7209 */ /* 0x000fe40007810000 */
[C---:B------:R-:W-:Y:S02]  /*7b10*/  ISETP.GE.AND P5, PT, R9.reuse, R2, PT ;  /* 0x000000020900720c */ /* 0x040fe40003fa6270 */
[----:B------:R-:W-:Y:S01]  /*7b20*/  ISETP.GE.AND P4, PT, R9, R0, PT ;  /* 0x000000000900720c */ /* 0x000fe20003f86270 */
[----:B------:R-:W-:Y:S01]  /*7b30*/  VIADD R9, R3, 0x28 ;  /* 0x0000002803097836 */ /* 0x000fe20000000000 */
[----:B------:R-:W-:Y:S02]  /*7b40*/  FMNMX.FTZ R11, R34, R11, !PT ;  /* 0x0000000b220b7209 */ /* 0x000fe40007810000 */
[----:B------:R-:W-:Y:S01]  /*7b50*/  FSEL R25, R19, -INF , !P0 ;  /* 0xff80000013197808 */ /* 0x000fe20004000000 */
[----:B------:R-:W-:Y:S01]  /*7b60*/  VIADD R19, R3, 0x31 ;  /* 0x0000003103137836 */ /* 0x000fe20000000000 */
[----:B------:R-:W-:-:S02]  /*7b70*/  ISETP.GE.AND P0, PT, R9, R2, PT ;  /* 0x000000020900720c */ /* 0x000fc40003f06270 */
[-C--:B------:R-:W-:Y:S01]  /*7b80*/  ISETP.GE.AND P3, PT, R9, R0.reuse, PT ;  /* 0x000000000900720c */ /* 0x080fe20003f66270 */
[----:B------:R-:W-:Y:S01]  /*7b90*/  VIADD R9, R3, 0x29 ;  /* 0x0000002903097836 */ /* 0x000fe20000000000 */
[----:B------:R-:W-:Y:S02]  /*7ba0*/  FMNMX.FTZ R11, R32, R11, !PT ;  /* 0x0000000b200b7209 */ /* 0x000fe40007810000 */
[----:B------:R-:W-:Y:S02]  /*7bb0*/  FSEL R171, R163, -INF , !P4 ;  /* 0xff800000a3ab7808 */ /* 0x000fe40006000000 */
[----:B------:R-:W-:Y:S02]  /*7bc0*/  FSEL R174, R160, -INF , !P6 ;  /* 0xff800000a0ae7808 */ /* 0x000fe40007000000 */
[----:B------:R-:W-:Y:S02]  /*7bd0*/  FSEL R173, R162, -INF , !P2 ;  /* 0xff800000a2ad7808 */ /* 0x000fe40005000000 */
[----:B------:R-:W-:-:S02]  /*7be0*/  ISETP.GE.AND P4, PT, R3, R0, PT ;  /* 0x000000000300720c */ /* 0x000fc40003f86270 */
[----:B------:R-:W-:Y:S02]  /*7bf0*/  FMNMX.FTZ R29, R164, R11, !PT ;  /* 0x0000000ba41d7209 */ /* 0x000fe40007810000 */
[C---:B------:R-:W-:Y:S02]  /*7c00*/  ISETP.GE.AND P6, PT, R9.reuse, R2, PT ;  /* 0x000000020900720c */ /* 0x040fe40003fc6270 */
[----:B------:R-:W-:Y:S01]  /*7c10*/  ISETP.GE.AND P2, PT, R9, R0, PT ;  /* 0x000000000900720c */ /* 0x000fe20003f46270 */
[----:B------:R-:W-:Y:S01]  /*7c20*/  VIADD R9, R3, 0x30 ;  /* 0x0000003003097836 */ /* 0x000fe20000000000 */
[----:B------:R-:W-:Y:S02]  /*7c30*/  FSEL R17, R30, -INF , !P4 ;  /* 0xff8000001e117808 */ /* 0x000fe40006000000 */
[----:B------:R-:W-:Y:S02]  /*7c40*/  FMNMX.FTZ R29, R24, R29, !PT ;  /* 0x0000001d181d7209 */ /* 0x000fe40007810000 */
[----:B------:R-:W-:-:S02]  /*7c50*/  FSEL R170, R161, -INF , !P5 ;  /* 0xff800000a1aa7808 */ /* 0x000fc40006800000 */
[----:B------:R-:W-:Y:S02]  /*7c60*/  FSEL R31, R31, -INF , !P1 ;  /* 0xff8000001f1f7808 */ /* 0x000fe40004800000 */
[C---:B------:R-:W-:Y:S02]  /*7c70*/  ISETP.GE.AND P5, PT, R9.reuse, R2, PT ;  /* 0x000000020900720c */ /* 0x040fe40003fa6270 */
[----:B------:R-:W-:Y:S02]  /*7c80*/  ISETP.GE.AND P1, PT, R9, R0, PT ;  /* 0x000000000900720c */ /* 0x000fe40003f26270 */
[C---:B-1----:R-:W-:Y:S01]  /*7c90*/  HMMA.16816.F32 R8, R12.reuse, R4, R152 ;  /* 0x000000040c08723c */ /* 0x042fe20000001898 */
[----:B------:R-:W-:Y:S02]  /*7ca0*/  FMNMX.FTZ R16, R151, R17, !PT ;  /* 0x0000001197107209 */ /* 0x000fe40007810000 */
[----:B------:R-:W-:Y:S02]  /*7cb0*/  FMNMX.FTZ R29, R20, R29, !PT ;  /* 0x0000001d141d7209 */ /* 0x000fe40007810000 */
[----:B------:R-:W-:Y:S01]  /*7cc0*/  FMNMX.FTZ R16, R31, R16, !PT ;  /* 0x000000101f107209 */ /* 0x000fe20007810000 */
[----:B------:R-:W-:Y:S01]  /*7cd0*/  HMMA.16816.F32 R4, R12, R6, R144 ;  /* 0x000000060c04723c */ /* 0x000fe20000001890 */
[----:B------:R-:W-:-:S02]  /*7ce0*/  FMNMX.FTZ R29, R26, R29, !PT ;  /* 0x0000001d1a1d7209 */ /* 0x000fc40007810000 */
[----:B------:R-:W-:Y:S02]  /*7cf0*/  FMNMX.FTZ R16, R33, R16, !PT ;  /* 0x0000001021107209 */ /* 0x000fe40007810000 */
[----:B------:R-:W-:Y:S02]  /*7d00*/  FMNMX.FTZ R29, R22, R29, !PT ;  /* 0x0000001d161d7209 */ /* 0x000fe40007810000 */
[----:B------:R-:W-:Y:S01]  /*7d10*/  FMNMX.FTZ R16, R35, R16, !PT ;  /* 0x0000001023107209 */ /* 0x000fe20007810000 */
[C---:B------:R-:W-:Y:S01]  /*7d20*/  VIADD R13, R3.reuse, 0x38 ;  /* 0x00000038030d7836 */ /* 0x040fe20000000000 */
[----:B------:R-:W-:Y:S01]  /*7d30*/  FMNMX.FTZ R29, R174, R29, !PT ;  /* 0x0000001dae1d7209 */ /* 0x000fe20007810000 */
[----:B------:R-:W-:Y:S01]  /*7d40*/  VIADD R3, R3, 0x39 ;  /* 0x0000003903037836 */ /* 0x000fe20000000000 */
[----:B------:R-:W-:Y:S02]  /*7d50*/  FSEL R172, R156, -INF , !P0 ;  /* 0xff8000009cac7808 */ /* 0x000fe40004000000 */
[----:B------:R-:W-:-:S02]  /*7d60*/  FMNMX.FTZ R16, R27, R16, !PT ;  /* 0x000000101b107209 */ /* 0x000fc40007810000 */
[----:B------:R-:W-:Y:S02]  /*7d70*/  FMNMX.FTZ R29, R170, R29, !PT ;  /* 0x0000001daa1d7209 */ /* 0x000fe40007810000 */
[----:B------:R-:W-:Y:S02]  /*7d80*/  FSEL R176, R157, -INF , !P6 ;  /* 0xff8000009db07808 */ /* 0x000fe40007000000 */
[----:B------:R-:W-:Y:S02]  /*7d90*/  FMNMX.FTZ R16, R23, R16, !PT ;  /* 0x0000001017107209 */ /* 0x000fe40007810000 */
[----:B------:R-:W-:Y:S02]  /*7da0*/  FMNMX.FTZ R29, R172, R29, !PT ;  /* 0x0000001dac1d7209 */ /* 0x000fe40007810000 */
[----:B------:R-:W-:Y:S02]  /*7db0*/  FSEL R175, R158, -INF , !P3 ;  /* 0xff8000009eaf7808 */ /* 0x000fe40005800000 */
[----:B------:R-:W-:-:S02]  /*7dc0*/  ISETP.GE.AND P4, PT, R19, R2, PT ;  /* 0x000000021300720c */ /* 0x000fc40003f86270 */
[-C--:B------:R-:W-:Y:S02]  /*7dd0*/  ISETP.GE.AND P3, PT, R13, R2.reuse, PT ;  /* 0x000000020d00720c */ /* 0x080fe40003f66270 */
[----:B------:R-:W-:Y:S02]  /*7de0*/  ISETP.GE.AND P6, PT, R3, R2, PT ;  /* 0x000000020300720c */ /* 0x000fe40003fc6270 */
[----:B------:R-:W-:Y:S02]  /*7df0*/  FSEL R154, R8, -INF , !P5 ;  /* 0xff800000089a7808 */ /* 0x000fe40006800000 */
[----:B------:R-:W-:Y:S02]  /*7e00*/  FMNMX.FTZ R2, R21, R16, !PT ;  /* 0x0000001015027209 */ /* 0x000fe40007810000 */
[----:B------:R-:W-:Y:S02]  /*7e10*/  FMNMX.FTZ R29, R176, R29, !PT ;  /* 0x0000001db01d7209 */ /* 0x000fe40007810000 */
[----:B------:R-:W-:-:S02]  /*7e20*/  FSEL R155, R159, -INF , !P2 ;  /* 0xff8000009f9b7808 */ /* 0x000fc40005000000 */
[----:B------:R-:W-:Y:S02]  /*7e30*/  PLOP3.LUT P2, PT, PT, PT, UP0, 0x80, 0x0 ;  /* 0x000000000000781c */ /* 0x000fe40003f4f008 */
[----:B------:R-:W-:Y:S02]  /*7e40*/  FSEL R152, R9, -INF , !P4 ;  /* 0xff80000009987808 */ /* 0x000fe40006000000 */
[----:B------:R-:W-:Y:S02]  /*7e50*/  FMNMX.FTZ R2, R25, R2, !PT ;  /* 0x0000000219027209 */ /* 0x000fe40007810000 */
[----:B------:R-:W-:Y:S02]  /*7e60*/  FMNMX.FTZ R9, R154, R29, !PT ;  /* 0x0000001d9a097209 */ /* 0x000fe40007810000 */
[----:B------:R-:W-:Y:S02]  /*7e70*/  FSEL R146, R4, -INF , !P3 ;  /* 0xff80000004927808 */ /* 0x000fe40005800000 */
[----:B------:R-:W-:-:S02]  /*7e80*/  FMNMX.FTZ R2, R173, R2, !PT ;  /* 0x00000002ad027209 */ /* 0x000fc40007810000 */
[----:B------:R-:W-:Y:S02]  /*7e90*/  FMNMX.FTZ R9, R152, R9, !PT ;  /* 0x0000000998097209 */ /* 0x000fe40007810000 */
[----:B------:R-:W-:Y:S02]  /*7ea0*/  FSEL R144, R5, -INF , !P6 ;  /* 0xff80000005907808 */ /* 0x000fe40007000000 */
[----:B------:R-:W-:Y:S02]  /*7eb0*/  FMNMX.FTZ R4, R171, R2, !PT ;  /* 0x00000002ab047209 */ /* 0x000fe40007810000 */
[----:B------:R-:W-:Y:S02]  /*7ec0*/  FMNMX.FTZ R5, R146, R9, !PT ;  /* 0x0000000992057209 */ /* 0x000fe40007810000 */
[----:B------:R-:W-:Y:S02]  /*7ed0*/  ISETP.GE.AND P0, PT, R19, R0, PT ;  /* 0x000000001300720c */ /* 0x000fe40003f06270 */
[----:B------:R-:W-:-:S02]  /*7ee0*/  FSEL R147, R10, -INF , !P1 ;  /* 0xff8000000a937808 */ /* 0x000fc40004800000 */
        /* <DEDUP_REMOVED lines=29> */
.L_x_8:
[----:B------:R-:W-:Y:S01]  /*80c0*/  FMNMX.FTZ R4, R155, R4, !PT ;  /* 0x000000049b047209 */ /* 0x000fe20007810000 */
[----:B------:R-:W2:Y:S01]  /*80d0*/  SHFL.BFLY PT, R2, R5, 0x2, 0x1f ;  /* 0x0c401f0005027f89 */ /* 0x000ea200000e0000 */
[----:B------:R-:W-:Y:S01]  /*80e0*/  ISETP.GE.AND P1, PT, R13, R0, PT ;  /* 0x000000000d00720c */ /* 0x000fe20003f26270 */
[----:B------:R-:W-:Y:S01]  /*80f0*/  UISETP.GE.AND UP0, UPT, UR18, 0x4, UPT ;  /* 0x000000041200788c */ /* 0x000fe2000bf06270 */
[----:B------:R-:W-:Y:S01]  /*8100*/  FSEL R145, R11, -INF , !P0 ;  /* 0xff8000000b917808 */ /* 0x000fe20004000000 */
[----:B-1----:R-:W-:Y:S01]  /*8110*/  LDSM.16.MT88.4 R12, [R196+0x12000] ;  /* 0x01200000c40c783b */ /* 0x002fe20000004200 */
[----:B------:R-:W-:Y:S02]  /*8120*/  FMNMX.FTZ R4, R147, R4, !PT ;  /* 0x0000000493047209 */ /* 0x000fe40007810000 */
[----:B------:R-:W-:Y:S01]  /*8130*/  ISETP.GE.AND P0, PT, R3, R0, PT ;  /* 0x000000000300720c */ /* 0x000fe20003f06270 */
[----:B------:R-:W-:Y:S01]  /*8140*/  LDSM.16.MT88.4 R140, [R192+0x16000] ;  /* 0x01600000c08c783b */ /* 0x000fe20000004200 */
[----:B------:R-:W-:-:S02]  /*8150*/  FSEL R161, R6, -INF , !P1 ;  /* 0xff80000006a17808 */ /* 0x000fc40004800000 */
[----:B------:R-:W-:Y:S01]  /*8160*/  FMNMX.FTZ R4, R145, R4, !PT ;  /* 0x0000000491047209 */ /* 0x000fe20007810000 */
[----:B------:R-:W-:Y:S01]  /*8170*/  LDSM.16.MT88.4 R136, [R194+0x12800] ;  /* 0x01280000c288783b */ /* 0x000fe20000004200 */
[----:B------:R-:W-:Y:S01]  /*8180*/  FSEL R159, R7, -INF , !P0 ;  /* 0xff800000079f7808 */ /* 0x000fe20004000000 */
[----:B------:R-:W-:Y:S01]  /*8190*/  @UP0 UIADD3 UR18, UR18, -0x4, URZ ;  /* 0xfffffffc12120890 */ /* 0x000fe2000fffe03f */
[----:B------:R-:W-:-:S04]  /*81a0*/  FMNMX.FTZ R4, R161, R4, !PT ;  /* 0x00000004a1047209 */ /* 0x000fc80007810000 */
        /* <DEDUP_REMOVED lines=10> */
[----:B------:R-:W-:-:S03]  /*8250*/  FSEL R153, R153, RZ, P1 ;  /* 0x000000ff99997208 */ /* 0x000fc60000800000 */
[----:B------:R-:W-:Y:S02]  /*8260*/  FADD.FTZ R4, R210, -R5 ;  /* 0x80000005d2047221 */ /* 0x000fe40000010000 */
[--C-:B------:R-:W-:Y:S01]  /*8270*/  FFMA.FTZ R156, R28, UR8, -R153.reuse ;  /* 0x000000081c9c7c23 */ /* 0x100fe20008010899 */
[--C-:B------:R-:W-:Y:S01]  /*8280*/  FFMA.FTZ R135, R34, UR8, -R153.reuse ;  /* 0x0000000822877c23 */ /* 0x100fe20008010899 */
[----:B------:R-:W-:Y:S01]  /*8290*/  FMUL.FTZ R158, R4, UR8 ;  /* 0x00000008049e7c20 */ /* 0x000fe20008410000 */
[--C-:B------:R-:W-:Y:S01]  /*82a0*/  FFMA.FTZ R150, R32, UR8, -R153.reuse ;  /* 0x0000000820967c23 */ /* 0x100fe20008010899 */
[--C-:B------:R-:W-:Y:S01]  /*82b0*/  FFMA.FTZ R133, R164, UR8, -R153.reuse ;  /* 0x00000008a4857c23 */ /* 0x100fe20008010899 */
[--C-:B------:R-:W-:Y:S01]  /*82c0*/  FFMA.FTZ R162, R20, UR8, -R153.reuse ;  /* 0x0000000814a27c23 */ /* 0x100fe20008010899 */
[----:B------:R-:W-:Y:S01]  /*82d0*/  MUFU.EX2 R156, R156 ;  /* 0x0000009c009c7308 */ /* 0x000fe20000000800 */
[--C-:B------:R-:W-:Y:S01]  /*82e0*/  FFMA.FTZ R165, R22, UR8, -R153.reuse ;  /* 0x0000000816a57c23 */ /* 0x100fe20008010899 */
[----:B-1----:R-:W-:Y:S01]  /*82f0*/  FMNMX.FTZ R3, R0, R3, !PT ;  /* 0x0000000300037209 */ /* 0x002fe20007810000 */
[--C-:B------:R-:W-:Y:S01]  /*8300*/  FFMA.FTZ R163, R24, UR8, -R153.reuse ;  /* 0x0000000818a37c23 */ /* 0x100fe20008010899 */
[--C-:B------:R-:W-:Y:S01]  /*8310*/  FFMA.FTZ R164, R26, UR8, -R153.reuse ;  /* 0x000000081aa47c23 */ /* 0x100fe20008010899 */
[--C-:B------:R-:W-:Y:S01]  /*8320*/  FFMA.FTZ R177, R170, UR8, -R153.reuse ;  /* 0x00000008aab17c23 */ /* 0x100fe20008010899 */
[C---:B------:R-:W-:Y:S01]  /*8330*/  FSETP.NEU.FTZ.AND P0, PT, R3.reuse, -INF , PT ;  /* 0xff8000000300780b */ /* 0x040fe20003f1d000 */
[C---:B------:R-:W-:Y:S01]  /*8340*/  FMUL.FTZ R160, R3.reuse, UR8 ;  /* 0x0000000803a07c20 */ /* 0x040fe20008410000 */
[----:B------:R-:W1:Y:S01]  /*8350*/  MUFU.EX2 R135, R135 ;  /* 0x0000008700877308 */ /* 0x000e620000000800 */
[--C-:B------:R-:W-:Y:S01]  /*8360*/  FFMA.FTZ R170, R172, UR8, -R153.reuse ;  /* 0x00000008acaa7c23 */ /* 0x100fe20008010899 */
[----:B------:R-:W-:Y:S01]  /*8370*/  FSEL R6, R3, RZ, P0 ;  /* 0x000000ff03067208 */ /* 0x000fe20000000000 */
[--C-:B------:R-:W-:Y:S01]  /*8380*/  FFMA.FTZ R179, R176, UR8, -R153.reuse ;  /* 0x00000008b0b37c23 */ /* 0x100fe20008010899 */
[----:B------:R-:W-:Y:S01]  /*8390*/  FSEL R160, R160, RZ, P0 ;  /* 0x000000ffa0a07208 */ /* 0x000fe20000000000 */
[--C-:B------:R-:W-:Y:S01]  /*83a0*/  FFMA.FTZ R174, R174, UR8, -R153.reuse ;  /* 0x00000008aeae7c23 */ /* 0x100fe20008010899 */
[--C-:B------:R-:W-:Y:S01]  /*83b0*/  FFMA.FTZ R178, R152, UR8, -R153.reuse ;  /* 0x0000000898b27c23 */ /* 0x100fe20008010899 */
[----:B------:R-:W-:Y:S01]  /*83c0*/  FADD.FTZ R6, R151, -R6 ;  /* 0x8000000697067221 */ /* 0x000fe20000010000 */
[----:B------:R-:W-:Y:S01]  /*83d0*/  MUFU.EX2 R150, R150 ;  /* 0x0000009600967308 */ /* 0x000fe20000000800 */
[--C-:B------:R-:W-:Y:S01]  /*83e0*/  FFMA.FTZ R134, R17, UR8, -R160.reuse ;  /* 0x0000000811867c23 */ /* 0x100fe200080108a0 */
[--C-:B------:R-:W-:Y:S01]  /*83f0*/  FFMA.FTZ R2, R31, UR8, -R160.reuse ;  /* 0x000000081f027c23 */ /* 0x100fe200080108a0 */
[----:B------:R-:W-:Y:S01]  /*8400*/  FMUL.FTZ R151, R6, UR8 ;  /* 0x0000000806977c20 */ /* 0x000fe20008410000 */
[----:B------:R-:W-:Y:S01]  /*8410*/  LDSM.16.MT88.4 R16, [R193+0x12000] ;  /* 0x01200000c110783b */ /* 0x000fe20000004200 */
[--C-:B------:R-:W-:Y:S01]  /*8420*/  FFMA.FTZ R0, R33, UR8, -R160.reuse ;  /* 0x0000000821007c23 */ /* 0x100fe200080108a0 */
[--C-:B------:R-:W-:Y:S01]  /*8430*/  FFMA.FTZ R157, R35, UR8, -R160.reuse ;  /* 0x00000008239d7c23 */ /* 0x100fe200080108a0 */
[--C-:B------:R-:W-:Y:S01]  /*8440*/  FFMA.FTZ R166, R23, UR8, -R160.reuse ;  /* 0x0000000817a67c23 */ /* 0x100fe200080108a0 */
[----:B------:R-:W2:Y:S01]  /*8450*/  LDSM.16.MT88.4 R4, [R194+0x12000] ;  /* 0x01200000c204783b */ /* 0x000ea20000004200 */
[----:B------:R-:W3:Y:S01]  /*8460*/  MUFU.EX2 R133, R133 ;  /* 0x0000008500857308 */ /* 0x000ee20000000800 */
[----:B-1----:R-:W-:Y:S01]  /*8470*/  F2FP.F16.F32.PACK_AB R8, R135, R156 ;  /* 0x0000009c8708723e */ /* 0x002fe200000000ff */
[--C-:B------:R-:W-:Y:S01]  /*8480*/  FFMA.FTZ R168, R21, UR8, -R160.reuse ;  /* 0x0000000815a87c23 */ /* 0x100fe200080108a0 */
[--C-:B------:R-:W-:Y:S01]  /*8490*/  FFMA.FTZ R167, R27, UR8, -R160.reuse ;  /* 0x000000081ba77c23 */ /* 0x100fe200080108a0 */
[----:B------:R-:W-:Y:S01]  /*84a0*/  LDSM.16.MT88.4 R20, [R196+0x12800] ;  /* 0x01280000c414783b */ /* 0x000fe20000004200 */
[--C-:B------:R-:W-:Y:S01]  /*84b0*/  FFMA.FTZ R169, R25, UR8, -R160.reuse ;  /* 0x0000000819a97c23 */ /* 0x100fe200080108a0 */
[--C-:B------:R-:W-:Y:S01]  /*84c0*/  FFMA.FTZ R172, R173, UR8, -R160.reuse ;  /* 0x00000008adac7c23 */ /* 0x100fe200080108a0 */
[--C-:B------:R-:W-:Y:S01]  /*84d0*/  FFMA.FTZ R171, R171, UR8, -R160.reuse ;  /* 0x00000008abab7c23 */ /* 0x100fe200080108a0 */
[----:B------:R-:W-:Y:S01]  /*84e0*/  MUFU.EX2 R134, R134 ;  /* 0x0000008600867308 */ /* 0x000fe20000000800 */
[----:B------:R-:W-:Y:S01]  /*84f0*/  LDSM.16.MT88.4 R28, [R192+0x12800] ;  /* 0x01280000c01c783b */ /* 0x000fe20000004200 */
[--C-:B------:R-:W-:Y:S01]  /*8500*/  FFMA.FTZ R173, R175, UR8, -R160.reuse ;  /* 0x00000008afad7c23 */ /* 0x100fe200080108a0 */
[--C-:B------:R-:W-:Y:S01]  /*8510*/  FFMA.FTZ R176, R155, UR8, -R160.reuse ;  /* 0x000000089bb07c23 */ /* 0x100fe200080108a0 */
[--C-:B------:R-:W-:Y:S01]  /*8520*/  FFMA.FTZ R175, R154, UR8, -R153.reuse ;  /* 0x000000089aaf7c23 */ /* 0x100fe20008010899 */
[----:B------:R-:W-:Y:S01]  /*8530*/  LDSM.16.MT88.4 R24, [R196+0x14800] ;  /* 0x01480000c418783b */ /* 0x000fe20000004200 */
[--C-:B------:R-:W-:Y:S01]  /*8540*/  FFMA.FTZ R210, R146, UR8, -R153.reuse ;  /* 0x0000000892d27c23 */ /* 0x100fe20008010899 */
[----:B------:R-:W-:Y:S01]  /*8550*/  FFMA.FTZ R215, R144, UR8, -R153 ;  /* 0x0000000890d77c23 */ /* 0x000fe20008010899 */
[----:B------:R-:W1:Y:S01]  /*8560*/  MUFU.EX2 R2, R2 ;  /* 0x0000000200027308 */ /* 0x000e620000000800 */
[----:B---3--:R-:W-:Y:S01]  /*8570*/  F2FP.F16.F32.PACK_AB R10, R133, R150 ;  /* 0x00000096850a723e */ /* 0x008fe200000000ff */
[----:B------:R-:W-:Y:S01]  /*8580*/  LDSM.16.MT88.4 R32, [R193+0x12800] ;  /* 0x01280000c120783b */ /* 0x000fe20000004200 */
[--C-:B------:R-:W-:Y:S01]  /*8590*/  FFMA.FTZ R212, R147, UR8, -R160.reuse ;  /* 0x0000000893d47c23 */ /* 0x100fe200080108a0 */
[--C-:B------:R-:W-:Y:S01]  /*85a0*/  FFMA.FTZ R217, R145, UR8, -R160.reuse ;  /* 0x0000000891d97c23 */ /* 0x100fe200080108a0 */
[--C-:B------:R-:W-:Y:S01]  /*85b0*/  FFMA.FTZ R161, R161, UR8, -R160.reuse ;  /* 0x00000008a1a17c23 */ /* 0x100fe200080108a0 */
[----:B------:R-:W-:Y:S01]  /*85c0*/  LDSM.16.MT88.4 R152, [R192+0x17000] ;  /* 0x01700000c098783b */ /* 0x000fe20000004200 */
[----:B------:R-:W-:Y:S01]  /*85d0*/  FFMA.FTZ R160, R159, UR8, -R160 ;  /* 0x000000089fa07c23 */ /* 0x000fe200080108a0 */
[----:B------:R-:W-:Y:S01]  /*85e0*/  MUFU.EX2 R0, R0 ;  /* 0x0000000000007308 */ /* 0x000fe20000000800 */
[----:B------:R-:W-:Y:S01]  /*85f0*/  PLOP3.LUT P0, PT, PT, PT, UP0, 0x80, 0x0 ;  /* 0x000000000000781c */ /* 0x000fe20003f0f008 */
[----:B------:R-:W-:Y:S06]  /*8600*/  LDSM.16.MT88.4 R144, [R196+0x13800] ;  /* 0x01380000c490783b */ /* 0x000fec0000004200 */
[----:B------:R-:W3:Y:S01]  /*8610*/  MUFU.EX2 R157, R157 ;  /* 0x0000009d009d7308 */ /* 0x000ee20000000800 */
[----:B-1----:R-:W-:-:S07]  /*8620*/  F2FP.F16.F32.PACK_AB R9, R2, R134 ;  /* 0x000000860209723e */ /* 0x002fce00000000ff */
[----:B------:R-:W1:Y:S08]  /*8630*/  MUFU.EX2 R158, R158 ;  /* 0x0000009e009e7308 */ /* 0x000e700000000800 */
[----:B------:R-:W4:Y:S01]  /*8640*/  MUFU.EX2 R151, R151 ;  /* 0x0000009700977308 */ /* 0x000f220000000800 */
[----:B---3--:R-:W-:-:S07]  /*8650*/  F2FP.F16.F32.PACK_AB R11, R157, R0 ;  /* 0x000000009d0b723e */ /* 0x008fce00000000ff */
[----:B------:R-:W-:Y:S01]  /*8660*/  MUFU.EX2 R163, R163 ;  /* 0x000000a300a37308 */ /* 0x000fe20000000800 */
[-C--:B-1----:R-:W-:Y:S01]  /*8670*/  FMUL.FTZ R36, R36, R158.reuse ;  /* 0x0000009e24247220 */ /* 0x082fe20000410000 */
[-C--:B------:R-:W-:Y:S01]  /*8680*/  FMUL.FTZ R37, R37, R158.reuse ;  /* 0x0000009e25257220 */ /* 0x080fe20000410000 */
[-C--:B------:R-:W-:Y:S01]  /*8690*/  FMUL.FTZ R40, R40, R158.reuse ;  /* 0x0000009e28287220 */ /* 0x080fe20000410000 */
[-C--:B------:R-:W-:Y:S01]  /*86a0*/  FMUL.FTZ R41, R41, R158.reuse ;  /* 0x0000009e29297220 */ /* 0x080fe20000410000 */
[-C--:B------:R-:W-:Y:S01]  /*86b0*/  FMUL.FTZ R44, R44, R158.reuse ;  /* 0x0000009e2c2c7220 */ /* 0x080fe20000410000 */
[-C--:B------:R-:W-:Y:S01]  /*86c0*/  FMUL.FTZ R45, R45, R158.reuse ;  /* 0x0000009e2d2d7220 */ /* 0x080fe20000410000 */
[-C--:B------:R-:W-:Y:S01]  /*86d0*/  FMUL.FTZ R48, R48, R158.reuse ;  /* 0x0000009e30307220 */ /* 0x080fe20000410000 */
[-C--:B------:R-:W-:Y:S01]  /*86e0*/  FMUL.FTZ R49, R49, R158.reuse ;  /* 0x0000009e31317220 */ /* 0x080fe20000410000 */
        /* <DEDUP_REMOVED lines=69> */
[----:B------:R-:W2:Y:S01]  /*8b40*/  MUFU.EX2 R162, R162 ;  /* 0x000000a200a27308 */ /* 0x000ea20000000800 */
[-C--:B------:R-:W-:Y:S01]  /*8b50*/  FMUL.FTZ R76, R76, R158.reuse ;  /* 0x0000009e4c4c7220 */ /* 0x080fe20000410000 */
[-C--:B------:R-:W-:Y:S01]  /*8b60*/  FMUL.FTZ R77, R77, R158.reuse ;  /* 0x0000009e4d4d7220 */ /* 0x080fe20000410000 */
[-C--:B------:R-:W-:Y:S01]  /*8b70*/  FMUL.FTZ R80, R80, R158.reuse ;  /* 0x0000009e50507220 */ /* 0x080fe20000410000 */
[C---:B------:R-:W-:Y:S01]  /*8b80*/  HMMA.16816.F32 R72, R8.reuse, R18, R72 ;  /* 0x000000120848723c */ /* 0x040fe20000001848 */
[----:B------:R-:W4:Y:S01]  /*8b90*/  LDSM.16.MT88.4 R16, [R196+0x16000] ;  /* 0x01600000c410783b */ /* 0x000f220000004200 */
[-C--:B------:R-:W-:Y:S01]  /*8ba0*/  FMUL.FTZ R81, R81, R158.reuse ;  /* 0x0000009e51517220 */ /* 0x080fe20000410000 */
[-C--:B------:R-:W-:Y:S01]  /*8bb0*/  FMUL.FTZ R78, R78, R151.reuse ;  /* 0x000000974e4e7220 */ /* 0x080fe20000410000 */
[----:B------:R-:W-:Y:S01]  /*8bc0*/  MUFU.EX2 R164, R164 ;  /* 0x000000a400a47308 */ /* 0x000fe20000000800 */
        /* <DEDUP_REMOVED lines=9> */
[----:B------:R-:W-:Y:S01]  /*8c60*/  MUFU.EX2 R165, R165 ;  /* 0x000000a500a57308 */ /* 0x000fe20000000800 */
        /* <DEDUP_REMOVED lines=11> */
[-C--:B------:R-:W-:Y:S01]  /*8d20*/  FMUL.FTZ R121, R121, R158.reuse ;  /* 0x0000009e79797220 */ /* 0x080fe20000410000 */
[-C--:B------:R-:W-:Y:S01]  /*8d30*/  FMUL.FTZ R122, R122, R151.reuse ;  /* 0x000000977a7a7220 */ /* 0x080fe20000410000 */
[-C--:B------:R-:W-:Y:S01]  /*8d40*/  FMUL.FTZ R123, R123, R151.reuse ;  /* 0x000000977b7b7220 */ /* 0x080fe20000410000 */
[C---:B-1----:R-:W-:Y:S01]  /*8d50*/  HMMA.16816.F32 R84, R8.reuse, R4, R84 ;  /* 0x000000040854723c */ /* 0x042fe20000001854 */
[----:B------:R-:W1:Y:S01]  /*8d60*/  MUFU.EX2 R166, R166 ;  /* 0x000000a600a67308 */ /* 0x000e620000000800 */
[-C--:B------:R-:W-:Y:S01]  /*8d70*/  FMUL.FTZ R108, R108, R158.reuse ;  /* 0x0000009e6c6c7220 */ /* 0x080fe20000410000 */
[-C--:B------:R-:W-:Y:S01]  /*8d80*/  FMUL.FTZ R109, R109, R158.reuse ;  /* 0x0000009e6d6d7220 */ /* 0x080fe20000410000 */
[-C--:B------:R-:W-:Y:S01]  /*8d90*/  FMUL.FTZ R110, R110, R151.reuse ;  /* 0x000000976e6e7220 */ /* 0x080fe20000410000 */
[-C--:B------:R-:W-:Y:S01]  /*8da0*/  FMUL.FTZ R111, R111, R151.reuse ;  /* 0x000000976f6f7220 */ /* 0x080fe20000410000 */
[C---:B------:R-:W-:Y:S01]  /*8db0*/  HMMA.16816.F32 R88, R8.reuse, R6, R88 ;  /* 0x000000060858723c */ /* 0x040fe20000001858 */
[----:B------:R-:W5:Y:S01]  /*8dc0*/  LDSM.16.MT88.4 R4, [R193+0x16000] ;  /* 0x01600000c104783b */ /* 0x000f620000004200 */
[-C--:B------:R-:W-:Y:S01]  /*8dd0*/  FMUL.FTZ R112, R112, R158.reuse ;  /* 0x0000009e70707220 */ /* 0x080fe20000410000 */
[----:B------:R-:W-:Y:S01]  /*8de0*/  MUFU.EX2 R168, R168 ;  /* 0x000000a800a87308 */ /* 0x000fe20000000800 */
[-C--:B------:R-:W-:Y:S01]  /*8df0*/  FMUL.FTZ R113, R113, R158.reuse ;  /* 0x0000009e71717220 */ /* 0x080fe20000410000 */
[-C--:B------:R-:W-:Y:S01]  /*8e00*/  FMUL.FTZ R114, R114, R151.reuse ;  /* 0x0000009772727220 */ /* 0x080fe20000410000 */
[----:B----4-:R-:W-:Y:S01]  /*8e10*/  HMMA.16816.F32 R92, R8, R16, R92 ;  /* 0x00000010085c723c */ /* 0x010fe2000000185c */
[-C--:B------:R-:W-:Y:S01]  /*8e20*/  FMUL.FTZ R115, R115, R151.reuse ;  /* 0x0000009773737220 */ /* 0x080fe20000410000 */
[----:B------:R-:W-:Y:S01]  /*8e30*/  FFMA.FTZ R156, R213, R158, R156 ;  /* 0x0000009ed59c7223 */ /* 0x000fe2000001009c */
[----:B------:R-:W-:-:S02]  /*8e40*/  FFMA.FTZ R151, R211, R151, R134 ;  /* 0x00000097d3977223 */ /* 0x000fc40000010086 */
[----:B------:R-:W4:Y:S01]  /*8e50*/  MUFU.EX2 R169, R169 ;  /* 0x000000a900a97308 */ /* 0x000f220000000800 */
[----:B------:R-:W-:Y:S01]  /*8e60*/  HMMA.16816.F32 R96, R8, R18, R96 ;  /* 0x000000120860723c */ /* 0x000fe20000001860 */
[----:B------:R-:W4:Y:S01]  /*8e70*/  LDSM.16.MT88.4 R16, [R194+0x14800] ;  /* 0x01480000c210783b */ /* 0x000f220000004200 */
[----:B------:R-:W-:Y:S01]  /*8e80*/  FADD.FTZ R135, R135, R156 ;  /* 0x0000009c87877221 */ /* 0x000fe20000010000 */
[----:B------:R-:W-:-:S03]  /*8e90*/  FADD.FTZ R151, R2, R151 ;  /* 0x0000009702977221 */ /* 0x000fc60000010000 */
[----:B---3--:R-:W-:Y:S01]  /*8ea0*/  HMMA.16816.F32 R76, R8, R12, R76 ;  /* 0x0000000c084c723c */ /* 0x008fe2000000184c */
[----:B------:R-:W-:Y:S01]  /*8eb0*/  MUFU.EX2 R174, R174 ;  /* 0x000000ae00ae7308 */ /* 0x000fe20000000800 */
[----:B------:R-:W-:Y:S01]  /*8ec0*/  FADD.FTZ R150, R150, R135 ;  /* 0x0000008796967221 */ /* 0x000fe20000010000 */
[----:B------:R-:W-:-:S03]  /*8ed0*/  FADD.FTZ R0, R0, R151 ;  /* 0x0000009700007221 */ /* 0x000fc60000010000 */
[C---:B------:R-:W-:Y:S01]  /*8ee0*/  HMMA.16816.F32 R80, R8.reuse, R14, R80 ;  /* 0x0000000e0850723c */ /* 0x040fe20000001850 */
[----:B------:R-:W3:Y:S01]  /*8ef0*/  LDSM.16.MT88.4 R12, [R194+0x16000] ;  /* 0x01600000c20c783b */ /* 0x000ee20000004200 */
[----:B------:R-:W-:Y:S01]  /*8f00*/  FADD.FTZ R150, R133, R150 ;  /* 0x0000009685967221 */ /* 0x000fe20000010000 */
[----:B------:R-:W-:Y:S01]  /*8f10*/  MUFU.EX2 R177, R177 ;  /* 0x000000b100b17308 */ /* 0x000fe20000000800 */
[----:B------:R-:W-:Y:S02]  /*8f20*/  FADD.FTZ R0, R157, R0 ;  /* 0x000000009d007221 */ /* 0x000fe40000010000 */
[C---:B------:R-:W-:Y:S05]  /*8f30*/  HMMA.16816.F32 R108, R8.reuse, R140, R108 ;  /* 0x0000008c086c723c */ /* 0x040fea000000186c */
[----:B------:R-:W-:Y:S01]  /*8f40*/  MUFU.EX2 R170, R170 ;  /* 0x000000aa00aa7308 */ /* 0x000fe20000000800 */
[C---:B------:R-:W-:Y:S01]  /*8f50*/  HMMA.16816.F32 R112, R8.reuse, R142, R112 ;  /* 0x0000008e0870723c */ /* 0x040fe20000001870 */
[----:B------:R-:W-:Y:S05]  /*8f60*/  LDSM.16.MT88.4 R140, [R192+0x16800] ;  /* 0x01680000c08c783b */ /* 0x000fea0000004200 */
[C---:B-----5:R-:W-:Y:S01]  /*8f70*/  HMMA.16816.F32 R104, R8.reuse, R4, R104 ;  /* 0x000000040868723c */ /* 0x060fe20000001868 */
[----:B------:R-:W-:Y:S05]  /*8f80*/  MUFU.EX2 R179, R179 ;  /* 0x000000b300b37308 */ /* 0x000fea0000000800 */
[----:B------:R-:W-:Y:S01]  /*8f90*/  HMMA.16816.F32 R116, R8, R6, R116 ;  /* 0x000000060874723c */ /* 0x000fe20000001874 */
[----:B--2---:R-:W-:-:S02]  /*8fa0*/  F2FP.F16.F32.PACK_AB R4, R162, R163 ;  /* 0x000000a3a204723e */ /* 0x004fc400000000ff */
[C---:B-1----:R-:W-:Y:S01]  /*8fb0*/  F2FP.F16.F32.PACK_AB R5, R166.reuse, R167 ;  /* 0x000000a7a605723e */ /* 0x042fe200000000ff */
[----:B------:R-:W1:Y:S01]  /*8fc0*/  MUFU.EX2 R172, R172 ;  /* 0x000000ac00ac7308 */ /* 0x000e620000000800 */
[----:B------:R-:W-:Y:S02]  /*8fd0*/  FADD.FTZ R167, R167, R0 ;  /* 0x00000000a7a77221 */ /* 0x000fe40000010000 */
[----:B------:R-:W-:Y:S02]  /*8fe0*/  F2FP.F16.F32.PACK_AB R6, R165, R164 ;  /* 0x000000a4a506723e */ /* 0x000fe400000000ff */
[----:B----4-:R-:W-:Y:S01]  /*8ff0*/  F2FP.F16.F32.PACK_AB R7, R169, R168 ;  /* 0x000000a8a907723e */ /* 0x010fe200000000ff */
[----:B------:R-:W-:Y:S02]  /*9000*/  FADD.FTZ R167, R166, R167 ;  /* 0x000000a7a6a77221 */ /* 0x000fe40000010000 */
[----:B------:R-:W2:Y:S02]  /*9010*/  MUFU.EX2 R171, R171 ;  /* 0x000000ab00ab7308 */ /* 0x000ea40000000800 */
[----:B------:R-:W-:-:S02]  /*9020*/  FADD.FTZ R168, R168, R167 ;  /* 0x000000a7a8a87221 */ /* 0x000fc40000010000 */
[C---:B------:R-:W-:Y:S02]  /*9030*/  HMMA.16816.F32 R128, R4.reuse, R20, R128 ;  /* 0x000000140480723c */ /* 0x040fe40000001880 */
[----:B------:R-:W-:Y:S02]  /*9040*/  FADD.FTZ R169, R169, R168 ;  /* 0x000000a8a9a97221 */ /* 0x000fe40000010000 */
[----:B------:R-:W-:Y:S02]  /*9050*/  MUFU.EX2 R173, R173 ;  /* 0x000000ad00ad7308 */ /* 0x000fe40000000800 */
[----:B------:R-:W-:Y:S01]  /*9060*/  HMMA.16816.F32 R124, R4, R22, R124 ;  /* 0x00000016047c723c */ /* 0x000fe2000000187c */
[----:B------:R-:W4:Y:S01]  /*9070*/  LDSM.16.MT88.4 R20, [R192+0x14800] ;  /* 0x01480000c014783b */ /* 0x000f220000004200 */
[----:B-1----:R-:W-:-:S04]  /*9080*/  FADD.FTZ R0, R172, R169 ;  /* 0x000000a9ac007221 */ /* 0x002fc80000010000 */
[----:B------:R-:W-:Y:S01]  /*9090*/  HMMA.16816.F32 R68, R4, R16, R68 ;  /* 0x000000100444723c */ /* 0x000fe20000001844 */
[----:B------:R-:W1:Y:S01]  /*90a0*/  MUFU.EX2 R176, R176 ;  /* 0x000000b000b07308 */ /* 0x000e620000000800 */
[----:B--2---:R-:W-:-:S04]  /*90b0*/  FADD.FTZ R0, R171, R0 ;  /* 0x00000000ab007221 */ /* 0x004fc80000010000 */
[----:B------:R-:W-:Y:S01]  /*90c0*/  HMMA.16816.F32 R72, R4, R18, R72 ;  /* 0x000000120448723c */ /* 0x000fe20000001848 */
[----:B------:R-:W2:Y:S02]  /*90d0*/  LDSM.16.MT88.4 R16, [R193+0x16800] ;  /* 0x01680000c110783b */ /* 0x000ea40000004200 */
[----:B------:R-:W-:Y:S03]  /*90e0*/  MUFU.EX2 R175, R175 ;  /* 0x000000af00af7308 */ /* 0x000fe60000000800 */
[C---:B---3--:R-:W-:Y:S05]  /*90f0*/  HMMA.16816.F32 R100, R8.reuse, R12, R100 ;  /* 0x0000000c0864723c */ /* 0x048fea0000001864 */
[----:B------:R-:W3:Y:S01]  /*9100*/  MUFU.EX2 R178, R178 ;  /* 0x000000b200b27308 */ /* 0x000ee20000000800 */
[----:B------:R-:W-:Y:S01]  /*9110*/  HMMA.16816.F32 R120, R8, R14, R120 ;  /* 0x0000000e0878723c */ /* 0x000fe20000001878 */
[----:B------:R-:W5:Y:S04]  /*9120*/  LDSM.16.MT88.4 R8, [R196+0x16800] ;  /* 0x01680000c408783b */ /* 0x000f680000004200 */
[----:B------:R-:W3:Y:S01]  /*9130*/  LDSM.16.MT88.4 R12, [R193+0x14800] ;  /* 0x01480000c10c783b */ /* 0x000ee20000004200 */
[C---:B------:R-:W-:Y:S01]  /*9140*/  HMMA.16816.F32 R52, R4.reuse, R28, R52 ;  /* 0x0000001c0434723c */ /* 0x040fe20000001834 */
[----:B------:R-:W-:Y:S05]  /*9150*/  MUFU.EX2 R210, R210 ;  /* 0x000000d200d27308 */ /* 0x000fea0000000800 */
[C---:B------:R-:W-:Y:S01]  /*9160*/  HMMA.16816.F32 R56, R4.reuse, R30, R56 ;  /* 0x0000001e0438723c */ /* 0x040fe20000001838 */
[----:B------:R-:W3:Y:S02]  /*9170*/  LDSM.16.MT88.4 R28, [R194+0x16800] ;  /* 0x01680000c21c783b */ /* 0x000ee40000004200 */
[----:B------:R-:W-:Y:S03]  /*9180*/  MUFU.EX2 R215, R215 ;  /* 0x000000d700d77308 */ /* 0x000fe60000000800 */
[C---:B------:R-:W-:Y:S05]  /*9190*/  HMMA.16816.F32 R60, R4.reuse, R24, R60 ;  /* 0x00000018043c723c */ /* 0x040fea000000183c */
[----:B------:R-:W-:Y:S01]  /*91a0*/  MUFU.EX2 R212, R212 ;  /* 0x000000d400d47308 */ /* 0x000fe20000000800 */
[C---:B------:R-:W-:Y:S01]  /*91b0*/  HMMA.16816.F32 R64, R4.reuse, R26, R64 ;  /* 0x0000001a0440723c */ /* 0x040fe20000001840 */
[----:B------:R-:W3:Y:S05]  /*91c0*/  LDSM.16.MT88.4 R24, [R196+0x13000] ;  /* 0x01300000c418783b */ /* 0x000eea0000004200 */
[C---:B----4-:R-:W-:Y:S01]  /*91d0*/  HMMA.16816.F32 R84, R4.reuse, R20, R84 ;  /* 0x000000140454723c */ /* 0x050fe20000001854 */
[----:B------:R-:W4:Y:S05]  /*91e0*/  MUFU.EX2 R217, R217 ;  /* 0x000000d900d97308 */ /* 0x000f2a0000000800 */
[C---:B------:R-:W-:Y:S01]  /*91f0*/  HMMA.16816.F32 R88, R4.reuse, R22, R88 ;  /* 0x000000160458723c */ /* 0x040fe20000001858 */
[----:B------:R-:W4:Y:S02]  /*9200*/  LDSM.16.MT88.4 R20, [R196+0x15000] ;  /* 0x01500000c414783b */ /* 0x000f240000004200 */
[----:B------:R-:W-:Y:S03]  /*9210*/  MUFU.EX2 R161, R161 ;  /* 0x000000a100a17308 */ /* 0x000fe60000000800 */
[C---:B--2---:R-:W-:Y:S05]  /*9220*/  HMMA.16816.F32 R104, R4.reuse, R16, R104 ;  /* 0x000000100468723c */ /* 0x044fea0000001868 */
[----:B------:R-:W2:Y:S01]  /*9230*/  MUFU.EX2 R160, R160 ;  /* 0x000000a000a07308 */ /* 0x000ea20000000800 */
[C---:B------:R-:W-:Y:S01]  /*9240*/  HMMA.16816.F32 R116, R4.reuse, R18, R116 ;  /* 0x000000120474723c */ /* 0x040fe20000001874 */
[----:B------:R-:W2:Y:S05]  /*9250*/  LDSM.16.MT88.4 R16, [R194+0x15000] ;  /* 0x01500000c210783b */ /* 0x000eaa0000004200 */
[C---:B-----5:R-:W-:Y:S06]  /*9260*/  HMMA.16816.F32 R92, R4.reuse, R8, R92 ;  /* 0x00000008045c723c */ /* 0x060fec000000185c */
[----:B------:R-:W-:Y:S01]  /*9270*/  HMMA.16816.F32 R96, R4, R10, R96 ;  /* 0x0000000a0460723c */ /* 0x000fe20000001860 */
[----:B------:R-:W-:-:S02]  /*9280*/  F2FP.F16.F32.PACK_AB R8, R177, R174 ;  /* 0x000000aeb108723e */ /* 0x000fc400000000ff */
[----:B------:R-:W-:-:S03]  /*9290*/  F2FP.F16.F32.PACK_AB R9, R171, R172 ;  /* 0x000000acab09723e */ /* 0x000fc600000000ff */
[C---:B------:R-:W-:Y:S01]  /*92a0*/  HMMA.16816.F32 R36, R4.reuse, R136, R36 ;  /* 0x000000880424723c */ /* 0x040fe20000001824 */
[----:B------:R-:W-:Y:S02]  /*92b0*/  F2FP.F16.F32.PACK_AB R10, R179, R170 ;  /* 0x000000aab30a723e */ /* 0x000fe400000000ff */
[C---:B-1----:R-:W-:Y:S01]  /*92c0*/  F2FP.F16.F32.PACK_AB R11, R176.reuse, R173 ;  /* 0x000000adb00b723e */ /* 0x042fe200000000ff */
[----:B------:R-:W-:Y:S02]  /*92d0*/  FADD.FTZ R173, R173, R0 ;  /* 0x00000000adad7221 */ /* 0x000fe40000010000 */
[----:B------:R-:W-:Y:S01]  /*92e0*/  HMMA.16816.F32 R40, R4, R138, R40 ;  /* 0x0000008a0428723c */ /* 0x000fe20000001828 */
[----:B------:R-:W1:Y:S01]  /*92f0*/  LDSM.16.MT88.4 R136, [R194+0x13000] ;  /* 0x01300000c288783b */ /* 0x000e620000004200 */
[----:B------:R-:W-:-:S04]  /*9300*/  FADD.FTZ R173, R176, R173 ;  /* 0x000000adb0ad7221 */ /* 0x000fc80000010000 */
[C---:B------:R-:W-:Y:S06]  /*9310*/  HMMA.16816.F32 R44, R4.reuse, R32, R44 ;  /* 0x00000020042c723c */ /* 0x040fec000000182c */
[C---:B------:R-:W-:Y:S01]  /*9320*/  HMMA.16816.F32 R48, R4.reuse, R34, R48 ;  /* 0x000000220430723c */ /* 0x040fe20000001830 */
[----:B------:R-:W5:Y:S05]  /*9330*/  LDSM.16.MT88.4 R32, [R193+0x13000] ;  /* 0x01300000c120783b */ /* 0x000f6a0000004200 */
[C---:B---3--:R-:W-:Y:S06]  /*9340*/  HMMA.16816.F32 R76, R4.reuse, R12, R76 ;  /* 0x0000000c044c723c */ /* 0x048fec000000184c */
[C---:B------:R-:W-:Y:S01]  /*9350*/  HMMA.16816.F32 R80, R4.reuse, R14, R80 ;  /* 0x0000000e0450723c */ /* 0x040fe20000001850 */
[----:B------:R-:W-:Y:S05]  /*9360*/  LDSM.16.MT88.4 R12, [R193+0x15000] ;  /* 0x01500000c10c783b */ /* 0x000fea0000004200 */
[C---:B------:R-:W-:Y:S06]  /*9370*/  HMMA.16816.F32 R100, R4.reuse, R28, R100 ;  /* 0x0000001c0464723c */ /* 0x040fec0000001864 */
[C---:B------:R-:W-:Y:S01]  /*9380*/  HMMA.16816.F32 R120, R4.reuse, R30, R120 ;  /* 0x0000001e0478723c */ /* 0x040fe20000001878 */
[----:B------:R-:W3:Y:S05]  /*9390*/  LDSM.16.MT88.4 R28, [R192+0x13000] ;  /* 0x01300000c01c783b */ /* 0x000eea0000004200 */
[C---:B------:R-:W-:Y:S06]  /*93a0*/  HMMA.16816.F32 R108, R4.reuse, R140, R108 ;  /* 0x0000008c046c723c */ /* 0x040fec000000186c */
[----:B------:R-:W-:Y:S01]  /*93b0*/  HMMA.16816.F32 R112, R4, R142, R112 ;  /* 0x0000008e0470723c */ /* 0x000fe20000001870 */
[----:B------:R-:W-:Y:S04]  /*93c0*/  LDSM.16.MT88.4 R4, [R196+0x17000] ;  /* 0x01700000c404783b */ /* 0x000fe80000004200 */
[----:B------:R-:W-:Y:S01]  /*93d0*/  LDSM.16.MT88.4 R140, [R194+0x13800] ;  /* 0x01380000c28c783b */ /* 0x000fe20000004200 */
[C---:B------:R-:W-:Y:S06]  /*93e0*/  HMMA.16816.F32 R128, R8.reuse, R24, R128 ;  /* 0x000000180880723c */ /* 0x040fec0000001880 */
[C---:B------:R-:W-:Y:S01]  /*93f0*/  HMMA.16816.F32 R124, R8.reuse, R26, R124 ;  /* 0x0000001a087c723c */ /* 0x040fe2000000187c */
[----:B------:R-:W3:Y:S05]  /*9400*/  LDSM.16.MT88.4 R24, [R192+0x15000] ;  /* 0x01500000c018783b */ /* 0x000eea0000004200 */
[C---:B----4-:R-:W-:Y:S06]  /*9410*/  HMMA.16816.F32 R60, R8.reuse, R20, R60 ;  /* 0x00000014083c723c */ /* 0x050fec000000183c */
[C---:B------:R-:W-:Y:S01]  /*9420*/  HMMA.16816.F32 R64, R8.reuse, R22, R64 ;  /* 0x000000160840723c */ /* 0x040fe20000001840 */
[----:B------:R-:W4:Y:S05]  /*9430*/  LDSM.16.MT88.4 R20, [R194+0x17000] ;  /* 0x01700000c214783b */ /* 0x000f2a0000004200 */
[C---:B--2---:R-:W-:Y:S06]  /*9440*/  HMMA.16816.F32 R68, R8.reuse, R16, R68 ;  /* 0x000000100844723c */ /* 0x044fec0000001844 */
[C---:B------:R-:W-:Y:S01]  /*9450*/  HMMA.16816.F32 R72, R8.reuse, R18, R72 ;  /* 0x000000120848723c */ /* 0x040fe20000001848 */
[----:B------:R-:W2:Y:S05]  /*9460*/  LDSM.16.MT88.4 R16, [R193+0x17000] ;  /* 0x01700000c110783b */ /* 0x000eaa0000004200 */
[C---:B-1----:R-:W-:Y:S06]  /*9470*/  HMMA.16816.F32 R36, R8.reuse, R136, R36 ;  /* 0x000000880824723c */ /* 0x042fec0000001824 */
[C---:B------:R-:W-:Y:S01]  /*9480*/  HMMA.16816.F32 R40, R8.reuse, R138, R40 ;  /* 0x0000008a0828723c */ /* 0x040fe20000001828 */
[----:B------:R-:W-:Y:S05]  /*9490*/  LDSM.16.MT88.4 R136, [R193+0x13800] ;  /* 0x01380000c188783b */ /* 0x000fea0000004200 */
[C---:B-----5:R-:W-:Y:S06]  /*94a0*/  HMMA.16816.F32 R44, R8.reuse, R32, R44 ;  /* 0x00000020082c723c */ /* 0x060fec000000182c */
[C---:B------:R-:W-:Y:S01]  /*94b0*/  HMMA.16816.F32 R48, R8.reuse, R34, R48 ;  /* 0x000000220830723c */ /* 0x040fe20000001830 */
[----:B------:R-:W-:Y:S05]  /*94c0*/  LDSM.16.MT88.4 R32, [R192+0x13800] ;  /* 0x01380000c020783b */ /* 0x000fea0000004200 */
[C---:B---3--:R-:W-:Y:S06]  /*94d0*/  HMMA.16816.F32 R52, R8.reuse, R28, R52 ;  /* 0x0000001c0834723c */ /* 0x048fec0000001834 */
[C---:B------:R-:W-:Y:S01]  /*94e0*/  HMMA.16816.F32 R56, R8.reuse, R30, R56 ;  /* 0x0000001e0838723c */ /* 0x040fe20000001838 */
[----:B------:R-:W1:Y:S05]  /*94f0*/  LDSM.16.MT88.4 R28, [R196+0x15800] ;  /* 0x01580000c41c783b */ /* 0x000e6a0000004200 */
[C---:B------:R-:W-:Y:S06]  /*9500*/  HMMA.16816.F32 R76, R8.reuse, R12, R76 ;  /* 0x0000000c084c723c */ /* 0x040fec000000184c */
[C---:B------:R-:W-:Y:S01]  /*9510*/  HMMA.16816.F32 R80, R8.reuse, R14, R80 ;  /* 0x0000000e0850723c */ /* 0x040fe20000001850 */
[----:B------:R-:W-:Y:S05]  /*9520*/  LDSM.16.MT88.4 R12, [R196+0x17800] ;  /* 0x01780000c40c783b */ /* 0x000fea0000004200 */
[C---:B------:R-:W-:Y:S06]  /*9530*/  HMMA.16816.F32 R84, R8.reuse, R24, R84 ;  /* 0x000000180854723c */ /* 0x040fec0000001854 */
[C---:B------:R-:W-:Y:S01]  /*9540*/  HMMA.16816.F32 R88, R8.reuse, R26, R88 ;  /* 0x0000001a0858723c */ /* 0x040fe20000001858 */
[----:B------:R-:W-:Y:S05]  /*9550*/  LDSM.16.MT88.4 R24, [R194+0x15800] ;  /* 0x01580000c218783b */ /* 0x000fea0000004200 */
[C---:B------:R-:W-:Y:S06]  /*9560*/  HMMA.16816.F32 R92, R8.reuse, R4, R92 ;  /* 0x00000004085c723c */ /* 0x040fec000000185c */
[----:B------:R-:W-:Y:S01]  /*9570*/  HMMA.16816.F32 R96, R8, R6, R96 ;  /* 0x000000060860723c */ /* 0x000fe20000001860 */
[----:B------:R-:W-:-:S02]  /*9580*/  F2FP.F16.F32.PACK_AB R4, R178, R175 ;  /* 0x000000afb204723e */ /* 0x000fc400000000ff */
[----:B------:R-:W-:Y:S01]  /*9590*/  F2FP.F16.F32.PACK_AB R5, R217, R212 ;  /* 0x000000d4d905723e */ /* 0x000fe200000000ff */
[----:B------:R-:W-:Y:S02]  /*95a0*/  FADD.FTZ R212, R212, R173 ;  /* 0x000000add4d47221 */ /* 0x000fe40000010000 */
[----:B----4-:R-:W-:Y:S01]  /*95b0*/  HMMA.16816.F32 R100, R8, R20, R100 ;  /* 0x000000140864723c */ /* 0x010fe20000001864 */
[----:B------:R-:W-:Y:S01]  /*95c0*/  F2FP.F16.F32.PACK_AB R6, R215, R210 ;  /* 0x000000d2d706723e */ /* 0x000fe200000000ff */
[----:B------:R-:W-:Y:S01]  /*95d0*/  FADD.FTZ R212, R217, R212 ;  /* 0x000000d4d9d47221 */ /* 0x000fe20000010000 */
[----:B------:R-:W-:-:S03]  /*95e0*/  F2FP.F16.F32.PACK_AB R7, R160, R161 ;  /* 0x000000a1a007723e */ /* 0x000fc600000000ff */
[----:B------:R-:W-:Y:S01]  /*95f0*/  HMMA.16816.F32 R120, R8, R22, R120 ;  /* 0x000000160878723c */ /* 0x000fe20000001878 */
[----:B------:R-:W-:Y:S01]  /*9600*/  LDSM.16.MT88.4 R20, [R193+0x15800] ;  /* 0x01580000c114783b */ /* 0x000fe20000004200 */
[----:B------:R-:W-:-:S04]  /*9610*/  FADD.FTZ R161, R161, R212 ;  /* 0x000000d4a1a17221 */ /* 0x000fc80000010000 */
[----:B--2---:R-:W-:Y:S01]  /*9620*/  HMMA.16816.F32 R104, R8, R16, R104 ;  /* 0x000000100868723c */ /* 0x004fe20000001868 */
[----:B------:R-:W-:-:S05]  /*9630*/  FADD.FTZ R211, R160, R161 ;  /* 0x000000a1a0d37221 */ /* 0x000fca0000010000 */
[C---:B------:R-:W-:Y:S01]  /*9640*/  HMMA.16816.F32 R116, R8.reuse, R18, R116 ;  /* 0x000000120874723c */ /* 0x040fe20000001874 */
[----:B------:R-:W2:Y:S05]  /*9650*/  LDSM.16.MT88.4 R16, [R192+0x15800] ;  /* 0x01580000c010783b */ /* 0x000eaa0000004200 */
[C---:B------:R-:W-:Y:S06]  /*9660*/  HMMA.16816.F32 R108, R8.reuse, R152, R108 ;  /* 0x00000098086c723c */ /* 0x040fec000000186c */
[----:B------:R-:W-:Y:S01]  /*9670*/  HMMA.16816.F32 R112, R8, R154, R112 ;  /* 0x0000009a0870723c */ /* 0x000fe20000001870 */
[----:B------:R-:W3:Y:S05]  /*9680*/  LDSM.16.MT88.4 R8, [R194+0x17800] ;  /* 0x01780000c208783b */ /* 0x000eea0000004200 */
[C---:B-1----:R-:W-:Y:S06]  /*9690*/  HMMA.16816.F32 R60, R4.reuse, R28, R60 ;  /* 0x0000001c043c723c */ /* 0x042fec000000183c */
[C---:B------:R-:W-:Y:S01]  /*96a0*/  HMMA.16816.F32 R64, R4.reuse, R30, R64 ;  /* 0x0000001e0440723c */ /* 0x040fe20000001840 */
[----:B------:R-:W1:Y:S05]  /*96b0*/  LDSM.16.MT88.4 R28, [R193+0x17800] ;  /* 0x01780000c11c783b */ /* 0x000e6a0000004200 */
[C---:B------:R-:W-:Y:S06]  /*96c0*/  HMMA.16816.F32 R128, R4.reuse, R144, R128 ;  /* 0x000000900480723c */ /* 0x040fec0000001880 */
[C---:B------:R-:W-:Y:S06]  /*96d0*/  HMMA.16816.F32 R124, R4.reuse, R146, R124 ;  /* 0x00000092047c723c */ /* 0x040fec000000187c */
[C---:B--2---:R-:W-:Y:S06]  /*96e0*/  HMMA.16816.F32 R84, R4.reuse, R16, R84 ;  /* 0x000000100454723c */ /* 0x044fec0000001854 */
[C---:B------:R-:W-:Y:S01]  /*96f0*/  HMMA.16816.F32 R88, R4.reuse, R18, R88 ;  /* 0x000000120458723c */ /* 0x040fe20000001858 */
[----:B------:R-:W2:Y:S05]  /*9700*/  LDSM.16.MT88.4 R16, [R192+0x17800] ;  /* 0x01780000c010783b */ /* 0x000eaa0000004200 */
        /* <DEDUP_REMOVED lines=26> */
[C---:B-1----:R-:W-:Y:S06]  /*98b0*/  HMMA.16816.F32 R104, R4.reuse, R28, R104 ;  /* 0x0000001c0468723c */ /* 0x042fec0000001868 */
[C---:B------:R-:W-:Y:S06]  /*98c0*/  HMMA.16816.F32 R116, R4.reuse, R30, R116 ;  /* 0x0000001e0474723c */ /* 0x040fec0000001874 */
[C---:B--2---:R-:W-:Y:S06]  /*98d0*/  HMMA.16816.F32 R108, R4.reuse, R16, R108 ;  /* 0x00000010046c723c */ /* 0x044fec000000186c */
[----:B------:R-:W-:Y:S01]  /*98e0*/  HMMA.16816.F32 R112, R4, R18, R112 ;  /* 0x000000120470723c */ /* 0x000fe20000001870 */
[----:B------:R-:W-:-:S08]  /*98f0*/  NOP ;  /* 0x0000000000007918 */ /* 0x000fd00000000000 */
[----:B------:R-:W-:-:S15]  /*9900*/  @P0 BRA `(.L_x_9) ;  /* 0x0000000000040947 */ /* 0x000fde0003800000 */
.L_x_6:
[----:B------:R-:W-:-:S12]  /*9910*/  UIADD3 UR18, UR9, -0x1, URZ ;  /* 0xffffffff09127890 */ /* 0x000fd8000fffe03f */
.L_x_9:
[----:B------:R-:W-:-:S13]  /*9920*/  ISETP.LE.AND P0, PT, RZ, UR18, PT ;  /* 0x00000012ff007c0c */ /* 0x000fda000bf03270 */
[----:B------:R-:W-:Y:S05]  /*9930*/  @!P0 BRA `(.L_x_10) ;  /* 0x0000002400e08947 */ /* 0x000fea0003800000 */
[----:B------:R-:W-:Y:S01]  /*9940*/  USHF.L.U64.HI UR23, UR10, 0x5, UR11 ;  /* 0x000000050a177899 */ /* 0x000fe2000801020b */
[----:B------:R-:W-:Y:S01]  /*9950*/  MOV R0, R3 ;  /* 0x0000000300007202 */ /* 0x000fe20000000f00 */
[----:B------:R-:W-:Y:S01]  /*9960*/  USHF.L.U32 UR24, UR10, 0x5, URZ ;  /* 0x000000050a187899 */ /* 0x000fe2000800063f */
[----:B------:R-:W-:Y:S01]  /*9970*/  MOV R133, R132 ;  /* 0x0000008400857202 */ /* 0x000fe20000000f00 */
[----:B------:R-:W-:Y:S01]  /*9980*/  USHF.L.U64.HI UR5, UR10, 0x6, UR11 ;  /* 0x000000060a057899 */ /* 0x000fe2000801020b */
[----:B------:R-:W-:Y:S01]  /*9990*/  MOV R206, R148 ;  /* 0x0000009400ce7202 */ /* 0x000fe20000000f00 */
[----:B------:R-:W-:Y:S02]  /*99a0*/  USHF.L.U32 UR13, UR10, 0x6, URZ ;  /* 0x000000060a0d7899 */ /* 0x000fe4000800063f */
[----:B------:R-:W-:Y:S02]  /*99b0*/  USHF.L.U64.HI UR23, UR24, 0x1, UR23 ;  /* 0x0000000118177899 */ /* 0x000fe40008010217 */
[----:B------:R-:W-:Y:S01]  /*99c0*/  USHF.L.U32 UR24, UR24, 0x1, URZ ;  /* 0x0000000118187899 */ /* 0x000fe2000800063f */
[----:B------:R-:W-:Y:S01]  /*99d0*/  ULDC UR4, c[0x0][0x2ec] ;  /* 0x0000bb0000047ab9 */ /* 0x000fe20000000800 */
[----:B------:R-:W-:Y:S01]  /*99e0*/  ULDC.64 UR6, c[0x0][0x218] ;  /* 0x0000860000067ab9 */ /* 0x000fe20000000a00 */
[----:B------:R-:W-:Y:S01]  /*99f0*/  ULDC.64 UR10, c[0x0][0x220] ;  /* 0x00008800000a7ab9 */ /* 0x000fe20000000a00 */
[----:B------:R-:W-:Y:S01]  /*9a00*/  ULDC.64 UR8, c[0x0][0x248] ;  /* 0x0000920000087ab9 */ /* 0x000fe20000000a00 */
[----:B------:R-:W-:Y:S07]  /*9a10*/  BRA `(.L_x_11) ;  /* 0x0000000000687947 */ /* 0x000fee0003800000 */
.L_x_13:
[----:B------:R-:W-:Y:S04]  /*9a20*/  UIADD3 UR25, UR18, -0x1, URZ ;  /* 0xffffffff12197890 */ /* 0x000fe8000fffe03f */
[----:B------:R-:W-:Y:S02]  /*9a30*/  USHF.R.S32.HI UR12, URZ, 0x1f, UR25 ;  /* 0x0000001f3f0c7899 */ /* 0x000fe40008011419 */
[----:B------:R-:W-:Y:S02]  /*9a40*/  UIMAD.WIDE.U32 UR26, UR25, UR8, URZ ;  /* 0x00000008191a72a5 */ /* 0x000fe4000f8e003f */
[----:B------:R-:W-:Y:S04]  /*9a50*/  UIMAD UR12, UR12, UR8, URZ ;  /* 0x000000080c0c72a4 */ /* 0x000fe8000f8e023f */
[----:B------:R-:W-:Y:S01]  /*9a60*/  UIMAD UR12, UR25, UR9, UR12 ;  /* 0x00000009190c72a4 */ /* 0x000fe2000f8e020c */
[----:B------:R-:W-:Y:S02]  /*9a70*/  IMAD.U32 R136, RZ, RZ, UR26 ;  /* 0x0000001aff887e24 */ /* 0x000fe4000f8e00ff */
[----:B------:R-:W-:Y:S01]  /*9a80*/  IMAD.U32 R137, RZ, RZ, UR27 ;  /* 0x0000001bff897e24 */ /* 0x000fe2000f8e00ff */
[----:B------:R-:W-:Y:S02]  /*9a90*/  UIADD3 UR12, UR27, UR12, URZ ;  /* 0x0000000c1b0c7290 */ /* 0x000fe4000fffe03f */
[----:B------:R-:W-:Y:S04]  /*9aa0*/  LEA R132, P1, R136, R204, 0x6 ;  /* 0x000000cc88847211 */ /* 0x000fe800078230ff */
[----:B------:R-:W-:Y:S01]  /*9ab0*/  IMAD.U32 R3, RZ, RZ, UR12 ;  /* 0x0000000cff037e24 */ /* 0x000fe2000f8e00ff */
[----:B------:R-:W-:Y:S04]  /*9ac0*/  LEA R134, P2, R132, UR6, 0x1 ;  /* 0x0000000684867c11 */ /* 0x000fe8000f8408ff */
[----:B------:R-:W-:Y:S02]  /*9ad0*/  LEA.HI.X R3, R136, R209, R3, 0x6, P1 ;  /* 0x000000d188037211 */ /* 0x000fe400008f3403 */
[----:B------:R-:W-:Y:S02]  /*9ae0*/  IADD3 R136, P1, R134, UR22, RZ ;  /* 0x0000001686887c10 */ /* 0x000fe4000ff3e0ff */
[----:B------:R-:W-:Y:S04]  /*9af0*/  LEA.HI.X R135, R132, UR7, R3, 0x1, P2 ;  /* 0x0000000784877c11 */ /* 0x000fe800090f0c03 */
        /* <DEDUP_REMOVED lines=10> */
[----:B------:R-:W0:Y:S01]  /*9ba0*/  LDGDEPBAR ;  /* 0x00000000000079af */ /* 0x000e220000000000 */
[----:B------:R-:W-:Y:S05]  /*9bb0*/  BRA `(.L_x_12) ;  /* 0x0000000c00547947 */ /* 0x000fea0003800000 */
.L_x_11:
[----:B------:R-:W-:Y:S04]  /*9bc0*/  DEPBAR.LE SB0, 0x0 ;  /* 0x000080000000791a */ /* 0x000fe80000000000 */
[----:B------:R-:W-:Y:S01]  /*9bd0*/  BAR.SYNC.DEFER_BLOCKING 0x0 ;  /* 0x0000000000007b1d */ /* 0x000fe20000010000 */
[----:B------:R-:W-:Y:S01]  /*9be0*/  USHF.R.S32.HI UR25, URZ, 0x1f, UR18 ;  /* 0x0000001f3f197899 */ /* 0x000fe20008011412 */
[----:B------:R-:W-:Y:S01]  /*9bf0*/  IMAD.U32 R3, RZ, RZ, UR18 ;  /* 0x00000012ff037e24 */ /* 0x000fe2000f8e00ff */
[----:B------:R-:W-:Y:S03]  /*9c00*/  UIMAD UR12, UR5, UR18, URZ ;  /* 0x00000012050c72a4 */ /* 0x000fe6000f8e023f */
[----:B------:R-:W-:Y:S01]  /*9c10*/  IMAD.WIDE.U32 R134, R3, UR13, R206 ;  /* 0x0000000d03867c25 */ /* 0x000fe2000f8e00ce */
[----:B------:R-:W-:Y:S02]  /*9c20*/  UIMAD UR12, UR25, UR13, UR12 ;  /* 0x0000000d190c72a4 */ /* 0x000fe4000f8e020c */
[C---:B------:R-:W-:Y:S04]  /*9c30*/  LEA R214, P0, R134.reuse, UR10, 0x1 ;  /* 0x0000000a86d67c11 */ /* 0x040fe8000f8008ff */
[----:B------:R-:W-:Y:S05]  /*9c40*/  VIADD R2, R135, UR12 ;  /* 0x0000000c87027c36 */ /* 0x000fea0008000000 */
[----:B------:R-:W-:Y:S02]  /*9c50*/  LEA.HI.X R215, R134, UR11, R2, 0x1, P0 ;  /* 0x0000000b86d77c11 */ /* 0x000fe400080f0c02 */
[----:B------:R-:W-:Y:S03]  /*9c60*/  IADD3 R134, P0, R214, UR24, RZ ;  /* 0x00000018d6867c10 */ /* 0x000fe6000ff1e0ff */
[----:B------:R-:W-:Y:S01]  /*9c70*/  @!PT LDS RZ, [RZ] ;  /* 0x00000000fffff984 */ /* 0x000fe20000000800 */
[----:B------:R-:W-:Y:S01]  /*9c80*/  @!PT LDS RZ, [RZ] ;  /* 0x00000000fffff984 */ /* 0x000fe20000000800 */
[----:B------:R-:W-:Y:S01]  /*9c90*/  @!PT LDS RZ, [RZ] ;  /* 0x00000000fffff984 */ /* 0x000fe20000000800 */
[----:B------:R-:W-:Y:S01]  /*9ca0*/  LDGSTS.E.BYPASS.LTC128B.128 [R203+0x12000], desc[UR20][R214.64] ;  /* 0x12000000d6cb7fae */ /* 0x000fe2000b901d54 */
[----:B------:R-:W-:Y:S02]  /*9cb0*/  IADD3.X R135, R215, UR23, RZ, P0, !PT ;  /* 0x00000017d7877c10 */ /* 0x000fe400087fe4ff */
[----:B------:R-:W-:Y:S01]  /*9cc0*/  ISETP.LT.AND P0, PT, RZ, UR18, PT ;  /* 0x00000012ff007c0c */ /* 0x000fe2000bf01270 */
[----:B------:R-:W-:Y:S04]  /*9cd0*/  LDGSTS.E.BYPASS.LTC128B.128 [R203+0x14000], desc[UR20][R214.64+0x80] ;  /* 0x14000080d6cb7fae */ /* 0x000fe8000b901d54 */
[----:B------:R-:W-:Y:S04]  /*9ce0*/  LDGSTS.E.BYPASS.LTC128B.128 [R203+0x16000], desc[UR20][R214.64+0x100] ;  /* 0x16000100d6cb7fae */ /* 0x000fe8000b901d54 */
[----:B------:R-:W-:Y:S04]  /*9cf0*/  LDGSTS.E.BYPASS.LTC128B.128 [R203+0x13000], desc[UR20][R134.64] ;  /* 0x1300000086cb7fae */ /* 0x000fe8000b901d54 */
[----:B------:R-:W-:Y:S04]  /*9d00*/  LDGSTS.E.BYPASS.LTC128B.128 [R203+0x15000], desc[UR20][R134.64+0x80] ;  /* 0x1500008086cb7fae */ /* 0x000fe8000b901d54 */
[----:B------:R1:W-:Y:S04]  /*9d10*/  LDGSTS.E.BYPASS.LTC128B.128 [R203+0x17000], desc[UR20][R134.64+0x100] ;  /* 0x1700010086cb7fae */ /* 0x0003e8000b901d54 */
[----:B------:R-:W-:Y:S04]  /*9d20*/  LDSM.16.M88.4 R136, [R202] ;  /* 0x00000000ca88783b */ /* 0x000fe80000000200 */
[----:B------:R-:W2:Y:S04]  /*9d30*/  LDSM.16.M88.4 R140, [R201+0xc000] ;  /* 0x00c00000c98c783b */ /* 0x000ea80000000200 */
[----:B------:R-:W3:Y:S04]  /*9d40*/  LDSM.16.M88.4 R144, [R201+0xc800] ;  /* 0x00c80000c990783b */ /* 0x000ee80000000200 */
[----:B------:R-:W4:Y:S04]  /*9d50*/  LDSM.16.M88.4 R148, [R201+0xd000] ;  /* 0x00d00000c994783b */ /* 0x000f280000000200 */
[----:B------:R-:W5:Y:S04]  /*9d60*/  LDSM.16.M88.4 R152, [R201+0xd800] ;  /* 0x00d80000c998783b */ /* 0x000f680000000200 */
[----:B------:R-:W0:Y:S04]  /*9d70*/  LDGDEPBAR ;  /* 0x00000000000079af */ /* 0x000e280000000000 */
[----:B------:R-:W-:Y:S04]  /*9d80*/  LDSM.16.M88.4 R156, [R200] ;  /* 0x00000000c89c783b */ /* 0x000fe80000000200 */
[----:B------:R-:W1:Y:S04]  /*9d90*/  LDSM.16.M88.4 R160, [R199] ;  /* 0x00000000c7a0783b */ /* 0x000e680000000200 */
[----:B------:R-:W1:Y:S04]  /*9da0*/  LDSM.16.M88.4 R164, [R191] ;  /* 0x00000000bfa4783b */ /* 0x000e680000000200 */
[----:B------:R-:W1:Y:S04]  /*9db0*/  LDSM.16.M88.4 R168, [R190] ;  /* 0x00000000bea8783b */ /* 0x000e680000000200 */
[----:B------:R-:W-:Y:S01]  /*9dc0*/  LDSM.16.M88.4 R172, [R195+0xc000] ;  /* 0x00c00000c3ac783b */ /* 0x000fe20000000200 */
[C---:B--2---:R-:W-:Y:S03]  /*9dd0*/  HMMA.16816.F32 R4, R136.reuse, R140, RZ ;  /* 0x0000008c8804723c */ /* 0x044fe600000018ff */
[----:B------:R-:W-:Y:S03]  /*9de0*/  LDSM.16.M88.4 R176, [R195+0xc800] ;  /* 0x00c80000c3b0783b */ /* 0x000fe60000000200 */
[C---:B------:R-:W-:Y:S01]  /*9df0*/  HMMA.16816.F32 R8, R136.reuse, R142, RZ ;  /* 0x0000008e8808723c */ /* 0x040fe200000018ff */
[----:B------:R-:W2:Y:S05]  /*9e00*/  LDSM.16.M88.4 R140, [R189] ;  /* 0x00000000bd8c783b */ /* 0x000eaa0000000200 */
[C---:B---3--:R-:W-:Y:S06]  /*9e10*/  HMMA.16816.F32 R12, R136.reuse, R144, RZ ;  /* 0x00000090880c723c */ /* 0x048fec00000018ff */
[C---:B------:R-:W-:Y:S01]  /*9e20*/  HMMA.16816.F32 R16, R136.reuse, R146, RZ ;  /* 0x000000928810723c */ /* 0x040fe200000018ff */
[----:B------:R-:W3:Y:S05]  /*9e30*/  LDSM.16.M88.4 R144, [R198] ;  /* 0x00000000c690783b */ /* 0x000eea0000000200 */
[C---:B----4-:R-:W-:Y:S06]  /*9e40*/  HMMA.16816.F32 R20, R136.reuse, R148, RZ ;  /* 0x000000948814723c */ /* 0x050fec00000018ff */
[C---:B------:R-:W-:Y:S01]  /*9e50*/  HMMA.16816.F32 R24, R136.reuse, R150, RZ ;  /* 0x000000968818723c */ /* 0x040fe200000018ff */
[----:B------:R-:W4:Y:S05]  /*9e60*/  LDSM.16.M88.4 R148, [R195+0xd000] ;  /* 0x00d00000c394783b */ /* 0x000f2a0000000200 */
[C---:B-----5:R-:W-:Y:S06]  /*9e70*/  HMMA.16816.F32 R28, R136.reuse, R152, RZ ;  /* 0x00000098881c723c */ /* 0x060fec00000018ff */
[----:B------:R-:W-:Y:S01]  /*9e80*/  HMMA.16816.F32 R32, R136, R154, RZ ;  /* 0x0000009a8820723c */ /* 0x000fe200000018ff */
[----:B------:R-:W5:Y:S04]  /*9e90*/  LDSM.16.M88.4 R136, [R195+0xd800] ;  /* 0x00d80000c388783b */ /* 0x000f680000000200 */
[----:B------:R-:W-:Y:S01]  /*9ea0*/  LDSM.16.M88.4 R152, [R197] ;  /* 0x00000000c598783b */ /* 0x000fe20000000200 */
[C---:B-1----:R-:W-:Y:S06]  /*9eb0*/  HMMA.16816.F32 R4, R156.reuse, R160, R4 ;  /* 0x000000a09c04723c */ /* 0x042fec0000001804 */
[C---:B------:R-:W-:Y:S01]  /*9ec0*/  HMMA.16816.F32 R8, R156.reuse, R162, R8 ;  /* 0x000000a29c08723c */ /* 0x040fe20000001808 */
[----:B------:R-:W1:Y:S05]  /*9ed0*/  LDSM.16.M88.4 R160, [R188] ;  /* 0x00000000bca0783b */ /* 0x000e6a0000000200 */
[C---:B------:R-:W-:Y:S06]  /*9ee0*/  HMMA.16816.F32 R12, R156.reuse, R164, R12 ;  /* 0x000000a49c0c723c */ /* 0x040fec000000180c */
[C---:B------:R-:W-:Y:S01]  /*9ef0*/  HMMA.16816.F32 R16, R156.reuse, R166, R16 ;  /* 0x000000a69c10723c */ /* 0x040fe20000001810 */
[----:B------:R-:W1:Y:S05]  /*9f00*/  LDSM.16.M88.4 R164, [R188+0x800] ;  /* 0x00080000bca4783b */ /* 0x000e6a0000000200 */
[C---:B------:R-:W-:Y:S06]  /*9f10*/  HMMA.16816.F32 R20, R156.reuse, R168, R20 ;  /* 0x000000a89c14723c */ /* 0x040fec0000001814 */
[C---:B------:R-:W-:Y:S01]  /*9f20*/  HMMA.16816.F32 R24, R156.reuse, R170, R24 ;  /* 0x000000aa9c18723c */ /* 0x040fe20000001818 */
[----:B------:R-:W1:Y:S05]  /*9f30*/  LDSM.16.M88.4 R168, [R188+0x1000] ;  /* 0x00100000bca8783b */ /* 0x000e6a0000000200 */
[C---:B--2---:R-:W-:Y:S06]  /*9f40*/  HMMA.16816.F32 R28, R156.reuse, R140, R28 ;  /* 0x0000008c9c1c723c */ /* 0x044fec000000181c */
[----:B------:R-:W-:Y:S01]  /*9f50*/  HMMA.16816.F32 R32, R156, R142, R32 ;  /* 0x0000008e9c20723c */ /* 0x000fe20000001820 */
[----:B------:R-:W2:Y:S04]  /*9f60*/  LDSM.16.M88.4 R140, [R188+0x1800] ;  /* 0x00180000bc8c783b */ /* 0x000ea80000000200 */
[----:B------:R-:W-:Y:S01]  /*9f70*/  LDSM.16.M88.4 R156, [R202+0x4000] ;  /* 0x00400000ca9c783b */ /* 0x000fe20000000200 */
[C---:B---3--:R-:W-:Y:S06]  /*9f80*/  HMMA.16816.F32 R4, R144.reuse, R172, R4 ;  /* 0x000000ac9004723c */ /* 0x048fec0000001804 */
[C---:B------:R-:W-:Y:S01]  /*9f90*/  HMMA.16816.F32 R8, R144.reuse, R174, R8 ;  /* 0x000000ae9008723c */ /* 0x040fe20000001808 */
[----:B------:R-:W3:Y:S05]  /*9fa0*/  LDSM.16.M88.4 R172, [R201+0xe000] ;  /* 0x00e00000c9ac783b */ /* 0x000eea0000000200 */
[C---:B------:R-:W-:Y:S06]  /*9fb0*/  HMMA.16816.F32 R12, R144.reuse, R176, R12 ;  /* 0x000000b0900c723c */ /* 0x040fec000000180c */
[C---:B------:R-:W-:Y:S01]  /*9fc0*/  HMMA.16816.F32 R16, R144.reuse, R178, R16 ;  /* 0x000000b29010723c */ /* 0x040fe20000001810 */
[----:B------:R-:W3:Y:S05]  /*9fd0*/  LDSM.16.M88.4 R176, [R201+0xe800] ;  /* 0x00e80000c9b0783b */ /* 0x000eea0000000200 */
[C---:B----4-:R-:W-:Y:S06]  /*9fe0*/  HMMA.16816.F32 R20, R144.reuse, R148, R20 ;  /* 0x000000949014723c */ /* 0x050fec0000001814 */
[C---:B------:R-:W-:Y:S01]  /*9ff0*/  HMMA.16816.F32 R24, R144.reuse, R150, R24 ;  /* 0x000000969018723c */ /* 0x040fe20000001818 */
[----:B------:R-:W4:Y:S05]  /*a000*/  LDSM.16.M88.4 R148, [R201+0xf000] ;  /* 0x00f00000c994783b */ /* 0x000f2a0000000200 */
[C---:B-----5:R-:W-:Y:S06]  /*a010*/  HMMA.16816.F32 R28, R144.reuse, R136, R28 ;  /* 0x00000088901c723c */ /* 0x060fec000000181c */
[----:B------:R-:W-:Y:S01]  /*a020*/  HMMA.16816.F32 R32, R144, R138, R32 ;  /* 0x0000008a9020723c */ /* 0x000fe20000001820 */
[----:B------:R-:W5:Y:S04]  /*a030*/  LDSM.16.M88.4 R136, [R201+0xf800] ;  /* 0x00f80000c988783b */ /* 0x000f680000000200 */
[----:B------:R-:W-:Y:S01]  /*a040*/  LDSM.16.M88.4 R144, [R200+0x4000] ;  /* 0x00400000c890783b */ /* 0x000fe20000000200 */
[C---:B-1----:R-:W-:Y:S06]  /*a050*/  HMMA.16816.F32 R4, R152.reuse, R160, R4 ;  /* 0x000000a09804723c */ /* 0x042fec0000001804 */
[C---:B------:R-:W-:Y:S01]  /*a060*/  HMMA.16816.F32 R8, R152.reuse, R162, R8 ;  /* 0x000000a29808723c */ /* 0x040fe20000001808 */
[----:B------:R-:W1:Y:S05]  /*a070*/  LDSM.16.M88.4 R160, [R187] ;  /* 0x00000000bba0783b */ /* 0x000e6a0000000200 */
[C---:B------:R-:W-:Y:S06]  /*a080*/  HMMA.16816.F32 R12, R152.reuse, R164, R12 ;  /* 0x000000a4980c723c */ /* 0x040fec000000180c */
[C---:B------:R-:W-:Y:S01]  /*a090*/  HMMA.16816.F32 R16, R152.reuse, R166, R16 ;  /* 0x000000a69810723c */ /* 0x040fe20000001810 */
[----:B------:R-:W1:Y:S05]  /*a0a0*/  LDSM.16.M88.4 R164, [R186] ;  /* 0x00000000baa4783b */ /* 0x000e6a0000000200 */
[C---:B------:R-:W-:Y:S06]  /*a0b0*/  HMMA.16816.F32 R20, R152.reuse, R168, R20 ;  /* 0x000000a89814723c */ /* 0x040fec0000001814 */
[C---:B------:R-:W-:Y:S01]  /*a0c0*/  HMMA.16816.F32 R24, R152.reuse, R170, R24 ;  /* 0x000000aa9818723c */ /* 0x040fe20000001818 */
[----:B------:R-:W1:Y:S05]  /*a0d0*/  LDSM.16.M88.4 R168, [R185] ;  /* 0x00000000b9a8783b */ /* 0x000e6a0000000200 */
[C---:B--2---:R-:W-:Y:S06]  /*a0e0*/  HMMA.16816.F32 R28, R152.reuse, R140, R28 ;  /* 0x0000008c981c723c */ /* 0x044fec000000181c */
[----:B------:R-:W-:Y:S01]  /*a0f0*/  HMMA.16816.F32 R32, R152, R142, R32 ;  /* 0x0000008e9820723c */ /* 0x000fe20000001820 */
[----:B------:R-:W2:Y:S04]  /*a100*/  LDSM.16.M88.4 R140, [R184] ;  /* 0x00000000b88c783b */ /* 0x000ea80000000200 */
        /* <DEDUP_REMOVED lines=16> */
[----:B------:R-:W1:Y:S05]  /*a210*/  LDSM.16.M88.4 R160, [R188+0x2000] ;  /* 0x00200000bca0783b */ /* 0x000e6a0000000200 */
        /* <DEDUP_REMOVED lines=15> */
[----:B------:R-:W-:Y:S05]  /*a310*/  LDSM.16.M88.4 R176, [R195+0x10000] ;  /* 0x01000000c3b0783b */ /* 0x000fea0000000200 */
[C---:B----4-:R-:W-:Y:S06]  /*a320*/  HMMA.16816.F32 R20, R152.reuse, R148, R20 ;  /* 0x000000949814723c */ /* 0x050fec0000001814 */
[C---:B------:R-:W-:Y:S01]  /*a330*/  HMMA.16816.F32 R24, R152.reuse, R150, R24 ;  /* 0x000000969818723c */ /* 0x040fe20000001818 */
[----:B------:R-:W3:Y:S05]  /*a340*/  LDSM.16.M88.4 R148, [R201+0x10000] ;  /* 0x01000000c994783b */ /* 0x000eea0000000200 */
[C---:B-----5:R-:W-:Y:S06]  /*a350*/  HMMA.16816.F32 R28, R152.reuse, R136, R28 ;  /* 0x00000088981c723c */ /* 0x060fec000000181c */
[----:B------:R-:W-:Y:S01]  /*a360*/  HMMA.16816.F32 R32, R152, R138, R32 ;  /* 0x0000008a9820723c */ /* 0x000fe20000001820 */
[----:B------:R-:W4:Y:S04]  /*a370*/  LDSM.16.M88.4 R136, [R201+0x11000] ;  /* 0x01100000c988783b */ /* 0x000f280000000200 */
[----:B------:R-:W5:Y:S01]  /*a380*/  LDSM.16.M88.4 R152, [R201+0x11800] ;  /* 0x01180000c998783b */ /* 0x000f620000000200 */
[C---:B-1----:R-:W-:Y:S06]  /*a390*/  HMMA.16816.F32 R4, R156.reuse, R160, R4 ;  /* 0x000000a09c04723c */ /* 0x042fec0000001804 */
[C---:B------:R-:W-:Y:S01]  /*a3a0*/  HMMA.16816.F32 R8, R156.reuse, R162, R8 ;  /* 0x000000a29c08723c */ /* 0x040fe20000001808 */
[----:B------:R-:W-:Y:S05]  /*a3b0*/  LDSM.16.M88.4 R160, [R200+0x8000] ;  /* 0x00800000c8a0783b */ /* 0x000fea0000000200 */
        /* <DEDUP_REMOVED lines=12> */
[----:B------:R-:W3:Y:S05]  /*a480*/  LDSM.16.M88.4 R148, [R180] ;  /* 0x00000000b494783b */ /* 0x000eea0000000200 */
[C---:B------:R-:W-:Y:S06]  /*a490*/  HMMA.16816.F32 R12, R144.reuse, R172, R12 ;  /* 0x000000ac900c723c */ /* 0x040fec000000180c */
[C---:B------:R-:W-:Y:S01]  /*a4a0*/  HMMA.16816.F32 R16, R144.reuse, R174, R16 ;  /* 0x000000ae9010723c */ /* 0x040fe20000001810 */
[----:B------:R-:W-:Y:S05]  /*a4b0*/  LDSM.16.M88.4 R172, [R188+0x4000] ;  /* 0x00400000bcac783b */ /* 0x000fea0000000200 */
[C---:B----4-:R-:W-:Y:S06]  /*a4c0*/  HMMA.16816.F32 R20, R144.reuse, R136, R20 ;  /* 0x000000889014723c */ /* 0x050fec0000001814 */
[C---:B------:R-:W-:Y:S01]  /*a4d0*/  HMMA.16816.F32 R24, R144.reuse, R138, R24 ;  /* 0x0000008a9018723c */ /* 0x040fe20000001818 */
[----:B------:R-:W4:Y:S05]  /*a4e0*/  LDSM.16.M88.4 R136, [R195+0x10800] ;  /* 0x01080000c388783b */ /* 0x000f2a0000000200 */
[C---:B-----5:R-:W-:Y:S06]  /*a4f0*/  HMMA.16816.F32 R28, R144.reuse, R152, R28 ;  /* 0x00000098901c723c */ /* 0x060fec000000181c */
[----:B------:R-:W-:Y:S01]  /*a500*/  HMMA.16816.F32 R32, R144, R154, R32 ;  /* 0x0000009a9020723c */ /* 0x000fe20000001820 */
[----:B------:R-:W5:Y:S04]  /*a510*/  LDSM.16.M88.4 R144, [R195+0x11000] ;  /* 0x01100000c390783b */ /* 0x000f680000000200 */
[----:B------:R-:W5:Y:S01]  /*a520*/  LDSM.16.M88.4 R152, [R195+0x11800] ;  /* 0x01180000c398783b */ /* 0x000f620000000200 */
[C---:B-1----:R-:W-:Y:S06]  /*a530*/  HMMA.16816.F32 R4, R160.reuse, R164, R4 ;  /* 0x000000a4a004723c */ /* 0x042fec0000001804 */
[C---:B------:R-:W-:Y:S01]  /*a540*/  HMMA.16816.F32 R8, R160.reuse, R166, R8 ;  /* 0x000000a6a008723c */ /* 0x040fe20000001808 */
[----:B------:R-:W1:Y:S05]  /*a550*/  LDSM.16.M88.4 R164, [R197+0x8000] ;  /* 0x00800000c5a4783b */ /* 0x000e6a0000000200 */
[C---:B------:R-:W-:Y:S06]  /*a560*/  HMMA.16816.F32 R12, R160.reuse, R168, R12 ;  /* 0x000000a8a00c723c */ /* 0x040fec000000180c */
[C---:B------:R-:W-:Y:S06]  /*a570*/  HMMA.16816.F32 R16, R160.reuse, R170, R16 ;  /* 0x000000aaa010723c */ /* 0x040fec0000001810 */
[C---:B--2---:R-:W-:Y:S06]  /*a580*/  HMMA.16816.F32 R20, R160.reuse, R140, R20 ;  /* 0x0000008ca014723c */ /* 0x044fec0000001814 */
[C---:B------:R-:W-:Y:S01]  /*a590*/  HMMA.16816.F32 R24, R160.reuse, R142, R24 ;  /* 0x0000008ea018723c */ /* 0x040fe20000001818 */
[----:B------:R-:W2:Y:S05]  /*a5a0*/  LDSM.16.M88.4 R140, [R188+0x4800] ;  /* 0x00480000bc8c783b */ /* 0x000eaa0000000200 */
[C---:B---3--:R-:W-:Y:S06]  /*a5b0*/  HMMA.16816.F32 R28, R160.reuse, R148, R28 ;  /* 0x00000094a01c723c */ /* 0x048fec000000181c */
[----:B------:R-:W-:Y:S06]  /*a5c0*/  HMMA.16816.F32 R32, R160, R150, R32 ;  /* 0x00000096a020723c */ /* 0x000fec0000001820 */
[C---:B------:R-:W-:Y:S06]  /*a5d0*/  HMMA.16816.F32 R4, R156.reuse, R176, R4 ;  /* 0x000000b09c04723c */ /* 0x040fec0000001804 */
[C---:B------:R-:W-:Y:S06]  /*a5e0*/  HMMA.16816.F32 R8, R156.reuse, R178, R8 ;  /* 0x000000b29c08723c */ /* 0x040fec0000001808 */
[C---:B----4-:R-:W-:Y:S06]  /*a5f0*/  HMMA.16816.F32 R12, R156.reuse, R136, R12 ;  /* 0x000000889c0c723c */ /* 0x050fec000000180c */
[C---:B------:R-:W-:Y:S01]  /*a600*/  HMMA.16816.F32 R16, R156.reuse, R138, R16 ;  /* 0x0000008a9c10723c */ /* 0x040fe20000001810 */
[----:B------:R-:W3:Y:S05]  /*a610*/  LDSM.16.M88.4 R136, [R188+0x5000] ;  /* 0x00500000bc88783b */ /* 0x000eea0000000200 */
[C---:B-----5:R-:W-:Y:S06]  /*a620*/  HMMA.16816.F32 R20, R156.reuse, R144, R20 ;  /* 0x000000909c14723c */ /* 0x060fec0000001814 */
[C---:B------:R-:W-:Y:S01]  /*a630*/  HMMA.16816.F32 R24, R156.reuse, R146, R24 ;  /* 0x000000929c18723c */ /* 0x040fe20000001818 */
[----:B------:R-:W4:Y:S01]  /*a640*/  LDSM.16.M88.4 R144, [R188+0x5800] ;  /* 0x00580000bc90783b */ /* 0x000f220000000200 */
[----:B------:R-:W-:Y:S04]  /*a650*/  DEPBAR.LE SB0, 0x0 ;  /* 0x000080000000791a */ /* 0x000fe80000000000 */
[C---:B------:R-:W-:Y:S01]  /*a660*/  HMMA.16816.F32 R28, R156.reuse, R152, R28 ;  /* 0x000000989c1c723c */ /* 0x040fe2000000181c */
[----:B------:R-:W-:Y:S05]  /*a670*/  BAR.SYNC.DEFER_BLOCKING 0x0 ;  /* 0x0000000000007b1d */ /* 0x000fea0000010000 */
[----:B------:R-:W-:Y:S06]  /*a680*/  HMMA.16816.F32 R32, R156, R154, R32 ;  /* 0x0000009a9c20723c */ /* 0x000fec0000001820 */
[C---:B-1----:R-:W-:Y:S06]  /*a690*/  HMMA.16816.F32 R4, R164.reuse, R172, R4 ;  /* 0x000000aca404723c */ /* 0x042fec0000001804 */
[C---:B------:R-:W-:Y:S06]  /*a6a0*/  HMMA.16816.F32 R8, R164.reuse, R174, R8 ;  /* 0x000000aea408723c */ /* 0x040fec0000001808 */
[C---:B--2---:R-:W-:Y:S06]  /*a6b0*/  HMMA.16816.F32 R12, R164.reuse, R140, R12 ;  /* 0x0000008ca40c723c */ /* 0x044fec000000180c */
[C---:B------:R-:W-:Y:S06]  /*a6c0*/  HMMA.16816.F32 R16, R164.reuse, R142, R16 ;  /* 0x0000008ea410723c */ /* 0x040fec0000001810 */
[----:B------:R-:W-:Y:S01]  /*a6d0*/  FMNMX.FTZ R132, R4, R133, !PT ;  /* 0x0000008504847209 */ /* 0x000fe20007810000 */
[C---:B---3--:R-:W-:Y:S04]  /*a6e0*/  HMMA.16816.F32 R20, R164.reuse, R136, R20 ;  /* 0x00000088a414723c */ /* 0x048fe80000001814 */
[----:B------:R-:W-:Y:S02]  /*a6f0*/  FMNMX.FTZ R2, R6, R0, !PT ;  /* 0x0000000006027209 */ /* 0x000fe40007810000 */
[----:B------:R-:W-:Y:S01]  /*a700*/  FMNMX.FTZ R3, R5, R132, !PT ;  /* 0x0000008405037209 */ /* 0x000fe20007810000 */
[C---:B------:R-:W-:Y:S04]  /*a710*/  HMMA.16816.F32 R24, R164.reuse, R138, R24 ;  /* 0x0000008aa418723c */ /* 0x040fe80000001818 */
[----:B------:R-:W-:Y:S02]  /*a720*/  FMNMX.FTZ R135, R7, R2, !PT ;  /* 0x0000000207877209 */ /* 0x000fe40007810000 */
[----:B------:R-:W-:Y:S01]  /*a730*/  FMNMX.FTZ R132, R8, R3, !PT ;  /* 0x0000000308847209 */ /* 0x000fe20007810000 */
[C---:B----4-:R-:W-:Y:S04]  /*a740*/  HMMA.16816.F32 R28, R164.reuse, R144, R28 ;  /* 0x00000090a41c723c */ /* 0x050fe8000000181c */
[----:B------:R-:W-:Y:S02]  /*a750*/  FMNMX.FTZ R2, R10, R135, !PT ;  /* 0x000000870a027209 */ /* 0x000fe40007810000 */
[----:B------:R-:W-:Y:S01]  /*a760*/  FMNMX.FTZ R3, R9, R132, !PT ;  /* 0x0000008409037209 */ /* 0x000fe20007810000 */
[----:B------:R-:W-:Y:S04]  /*a770*/  HMMA.16816.F32 R32, R164, R146, R32 ;  /* 0x00000092a420723c */ /* 0x000fe80000001820 */
[----:B------:R-:W-:Y:S02]  /*a780*/  FMNMX.FTZ R135, R11, R2, !PT ;  /* 0x000000020b877209 */ /* 0x000fe40007810000 */
[----:B------:R-:W-:Y:S02]  /*a790*/  FMNMX.FTZ R132, R12, R3, !PT ;  /* 0x000000030c847209 */ /* 0x000fe40007810000 */
[----:B------:R-:W-:Y:S03]  /*a7a0*/  FMNMX.FTZ R2, R14, R135, !PT ;  /* 0x000000870e027209 */ /* 0x000fe60007810000 */
[----:B------:R-:W-:Y:S02]  /*a7b0*/  FMNMX.FTZ R3, R13, R132, !PT ;  /* 0x000000840d037209 */ /* 0x000fe40007810000 */
        /* <DEDUP_REMOVED lines=19> */
[----:B------:R-:W-:Y:S01]  /*a8f0*/  FMNMX.FTZ R210, R33, R210, !PT ;  /* 0x000000d221d27209 */ /* 0x000fe20007810000 */
[----:B------:R-:W-:Y:S06]  /*a900*/  @P0 BRA `(.L_x_13) ;  /* 0xfffffff000440947 */ /* 0x000fec000383ffff */
.L_x_12:
[----:B-1----:R-:W-:Y:S01]  /*a910*/  FMNMX.FTZ R135, R35, R2, !PT ;  /* 0x0000000223877209 */ /* 0x002fe20007810000 */
[----:B------:R-:W-:Y:S01]  /*a920*/  SHFL.BFLY PT, R3, R210, 0x2, 0x1f ;  /* 0x0c401f00d2037f89 */ /* 0x000fe200000e0000 */
[----:B------:R-:W-:Y:S07]  /*a930*/  UIADD3 UR18, UR18, -0x1, URZ ;  /* 0xffffffff12127890 */ /* 0x000fee000fffe03f */
[----:B------:R-:W1:Y:S08]  /*a940*/  SHFL.BFLY PT, R2, R135, 0x2, 0x1f ;  /* 0x0c401f0087027f89 */ /* 0x000e7000000e0000 */
[----:B------:R-:W-:Y:S08]  /*a950*/  LDSM.16.MT88.4 R140, [R194+0x12000] ;  /* 0x01200000c28c783b */ /* 0x000ff00000004200 */
[----:B------:R-:W-:Y:S08]  /*a960*/  LDSM.16.MT88.4 R144, [R193+0x12000] ;  /* 0x01200000c190783b */ /* 0x000ff00000004200 */
[----:B------:R-:W-:Y:S08]  /*a970*/  LDSM.16.MT88.4 R148, [R192+0x12800] ;  /* 0x01280000c094783b */ /* 0x000ff00000004200 */
[----:B------:R-:W-:Y:S08]  /*a980*/  LDSM.16.MT88.4 R152, [R194+0x14800] ;  /* 0x01480000c298783b */ /* 0x000ff00000004200 */
[----:B------:R-:W-:Y:S01]  /*a990*/  LDSM.16.MT88.4 R156, [R193+0x14800] ;  /* 0x01480000c19c783b */ /* 0x000fe20000004200 */
[----:B-1----:R-:W-:Y:S02]  /*a9a0*/  FMNMX.FTZ R134, R135, R2, !PT ;  /* 0x0000000287867209 */ /* 0x002fe40007810000 */
[----:B------:R-:W-:Y:S05]  /*a9b0*/  FMNMX.FTZ R137, R210, R3, !PT ;  /* 0x00000003d2897209 */ /* 0x000fea0007810000 */
[----:B------:R-:W1:Y:S08]  /*a9c0*/  SHFL.BFLY PT, R3, R134, 0x1, 0x1f ;  /* 0x0c201f0086037f89 */ /* 0x000e7000000e0000 */
[----:B------:R-:W2:Y:S01]  /*a9d0*/  SHFL.BFLY PT, R132, R137, 0x1, 0x1f ;  /* 0x0c201f0089847f89 */ /* 0x000ea200000e0000 */
[----:B-1----:R-:W-:Y:S02]  /*a9e0*/  FMNMX.FTZ R3, R134, R3, !PT ;  /* 0x0000000386037209 */ /* 0x002fe40007810000 */
[----:B--2---:R-:W-:Y:S03]  /*a9f0*/  FMNMX.FTZ R132, R137, R132, !PT ;  /* 0x0000008489847209 */ /* 0x004fe60007810000 */
[C---:B------:R-:W-:Y:S02]  /*aa00*/  FADD.FTZ R0, -R3.reuse, R0 ;  /* 0x0000000003007221 */ /* 0x040fe40000010100 */
[----:B------:R-:W1:Y:S01]  /*aa10*/  LDSM.16.MT88.4 R136, [R196+0x12000] ;  /* 0x01200000c488783b */ /* 0x000e620000004200 */
[C---:B------:R-:W-:Y:S01]  /*aa20*/  FMUL.FTZ R164, R3.reuse, UR4 ;  /* 0x0000000403a47c20 */ /* 0x040fe20008410000 */
[----:B------:R-:W-:Y:S01]  /*aa30*/  FSETP.NEU.FTZ.AND P1, PT, R132, -INF , PT ;  /* 0xff8000008400780b */ /* 0x000fe20003f3d000 */
[----:B------:R-:W-:Y:S01]  /*aa40*/  FMUL.FTZ R135, R0, UR4 ;  /* 0x0000000400877c20 */ /* 0x000fe20008410000 */
[C---:B------:R-:W-:Y:S01]  /*aa50*/  FMUL.FTZ R166, R132.reuse, UR4 ;  /* 0x0000000484a67c20 */ /* 0x040fe20008410000 */
[----:B------:R-:W-:Y:S02]  /*aa60*/  FADD.FTZ R2, -R132, R133 ;  /* 0x0000008584027221 */ /* 0x000fe40000010100 */
[----:B------:R2:W3:Y:S02]  /*aa70*/  MUFU.EX2 R0, R135 ;  /* 0x0000008700007308 */ /* 0x0004e40000000800 */
[----:B------:R-:W-:Y:S01]  /*aa80*/  FSEL R166, R166, RZ, P1 ;  /* 0x000000ffa6a67208 */ /* 0x000fe20000800000 */
[----:B------:R-:W-:Y:S01]  /*aa90*/  FMUL.FTZ R133, R2, UR4 ;  /* 0x0000000402857c20 */ /* 0x000fe20008410000 */
[----:B------:R-:W-:Y:S03]  /*aaa0*/  FSETP.NEU.FTZ.AND P1, PT, R3, -INF , PT ;  /* 0xff8000000300780b */ /* 0x000fe60003f3d000 */
[--C-:B------:R-:W-:Y:S01]  /*aab0*/  FFMA.FTZ R161, R4, UR4, -R166.reuse ;  /* 0x0000000404a17c23 */ /* 0x100fe200080108a6 */
[----:B------:R-:W-:Y:S01]  /*aac0*/  FSEL R164, R164, RZ, P1 ;  /* 0x000000ffa4a47208 */ /* 0x000fe20000800000 */
[--C-:B------:R-:W-:Y:S01]  /*aad0*/  FFMA.FTZ R160, R9, UR4, -R166.reuse ;  /* 0x0000000409a07c23 */ /* 0x100fe200080108a6 */
[--C-:B------:R-:W-:Y:S01]  /*aae0*/  FFMA.FTZ R5, R5, UR4, -R166.reuse ;  /* 0x0000000405057c23 */ /* 0x100fe200080108a6 */
[----:B------:R-:W4:Y:S01]  /*aaf0*/  MUFU.EX2 R2, R133 ;  /* 0x0000008500027308 */ /* 0x000f220000000800 */
[----:B------:R-:W-:Y:S01]  /*ab00*/  FFMA.FTZ R175, R20, UR4, -R166 ;  /* 0x0000000414af7c23 */ /* 0x000fe200080108a6 */
[--C-:B------:R-:W-:Y:S01]  /*ab10*/  FFMA.FTZ R163, R6, UR4, -R164.reuse ;  /* 0x0000000406a37c23 */ /* 0x100fe200080108a4 */
[--C-:B------:R-:W-:Y:S01]  /*ab20*/  FFMA.FTZ R134, R7, UR4, -R164.reuse ;  /* 0x0000000407867c23 */ /* 0x100fe200080108a4 */
[--C-:B------:R-:W-:Y:S01]  /*ab30*/  FFMA.FTZ R162, R10, UR4, -R164.reuse ;  /* 0x000000040aa27c23 */ /* 0x100fe200080108a4 */
[----:B------:R-:W-:Y:S01]  /*ab40*/  FFMA.FTZ R165, R11, UR4, -R164 ;  /* 0x000000040ba57c23 */ /* 0x000fe200080108a4 */
[--C-:B--2---:R-:W-:Y:S01]  /*ab50*/  FFMA.FTZ R135, R8, UR4, -R166.reuse ;  /* 0x0000000408877c23 */ /* 0x104fe200080108a6 */
[C---:B---3--:R-:W-:Y:S03]  /*ab60*/  FMUL.FTZ R6, R0.reuse, R130 ;  /* 0x0000008200067220 */ /* 0x048fe60000410000 */
[----:B------:R2:W-:Y:S01]  /*ab70*/  MUFU.EX2 R133, R5 ;  /* 0x0000000500857308 */ /* 0x0005e20000000800 */
[C---:B------:R-:W-:Y:S01]  /*ab80*/  FMUL.FTZ R7, R0.reuse, R131 ;  /* 0x0000008300077220 */ /* 0x040fe20000410000 */
[C---:B------:R-:W-:Y:S01]  /*ab90*/  FMUL.FTZ R10, R0.reuse, R126 ;  /* 0x0000007e000a7220 */ /* 0x040fe20000410000 */
[C---:B------:R-:W-:Y:S01]  /*aba0*/  FMUL.FTZ R11, R0.reuse, R127 ;  /* 0x0000007f000b7220 */ /* 0x040fe20000410000 */
[C---:B------:R-:W-:Y:S01]  /*abb0*/  FMUL.FTZ R38, R0.reuse, R38 ;  /* 0x0000002600267220 */ /* 0x040fe20000410000 */
[C---:B------:R-:W-:Y:S01]  /*abc0*/  FMUL.FTZ R39, R0.reuse, R39 ;  /* 0x0000002700277220 */ /* 0x040fe20000410000 */
[C---:B------:R-:W-:Y:S01]  /*abd0*/  FMUL.FTZ R42, R0.reuse, R42 ;  /* 0x0000002a002a7220 */ /* 0x040fe20000410000 */
[----:B------:R-:W-:Y:S03]  /*abe0*/  FMUL.FTZ R43, R0, R43 ;  /* 0x0000002b002b7220 */ /* 0x000fe60000410000 */
[----:B------:R-:W3:Y:S01]  /*abf0*/  MUFU.EX2 R161, R161 ;  /* 0x000000a100a17308 */ /* 0x000ee20000000800 */
[C---:B----4-:R-:W-:Y:S01]  /*ac00*/  FMUL.FTZ R4, R2.reuse, R128 ;  /* 0x0000008002047220 */ /* 0x050fe20000410000 */
[C---:B------:R-:W-:Y:S01]  /*ac10*/  FMUL.FTZ R8, R2.reuse, R124 ;  /* 0x0000007c02087220 */ /* 0x040fe20000410000 */
[C---:B------:R-:W-:Y:S01]  /*ac20*/  FMUL.FTZ R9, R2.reuse, R125 ;  /* 0x0000007d02097220 */ /* 0x040fe20000410000 */
[C---:B------:R-:W-:Y:S01]  /*ac30*/  FMUL.FTZ R36, R2.reuse, R36 ;  /* 0x0000002402247220 */ /* 0x040fe20000410000 */
[----:B------:R-:W4:Y:S01]  /*ac40*/  LDSM.16.MT88.4 R124, [R192+0x12000] ;  /* 0x01200000c07c783b */ /* 0x000f220000004200 */
[C---:B------:R-:W-:Y:S01]  /*ac50*/  FMUL.FTZ R37, R2.reuse, R37 ;  /* 0x0000002502257220 */ /* 0x040fe20000410000 */
[C---:B------:R-:W-:Y:S03]  /*ac60*/  FMUL.FTZ R40, R2.reuse, R40 ;  /* 0x0000002802287220 */ /* 0x040fe60000410000 */
[----:B------:R-:W-:Y:S01]  /*ac70*/  MUFU.EX2 R163, R163 ;  /* 0x000000a300a37308 */ /* 0x000fe20000000800 */
[C---:B--2---:R-:W-:Y:S01]  /*ac80*/  FMUL.FTZ R5, R2.reuse, R129 ;  /* 0x0000008102057220 */ /* 0x044fe20000410000 */
[C---:B------:R-:W-:Y:S01]  /*ac90*/  FMUL.FTZ R41, R2.reuse, R41 ;  /* 0x0000002902297220 */ /* 0x040fe20000410000 */
[C---:B------:R-:W-:Y:S01]  /*aca0*/  FMUL.FTZ R44, R2.reuse, R44 ;  /* 0x0000002c022c7220 */ /* 0x040fe20000410000 */
[----:B------:R-:W-:Y:S01]  /*acb0*/  FMUL.FTZ R45, R2, R45 ;  /* 0x0000002d022d7220 */ /* 0x000fe20000410000 */
[C---:B------:R-:W-:Y:S01]  /*acc0*/  FMUL.FTZ R46, R0.reuse, R46 ;  /* 0x0000002e002e7220 */ /* 0x040fe20000410000 */
[----:B------:R-:W-:Y:S01]  /*acd0*/  FMUL.FTZ R47, R0, R47 ;  /* 0x0000002f002f7220 */ /* 0x000fe20000410000 */
[C---:B------:R-:W-:Y:S03]  /*ace0*/  FMUL.FTZ R48, R2.reuse, R48 ;  /* 0x0000003002307220 */ /* 0x040fe60000410000 */
[----:B------:R-:W2:Y:S01]  /*acf0*/  MUFU.EX2 R134, R134 ;  /* 0x0000008600867308 */ /* 0x000ea20000000800 */
[----:B---3--:R-:W-:Y:S01]  /*ad00*/  F2FP.F16.F32.PACK_AB R128, R133, R161 ;  /* 0x000000a18580723e */ /* 0x008fe200000000ff */
[----:B------:R-:W-:Y:S01]  /*ad10*/  FMUL.FTZ R49, R2, R49 ;  /* 0x0000003102317220 */ /* 0x000fe20000410000 */
[C---:B------:R-:W-:Y:S01]  /*ad20*/  FMUL.FTZ R50, R0.reuse, R50 ;  /* 0x0000003200327220 */ /* 0x040fe20000410000 */
[----:B------:R-:W-:Y:S01]  /*ad30*/  FMUL.FTZ R51, R0, R51 ;  /* 0x0000003300337220 */ /* 0x000fe20000410000 */
[C---:B------:R-:W-:Y:S01]  /*ad40*/  FMUL.FTZ R52, R2.reuse, R52 ;  /* 0x0000003402347220 */ /* 0x040fe20000410000 */
[----:B------:R-:W-:Y:S01]  /*ad50*/  FMUL.FTZ R53, R2, R53 ;  /* 0x0000003502357220 */ /* 0x000fe20000410000 */
[C---:B------:R-:W-:Y:S03]  /*ad60*/  FMUL.FTZ R54, R0.reuse, R54 ;  /* 0x0000003600367220 */ /* 0x040fe60000410000 */
[----:B------:R-:W-:Y:S01]  /*ad70*/  MUFU.EX2 R135, R135 ;  /* 0x0000008700877308 */ /* 0x000fe20000000800 */
[----:B------:R-:W-:Y:S01]  /*ad80*/  FMUL.FTZ R55, R0, R55 ;  /* 0x0000003700377220 */ /* 0x000fe20000410000 */
[C---:B------:R-:W-:Y:S01]  /*ad90*/  FMUL.FTZ R56, R2.reuse, R56 ;  /* 0x0000003802387220 */ /* 0x040fe20000410000 */
[----:B------:R-:W-:Y:S01]  /*ada0*/  FMUL.FTZ R57, R2, R57 ;  /* 0x0000003902397220 */ /* 0x000fe20000410000 */
[C---:B------:R-:W-:Y:S01]  /*adb0*/  FMUL.FTZ R58, R0.reuse, R58 ;  /* 0x0000003a003a7220 */ /* 0x040fe20000410000 */
[----:B------:R-:W-:Y:S01]  /*adc0*/  FMUL.FTZ R59, R0, R59 ;  /* 0x0000003b003b7220 */ /* 0x000fe20000410000 */
[C---:B------:R-:W-:Y:S01]  /*add0*/  FMUL.FTZ R60, R2.reuse, R60 ;  /* 0x0000003c023c7220 */ /* 0x040fe20000410000 */
[----:B------:R-:W-:Y:S03]  /*ade0*/  FMUL.FTZ R61, R2, R61 ;  /* 0x0000003d023d7220 */ /* 0x000fe60000410000 */
[----:B------:R-:W3:Y:S01]  /*adf0*/  MUFU.EX2 R160, R160 ;  /* 0x000000a000a07308 */ /* 0x000ee20000000800 */
[----:B--2---:R-:W-:Y:S01]  /*ae00*/  F2FP.F16.F32.PACK_AB R129, R134, R163 ;  /* 0x000000a38681723e */ /* 0x004fe200000000ff */
[C---:B------:R-:W-:Y:S01]  /*ae10*/  FMUL.FTZ R62, R0.reuse, R62 ;  /* 0x0000003e003e7220 */ /* 0x040fe20000410000 */
[----:B------:R-:W-:Y:S01]  /*ae20*/  FMUL.FTZ R63, R0, R63 ;  /* 0x0000003f003f7220 */ /* 0x000fe20000410000 */
[C---:B------:R-:W-:Y:S01]  /*ae30*/  FMUL.FTZ R64, R2.reuse, R64 ;  /* 0x0000004002407220 */ /* 0x040fe20000410000 */
[----:B------:R-:W-:Y:S01]  /*ae40*/  FMUL.FTZ R65, R2, R65 ;  /* 0x0000004102417220 */ /* 0x000fe20000410000 */
[C---:B------:R-:W-:Y:S01]  /*ae50*/  FMUL.FTZ R66, R0.reuse, R66 ;  /* 0x0000004200427220 */ /* 0x040fe20000410000 */
[----:B------:R-:W-:Y:S03]  /*ae60*/  FMUL.FTZ R67, R0, R67 ;  /* 0x0000004300437220 */ /* 0x000fe60000410000 */
[----:B------:R-:W-:Y:S01]  /*ae70*/  MUFU.EX2 R162, R162 ;  /* 0x000000a200a27308 */ /* 0x000fe20000000800 */
[C---:B------:R-:W-:Y:S01]  /*ae80*/  FMUL.FTZ R68, R2.reuse, R68 ;  /* 0x0000004402447220 */ /* 0x040fe20000410000 */
[----:B------:R-:W-:Y:S01]  /*ae90*/  FMUL.FTZ R69, R2, R69 ;  /* 0x0000004502457220 */ /* 0x000fe20000410000 */
[C---:B------:R-:W-:Y:S01]  /*aea0*/  FMUL.FTZ R70, R0.reuse, R70 ;  /* 0x0000004600467220 */ /* 0x040fe20000410000 */
[----:B------:R-:W-:Y:S01]  /*aeb0*/  FMUL.FTZ R71, R0, R71 ;  /* 0x0000004700477220 */ /* 0x000fe20000410000 */
[C---:B------:R-:W-:Y:S01]  /*aec0*/  FMUL.FTZ R72, R2.reuse, R72 ;  /* 0x0000004802487220 */ /* 0x040fe20000410000 */
[----:B------:R-:W-:Y:S01]  /*aed0*/  FMUL.FTZ R73, R2, R73 ;  /* 0x0000004902497220 */ /* 0x000fe20000410000 */
[----:B------:R-:W-:Y:S03]  /*aee0*/  FMUL.FTZ R74, R0, R74 ;  /* 0x0000004a004a7220 */ /* 0x000fe60000410000 */
[----:B------:R-:W2:Y:S01]  /*aef0*/  MUFU.EX2 R165, R165 ;  /* 0x000000a500a57308 */ /* 0x000ea20000000800 */
[----:B---3--:R-:W-:Y:S01]  /*af00*/  F2FP.F16.F32.PACK_AB R130, R160, R135 ;  /* 0x00000087a082723e */ /* 0x008fe200000000ff */
[----:B------:R-:W-:Y:S01]  /*af10*/  FMUL.FTZ R75, R0, R75 ;  /* 0x0000004b004b7220 */ /* 0x000fe20000410000 */
[C---:B------:R-:W-:Y:S01]  /*af20*/  FMUL.FTZ R76, R2.reuse, R76 ;  /* 0x0000004c024c7220 */ /* 0x040fe20000410000 */
        /* <DEDUP_REMOVED lines=13> */
[----:B--2---:R-:W-:Y:S01]  /*b000*/  F2FP.F16.F32.PACK_AB R131, R165, R162 ;  /* 0x000000a2a583723e */ /* 0x004fe200000000ff */
[C---:B------:R-:W-:Y:S01]  /*b010*/  FMUL.FTZ R90, R0.reuse, R90 ;  /* 0x0000005a005a7220 */ /* 0x040fe20000410000 */
[----:B------:R-:W-:Y:S01]  /*b020*/  FMUL.FTZ R91, R0, R91 ;  /* 0x0000005b005b7220 */ /* 0x000fe20000410000 */
[C---:B------:R-:W-:Y:S01]  /*b030*/  FMUL.FTZ R92, R2.reuse, R92 ;  /* 0x0000005c025c7220 */ /* 0x040fe20000410000 */
[----:B------:R-:W-:Y:S01]  /*b040*/  FMUL.FTZ R93, R2, R93 ;  /* 0x0000005d025d7220 */ /* 0x000fe20000410000 */
[C---:B------:R-:W-:Y:S01]  /*b050*/  FMUL.FTZ R94, R0.reuse, R94 ;  /* 0x0000005e005e7220 */ /* 0x040fe20000410000 */
[----:B------:R-:W-:Y:S01]  /*b060*/  FMUL.FTZ R95, R0, R95 ;  /* 0x0000005f005f7220 */ /* 0x000fe20000410000 */
[C---:B-1----:R-:W-:Y:S01]  /*b070*/  HMMA.16816.F32 R4, R128.reuse, R136, R4 ;  /* 0x000000888004723c */ /* 0x042fe20000001804 */
[----:B------:R-:W-:Y:S04]  /*b080*/  MUFU.EX2 R175, R175 ;  /* 0x000000af00af7308 */ /* 0x000fe80000000800 */
[C---:B------:R-:W-:Y:S01]  /*b090*/  FMUL.FTZ R96, R2.reuse, R96 ;  /* 0x0000006002607220 */ /* 0x040fe20000410000 */
[C---:B------:R-:W-:Y:S01]  /*b0a0*/  HMMA.16816.F32 R8, R128.reuse, R138, R8 ;  /* 0x0000008a8008723c */ /* 0x040fe20000001808 */
[----:B------:R-:W1:Y:S04]  /*b0b0*/  LDSM.16.MT88.4 R136, [R196+0x14000] ;  /* 0x01400000c488783b */ /* 0x000e680000004200 */
[----:B------:R-:W-:Y:S01]  /*b0c0*/  FMUL.FTZ R97, R2, R97 ;  /* 0x0000006102617220 */ /* 0x000fe20000410000 */
[C---:B------:R-:W-:Y:S05]  /*b0d0*/  HMMA.16816.F32 R36, R128.reuse, R140, R36 ;  /* 0x0000008c8024723c */ /* 0x040fea0000001824 */
[C---:B------:R-:W-:Y:S01]  /*b0e0*/  FMUL.FTZ R98, R0.reuse, R98 ;  /* 0x0000006200627220 */ /* 0x040fe20000410000 */
[C---:B------:R-:W-:Y:S01]  /*b0f0*/  HMMA.16816.F32 R40, R128.reuse, R142, R40 ;  /* 0x0000008e8028723c */ /* 0x040fe20000001828 */
[----:B------:R-:W2:Y:S04]  /*b100*/  LDSM.16.MT88.4 R140, [R194+0x14000] ;  /* 0x01400000c28c783b */ /* 0x000ea80000004200 */
[----:B------:R-:W-:Y:S01]  /*b110*/  FMUL.FTZ R99, R0, R99 ;  /* 0x0000006300637220 */ /* 0x000fe20000410000 */
[C---:B------:R-:W-:Y:S05]  /*b120*/  HMMA.16816.F32 R44, R128.reuse, R144, R44 ;  /* 0x00000090802c723c */ /* 0x040fea000000182c */
[--C-:B------:R-:W-:Y:S01]  /*b130*/  FFMA.FTZ R167, R12, UR4, -R166.reuse ;  /* 0x000000040ca77c23 */ /* 0x100fe200080108a6 */
[C---:B------:R-:W-:Y:S01]  /*b140*/  HMMA.16816.F32 R48, R128.reuse, R146, R48 ;  /* 0x000000928030723c */ /* 0x040fe20000001830 */
[----:B------:R-:W-:Y:S04]  /*b150*/  LDSM.16.MT88.4 R144, [R193+0x12800] ;  /* 0x01280000c190783b */ /* 0x000fe80000004200 */
[C---:B------:R-:W-:Y:S01]  /*b160*/  FMUL.FTZ R12, R2.reuse, R120 ;  /* 0x00000078020c7220 */ /* 0x040fe20000410000 */
[C---:B----4-:R-:W-:Y:S01]  /*b170*/  HMMA.16816.F32 R52, R128.reuse, R124, R52 ;  /* 0x0000007c8034723c */ /* 0x050fe20000001834 */
[----:B------:R-:W-:Y:S04]  /*b180*/  MUFU.EX2 R167, R167 ;  /* 0x000000a700a77308 */ /* 0x000fe80000000800 */
[----:B------:R-:W-:Y:S01]  /*b190*/  FFMA.FTZ R168, R13, UR4, -R166 ;  /* 0x000000040da87c23 */ /* 0x000fe200080108a6 */
[C---:B------:R-:W-:Y:S01]  /*b1a0*/  HMMA.16816.F32 R56, R128.reuse, R126, R56 ;  /* 0x0000007e8038723c */ /* 0x040fe20000001838 */
[----:B------:R-:W3:Y:S04]  /*b1b0*/  LDSM.16.MT88.4 R124, [R193+0x14000] ;  /* 0x01400000c17c783b */ /* 0x000ee80000004200 */
[----:B------:R-:W-:Y:S01]  /*b1c0*/  FMUL.FTZ R13, R2, R121 ;  /* 0x00000079020d7220 */ /* 0x000fe20000410000 */
[C---:B-1----:R-:W-:Y:S01]  /*b1d0*/  HMMA.16816.F32 R60, R128.reuse, R136, R60 ;  /* 0x00000088803c723c */ /* 0x042fe2000000183c */
[----:B------:R-:W1:Y:S04]  /*b1e0*/  MUFU.EX2 R168, R168 ;  /* 0x000000a800a87308 */ /* 0x000e680000000800 */
[--C-:B------:R-:W-:Y:S01]  /*b1f0*/  FFMA.FTZ R169, R14, UR4, -R164.reuse ;  /* 0x000000040ea97c23 */ /* 0x100fe200080108a4 */
[C---:B------:R-:W-:Y:S01]  /*b200*/  HMMA.16816.F32 R64, R128.reuse, R138, R64 ;  /* 0x0000008a8040723c */ /* 0x040fe20000001840 */
[----:B------:R-:W4:Y:S04]  /*b210*/  LDSM.16.MT88.4 R136, [R192+0x14000] ;  /* 0x01400000c088783b */ /* 0x000f280000004200 */
[----:B------:R-:W-:Y:S01]  /*b220*/  FMUL.FTZ R14, R0, R122 ;  /* 0x0000007a000e7220 */ /* 0x000fe20000410000 */
[C---:B--2---:R-:W-:Y:S01]  /*b230*/  HMMA.16816.F32 R68, R128.reuse, R140, R68 ;  /* 0x0000008c8044723c */ /* 0x044fe20000001844 */
[----:B------:R-:W-:Y:S04]  /*b240*/  MUFU.EX2 R169, R169 ;  /* 0x000000a900a97308 */ /* 0x000fe80000000800 */
[C---:B------:R-:W-:Y:S01]  /*b250*/  FMUL.FTZ R100, R2.reuse, R100 ;  /* 0x0000006402647220 */ /* 0x040fe20000410000 */
[C---:B------:R-:W-:Y:S01]  /*b260*/  HMMA.16816.F32 R72, R128.reuse, R142, R72 ;  /* 0x0000008e8048723c */ /* 0x040fe20000001848 */
[----:B------:R-:W2:Y:S04]  /*b270*/  LDSM.16.MT88.4 R140, [R196+0x16000] ;  /* 0x01600000c48c783b */ /* 0x000ea80000004200 */
[----:B------:R-:W-:Y:S01]  /*b280*/  FMUL.FTZ R101, R2, R101 ;  /* 0x0000006502657220 */ /* 0x000fe20000410000 */
[C---:B------:R-:W-:Y:S01]  /*b290*/  FMUL.FTZ R102, R0.reuse, R102 ;  /* 0x0000006600667220 */ /* 0x040fe20000410000 */
[C---:B------:R-:W-:Y:S01]  /*b2a0*/  FMUL.FTZ R103, R0.reuse, R103 ;  /* 0x0000006700677220 */ /* 0x040fe20000410000 */
[----:B------:R-:W-:Y:S03]  /*b2b0*/  FFMA.FTZ R170, R15, UR4, -R164 ;  /* 0x000000040faa7c23 */ /* 0x000fe600080108a4 */
[----:B------:R-:W-:Y:S01]  /*b2c0*/  FMUL.FTZ R15, R0, R123 ;  /* 0x0000007b000f7220 */ /* 0x000fe20000410000 */
[C---:B------:R-:W-:Y:S01]  /*b2d0*/  FMUL.FTZ R104, R2.reuse, R104 ;  /* 0x0000006802687220 */ /* 0x040fe20000410000 */
[----:B------:R-:W-:Y:S01]  /*b2e0*/  LDSM.16.MT88.4 R120, [R196+0x12800] ;  /* 0x01280000c478783b */ /* 0x000fe20000004200 */
[----:B------:R-:W-:Y:S01]  /*b2f0*/  FMUL.FTZ R105, R2, R105 ;  /* 0x0000006902697220 */ /* 0x000fe20000410000 */
[C---:B------:R-:W-:Y:S01]  /*b300*/  FMUL.FTZ R106, R0.reuse, R106 ;  /* 0x0000006a006a7220 */ /* 0x040fe20000410000 */
[----:B------:R-:W-:Y:S01]  /*b310*/  FMUL.FTZ R107, R0, R107 ;  /* 0x0000006b006b7220 */ /* 0x000fe20000410000 */
[C---:B---3--:R-:W-:Y:S01]  /*b320*/  HMMA.16816.F32 R76, R128.reuse, R124, R76 ;  /* 0x0000007c804c723c */ /* 0x048fe2000000184c */
[----:B------:R-:W3:Y:S02]  /*b330*/  MUFU.EX2 R170, R170 ;  /* 0x000000aa00aa7308 */ /* 0x000ee40000000800 */
[--C-:B------:R-:W-:Y:S01]  /*b340*/  FFMA.FTZ R171, R16, UR4, -R166.reuse ;  /* 0x0000000410ab7c23 */ /* 0x100fe200080108a6 */
[----:B------:R-:W-:Y:S01]  /*b350*/  FFMA.FTZ R172, R17, UR4, -R166 ;  /* 0x0000000411ac7c23 */ /* 0x000fe200080108a6 */
[--C-:B------:R-:W-:Y:S01]  /*b360*/  FFMA.FTZ R173, R18, UR4, -R164.reuse ;  /* 0x0000000412ad7c23 */ /* 0x100fe200080108a4 */
[C---:B------:R-:W-:Y:S01]  /*b370*/  HMMA.16816.F32 R80, R128.reuse, R126, R80 ;  /* 0x0000007e8050723c */ /* 0x040fe20000001850 */
[----:B------:R-:W5:Y:S04]  /*b380*/  LDSM.16.MT88.4 R124, [R194+0x16000] ;  /* 0x01600000c27c783b */ /* 0x000f680000004200 */
[----:B------:R-:W-:Y:S01]  /*b390*/  MUFU.EX2 R171, R171 ;  /* 0x000000ab00ab7308 */ /* 0x000fe20000000800 */
[----:B------:R-:W-:Y:S01]  /*b3a0*/  FFMA.FTZ R174, R19, UR4, -R164 ;  /* 0x0000000413ae7c23 */ /* 0x000fe200080108a4 */
[C---:B----4-:R-:W-:Y:S04]  /*b3b0*/  HMMA.16816.F32 R84, R128.reuse, R136, R84 ;  /* 0x000000888054723c */ /* 0x050fe80000001854 */
[----:B------:R-:W-:Y:S02]  /*b3c0*/  FMUL.FTZ R16, R2, R116 ;  /* 0x0000007402107220 */ /* 0x000fe40000410000 */
[C---:B------:R-:W-:Y:S01]  /*b3d0*/  HMMA.16816.F32 R88, R128.reuse, R138, R88 ;  /* 0x0000008a8058723c */ /* 0x040fe20000001858 */
[----:B------:R-:W4:Y:S01]  /*b3e0*/  LDSM.16.MT88.4 R136, [R193+0x16000] ;  /* 0x01600000c188783b */ /* 0x000f220000004200 */
[----:B------:R-:W3:Y:S03]  /*b3f0*/  MUFU.EX2 R172, R172 ;  /* 0x000000ac00ac7308 */ /* 0x000ee60000000800 */
[----:B-1----:R-:W-:Y:S01]  /*b400*/  F2FP.F16.F32.PACK_AB R116, R168, R167 ;  /* 0x000000a7a874723e */ /* 0x002fe200000000ff */
[C---:B--2---:R-:W-:Y:S06]  /*b410*/  HMMA.16816.F32 R92, R128.reuse, R140, R92 ;  /* 0x0000008c805c723c */ /* 0x044fec000000185c */
[----:B------:R-:W-:Y:S01]  /*b420*/  MUFU.EX2 R173, R173 ;  /* 0x000000ad00ad7308 */ /* 0x000fe20000000800 */
[----:B------:R-:W-:Y:S01]  /*b430*/  FMUL.FTZ R17, R2, R117 ;  /* 0x0000007502117220 */ /* 0x000fe20000410000 */
[C---:B------:R-:W-:Y:S01]  /*b440*/  HMMA.16816.F32 R96, R128.reuse, R142, R96 ;  /* 0x0000008e8060723c */ /* 0x040fe20000001860 */
[----:B------:R-:W1:Y:S02]  /*b450*/  LDSM.16.MT88.4 R140, [R192+0x16000] ;  /* 0x01600000c08c783b */ /* 0x000e640000004200 */
[----:B---3--:R-:W-:Y:S01]  /*b460*/  F2FP.F16.F32.PACK_AB R117, R170, R169 ;  /* 0x000000a9aa75723e */ /* 0x008fe200000000ff */
[----:B------:R-:W-:Y:S01]  /*b470*/  FMUL.FTZ R18, R0, R118 ;  /* 0x0000007600127220 */ /* 0x000fe20000410000 */
[----:B------:R-:W-:Y:S01]  /*b480*/  F2FP.F16.F32.PACK_AB R118, R172, R171 ;  /* 0x000000abac76723e */ /* 0x000fe200000000ff */
[----:B------:R-:W-:Y:S02]  /*b490*/  FMUL.FTZ R19, R0, R119 ;  /* 0x0000007700137220 */ /* 0x000fe40000410000 */
[----:B------:R-:W2:Y:S03]  /*b4a0*/  MUFU.EX2 R174, R174 ;  /* 0x000000ae00ae7308 */ /* 0x000ea60000000800 */
[C---:B------:R-:W-:Y:S01]  /*b4b0*/  FMUL.FTZ R108, R2.reuse, R108 ;  /* 0x0000006c026c7220 */ /* 0x040fe20000410000 */
[----:B------:R-:W-:Y:S01]  /*b4c0*/  FMUL.FTZ R109, R2, R109 ;  /* 0x0000006d026d7220 */ /* 0x000fe20000410000 */
[C---:B------:R-:W-:Y:S01]  /*b4d0*/  FMUL.FTZ R110, R0.reuse, R110 ;  /* 0x0000006e006e7220 */ /* 0x040fe20000410000 */
[----:B------:R-:W-:Y:S01]  /*b4e0*/  FMUL.FTZ R111, R0, R111 ;  /* 0x0000006f006f7220 */ /* 0x000fe20000410000 */
[C---:B------:R-:W-:Y:S01]  /*b4f0*/  FMUL.FTZ R112, R2.reuse, R112 ;  /* 0x0000007002707220 */ /* 0x040fe20000410000 */
[----:B------:R-:W-:Y:S01]  /*b500*/  FMUL.FTZ R113, R2, R113 ;  /* 0x0000007102717220 */ /* 0x000fe20000410000 */
[C---:B-----5:R-:W-:Y:S03]  /*b510*/  HMMA.16816.F32 R100, R128.reuse, R124, R100 ;  /* 0x0000007c8064723c */ /* 0x060fe60000001864 */
[C---:B------:R-:W-:Y:S01]  /*b520*/  FMUL.FTZ R114, R0.reuse, R114 ;  /* 0x0000007200727220 */ /* 0x040fe20000410000 */
[----:B------:R-:W-:Y:S01]  /*b530*/  FMUL.FTZ R115, R0, R115 ;  /* 0x0000007300737220 */ /* 0x000fe20000410000 */
[----:B------:R-:W-:Y:S01]  /*b540*/  FFMA.FTZ R176, R25, UR4, -R166 ;  /* 0x0000000419b07c23 */ /* 0x000fe200080108a6 */
[C---:B------:R-:W-:Y:S01]  /*b550*/  HMMA.16816.F32 R12, R128.reuse, R126, R12 ;  /* 0x0000007e800c723c */ /* 0x040fe2000000180c */
[----:B------:R-:W3:Y:S04]  /*b560*/  LDSM.16.MT88.4 R124, [R194+0x12800] ;  /* 0x01280000c27c783b */ /* 0x000ee80000004200 */
[----:B--2---:R-:W-:Y:S01]  /*b570*/  F2FP.F16.F32.PACK_AB R119, R174, R173 ;  /* 0x000000adae77723e */ /* 0x004fe200000000ff */
[C---:B----4-:R-:W-:Y:S01]  /*b580*/  HMMA.16816.F32 R104, R128.reuse, R136, R104 ;  /* 0x000000888068723c */ /* 0x050fe20000001868 */
[----:B------:R-:W-:Y:S04]  /*b590*/  MUFU.EX2 R176, R176 ;  /* 0x000000b000b07308 */ /* 0x000fe80000000800 */
[--C-:B------:R-:W-:Y:S01]  /*b5a0*/  FFMA.FTZ R177, R26, UR4, -R164.reuse ;  /* 0x000000041ab17c23 */ /* 0x100fe200080108a4 */
[C---:B------:R-:W-:Y:S01]  /*b5b0*/  HMMA.16816.F32 R16, R128.reuse, R138, R16 ;  /* 0x0000008a8010723c */ /* 0x040fe20000001810 */
[----:B------:R-:W2:Y:S04]  /*b5c0*/  LDSM.16.MT88.4 R136, [R196+0x14800] ;  /* 0x01480000c488783b */ /* 0x000ea80000004200 */
[----:B------:R-:W-:Y:S01]  /*b5d0*/  FFMA.FTZ R178, R27, UR4, -R164 ;  /* 0x000000041bb27c23 */ /* 0x000fe200080108a4 */
[C---:B-1----:R-:W-:Y:S01]  /*b5e0*/  HMMA.16816.F32 R108, R128.reuse, R140, R108 ;  /* 0x0000008c806c723c */ /* 0x042fe2000000186c */
[----:B------:R-:W-:Y:S04]  /*b5f0*/  MUFU.EX2 R177, R177 ;  /* 0x000000b100b17308 */ /* 0x000fe80000000800 */
[----:B------:R-:W-:Y:S01]  /*b600*/  FFMA.FTZ R161, R2, R213, R161 ;  /* 0x000000d502a17223 */ /* 0x000fe200000100a1 */
[----:B------:R-:W-:Y:S01]  /*b610*/  HMMA.16816.F32 R112, R128, R142, R112 ;  /* 0x0000008e8070723c */ /* 0x000fe20000001870 */
[----:B------:R-:W1:Y:S04]  /*b620*/  LDSM.16.MT88.4 R128, [R192+0x14800] ;  /* 0x01480000c080783b */ /* 0x000e680000004200 */
[----:B------:R-:W4:Y:S01]  /*b630*/  MUFU.EX2 R178, R178 ;  /* 0x000000b200b27308 */ /* 0x000f220000000800 */
[----:B------:R-:W-:Y:S01]  /*b640*/  FFMA.FTZ R163, R0, R211, R163 ;  /* 0x000000d300a37223 */ /* 0x000fe200000100a3 */
[C---:B------:R-:W-:Y:S02]  /*b650*/  HMMA.16816.F32 R4, R116.reuse, R120, R4 ;  /* 0x000000787404723c */ /* 0x040fe40000001804 */
[----:B------:R-:W-:Y:S03]  /*b660*/  LDSM.16.MT88.4 R140, [R194+0x13000] ;  /* 0x01300000c28c783b */ /* 0x000fe60000004200 */
[----:B------:R-:W-:Y:S01]  /*b670*/  FADD.FTZ R0, R133, R161 ;  /* 0x000000a185007221 */ /* 0x000fe20000010000 */
[C---:B------:R-:W-:Y:S04]  /*b680*/  HMMA.16816.F32 R8, R116.reuse, R122, R8 ;  /* 0x0000007a7408723c */ /* 0x040fe80000001808 */
[----:B------:R-:W5:Y:S02]  /*b690*/  LDSM.16.MT88.4 R120, [R196+0x16800] ;  /* 0x01680000c478783b */ /* 0x000f640000004200 */
[C---:B---3--:R-:W-:Y:S05]  /*b6a0*/  HMMA.16816.F32 R36, R116.reuse, R124, R36 ;  /* 0x0000007c7424723c */ /* 0x048fea0000001824 */
[----:B----4-:R-:W-:Y:S01]  /*b6b0*/  F2FP.F16.F32.PACK_AB R27, R178, R177 ;  /* 0x000000b1b21b723e */ /* 0x010fe200000000ff */
[C---:B------:R-:W-:Y:S01]  /*b6c0*/  HMMA.16816.F32 R40, R116.reuse, R126, R40 ;  /* 0x0000007e7428723c */ /* 0x040fe20000001828 */
[----:B------:R-:W3:Y:S04]  /*b6d0*/  LDSM.16.MT88.4 R124, [R194+0x16800] ;  /* 0x01680000c27c783b */ /* 0x000ee80000004200 */
[----:B------:R-:W-:Y:S01]  /*b6e0*/  MOV R133, R132 ;  /* 0x0000008400857202 */ /* 0x000fe20000000f00 */
[C---:B------:R-:W-:Y:S05]  /*b6f0*/  HMMA.16816.F32 R44, R116.reuse, R144, R44 ;  /* 0x00000090742c723c */ /* 0x040fea000000182c */
[----:B------:R-:W-:Y:S01]  /*b700*/  FADD.FTZ R163, R134, R163 ;  /* 0x000000a386a37221 */ /* 0x000fe20000010000 */
[C---:B------:R-:W-:Y:S01]  /*b710*/  HMMA.16816.F32 R48, R116.reuse, R146, R48 ;  /* 0x000000927430723c */ /* 0x040fe20000001830 */
[----:B------:R-:W-:Y:S04]  /*b720*/  LDSM.16.MT88.4 R144, [R192+0x13000] ;  /* 0x01300000c090783b */ /* 0x000fe80000004200 */
[----:B------:R-:W-:Y:S01]  /*b730*/  FADD.FTZ R135, R135, R0 ;  /* 0x0000000087877221 */ /* 0x000fe20000010000 */
[C---:B------:R-:W-:Y:S05]  /*b740*/  HMMA.16816.F32 R52, R116.reuse, R148, R52 ;  /* 0x000000947434723c */ /* 0x040fea0000001834 */
[----:B------:R-:W-:Y:S01]  /*b750*/  FADD.FTZ R162, R162, R163 ;  /* 0x000000a3a2a27221 */ /* 0x000fe20000010000 */
[C---:B------:R-:W-:Y:S01]  /*b760*/  HMMA.16816.F32 R56, R116.reuse, R150, R56 ;  /* 0x000000967438723c */ /* 0x040fe20000001838 */
[----:B------:R-:W-:Y:S04]  /*b770*/  LDSM.16.MT88.4 R148, [R194+0x15000] ;  /* 0x01500000c294783b */ /* 0x000fe80000004200 */
[----:B------:R-:W-:Y:S01]  /*b780*/  FADD.FTZ R160, R160, R135 ;  /* 0x00000087a0a07221 */ /* 0x000fe20000010000 */
[C---:B--2---:R-:W-:Y:S05]  /*b790*/  HMMA.16816.F32 R60, R116.reuse, R136, R60 ;  /* 0x00000088743c723c */ /* 0x044fea000000183c */
[----:B------:R-:W-:Y:S01]  /*b7a0*/  FADD.FTZ R162, R165, R162 ;  /* 0x000000a2a5a27221 */ /* 0x000fe20000010000 */
[C---:B------:R-:W-:Y:S01]  /*b7b0*/  HMMA.16816.F32 R64, R116.reuse, R138, R64 ;  /* 0x0000008a7440723c */ /* 0x040fe20000001840 */
[----:B------:R-:W2:Y:S04]  /*b7c0*/  LDSM.16.MT88.4 R136, [R193+0x16800] ;  /* 0x01680000c188783b */ /* 0x000ea80000004200 */
[----:B------:R-:W-:Y:S01]  /*b7d0*/  FADD.FTZ R167, R167, R160 ;  /* 0x000000a0a7a77221 */ /* 0x000fe20000010000 */
[C---:B------:R-:W-:Y:S05]  /*b7e0*/  HMMA.16816.F32 R68, R116.reuse, R152, R68 ;  /* 0x000000987444723c */ /* 0x040fea0000001844 */
[----:B------:R-:W-:Y:S01]  /*b7f0*/  FADD.FTZ R169, R169, R162 ;  /* 0x000000a2a9a97221 */ /* 0x000fe20000010000 */
[C---:B------:R-:W-:Y:S01]  /*b800*/  HMMA.16816.F32 R72, R116.reuse, R154, R72 ;  /* 0x0000009a7448723c */ /* 0x040fe20000001848 */
[----:B------:R-:W-:Y:S04]  /*b810*/  LDSM.16.MT88.4 R152, [R192+0x15000] ;  /* 0x01500000c098783b */ /* 0x000fe80000004200 */
[----:B------:R-:W-:Y:S01]  /*b820*/  FADD.FTZ R168, R168, R167 ;  /* 0x000000a7a8a87221 */ /* 0x000fe20000010000 */
[C---:B------:R-:W-:Y:S05]  /*b830*/  HMMA.16816.F32 R76, R116.reuse, R156, R76 ;  /* 0x0000009c744c723c */ /* 0x040fea000000184c */
[----:B------:R-:W-:Y:S01]  /*b840*/  FADD.FTZ R170, R170, R169 ;  /* 0x000000a9aaaa7221 */ /* 0x000fe20000010000 */
[C---:B------:R-:W-:Y:S05]  /*b850*/  HMMA.16816.F32 R80, R116.reuse, R158, R80 ;  /* 0x0000009e7450723c */ /* 0x040fea0000001850 */
[----:B------:R-:W-:Y:S01]  /*b860*/  FFMA.FTZ R156, R21, UR4, -R166 ;  /* 0x00000004159c7c23 */ /* 0x000fe200080108a6 */
[C---:B-1----:R-:W-:Y:S05]  /*b870*/  HMMA.16816.F32 R84, R116.reuse, R128, R84 ;  /* 0x000000807454723c */ /* 0x042fea0000001854 */
[--C-:B------:R-:W-:Y:S01]  /*b880*/  FFMA.FTZ R157, R22, UR4, -R164.reuse ;  /* 0x00000004169d7c23 */ /* 0x100fe200080108a4 */
[C---:B------:R-:W-:Y:S01]  /*b890*/  HMMA.16816.F32 R88, R116.reuse, R130, R88 ;  /* 0x000000827458723c */ /* 0x040fe20000001858 */
[----:B------:R-:W-:Y:S01]  /*b8a0*/  LDSM.16.MT88.4 R128, [R196+0x13000] ;  /* 0x01300000c480783b */ /* 0x000fe20000004200 */
[----:B------:R-:W1:Y:S03]  /*b8b0*/  MUFU.EX2 R156, R156 ;  /* 0x0000009c009c7308 */ /* 0x000e660000000800 */
[----:B------:R-:W-:Y:S01]  /*b8c0*/  FFMA.FTZ R158, R23, UR4, -R164 ;  /* 0x00000004179e7c23 */ /* 0x000fe200080108a4 */
[C---:B-----5:R-:W-:Y:S03]  /*b8d0*/  HMMA.16816.F32 R92, R116.reuse, R120, R92 ;  /* 0x00000078745c723c */ /* 0x060fe6000000185c */
[----:B------:R-:W4:Y:S03]  /*b8e0*/  LDSM.16.MT88.4 R20, [R192+0x16800] ;  /* 0x01680000c014783b */ /* 0x000f260000004200 */
[----:B------:R-:W-:Y:S01]  /*b8f0*/  MUFU.EX2 R157, R157 ;  /* 0x0000009d009d7308 */ /* 0x000fe20000000800 */
[----:B------:R-:W-:Y:S01]  /*b900*/  FFMA.FTZ R159, R24, UR4, -R166 ;  /* 0x00000004189f7c23 */ /* 0x000fe200080108a6 */
[C---:B------:R-:W-:Y:S03]  /*b910*/  HMMA.16816.F32 R96, R116.reuse, R122, R96 ;  /* 0x0000007a7460723c */ /* 0x040fe60000001860 */
[----:B------:R-:W5:Y:S03]  /*b920*/  LDSM.16.MT88.4 R120, [R193+0x13000] ;  /* 0x01300000c178783b */ /* 0x000f660000004200 */
[C---:B---3--:R-:W-:Y:S02]  /*b930*/  HMMA.16816.F32 R100, R116.reuse, R124, R100 ;  /* 0x0000007c7464723c */ /* 0x048fe40000001864 */
[----:B------:R-:W3:Y:S03]  /*b940*/  MUFU.EX2 R158, R158 ;  /* 0x0000009e009e7308 */ /* 0x000ee60000000800 */
[----:B-1----:R-:W-:Y:S01]  /*b950*/  F2FP.F16.F32.PACK_AB R24, R156, R175 ;  /* 0x000000af9c18723e */ /* 0x002fe200000000ff */
[C---:B------:R-:W-:Y:S01]  /*b960*/  HMMA.16816.F32 R12, R116.reuse, R126, R12 ;  /* 0x0000007e740c723c */ /* 0x040fe2000000180c */
[----:B------:R-:W1:Y:S05]  /*b970*/  LDSM.16.MT88.4 R124, [R196+0x15000] ;  /* 0x01500000c47c783b */ /* 0x000e6a0000004200 */
[----:B------:R-:W4:Y:S01]  /*b980*/  MUFU.EX2 R159, R159 ;  /* 0x0000009f009f7308 */ /* 0x000f220000000800 */
[----:B------:R-:W-:Y:S01]  /*b990*/  FADD.FTZ R171, R171, R168 ;  /* 0x000000a8abab7221 */ /* 0x000fe20000010000 */
[C---:B--2---:R-:W-:Y:S03]  /*b9a0*/  HMMA.16816.F32 R104, R116.reuse, R136, R104 ;  /* 0x000000887468723c */ /* 0x044fe60000001868 */
[----:B------:R-:W-:Y:S03]  /*b9b0*/  MOV R0, R3 ;  /* 0x0000000300007202 */ /* 0x000fe60000000f00 */
[C---:B------:R-:W-:Y:S01]  /*b9c0*/  HMMA.16816.F32 R16, R116.reuse, R138, R16 ;  /* 0x0000008a7410723c */ /* 0x040fe20000001810 */
[----:B------:R-:W2:Y:S04]  /*b9d0*/  LDSM.16.MT88.4 R136, [R193+0x15000] ;  /* 0x01500000c188783b */ /* 0x000ea80000004200 */
[----:B---3--:R-:W-:Y:S01]  /*b9e0*/  F2FP.F16.F32.PACK_AB R25, R158, R157 ;  /* 0x0000009d9e19723e */ /* 0x008fe200000000ff */
[----:B------:R-:W-:Y:S01]  /*b9f0*/  FADD.FTZ R173, R173, R170 ;  /* 0x000000aaadad7221 */ /* 0x000fe20000010000 */
[----:B------:R-:W-:Y:S01]  /*ba00*/  FADD.FTZ R172, R172, R171 ;  /* 0x000000abacac7221 */ /* 0x000fe20000010000 */
[----:B----4-:R-:W-:Y:S03]  /*ba10*/  F2FP.F16.F32.PACK_AB R26, R176, R159 ;  /* 0x0000009fb01a723e */ /* 0x010fe600000000ff */
[----:B------:R-:W-:Y:S01]  /*ba20*/  FADD.FTZ R174, R174, R173 ;  /* 0x000000adaeae7221 */ /* 0x000fe20000010000 */
[----:B------:R-:W-:Y:S01]  /*ba30*/  FADD.FTZ R175, R175, R172 ;  /* 0x000000acafaf7221 */ /* 0x000fe20000010000 */
[C---:B------:R-:W-:Y:S03]  /*ba40*/  HMMA.16816.F32 R108, R116.reuse, R20, R108 ;  /* 0x00000014746c723c */ /* 0x040fe6000000186c */
[----:B------:R-:W-:Y:S01]  /*ba50*/  FADD.FTZ R157, R157, R174 ;  /* 0x000000ae9d9d7221 */ /* 0x000fe20000010000 */
[----:B------:R-:W-:Y:S02]  /*ba60*/  FADD.FTZ R156, R156, R175 ;  /* 0x000000af9c9c7221 */ /* 0x000fe40000010000 */
[----:B------:R-:W-:Y:S01]  /*ba70*/  HMMA.16816.F32 R112, R116, R22, R112 ;  /* 0x000000167470723c */ /* 0x000fe20000001870 */
[----:B------:R-:W3:Y:S04]  /*ba80*/  LDSM.16.MT88.4 R20, [R196+0x17000] ;  /* 0x01700000c414783b */ /* 0x000ee80000004200 */
[----:B------:R-:W-:Y:S01]  /*ba90*/  FADD.FTZ R158, R158, R157 ;  /* 0x0000009d9e9e7221 */ /* 0x000fe20000010000 */
[C---:B------:R-:W-:Y:S03]  /*baa0*/  HMMA.16816.F32 R4, R24.reuse, R128, R4 ;  /* 0x000000801804723c */ /* 0x040fe60000001804 */
[----:B------:R-:W4:Y:S02]  /*bab0*/  LDSM.16.MT88.4 R116, [R194+0x17000] ;  /* 0x01700000c274783b */ /* 0x000f240000004200 */
[----:B------:R-:W-:Y:S01]  /*bac0*/  FADD.FTZ R159, R159, R156 ;  /* 0x0000009c9f9f7221 */ /* 0x000fe20000010000 */
[C---:B------:R-:W-:Y:S05]  /*bad0*/  HMMA.16816.F32 R8, R24.reuse, R130, R8 ;  /* 0x000000821808723c */ /* 0x040fea0000001808 */
[----:B------:R-:W-:Y:S01]  /*bae0*/  FADD.FTZ R177, R177, R158 ;  /* 0x0000009eb1b17221 */ /* 0x000fe20000010000 */
[C---:B------:R-:W-:Y:S05]  /*baf0*/  HMMA.16816.F32 R36, R24.reuse, R140, R36 ;  /* 0x0000008c1824723c */ /* 0x040fea0000001824 */
[----:B------:R-:W-:Y:S01]  /*bb00*/  FADD.FTZ R159, R176, R159 ;  /* 0x0000009fb09f7221 */ /* 0x000fe20000010000 */
[C---:B------:R-:W-:Y:S01]  /*bb10*/  HMMA.16816.F32 R40, R24.reuse, R142, R40 ;  /* 0x0000008e1828723c */ /* 0x040fe20000001828 */
[----:B------:R-:W-:Y:S04]  /*bb20*/  LDSM.16.MT88.4 R140, [R193+0x13800] ;  /* 0x01380000c18c783b */ /* 0x000fe80000004200 */
[----:B------:R-:W-:Y:S01]  /*bb30*/  FADD.FTZ R177, R178, R177 ;  /* 0x000000b1b2b17221 */ /* 0x000fe20000010000 */
[C---:B-----5:R-:W-:Y:S06]  /*bb40*/  HMMA.16816.F32 R44, R24.reuse, R120, R44 ;  /* 0x00000078182c723c */ /* 0x060fec000000182c */
[C---:B------:R-:W-:Y:S01]  /*bb50*/  HMMA.16816.F32 R48, R24.reuse, R122, R48 ;  /* 0x0000007a1830723c */ /* 0x040fe20000001830 */
[----:B------:R-:W5:Y:S05]  /*bb60*/  LDSM.16.MT88.4 R120, [R193+0x17000] ;  /* 0x01700000c178783b */ /* 0x000f6a0000004200 */
[C---:B------:R-:W-:Y:S06]  /*bb70*/  HMMA.16816.F32 R52, R24.reuse, R144, R52 ;  /* 0x000000901834723c */ /* 0x040fec0000001834 */
[C---:B------:R-:W-:Y:S05]  /*bb80*/  HMMA.16816.F32 R56, R24.reuse, R146, R56 ;  /* 0x000000921838723c */ /* 0x040fea0000001838 */
[--C-:B------:R-:W-:Y:S01]  /*bb90*/  FFMA.FTZ R144, R28, UR4, -R166.reuse ;  /* 0x000000041c907c23 */ /* 0x100fe200080108a6 */
[C---:B-1----:R-:W-:Y:S05]  /*bba0*/  HMMA.16816.F32 R60, R24.reuse, R124, R60 ;  /* 0x0000007c183c723c */ /* 0x042fea000000183c */
[----:B------:R-:W-:Y:S01]  /*bbb0*/  FFMA.FTZ R145, R29, UR4, -R166 ;  /* 0x000000041d917c23 */ /* 0x000fe200080108a6 */
[C---:B------:R-:W-:Y:S01]  /*bbc0*/  HMMA.16816.F32 R64, R24.reuse, R126, R64 ;  /* 0x0000007e1840723c */ /* 0x040fe20000001840 */
[----:B------:R-:W1:Y:S01]  /*bbd0*/  LDSM.16.MT88.4 R124, [R192+0x17000] ;  /* 0x01700000c07c783b */ /* 0x000e620000004200 */
[----:B------:R-:W-:Y:S03]  /*bbe0*/  MUFU.EX2 R144, R144 ;  /* 0x0000009000907308 */ /* 0x000fe60000000800 */
[--C-:B------:R-:W-:Y:S01]  /*bbf0*/  FFMA.FTZ R146, R30, UR4, -R164.reuse ;  /* 0x000000041e927c23 */ /* 0x100fe200080108a4 */
[C---:B------:R-:W-:Y:S06]  /*bc00*/  HMMA.16816.F32 R68, R24.reuse, R148, R68 ;  /* 0x000000941844723c */ /* 0x040fec0000001844 */
[----:B------:R-:W4:Y:S01]  /*bc10*/  MUFU.EX2 R145, R145 ;  /* 0x0000009100917308 */ /* 0x000f220000000800 */
[----:B------:R-:W-:Y:S01]  /*bc20*/  FFMA.FTZ R147, R31, UR4, -R164 ;  /* 0x000000041f937c23 */ /* 0x000fe200080108a4 */
[C---:B------:R-:W-:Y:S01]  /*bc30*/  HMMA.16816.F32 R72, R24.reuse, R150, R72 ;  /* 0x000000961848723c */ /* 0x040fe20000001848 */
[----:B------:R-:W1:Y:S02]  /*bc40*/  LDSM.16.MT88.4 R28, [R196+0x13800] ;  /* 0x01380000c41c783b */ /* 0x000e640000004200 */
[----:B------:R-:W-:Y:S03]  /*bc50*/  FFMA.FTZ R148, R32, UR4, -R166 ;  /* 0x0000000420947c23 */ /* 0x000fe600080108a6 */
[C---:B--2---:R-:W-:Y:S02]  /*bc60*/  HMMA.16816.F32 R76, R24.reuse, R136, R76 ;  /* 0x00000088184c723c */ /* 0x044fe4000000184c */
[----:B------:R-:W-:Y:S03]  /*bc70*/  MUFU.EX2 R146, R146 ;  /* 0x0000009200927308 */ /* 0x000fe60000000800 */
[----:B------:R-:W-:Y:S01]  /*bc80*/  FFMA.FTZ R150, R34, UR4, -R164 ;  /* 0x0000000422967c23 */ /* 0x000fe200080108a4 */
[C---:B------:R-:W-:Y:S01]  /*bc90*/  HMMA.16816.F32 R80, R24.reuse, R138, R80 ;  /* 0x0000008a1850723c */ /* 0x040fe20000001850 */
[----:B------:R-:W2:Y:S05]  /*bca0*/  LDSM.16.MT88.4 R136, [R194+0x13800] ;  /* 0x01380000c288783b */ /* 0x000eaa0000004200 */
[----:B------:R-:W5:Y:S01]  /*bcb0*/  MUFU.EX2 R147, R147 ;  /* 0x0000009300937308 */ /* 0x000f620000000800 */
[----:B------:R-:W-:Y:S01]  /*bcc0*/  FFMA.FTZ R166, R33, UR4, -R166 ;  /* 0x0000000421a67c23 */ /* 0x000fe200080108a6 */
[C---:B------:R-:W-:Y:S03]  /*bcd0*/  HMMA.16816.F32 R84, R24.reuse, R152, R84 ;  /* 0x000000981854723c */ /* 0x040fe60000001854 */
[----:B------:R-:W-:Y:S03]  /*bce0*/  FFMA.FTZ R164, R35, UR4, -R164 ;  /* 0x0000000423a47c23 */ /* 0x000fe600080108a4 */
[C---:B------:R-:W-:Y:S01]  /*bcf0*/  HMMA.16816.F32 R88, R24.reuse, R154, R88 ;  /* 0x0000009a1858723c */ /* 0x040fe20000001858 */
[----:B------:R-:W2:Y:S01]  /*bd00*/  LDSM.16.MT88.4 R32, [R192+0x13800] ;  /* 0x01380000c020783b */ /* 0x000ea20000004200 */
[----:B------:R-:W-:Y:S04]  /*bd10*/  MUFU.EX2 R148, R148 ;  /* 0x0000009400947308 */ /* 0x000fe80000000800 */
[C---:B---3--:R-:W-:Y:S06]  /*bd20*/  HMMA.16816.F32 R92, R24.reuse, R20, R92 ;  /* 0x00000014185c723c */ /* 0x048fec000000185c */
[----:B------:R-:W3:Y:S01]  /*bd30*/  MUFU.EX2 R149, R166 ;  /* 0x000000a600957308 */ /* 0x000ee20000000800 */
[C---:B------:R-:W-:Y:S04]  /*bd40*/  HMMA.16816.F32 R96, R24.reuse, R22, R96 ;  /* 0x000000161860723c */ /* 0x040fe80000001860 */
[----:B----4-:R-:W-:Y:S02]  /*bd50*/  F2FP.F16.F32.PACK_AB R20, R145, R144 ;  /* 0x000000909114723e */ /* 0x010fe400000000ff */
[C---:B------:R-:W-:Y:S03]  /*bd60*/  HMMA.16816.F32 R100, R24.reuse, R116, R100 ;  /* 0x000000741864723c */ /* 0x040fe60000001864 */
[----:B------:R-:W-:Y:S02]  /*bd70*/  MUFU.EX2 R150, R150 ;  /* 0x0000009600967308 */ /* 0x000fe40000000800 */
[----:B-----5:R-:W-:Y:S01]  /*bd80*/  F2FP.F16.F32.PACK_AB R21, R147, R146 ;  /* 0x000000929315723e */ /* 0x020fe200000000ff */
[C---:B------:R-:W-:Y:S01]  /*bd90*/  HMMA.16816.F32 R12, R24.reuse, R118, R12 ;  /* 0x00000076180c723c */ /* 0x040fe2000000180c */
[----:B------:R-:W4:Y:S06]  /*bda0*/  LDSM.16.MT88.4 R116, [R196+0x15800] ;  /* 0x01580000c474783b */ /* 0x000f2c0000004200 */
[----:B------:R-:W5:Y:S01]  /*bdb0*/  MUFU.EX2 R151, R164 ;  /* 0x000000a400977308 */ /* 0x000f620000000800 */
[----:B---3--:R-:W-:Y:S01]  /*bdc0*/  F2FP.F16.F32.PACK_AB R22, R149, R148 ;  /* 0x000000949516723e */ /* 0x008fe200000000ff */
[C---:B------:R-:W-:Y:S03]  /*bdd0*/  HMMA.16816.F32 R104, R24.reuse, R120, R104 ;  /* 0x000000781868723c */ /* 0x040fe60000001868 */
[----:B------:R-:W-:Y:S03]  /*bde0*/  FADD.FTZ R144, R144, R159 ;  /* 0x0000009f90907221 */ /* 0x000fe60000010000 */
[C---:B------:R-:W-:Y:S01]  /*bdf0*/  HMMA.16816.F32 R16, R24.reuse, R122, R16 ;  /* 0x0000007a1810723c */ /* 0x040fe20000001810 */
[----:B------:R-:W-:Y:S04]  /*be00*/  LDSM.16.MT88.4 R120, [R194+0x17800] ;  /* 0x01780000c278783b */ /* 0x000fe80000004200 */
[----:B------:R-:W-:Y:S01]  /*be10*/  FADD.FTZ R146, R146, R177 ;  /* 0x000000b192927221 */ /* 0x000fe20000010000 */
[C---:B-1----:R-:W-:Y:S05]  /*be20*/  HMMA.16816.F32 R108, R24.reuse, R124, R108 ;  /* 0x0000007c186c723c */ /* 0x042fea000000186c */
[----:B-----5:R-:W-:Y:S01]  /*be30*/  F2FP.F16.F32.PACK_AB R23, R151, R150 ;  /* 0x000000969717723e */ /* 0x020fe200000000ff */
[----:B------:R-:W-:Y:S01]  /*be40*/  HMMA.16816.F32 R112, R24, R126, R112 ;  /* 0x0000007e1870723c */ /* 0x000fe20000001870 */
[----:B------:R-:W1:Y:S04]  /*be50*/  LDSM.16.MT88.4 R24, [R194+0x15800] ;  /* 0x01580000c218783b */ /* 0x000e680000004200 */
[----:B------:R-:W-:Y:S01]  /*be60*/  FADD.FTZ R145, R145, R144 ;  /* 0x0000009091917221 */ /* 0x000fe20000010000 */
[C---:B------:R-:W-:Y:S03]  /*be70*/  HMMA.16816.F32 R128, R20.reuse, R28, R4 ;  /* 0x0000001c1480723c */ /* 0x040fe60000001804 */
[----:B------:R-:W3:Y:S02]  /*be80*/  LDSM.16.MT88.4 R4, [R193+0x15800] ;  /* 0x01580000c104783b */ /* 0x000ee40000004200 */
[----:B------:R-:W-:Y:S01]  /*be90*/  FADD.FTZ R147, R147, R146 ;  /* 0x0000009293937221 */ /* 0x000fe20000010000 */
[C---:B------:R-:W-:Y:S05]  /*bea0*/  HMMA.16816.F32 R124, R20.reuse, R30, R8 ;  /* 0x0000001e147c723c */ /* 0x040fea0000001808 */
[----:B------:R-:W5:Y:S01]  /*beb0*/  LDSM.16.MT88.4 R8, [R192+0x15800] ;  /* 0x01580000c008783b */ /* 0x000f620000004200 */
[C---:B--2---:R-:W-:Y:S05]  /*bec0*/  HMMA.16816.F32 R36, R20.reuse, R136, R36 ;  /* 0x000000881424723c */ /* 0x044fea0000001824 */
[----:B------:R-:W-:Y:S01]  /*bed0*/  FADD.FTZ R148, R148, R145 ;  /* 0x0000009194947221 */ /* 0x000fe20000010000 */
[C---:B------:R-:W-:Y:S01]  /*bee0*/  HMMA.16816.F32 R40, R20.reuse, R138, R40 ;  /* 0x0000008a1428723c */ /* 0x040fe20000001828 */
[----:B------:R-:W2:Y:S04]  /*bef0*/  LDSM.16.MT88.4 R28, [R196+0x17800] ;  /* 0x01780000c41c783b */ /* 0x000ea80000004200 */
[----:B------:R-:W-:Y:S01]  /*bf00*/  FADD.FTZ R150, R150, R147 ;  /* 0x0000009396967221 */ /* 0x000fe20000010000 */
[C---:B------:R-:W-:Y:S05]  /*bf10*/  HMMA.16816.F32 R44, R20.reuse, R140, R44 ;  /* 0x0000008c142c723c */ /* 0x040fea000000182c */
[----:B------:R-:W-:Y:S01]  /*bf20*/  FADD.FTZ R213, R149, R148 ;  /* 0x0000009495d57221 */ /* 0x000fe20000010000 */
[C---:B------:R-:W-:Y:S05]  /*bf30*/  HMMA.16816.F32 R48, R20.reuse, R142, R48 ;  /* 0x0000008e1430723c */ /* 0x040fea0000001830 */
[----:B------:R-:W-:Y:S01]  /*bf40*/  FADD.FTZ R211, R151, R150 ;  /* 0x0000009697d37221 */ /* 0x000fe20000010000 */
[C---:B------:R-:W-:Y:S06]  /*bf50*/  HMMA.16816.F32 R52, R20.reuse, R32, R52 ;  /* 0x000000201434723c */ /* 0x040fec0000001834 */
[C---:B------:R-:W-:Y:S06]  /*bf60*/  HMMA.16816.F32 R56, R20.reuse, R34, R56 ;  /* 0x000000221438723c */ /* 0x040fec0000001838 */
[C---:B----4-:R-:W-:Y:S06]  /*bf70*/  HMMA.16816.F32 R60, R20.reuse, R116, R60 ;  /* 0x00000074143c723c */ /* 0x050fec000000183c */
[C---:B------:R-:W-:Y:S01]  /*bf80*/  HMMA.16816.F32 R64, R20.reuse, R118, R64 ;  /* 0x000000761440723c */ /* 0x040fe20000001840 */
[----:B------:R-:W4:Y:S05]  /*bf90*/  LDSM.16.MT88.4 R116, [R193+0x17800] ;  /* 0x01780000c174783b */ /* 0x000f2a0000004200 */
[C---:B-1----:R-:W-:Y:S06]  /*bfa0*/  HMMA.16816.F32 R68, R20.reuse, R24, R68 ;  /* 0x000000181444723c */ /* 0x042fec0000001844 */
[C---:B------:R-:W-:Y:S01]  /*bfb0*/  HMMA.16816.F32 R72, R20.reuse, R26, R72 ;  /* 0x0000001a1448723c */ /* 0x040fe20000001848 */
[----:B------:R-:W1:Y:S05]  /*bfc0*/  LDSM.16.MT88.4 R24, [R192+0x17800] ;  /* 0x01780000c018783b */ /* 0x000e6a0000004200 */
[C---:B---3--:R-:W-:Y:S06]  /*bfd0*/  HMMA.16816.F32 R76, R20.reuse, R4, R76 ;  /* 0x00000004144c723c */ /* 0x048fec000000184c */
[C---:B------:R-:W-:Y:S06]  /*bfe0*/  HMMA.16816.F32 R80, R20.reuse, R6, R80 ;  /* 0x000000061450723c */ /* 0x040fec0000001850 */
[C---:B-----5:R-:W-:Y:S06]  /*bff0*/  HMMA.16816.F32 R84, R20.reuse, R8, R84 ;  /* 0x000000081454723c */ /* 0x060fec0000001854 */
[C---:B------:R-:W-:Y:S06]  /*c000*/  HMMA.16816.F32 R88, R20.reuse, R10, R88 ;  /* 0x0000000a1458723c */ /* 0x040fec0000001858 */
[C---:B--2---:R-:W-:Y:S06]  /*c010*/  HMMA.16816.F32 R92, R20.reuse, R28, R92 ;  /* 0x0000001c145c723c */ /* 0x044fec000000185c */
[C---:B------:R-:W-:Y:S06]  /*c020*/  HMMA.16816.F32 R96, R20.reuse, R30, R96 ;  /* 0x0000001e1460723c */ /* 0x040fec0000001860 */
[C---:B------:R-:W-:Y:S06]  /*c030*/  HMMA.16816.F32 R100, R20.reuse, R120, R100 ;  /* 0x000000781464723c */ /* 0x040fec0000001864 */
[C---:B------:R-:W-:Y:S06]  /*c040*/  HMMA.16816.F32 R120, R20.reuse, R122, R12 ;  /* 0x0000007a1478723c */ /* 0x040fec000000180c */
[C---:B----4-:R-:W-:Y:S06]  /*c050*/  HMMA.16816.F32 R104, R20.reuse, R116, R104 ;  /* 0x000000741468723c */ /* 0x050fec0000001868 */
[C---:B------:R-:W-:Y:S06]  /*c060*/  HMMA.16816.F32 R116, R20.reuse, R118, R16 ;  /* 0x000000761474723c */ /* 0x040fec0000001810 */
[C---:B-1----:R-:W-:Y:S06]  /*c070*/  HMMA.16816.F32 R108, R20.reuse, R24, R108 ;  /* 0x00000018146c723c */ /* 0x042fec000000186c */
[----:B------:R-:W-:Y:S01]  /*c080*/  HMMA.16816.F32 R112, R20, R26, R112 ;  /* 0x0000001a1470723c */ /* 0x000fe20000001870 */
[----:B------:R-:W-:Y:S11]  /*c090*/  @!UPT UIADD3 URZ, URZ, URZ, URZ ;  /* 0x0000003f3f3ff290 */ /* 0x000ff6000fffe03f */
[----:B------:R-:W-:Y:S01]  /*c0a0*/  @!UPT UIADD3 URZ, URZ, URZ, URZ ;  /* 0x0000003f3f3ff290 */ /* 0x000fe2000fffe03f */
[----:B------:R-:W-:Y:S11]  /*c0b0*/  @P0 BRA `(.L_x_11) ;  /* 0xffffffd800c00947 */ /* 0x000ff6000383ffff */
.L_x_10:
[----:B------:R-:W1:Y:S01]  /*c0c0*/  SHFL.BFLY PT, R0, R213, 0x2, 0x1f ;  /* 0x0c401f00d5007f89 */ /* 0x000e6200000e0000 */
[----:B------:R-:W2:Y:S01]  /*c0d0*/  S2UR UR4, SR_CgaCtaId ;  /* 0x00000000000479c3 */ /* 0x000ea20000008800 */
[----:B------:R-:W-:Y:S01]  /*c0e0*/  MOV R13, 0x3f800000 ;  /* 0x3f800000000d7802 */ /* 0x000fe20000000f00 */
[----:B------:R-:W-:Y:S01]  /*c0f0*/  UMOV UR5, 0x400 ;  /* 0x0000040000057882 */ /* 0x000fe20000000000 */
[----:B------:R-:W3:Y:S01]  /*c100*/  SHFL.BFLY PT, R2, R211, 0x2, 0x1f ;  /* 0x0c401f00d3027f89 */ /* 0x000ee200000e0000 */
[----:B------:R-:W-:Y:S01]  /*c110*/  MOV R14, 0x3f800000 ;  /* 0x3f800000000e7802 */ /* 0x000fe20000000f00 */
[----:B------:R-:W-:Y:S01]  /*c120*/  UISETP.NE.AND UP0, UPT, UR15, -0x1, UPT ;  /* 0xffffffff0f00788c */ /* 0x000fe2000bf05270 */
[----:B------:R-:W4:Y:S01]  /*c130*/  S2R R6, SR_TID.X ;  /* 0x0000000000067919 */ /* 0x000f220000002100 */
[----:B-1----:R-:W-:Y:S01]  /*c140*/  FADD.FTZ R7, R0, R213 ;  /* 0x000000d500077221 */ /* 0x002fe20000010000 */
[----:B--2---:R-:W-:Y:S01]  /*c150*/  ULEA UR4, UR4, UR5, 0x18 ;  /* 0x0000000504047291 */ /* 0x004fe2000f8ec03f */
[----:B------:R-:W1:Y:S01]  /*c160*/  S2R R0, SR_TID.X ;  /* 0x0000000000007919 */ /* 0x000e620000002100 */
[----:B---3--:R-:W-:-:S02]  /*c170*/  FADD.FTZ R2, R2, R211 ;  /* 0x000000d302027221 */ /* 0x008fc40000010000 */
[----:B------:R-:W2:Y:S04]  /*c180*/  SHFL.BFLY PT, R10, R7, 0x1, 0x1f ;  /* 0x0c201f00070a7f89 */ /* 0x000ea800000e0000 */
[----:B------:R-:W3:Y:S01]  /*c190*/  SHFL.BFLY PT, R9, R2, 0x1, 0x1f ;  /* 0x0c201f0002097f89 */ /* 0x000ee200000e0000 */
[----:B--2---:R-:W-:Y:S01]  /*c1a0*/  FADD.FTZ R10, R7, R10 ;  /* 0x0000000a070a7221 */ /* 0x004fe20000010000 */
[----:B----4-:R-:W-:Y:S02]  /*c1b0*/  SHF.R.S32.HI R7, RZ, 0x1f, R6 ;  /* 0x0000001fff077819 */ /* 0x010fe40000011406 */
[----:B-1----:R-:W-:Y:S01]  /*c1c0*/  SHF.R.S32.HI R5, RZ, 0x1f, R0 ;  /* 0x0000001fff057819 */ /* 0x002fe20000011400 */
[----:B---3--:R-:W-:Y:S01]  /*c1d0*/  FADD.FTZ R9, R2, R9 ;  /* 0x0000000902097221 */ /* 0x008fe20000010000 */
[----:B------:R-:W-:-:S02]  /*c1e0*/  LEA.HI R4, R7, R6, RZ, 0x3 ;  /* 0x0000000607047211 */ /* 0x000fc400078f18ff */
[CC--:B------:R-:W-:Y:S02]  /*c1f0*/  LEA.HI R12, R5.reuse, R0.reuse, RZ, 0x2 ;  /* 0x00000000050c7211 */ /* 0x0c0fe400078f10ff */
[----:B------:R-:W-:Y:S02]  /*c200*/  LEA.HI R8, R5, R0, RZ, 0x5 ;  /* 0x0000000005087211 */ /* 0x000fe400078f28ff */
[----:B------:R-:W-:Y:S02]  /*c210*/  LEA.HI R5, R7, R6, RZ, 0x5 ;  /* 0x0000000607057211 */ /* 0x000fe400078f28ff */
[----:B------:R-:W-:Y:S02]  /*c220*/  LOP3.LUT R11, R12, 0x3ffffffc, RZ, 0xc0, !PT ;  /* 0x3ffffffc0c0b7812 */ /* 0x000fe400078ec0ff */
[----:B------:R-:W-:Y:S02]  /*c230*/  LOP3.LUT R7, R8, 0xffffffe0, RZ, 0xc0, !PT ;  /* 0xffffffe008077812 */ /* 0x000fe400078ec0ff */
[----:B------:R-:W-:-:S02]  /*c240*/  LOP3.LUT R5, R5, 0xffffffe0, RZ, 0xc0, !PT ;  /* 0xffffffe005057812 */ /* 0x000fc400078ec0ff */
[----:B------:R-:W-:Y:S02]  /*c250*/  LOP3.LUT R2, R4, 0xfffffff8, RZ, 0xc0, !PT ;  /* 0xfffffff804027812 */ /* 0x000fe400078ec0ff */
[----:B------:R-:W-:Y:S02]  /*c260*/  IADD3 R11, -R11, R0, RZ ;  /* 0x000000000b0b7210 */ /* 0x000fe40007ffe1ff */
[----:B------:R-:W-:Y:S02]  /*c270*/  IADD3 R0, R0, -R7, RZ ;  /* 0x8000000700007210 */ /* 0x000fe40007ffe0ff */
[----:B------:R-:W-:Y:S02]  /*c280*/  IADD3 R5, R6, -R5, RZ ;  /* 0x8000000506057210 */ /* 0x000fe40007ffe0ff */
[----:B------:R-:W-:Y:S02]  /*c290*/  IADD3 R2, -R2, R6, RZ ;  /* 0x0000000602027210 */ /* 0x000fe40007ffe1ff */
[----:B------:R-:W-:-:S02]  /*c2a0*/  SHF.R.S32.HI R6, RZ, 0x2, R12 ;  /* 0x00000002ff067819 */ /* 0x000fc4000001140c */
[----:B------:R-:W-:Y:S02]  /*c2b0*/  SHF.R.S32.HI R7, RZ, 0x1f, R12 ;  /* 0x0000001fff077819 */ /* 0x000fe4000001140c */
[----:B------:R-:W-:Y:S02]  /*c2c0*/  FSETP.NE.FTZ.AND P3, PT, R10, RZ, PT ;  /* 0x000000ff0a00720b */ /* 0x000fe40003f75000 */
[----:B------:R-:W-:Y:S02]  /*c2d0*/  FSETP.NE.FTZ.AND P0, PT, R9, RZ, PT ;  /* 0x000000ff0900720b */ /* 0x000fe40003f15000 */
[----:B------:R-:W-:Y:S02]  /*c2e0*/  LEA.HI R7, R7, R6, RZ, 0x3 ;  /* 0x0000000607077211 */ /* 0x000fe400078f18ff */
[----:B------:R-:W-:Y:S02]  /*c2f0*/  SHF.R.S32.HI R8, RZ, 0x5, R8 ;  /* 0x00000005ff087819 */ /* 0x000fe40000011408 */
[----:B------:R-:W-:-:S02]  /*c300*/  LOP3.LUT R7, R7, 0xfffffff8, RZ, 0xc0, !PT ;  /* 0xfffffff807077812 */ /* 0x000fc400078ec0ff */
[----:B------:R-:W-:Y:S02]  /*c310*/  LEA R11, R8, R11, 0x9 ;  /* 0x0000000b080b7211 */ /* 0x000fe400078e48ff */
[----:B------:R-:W-:Y:S01]  /*c320*/  IADD3 R7, R6, -R7, RZ ;  /* 0x8000000706077210 */ /* 0x000fe20007ffe0ff */
[----:B------:R-:W1:Y:S03]  /*c330*/  @P3 MUFU.RCP R13, R10 ;  /* 0x0000000a000d3308 */ /* 0x000e660000001000 */
[C---:B------:R-:W-:Y:S02]  /*c340*/  SHF.L.U32 R6, R7.reuse, 0x6, RZ ;  /* 0x0000000607067819 */ /* 0x040fe400000006ff */
[----:B------:R-:W-:Y:S02]  /*c350*/  LOP3.LUT R12, R7, 0x1, RZ, 0xc0, !PT ;  /* 0x00000001070c7812 */ /* 0x000fe400078ec0ff */
[----:B------:R-:W-:Y:S01]  /*c360*/  LOP3.LUT R6, R6, 0x1c0, RZ, 0xc0, !PT ;  /* 0x000001c006067812 */ /* 0x000fe200078ec0ff */
[----:B------:R-:W2:Y:S01]  /*c370*/  @P0 MUFU.RCP R14, R9 ;  /* 0x00000009000e0308 */ /* 0x000ea20000001000 */
[----:B------:R-:W-:-:S02]  /*c380*/  ISETP.NE.U32.AND P4, PT, R12, 0x1, PT ;  /* 0x000000010c00780c */ /* 0x000fc40003f85070 */
[----:B------:R-:W-:Y:S02]  /*c390*/  LEA.HI R6, R6, R6, RZ, 0x1d ;  /* 0x0000000606067211 */ /* 0x000fe400078fe8ff */
[----:B------:R-:W-:Y:S02]  /*c3a0*/  R2P PR, R7, 0x6 ;  /* 0x0000000607007804 */ /* 0x000fe40000000000 */
[----:B------:R-:W-:Y:S01]  /*c3b0*/  LEA R6, R11, R6, 0x1 ;  /* 0x000000060b067211 */ /* 0x000fe200078e08ff */
[C---:B-1----:R-:W-:Y:S01]  /*c3c0*/  FMUL.FTZ R128, R13.reuse, R128 ;  /* 0x000000800d807220 */ /* 0x042fe20000410000 */
[C---:B------:R-:W-:Y:S02]  /*c3d0*/  FMUL.FTZ R129, R13.reuse, R129 ;  /* 0x000000810d817220 */ /* 0x040fe40000410000 */
[----:B------:R-:W-:Y:S01]  /*c3e0*/  LEA R11, R6, UR4, 0x1 ;  /* 0x00000004060b7c11 */ /* 0x000fe2000f8e08ff */
[C---:B------:R-:W-:Y:S01]  /*c3f0*/  FMUL.FTZ R124, R13.reuse, R124 ;  /* 0x0000007c0d7c7220 */ /* 0x040fe20000410000 */
[----:B------:R-:W-:Y:S01]  /*c400*/  MOV R6, 0x20 ;  /* 0x0000002000067802 */ /* 0x000fe20000000f00 */
[C---:B------:R-:W-:Y:S01]  /*c410*/  FMUL.FTZ R125, R13.reuse, R125 ;  /* 0x0000007d0d7d7220 */ /* 0x040fe20000410000 */
[----:B------:R-:W-:Y:S01]  /*c420*/  MOV R12, 0x40 ;  /* 0x00000040000c7802 */ /* 0x000fe20000000f00 */
[C---:B------:R-:W-:Y:S01]  /*c430*/  FMUL.FTZ R36, R13.reuse, R36 ;  /* 0x000000240d247220 */ /* 0x040fe20000410000 */
[C---:B--2---:R-:W-:Y:S01]  /*c440*/  FMUL.FTZ R131, R14.reuse, R131 ;  /* 0x000000830e837220 */ /* 0x044fe20000410000 */
[C---:B------:R-:W-:Y:S01]  /*c450*/  FMUL.FTZ R130, R14.reuse, R130 ;  /* 0x000000820e827220 */ /* 0x040fe20000410000 */
[C---:B------:R-:W-:Y:S01]  /*c460*/  FMUL.FTZ R127, R14.reuse, R127 ;  /* 0x0000007f0e7f7220 */ /* 0x040fe20000410000 */
[C---:B------:R-:W-:Y:S01]  /*c470*/  FMUL.FTZ R126, R14.reuse, R126 ;  /* 0x0000007e0e7e7220 */ /* 0x040fe20000410000 */
[C---:B------:R-:W-:Y:S01]  /*c480*/  FMUL.FTZ R37, R13.reuse, R37 ;  /* 0x000000250d257220 */ /* 0x040fe20000410000 */
[C---:B------:R-:W-:Y:S01]  /*c490*/  FMUL.FTZ R39, R14.reuse, R39 ;  /* 0x000000270e277220 */ /* 0x040fe20000410000 */
[C---:B------:R-:W-:Y:S01]  /*c4a0*/  FMUL.FTZ R38, R14.reuse, R38 ;  /* 0x000000260e267220 */ /* 0x040fe20000410000 */
[C---:B------:R-:W-:Y:S01]  /*c4b0*/  FMUL.FTZ R40, R13.reuse, R40 ;  /* 0x000000280d287220 */ /* 0x040fe20000410000 */
[----:B------:R-:W-:Y:S01]  /*c4c0*/  FMUL.FTZ R41, R13, R41 ;  /* 0x000000290d297220 */ /* 0x000fe20000410000 */
[C---:B------:R-:W-:Y:S01]  /*c4d0*/  FMUL.FTZ R43, R14.reuse, R43 ;  /* 0x0000002b0e2b7220 */ /* 0x040fe20000410000 */
[----:B------:R-:W-:Y:S01]  /*c4e0*/  FMUL.FTZ R42, R14, R42 ;  /* 0x0000002a0e2a7220 */ /* 0x000fe20000410000 */
[----:B------:R-:W-:Y:S01]  /*c4f0*/  IADD3 R7, R11, -0x10, RZ ;  /* 0xfffffff00b077810 */ /* 0x000fe20007ffe0ff */
[C---:B------:R-:W-:Y:S01]  /*c500*/  FMUL.FTZ R44, R13.reuse, R44 ;  /* 0x0000002c0d2c7220 */ /* 0x040fe20000410000 */
[----:B------:R-:W-:Y:S01]  /*c510*/  SEL R6, R6, 0xffffffe0, !P1 ;  /* 0xffffffe006067807 */ /* 0x000fe20004800000 */
[----:B------:R-:W-:Y:S01]  /*c520*/  FMUL.FTZ R45, R13, R45 ;  /* 0x0000002d0d2d7220 */ /* 0x000fe20000410000 */
[C---:B------:R-:W-:Y:S01]  /*c530*/  FMUL.FTZ R47, R14.reuse, R47 ;  /* 0x0000002f0e2f7220 */ /* 0x040fe20000410000 */
[----:B------:R-:W-:Y:S01]  /*c540*/  FMUL.FTZ R46, R14, R46 ;  /* 0x0000002e0e2e7220 */ /* 0x000fe20000410000 */
[----:B------:R-:W-:Y:S01]  /*c550*/  @P4 IADD3 R7, R11, 0x10, RZ ;  /* 0x000000100b074810 */ /* 0x000fe20007ffe0ff */
[C---:B------:R-:W-:Y:S01]  /*c560*/  FMUL.FTZ R48, R13.reuse, R48 ;  /* 0x000000300d307220 */ /* 0x040fe20000410000 */
[----:B------:R-:W-:Y:S01]  /*c570*/  FMUL.FTZ R49, R13, R49 ;  /* 0x000000310d317220 */ /* 0x000fe20000410000 */
[----:B------:R-:W-:Y:S01]  /*c580*/  F2FP.F16.F32.PACK_AB R128, R129, R128 ;  /* 0x000000808180723e */ /* 0x000fe200000000ff */
[----:B------:R-:W-:Y:S01]  /*c590*/  @UP0 ULDC.64 UR4, c[0x0][0x298] ;  /* 0x0000a60000040ab9 */ /* 0x000fe20000000a00 */
[----:B------:R-:W-:Y:S01]  /*c5a0*/  F2FP.F16.F32.PACK_AB R130, R131, R130 ;  /* 0x000000828382723e */ /* 0x000fe200000000ff */
[----:B------:R-:W-:Y:S01]  /*c5b0*/  @UP0 UIMAD.WIDE.U32 UR8, UR15, UR4, URZ ;  /* 0x000000040f0802a5 */ /* 0x000fe2000f8e003f */
[----:B------:R-:W-:Y:S01]  /*c5c0*/  SEL R12, R12, 0xffffffc0, !P2 ;  /* 0xffffffc00c0c7807 */ /* 0x000fe20005000000 */
[----:B------:R1:W-:Y:S01]  /*c5d0*/  STS [R11], R128 ;  /* 0x000000800b007388 */ /* 0x0003e20000000800 */
[----:B------:R-:W-:Y:S01]  /*c5e0*/  F2FP.F16.F32.PACK_AB R124, R125, R124 ;  /* 0x0000007c7d7c723e */ /* 0x000fe200000000ff */
[----:B------:R-:W-:Y:S01]  /*c5f0*/  FMUL.FTZ R52, R13, R52 ;  /* 0x000000340d347220 */ /* 0x000fe20000410000 */
[----:B------:R-:W-:Y:S01]  /*c600*/  F2FP.F16.F32.PACK_AB R126, R127, R126 ;  /* 0x0000007e7f7e723e */ /* 0x000fe200000000ff */
[----:B------:R1:W-:Y:S01]  /*c610*/  STS [R11+0x400], R130 ;  /* 0x000400820b007388 */ /* 0x0003e20000000800 */
[----:B------:R-:W-:Y:S01]  /*c620*/  F2FP.F16.F32.PACK_AB R36, R37, R36 ;  /* 0x000000242524723e */ /* 0x000fe200000000ff */
[----:B------:R-:W-:Y:S01]  /*c630*/  FMUL.FTZ R53, R13, R53 ;  /* 0x000000350d357220 */ /* 0x000fe20000410000 */
[----:B------:R-:W-:Y:S01]  /*c640*/  F2FP.F16.F32.PACK_AB R38, R39, R38 ;  /* 0x000000262726723e */ /* 0x000fe200000000ff */
[----:B------:R1:W-:Y:S01]  /*c650*/  STS [R7], R124 ;  /* 0x0000007c07007388 */ /* 0x0003e20000000800 */
[----:B------:R-:W-:Y:S01]  /*c660*/  IADD3 R15, R11, R6, RZ ;  /* 0x000000060b0f7210 */ /* 0x000fe20007ffe0ff */
[----:B------:R-:W-:Y:S01]  /*c670*/  FMUL.FTZ R56, R13, R56 ;  /* 0x000000380d387220 */ /* 0x000fe20000410000 */
[----:B------:R-:W-:Y:S01]  /*c680*/  F2FP.F16.F32.PACK_AB R40, R41, R40 ;  /* 0x000000282928723e */ /* 0x000fe200000000ff */
[----:B------:R1:W-:Y:S01]  /*c690*/  STS [R7+0x400], R126 ;  /* 0x0004007e07007388 */ /* 0x0003e20000000800 */
[----:B------:R-:W-:Y:S01]  /*c6a0*/  F2FP.F16.F32.PACK_AB R42, R43, R42 ;  /* 0x0000002a2b2a723e */ /* 0x000fe200000000ff */
[----:B------:R-:W-:Y:S01]  /*c6b0*/  FMUL.FTZ R57, R13, R57 ;  /* 0x000000390d397220 */ /* 0x000fe20000410000 */
[----:B------:R-:W-:Y:S01]  /*c6c0*/  IADD3 R17, R6, R7, RZ ;  /* 0x0000000706117210 */ /* 0x000fe20007ffe0ff */
[----:B------:R1:W-:Y:S01]  /*c6d0*/  STS [R15], R36 ;  /* 0x000000240f007388 */ /* 0x0003e20000000800 */
[----:B------:R-:W-:Y:S01]  /*c6e0*/  F2FP.F16.F32.PACK_AB R44, R45, R44 ;  /* 0x0000002c2d2c723e */ /* 0x000fe200000000ff */
[----:B------:R-:W-:Y:S01]  /*c6f0*/  FMUL.FTZ R60, R13, R60 ;  /* 0x0000003c0d3c7220 */ /* 0x000fe20000410000 */
[----:B------:R-:W-:Y:S01]  /*c700*/  F2FP.F16.F32.PACK_AB R46, R47, R46 ;  /* 0x0000002e2f2e723e */ /* 0x000fe200000000ff */
[----:B------:R1:W-:Y:S01]  /*c710*/  STS [R15+0x400], R38 ;  /* 0x000400260f007388 */ /* 0x0003e20000000800 */
[----:B------:R-:W-:Y:S01]  /*c720*/  IADD3 R19, R11, R12, RZ ;  /* 0x0000000c0b137210 */ /* 0x000fe20007ffe0ff */
[----:B------:R-:W-:Y:S01]  /*c730*/  FMUL.FTZ R61, R13, R61 ;  /* 0x0000003d0d3d7220 */ /* 0x000fe20000410000 */
[----:B------:R-:W-:Y:S01]  /*c740*/  F2FP.F16.F32.PACK_AB R48, R49, R48 ;  /* 0x000000303130723e */ /* 0x000fe200000000ff */
[----:B------:R1:W-:Y:S01]  /*c750*/  STS [R17], R40 ;  /* 0x0000002811007388 */ /* 0x0003e20000000800 */
[----:B------:R-:W-:Y:S01]  /*c760*/  IADD3 R21, R12, R7, RZ ;  /* 0x000000070c157210 */ /* 0x000fe20007ffe0ff */
[C---:B------:R-:W-:Y:S01]  /*c770*/  FMUL.FTZ R64, R13.reuse, R64 ;  /* 0x000000400d407220 */ /* 0x040fe20000410000 */
[----:B------:R-:W-:Y:S01]  /*c780*/  PLOP3.LUT P1, PT, PT, PT, UP0, 0x80, 0x0 ;  /* 0x000000000000781c */ /* 0x000fe20003f2f008 */
[----:B------:R1:W-:Y:S01]  /*c790*/  STS [R17+0x400], R42 ;  /* 0x0004002a11007388 */ /* 0x0003e20000000800 */
[C---:B------:R-:W-:Y:S01]  /*c7a0*/  FMUL.FTZ R65, R13.reuse, R65 ;  /* 0x000000410d417220 */ /* 0x040fe20000410000 */
[C---:B------:R-:W-:Y:S01]  /*c7b0*/  FMUL.FTZ R68, R13.reuse, R68 ;  /* 0x000000440d447220 */ /* 0x040fe20000410000 */
[C---:B------:R-:W-:Y:S01]  /*c7c0*/  FMUL.FTZ R69, R13.reuse, R69 ;  /* 0x000000450d457220 */ /* 0x040fe20000410000 */
[----:B------:R1:W-:Y:S01]  /*c7d0*/  STS [R19], R44 ;  /* 0x0000002c13007388 */ /* 0x0003e20000000800 */
[C---:B------:R-:W-:Y:S01]  /*c7e0*/  FMUL.FTZ R72, R13.reuse, R72 ;  /* 0x000000480d487220 */ /* 0x040fe20000410000 */
[C---:B------:R-:W-:Y:S01]  /*c7f0*/  FMUL.FTZ R73, R13.reuse, R73 ;  /* 0x000000490d497220 */ /* 0x040fe20000410000 */
[C---:B------:R-:W-:Y:S01]  /*c800*/  FMUL.FTZ R76, R13.reuse, R76 ;  /* 0x0000004c0d4c7220 */ /* 0x040fe20000410000 */
        /* <DEDUP_REMOVED lines=49> */
[----:B------:R-:W-:Y:S01]  /*cb20*/  @UP0 UIMAD UR6, UR15, UR5, UR9 ;  /* 0x000000050f0602a4 */ /* 0x000fe2000f8e0209 */
        /* <DEDUP_REMOVED lines=13> */
[----:B------:R-:W-:Y:S01]  /*cc00*/  FMUL.FTZ R14, R14, R114 ;  /* 0x000000720e0e7220 */ /* 0x000fe20000410000 */
[----:B------:R-:W-:-:S02]  /*cc10*/  F2FP.F16.F32.PACK_AB R50, R51, R50 ;  /* 0x000000323332723e */ /* 0x000fc400000000ff */
[----:B------:R-:W-:Y:S02]  /*cc20*/  F2FP.F16.F32.PACK_AB R52, R53, R52 ;  /* 0x000000343534723e */ /* 0x000fe400000000ff */
[----:B------:R-:W-:Y:S02]  /*cc30*/  F2FP.F16.F32.PACK_AB R54, R55, R54 ;  /* 0x000000363736723e */ /* 0x000fe400000000ff */
[----:B------:R-:W-:Y:S02]  /*cc40*/  F2FP.F16.F32.PACK_AB R56, R57, R56 ;  /* 0x000000383938723e */ /* 0x000fe400000000ff */
[----:B------:R-:W-:Y:S02]  /*cc50*/  F2FP.F16.F32.PACK_AB R58, R59, R58 ;  /* 0x0000003a3b3a723e */ /* 0x000fe400000000ff */
[----:B------:R-:W-:Y:S02]  /*cc60*/  F2FP.F16.F32.PACK_AB R60, R61, R60 ;  /* 0x0000003c3d3c723e */ /* 0x000fe400000000ff */
        /* <DEDUP_REMOVED lines=23> */
[----:B------:R-:W-:Y:S01]  /*cde0*/  F2FP.F16.F32.PACK_AB R104, R105, R104 ;  /* 0x000000686968723e */ /* 0x000fe200000000ff */
[----:B-1----:R-:W-:Y:S06]  /*cdf0*/  @P1 BRA `(.L_x_14) ;  /* 0x00000000001c1947 */ /* 0x002fec0003800000 */
[----:B------:R-:W1:Y:S01]  /*ce00*/  S2UR UR7, SR_CTAID.Y ;  /* 0x00000000000779c3 */ /* 0x000e620000002600 */
[----:B------:R-:W-:Y:S01]  /*ce10*/  ULDC.64 UR4, c[0x0][0x290] ;  /* 0x0000a40000047ab9 */ /* 0x000fe20000000a00 */
[----:B-1----:R-:W-:Y:S02]  /*ce20*/  USHF.R.S32.HI UR6, URZ, 0x1f, UR7 ;  /* 0x0000001f3f067899 */ /* 0x002fe40008011407 */
[----:B------:R-:W-:Y:S02]  /*ce30*/  UIMAD.WIDE.U32 UR8, UR7, UR4, URZ ;  /* 0x00000004070872a5 */ /* 0x000fe4000f8e003f */
[----:B------:R-:W-:-:S04]  /*ce40*/  UIMAD UR6, UR6, UR4, URZ ;  /* 0x00000004060672a4 */ /* 0x000fc8000f8e023f */
[----:B------:R-:W-:-:S04]  /*ce50*/  UIMAD UR6, UR7, UR5, UR6 ;  /* 0x00000005070672a4 */ /* 0x000fc8000f8e0206 */
[----:B------:R-:W-:-:S12]  /*ce60*/  UIADD3 UR6, UR9, UR6, URZ ;  /* 0x0000000609067290 */ /* 0x000fd8000fffe03f */
.L_x_14:
[----:B------:R-:W-:Y:S01]  /*ce70*/  ULDC.U8 UR4, c[0x0][0x3d8] ;  /* 0x0000f60000047ab9 */ /* 0x000fe20000000000 */
[----:B------:R-:W-:Y:S01]  /*ce80*/  ULDC.U8 UR7, c[0x0][0x3d9] ;  /* 0x0000f64000077ab9 */ /* 0x000fe20000000000 */
[----:B------:R-:W-:Y:S01]  /*ce90*/  ISETP.NE.AND P5, PT, RZ, UR4, PT ;  /* 0x00000004ff007c0c */ /* 0x000fe2000bfa5270 */
[--C-:B------:R-:W-:Y:S01]  /*cea0*/  IMAD.IADD R23, R15, 0x1, R12.reuse ;  /* 0x000000010f177824 */ /* 0x100fe200078e020c */
[----:B------:R-:W-:Y:S01]  /*ceb0*/  F2FP.F16.F32.PACK_AB R106, R107, R106 ;  /* 0x0000006a6b6a723e */ /* 0x000fe200000000ff */
[----:B------:R-:W-:Y:S01]  /*cec0*/  IMAD.IADD R25, R17, 0x1, R12 ;  /* 0x0000000111197824 */ /* 0x000fe200078e020c */
[----:B------:R-:W-:Y:S02]  /*ced0*/  ISETP.NE.OR P1, PT, RZ, UR7, !P5 ;  /* 0x00000007ff007c0c */ /* 0x000fe4000ef25670 */
[----:B------:R-:W-:Y:S02]  /*cee0*/  CS2R R26, SRZ ;  /* 0x00000000001a7805 */ /* 0x000fe4000001ff00 */
[----:B------:R-:W-:-:S02]  /*cef0*/  F2FP.F16.F32.PACK_AB R116, R117, R116 ;  /* 0x000000747574723e */ /* 0x000fc400000000ff */
[----:B------:R-:W-:Y:S02]  /*cf00*/  F2FP.F16.F32.PACK_AB R118, R119, R118 ;  /* 0x000000767776723e */ /* 0x000fe400000000ff */
[----:B------:R-:W-:Y:S02]  /*cf10*/  F2FP.F16.F32.PACK_AB R108, R109, R108 ;  /* 0x0000006c6d6c723e */ /* 0x000fe400000000ff */
[----:B------:R-:W-:Y:S02]  /*cf20*/  F2FP.F16.F32.PACK_AB R110, R111, R110 ;  /* 0x0000006e6f6e723e */ /* 0x000fe400000000ff */
[----:B------:R-:W-:Y:S02]  /*cf30*/  F2FP.F16.F32.PACK_AB R13, R13, R112 ;  /* 0x000000700d0d723e */ /* 0x000fe400000000ff */
[----:B------:R-:W-:Y:S02]  /*cf40*/  F2FP.F16.F32.PACK_AB R14, R115, R14 ;  /* 0x0000000e730e723e */ /* 0x000fe400000000ff */
[----:B------:R-:W-:Y:S01]  /*cf50*/  PLOP3.LUT P2, PT, PT, PT, PT, 0x8, 0x0 ;  /* 0x000000000000781c */ /* 0x000fe20003f4e170 */
[----:B------:R-:W-:-:S12]  /*cf60*/  @P1 BRA `(.L_x_15) ;  /* 0x0000000000201947 */ /* 0x000fd80003800000 */
[----:B------:R-:W1:Y:S01]  /*cf70*/  S2UR UR4, SR_CTAID.Y ;  /* 0x00000000000479c3 */ /* 0x000e620000002600 */
[----:B------:R-:W-:Y:S01]  /*cf80*/  ULDC UR5, c[0x0][0x2c4] ;  /* 0x0000b10000057ab9 */ /* 0x000fe20000000800 */
[----:B------:R-:W-:Y:S01]  /*cf90*/  PLOP3.LUT P2, PT, PT, PT, PT, 0x80, 0x0 ;  /* 0x000000000000781c */ /* 0x000fe20003f4f070 */
[----:B-1----:R-:W-:-:S04]  /*cfa0*/  UIMAD UR4, UR4, UR5, URZ ;  /* 0x00000005040472a4 */ /* 0x002fc8000f8e023f */
[----:B------:R-:W-:-:S04]  /*cfb0*/  USEL UR15, UR4, UR15, !UP0 ;  /* 0x0000000f040f7287 */ /* 0x000fc8000c000000 */
[----:B------:R-:W-:Y:S02]  /*cfc0*/  USHF.R.S32.HI UR4, URZ, 0x1f, UR15 ;  /* 0x0000001f3f047899 */ /* 0x000fe4000801140f */
[----:B------:R-:W-:-:S04]  /*cfd0*/  IMAD.U32 R26, RZ, RZ, UR15 ;  /* 0x0000000fff1a7e24 */ /* 0x000fc8000f8e00ff */
[----:B------:R-:W-:-:S07]  /*cfe0*/  MOV R27, UR4 ;  /* 0x00000004001b7c02 */ /* 0x000fce0008000f00 */
.L_x_15:
[----:B------:R-:W-:Y:S01]  /*cff0*/  ISETP.NE.AND P1, PT, RZ, UR7, PT ;  /* 0x00000007ff007c0c */ /* 0x000fe2000bf25270 */
[----:B------:R-:W-:Y:S01]  /*d000*/  STS [R21+0x400], R50 ;  /* 0x0004003215007388 */ /* 0x000fe20000000800 */
[----:B------:R-:W-:Y:S01]  /*d010*/  PLOP3.LUT P4, PT, PT, PT, PT, 0x8, 0x0 ;  /* 0x000000000000781c */ /* 0x000fe20003f8e170 */
[----:B------:R-:W1:Y:S01]  /*d020*/  S2UR UR4, SR_CTAID.X ;  /* 0x00000000000479c3 */ /* 0x000e620000002500 */
[----:B------:R-:W-:Y:S01]  /*d030*/  SHF.R.S32.HI R24, RZ, 0x1f, R5 ;  /* 0x0000001fff187819 */ /* 0x000fe20000011405 */
[----:B------:R-:W-:Y:S01]  /*d040*/  STS [R23], R52 ;  /* 0x0000003417007388 */ /* 0x000fe20000000800 */
[----:B------:R-:W-:Y:S01]  /*d050*/  LOP3.LUT P6, RZ, R0, 0x3, RZ, 0xc0, !PT ;  /* 0x0000000300ff7812 */ /* 0x000fe200078cc0ff */
[----:B------:R-:W2:Y:S01]  /*d060*/  @P3 MUFU.LG2 R10, R10 ;  /* 0x0000000a000a3308 */ /* 0x000ea20000000c00 */
[----:B------:R-:W-:Y:S01]  /*d070*/  LEA.HI R24, R24, R5, RZ, 0x2 ;  /* 0x0000000518187211 */ /* 0x000fe200078f10ff */
[----:B------:R-:W-:Y:S01]  /*d080*/  STS [R23+0x400], R54 ;  /* 0x0004003617007388 */ /* 0x000fe20000000800 */
[----:B------:R-:W-:Y:S01]  /*d090*/  BSSY B0, `(.L_x_16) ;  /* 0x0000065000007945 */ /* 0x000fe20003800000 */
[----:B------:R-:W3:Y:S01]  /*d0a0*/  @P0 LDC R0, c[0x0][0x2e8] ;  /* 0x0000ba00ff000b82 */ /* 0x000ee20000000800 */
[----:B------:R-:W-:Y:S01]  /*d0b0*/  SHF.R.S32.HI R24, RZ, 0x2, R24 ;  /* 0x00000002ff187819 */ /* 0x000fe20000011418 */
[----:B------:R-:W-:Y:S01]  /*d0c0*/  STS [R25], R56 ;  /* 0x0000003819007388 */ /* 0x000fe20000000800 */
[----:B------:R-:W-:Y:S01]  /*d0d0*/  @!P1 PLOP3.LUT P4, PT, P5, PT, PT, 0x80, 0x0 ;  /* 0x000000000000981c */ /* 0x000fe20002f8f070 */
[----:B------:R-:W-:Y:S01]  /*d0e0*/  @P1 IMAD.MOV.U32 R37, RZ, RZ, 0x1 ;  /* 0x00000001ff251424 */ /* 0x000fe200078e00ff */
[----:B------:R-:W4:Y:S01]  /*d0f0*/  @P0 MUFU.LG2 R9, R9 ;  /* 0x0000000900090308 */ /* 0x000f220000000c00 */
[----:B------:R-:W-:Y:S02]  /*d100*/  STS [R25+0x400], R58 ;  /* 0x0004003a19007388 */ /* 0x000fe40000000800 */
[----:B------:R-:W5:Y:S02]  /*d110*/  @!P1 LDC R6, c[0x0][0x2c4] ;  /* 0x0000b100ff069b82 */ /* 0x000f640000000800 */
[----:B------:R-:W-:Y:S04]  /*d120*/  STS [R11+0x4000], R60 ;  /* 0x0040003c0b007388 */ /* 0x000fe80000000800 */
[----:B------:R-:W-:Y:S02]  /*d130*/  STS [R11+0x4400], R62 ;  /* 0x0044003e0b007388 */ /* 0x000fe40000000800 */
[----:B------:R-:W2:Y:S02]  /*d140*/  @!P1 LDC R31, c[0x0][0x270] ;  /* 0x00009c00ff1f9b82 */ /* 0x000ea40000000800 */
[----:B------:R-:W-:Y:S04]  /*d150*/  STS [R7+0x4000], R64 ;  /* 0x0040004007007388 */ /* 0x000fe80000000800 */
[----:B------:R-:W-:Y:S02]  /*d160*/  STS [R7+0x4400], R66 ;  /* 0x0044004207007388 */ /* 0x000fe40000000800 */
[----:B------:R-:W1:Y:S02]  /*d170*/  @P1 LDC.64 R28, c[0x0][0x2c0] ;  /* 0x0000b000ff1c1b82 */ /* 0x000e640000000a00 */
[----:B------:R-:W-:Y:S04]  /*d180*/  STS [R15+0x4000], R68 ;  /* 0x004000440f007388 */ /* 0x000fe80000000800 */
[----:B------:R-:W-:Y:S02]  /*d190*/  STS [R15+0x4400], R70 ;  /* 0x004400460f007388 */ /* 0x000fe40000000800 */
[----:B-----5:R-:W2:Y:S02]  /*d1a0*/  @P4 LDC R6, c[0x0][0x2e4] ;  /* 0x0000b900ff064b82 */ /* 0x020ea40000000800 */
[----:B------:R-:W-:Y:S04]  /*d1b0*/  STS [R17+0x4000], R72 ;  /* 0x0040004811007388 */ /* 0x000fe80000000800 */
[----:B------:R-:W-:Y:S02]  /*d1c0*/  STS [R17+0x4400], R74 ;  /* 0x0044004a11007388 */ /* 0x000fe40000000800 */
[----:B------:R-:W5:Y:S02]  /*d1d0*/  @P3 LDC R5, c[0x0][0x2e8] ;  /* 0x0000ba00ff053b82 */ /* 0x000f640000000800 */
[----:B------:R-:W-:Y:S04]  /*d1e0*/  STS [R19+0x4000], R76 ;  /* 0x0040004c13007388 */ /* 0x000fe80000000800 */
[----:B------:R-:W-:Y:S01]  /*d1f0*/  STS [R19+0x4400], R78 ;  /* 0x0044004e13007388 */ /* 0x000fe20000000800 */
[----:B-1----:R-:W-:-:S03]  /*d200*/  @P1 IMAD R28, R29, R28, RZ ;  /* 0x0000001c1d1c1224 */ /* 0x002fc600078e02ff */
[----:B------:R-:W-:Y:S04]  /*d210*/  STS [R21+0x4000], R80 ;  /* 0x0040005015007388 */ /* 0x000fe80000000800 */
[----:B------:R-:W-:Y:S01]  /*d220*/  STS [R21+0x4400], R82 ;  /* 0x0044005215007388 */ /* 0x000fe20000000800 */
[----:B--2---:R-:W-:-:S03]  /*d230*/  @!P1 IMAD R37, R6, R31, RZ ;  /* 0x0000001f06259224 */ /* 0x004fc600078e02ff */
[----:B------:R-:W-:Y:S01]  /*d240*/  STS [R23+0x4000], R84 ;  /* 0x0040005417007388 */ /* 0x000fe20000000800 */
[----:B------:R-:W-:-:S03]  /*d250*/  @!P1 IMAD.MOV.U32 R28, RZ, RZ, R6 ;  /* 0x000000ffff1c9224 */ /* 0x000fc600078e0006 */
[----:B------:R-:W-:Y:S04]  /*d260*/  STS [R23+0x4400], R86 ;  /* 0x0044005617007388 */ /* 0x000fe80000000800 */
[----:B------:R-:W-:Y:S04]  /*d270*/  STS [R25+0x4000], R88 ;  /* 0x0040005819007388 */ /* 0x000fe80000000800 */
[----:B------:R-:W-:Y:S04]  /*d280*/  STS [R25+0x4400], R90 ;  /* 0x0044005a19007388 */ /* 0x000fe80000000800 */
[----:B------:R-:W-:Y:S04]  /*d290*/  STS [R11+0x8000], R92 ;  /* 0x0080005c0b007388 */ /* 0x000fe80000000800 */
[----:B------:R1:W-:Y:S04]  /*d2a0*/  STS [R11+0x8400], R94 ;  /* 0x0084005e0b007388 */ /* 0x0003e80000000800 */
[----:B------:R-:W-:Y:S04]  /*d2b0*/  STS [R7+0x8000], R96 ;  /* 0x0080006007007388 */ /* 0x000fe80000000800 */
[----:B------:R-:W-:Y:S04]  /*d2c0*/  STS [R7+0x8400], R98 ;  /* 0x0084006207007388 */ /* 0x000fe80000000800 */
[----:B------:R-:W-:Y:S04]  /*d2d0*/  STS [R15+0x8000], R100 ;  /* 0x008000640f007388 */ /* 0x000fe80000000800 */
[----:B------:R2:W-:Y:S04]  /*d2e0*/  STS [R15+0x8400], R102 ;  /* 0x008400660f007388 */ /* 0x0005e80000000800 */
[----:B------:R-:W-:Y:S04]  /*d2f0*/  STS [R17+0x8000], R120 ;  /* 0x0080007811007388 */ /* 0x000fe80000000800 */
[----:B------:R-:W-:Y:S01]  /*d300*/  STS [R17+0x8400], R122 ;  /* 0x0084007a11007388 */ /* 0x000fe20000000800 */
[----:B-1----:R-:W1:Y:S03]  /*d310*/  @P1 LDC R11, c[0x0][0x2c0] ;  /* 0x0000b000ff0b1b82 */ /* 0x002e660000000800 */
[----:B------:R-:W-:Y:S04]  /*d320*/  STS [R19+0x8000], R104 ;  /* 0x0080006813007388 */ /* 0x000fe80000000800 */
[----:B------:R-:W-:Y:S04]  /*d330*/  STS [R19+0x8400], R106 ;  /* 0x0084006a13007388 */ /* 0x000fe80000000800 */
[----:B------:R-:W-:Y:S04]  /*d340*/  STS [R21+0x8000], R116 ;  /* 0x0080007415007388 */ /* 0x000fe80000000800 */
[----:B------:R-:W-:Y:S01]  /*d350*/  STS [R21+0x8400], R118 ;  /* 0x0084007615007388 */ /* 0x000fe20000000800 */
[----:B--2---:R-:W-:-:S03]  /*d360*/  SHF.R.S32.HI R15, RZ, 0x1f, R8 ;  /* 0x0000001fff0f7819 */ /* 0x004fc60000011408 */
[----:B------:R-:W-:Y:S01]  /*d370*/  STS [R23+0x8000], R108 ;  /* 0x0080006c17007388 */ /* 0x000fe20000000800 */
[----:B------:R-:W-:-:S03]  /*d380*/  LEA.HI R15, R15, R8, RZ, 0x3 ;  /* 0x000000080f0f7211 */ /* 0x000fc600078f18ff */
[----:B------:R-:W-:Y:S01]  /*d390*/  STS [R23+0x8400], R110 ;  /* 0x0084006e17007388 */ /* 0x000fe20000000800 */
[----:B------:R-:W-:Y:S01]  /*d3a0*/  @!P1 IMAD.MOV.U32 R11, RZ, RZ, 0x1 ;  /* 0x00000001ff0b9424 */ /* 0x000fe200078e00ff */
[----:B------:R-:W-:Y:S02]  /*d3b0*/  LOP3.LUT R15, R15, 0xffffff8, RZ, 0xc0, !PT ;  /* 0x0ffffff80f0f7812 */ /* 0x000fe400078ec0ff */
[----:B------:R-:W-:Y:S03]  /*d3c0*/  STS [R25+0x8000], R13 ;  /* 0x0080000d19007388 */ /* 0x000fe60000000800 */
[----:B------:R-:W-:Y:S01]  /*d3d0*/  IMAD.IADD R15, R8, 0x1, -R15 ;  /* 0x00000001080f7824 */ /* 0x000fe200078e0a0f */
[----:B------:R2:W-:Y:S01]  /*d3e0*/  STS [R25+0x8400], R14 ;  /* 0x0084000e19007388 */ /* 0x0005e20000000800 */
[----:B------:R-:W-:Y:S02]  /*d3f0*/  IMAD.MOV.U32 R8, RZ, RZ, 0x7f800000 ;  /* 0x7f800000ff087424 */ /* 0x000fe400078e00ff */
[----:B------:R-:W-:Y:S01]  /*d400*/  IMAD R24, R15, 0x10, R24 ;  /* 0x000000100f187824 */ /* 0x000fe200078e0218 */
[----:B------:R-:W-:Y:S06]  /*d410*/  BAR.SYNC.DEFER_BLOCKING 0x0 ;  /* 0x0000000000007b1d */ /* 0x000fec0000010000 */
[----:B------:R-:W3:Y:S01]  /*d420*/  S2R R12, SR_CTAID.Y ;  /* 0x00000000000c7919 */ /* 0x000ee20000002600 */
[----:B------:R-:W1:Y:S01]  /*d430*/  S2R R7, SR_CTAID.Z ;  /* 0x0000000000077919 */ /* 0x000e620000002700 */
[----:B--2---:R-:W-:Y:S01]  /*d440*/  SHF.R.S32.HI R14, RZ, 0x3, R4 ;  /* 0x00000003ff0e7819 */ /* 0x004fe20000011404 */
[----:B------:R-:W-:Y:S01]  /*d450*/  @P3 FMUL.FTZ R25, R10, 0.69314718246459960938 ;  /* 0x3f3172180a193820 */ /* 0x000fe20000410000 */
[----:B----4-:R-:W-:Y:S01]  /*d460*/  @P0 FMUL.FTZ R10, R9, 0.69314718246459960938 ;  /* 0x3f317218090a0820 */ /* 0x010fe20000410000 */
[----:B------:R2:W4:Y:S01]  /*d470*/  LDS.128 R32, [R203+0x3000] ;  /* 0x00300000cb207984 */ /* 0x0005220000000c00 */
[C---:B------:R-:W-:Y:S01]  /*d480*/  IADD3 R4, R14.reuse, 0x40, RZ ;  /* 0x000000400e047810 */ /* 0x040fe20007ffe0ff */
[----:B------:R-:W-:-:S02]  /*d490*/  VIADD R6, R14, 0x20 ;  /* 0x000000200e067836 */ /* 0x000fc40000000000 */
[----:B-----5:R-:W-:Y:S01]  /*d4a0*/  @P3 FFMA.FTZ R8, R132, R5, R25 ;  /* 0x0000000584083223 */ /* 0x020fe20000010019 */
[----:B------:R2:W2:Y:S01]  /*d4b0*/  LDS.128 R20, [R203+0x7000] ;  /* 0x00700000cb147984 */ /* 0x0004a20000000c00 */
[----:B------:R-:W-:-:S03]  /*d4c0*/  ISETP.GE.AND P1, PT, R4, UR14, PT ;  /* 0x0000000e04007c0c */ /* 0x000fc6000bf26270 */
[----:B------:R2:W2:Y:S01]  /*d4d0*/  LDS.128 R16, [R203+0xb000] ;  /* 0x00b00000cb107984 */ /* 0x0004a20000000c00 */
[----:B---3--:R-:W-:-:S05]  /*d4e0*/  IMAD R12, R12, R37, RZ ;  /* 0x000000250c0c7224 */ /* 0x008fca00078e02ff */
[----:B------:R-:W-:Y:S02]  /*d4f0*/  SEL R12, R12, RZ, !P2 ;  /* 0x000000ff0c0c7207 */ /* 0x000fe40005000000 */
[----:B------:R-:W-:Y:S01]  /*d500*/  ISETP.GE.AND P2, PT, R6, UR14, PT ;  /* 0x0000000e06007c0c */ /* 0x000fe2000bf46270 */
[----:B-1----:R-:W-:Y:S02]  /*d510*/  IMAD R6, R11, UR4, RZ ;  /* 0x000000040b067c24 */ /* 0x002fe4000f8e02ff */
[----:B------:R-:W-:Y:S02]  /*d520*/  IMAD R13, R7, R28, R12 ;  /* 0x0000001c070d7224 */ /* 0x000fe400078e020c */
[----:B------:R-:W-:Y:S01]  /*d530*/  IMAD.SHL.U32 R4, R6, 0x80, RZ ;  /* 0x0000008006047824 */ /* 0x000fe200078e00ff */
[----:B------:R-:W-:Y:S01]  /*d540*/  MOV R6, 0x7f800000 ;  /* 0x7f80000000067802 */ /* 0x000fe20000000f00 */
[----:B------:R-:W-:Y:S01]  /*d550*/  @P0 FFMA.FTZ R6, R3, R0, R10 ;  /* 0x0000000003060223 */ /* 0x000fe2000001000a */
[----:B------:R-:W-:-:S02]  /*d560*/  IMAD.SHL.U32 R0, R2, 0x8, RZ ;  /* 0x0000000802007824 */ /* 0x000fc400078e00ff */
[--C-:B------:R-:W-:Y:S02]  /*d570*/  IADD3 R9, P5, P4, R4, R26, R13.reuse ;  /* 0x0000001a04097210 */ /* 0x100fe40007cbe00d */
[----:B------:R-:W-:Y:S02]  /*d580*/  SHF.R.S32.HI R29, RZ, 0x1f, R4 ;  /* 0x0000001fff1d7819 */ /* 0x000fe40000011404 */
[----:B------:R-:W-:-:S04]  /*d590*/  SHF.R.S32.HI R26, RZ, 0x1f, R13 ;  /* 0x0000001fff1a7819 */ /* 0x000fc8000001140d */
[----:B------:R-:W-:Y:S01]  /*d5a0*/  IADD3.X R26, R29, R27, R26, P5, P4 ;  /* 0x0000001b1d1a7210 */ /* 0x000fe20002fe841a */
[----:B------:R-:W-:Y:S06]  /*d5b0*/  @P6 BRA `(.L_x_17) ;  /* 0x0000000000486947 */ /* 0x000fec0003800000 */
[----:B------:R-:W-:Y:S01]  /*d5c0*/  UIMAD UR5, UR4, -0x80, UR17 ;  /* 0xffffff80040578a4 */ /* 0x000fe2000f8e0211 */
[----:B------:R-:W-:-:S05]  /*d5d0*/  VIADD R10, R24, 0x8 ;  /* 0x00000008180a7836 */ /* 0x000fca0000000000 */
[----:B------:R-:W-:Y:S02]  /*d5e0*/  ISETP.GE.AND P5, PT, R24, UR5, PT ;  /* 0x0000000518007c0c */ /* 0x000fe4000bfa6270 */
[----:B------:R-:W-:-:S11]  /*d5f0*/  ISETP.GE.AND P4, PT, R10, UR5, PT ;  /* 0x000000050a007c0c */ /* 0x000fd6000bf86270 */
[----:B------:R-:W1:Y:S01]  /*d600*/  @!P5 LDC.64 R4, c[0x0][0x2b0] ;  /* 0x0000ac00ff04db82 */ /* 0x000e620000000a00 */
[-C--:B------:R-:W-:Y:S02]  /*d610*/  @!P5 IMAD R24, R24, R11.reuse, RZ ;  /* 0x0000000b1818d224 */ /* 0x080fe400078e02ff */
[----:B------:R-:W-:-:S03]  /*d620*/  @!P4 IMAD R11, R10, R11, RZ ;  /* 0x0000000b0a0bc224 */ /* 0x000fc600078e02ff */
[CC--:B------:R-:W-:Y:S02]  /*d630*/  @!P5 IADD3 R10, P3, R24.reuse, R9.reuse, RZ ;  /* 0x00000009180ad210 */ /* 0x0c0fe40007f7e0ff */
[----:B------:R-:W3:Y:S01]  /*d640*/  @!P4 LDC.64 R2, c[0x0][0x2b0] ;  /* 0x0000ac00ff02cb82 */ /* 0x000ee20000000a00 */
[C---:B------:R-:W-:Y:S02]  /*d650*/  @!P4 IADD3 R9, P0, R11.reuse, R9, RZ ;  /* 0x000000090b09c210 */ /* 0x040fe40007f1e0ff */
[-C--:B------:R-:W-:Y:S02]  /*d660*/  @!P5 LEA.HI.X.SX32 R24, R24, R26.reuse, 0x1, P3 ;  /* 0x0000001a1818d211 */ /* 0x080fe400018f0eff */
[----:B------:R-:W-:Y:S02]  /*d670*/  @!P4 LEA.HI.X.SX32 R26, R11, R26, 0x1, P0 ;  /* 0x0000001a0b1ac211 */ /* 0x000fe400000f0eff */
[----:B-1----:R-:W-:-:S04]  /*d680*/  @!P5 LEA R4, P3, R10, R4, 0x2 ;  /* 0x000000040a04d211 */ /* 0x002fc800078610ff */
[----:B------:R-:W-:Y:S02]  /*d690*/  @!P5 LEA.HI.X R5, R10, R5, R24, 0x2, P3 ;  /* 0x000000050a05d211 */ /* 0x000fe400018f1418 */
[----:B---3--:R-:W-:-:S03]  /*d6a0*/  @!P4 LEA R2, P0, R9, R2, 0x2 ;  /* 0x000000020902c211 */ /* 0x008fc600078010ff */
[----:B------:R1:W-:Y:S01]  /*d6b0*/  @!P5 STG.E desc[UR20][R4.64], R8 ;  /* 0x000000080400d986 */ /* 0x0003e2000c101914 */
[----:B------:R-:W-:-:S05]  /*d6c0*/  @!P4 LEA.HI.X R3, R9, R3, R26, 0x2, P0 ;  /* 0x000000030903c211 */ /* 0x000fca00000f141a */
[----:B------:R1:W-:Y:S04]  /*d6d0*/  @!P4 STG.E desc[UR20][R2.64], R6 ;  /* 0x000000060200c986 */ /* 0x0003e8000c101914 */
.L_x_17:
[----:B------:R-:W-:Y:S05]  /*d6e0*/  BSYNC B0 ;  /* 0x0000000000007941 */ /* 0x000fea0003800000 */
.L_x_16:
[----:B-1----:R-:W-:Y:S01]  /*d6f0*/  SHF.R.S32.HI R3, RZ, 0x1f, R0 ;  /* 0x0000001fff037819 */ /* 0x002fe20000011400 */
[----:B------:R-:W-:Y:S01]  /*d700*/  ULDC.64 UR4, c[0x0][0x2a0] ;  /* 0x0000a80000047ab9 */ /* 0x000fe20000000a00 */
[----:B------:R-:W-:Y:S01]  /*d710*/  IADD3 R24, P3, R0, UR8, RZ ;  /* 0x0000000800187c10 */ /* 0x000fe2000ff7e0ff */
[----:B------:R-:W-:Y:S01]  /*d720*/  IMAD.U32 R27, RZ, RZ, UR16 ;  /* 0x00000010ff1b7e24 */ /* 0x000fe2000f8e00ff */
[----:B------:R-:W-:Y:S01]  /*d730*/  SHF.R.S32.HI R0, RZ, 0x1f, R7 ;  /* 0x0000001fff007819 */ /* 0x000fe20000011407 */
[----:B------:R-:W-:Y:S01]  /*d740*/  VIADD R2, R14, 0x60 ;  /* 0x000000600e027836 */ /* 0x000fe20000000000 */
[----:B------:R-:W-:Y:S01]  /*d750*/  IADD3.X R25, R3, UR6, RZ, P3, !PT ;  /* 0x0000000603197c10 */ /* 0x000fe20009ffe4ff */
[----:B------:R1:W3:Y:S01]  /*d760*/  LDS.128 R8, [R203+0x4000] ;  /* 0x00400000cb087984 */ /* 0x0002e20000000c00 */
[----:B------:R-:W-:Y:S01]  /*d770*/  SHF.R.S32.HI R15, RZ, 0x1f, R14 ;  /* 0x0000001fff0f7819 */ /* 0x000fe2000001140e */
[----:B------:R-:W-:Y:S01]  /*d780*/  IMAD R0, R0, UR4, RZ ;  /* 0x0000000400007c24 */ /* 0x000fe2000f8e02ff */
[----:B------:R-:W-:Y:S01]  /*d790*/  ISETP.GE.AND P3, PT, R14, UR14, PT ;  /* 0x0000000e0e007c0c */ /* 0x000fe2000bf66270 */
[----:B------:R-:W-:Y:S01]  /*d7a0*/  IMAD.WIDE.U32 R24, R7, UR4, R24 ;  /* 0x0000000407187c25 */ /* 0x000fe2000f8e0018 */
[----:B------:R-:W-:Y:S01]  /*d7b0*/  BSSY B0, `(.L_x_18) ;  /* 0x0000014000007945 */ /* 0x000fe20003800000 */
[----:B------:R-:W-:-:S02]  /*d7c0*/  ISETP.GE.AND P0, PT, R2, UR14, PT ;  /* 0x0000000e02007c0c */ /* 0x000fc4000bf06270 */
[----:B------:R-:W-:Y:S02]  /*d7d0*/  IMAD R0, R7, UR5, R0 ;  /* 0x0000000507007c24 */ /* 0x000fe4000f8e0200 */
[----:B------:R-:W-:Y:S01]  /*d7e0*/  IMAD.WIDE R26, R27, 0x80, R14 ;  /* 0x000000801b1a7825 */ /* 0x000fe200078e020e */
[----:B------:R1:W1:Y:S03]  /*d7f0*/  LDS.128 R4, [R203+0x8000] ;  /* 0x00800000cb047984 */ /* 0x0002660000000c00 */
[----:B------:R-:W-:Y:S01]  /*d800*/  IMAD.IADD R29, R25, 0x1, R0 ;  /* 0x00000001191d7824 */ /* 0x000fe200078e0200 */
[----:B------:R1:W1:Y:S01]  /*d810*/  LDS.128 R12, [R203] ;  /* 0x00000000cb0c7984 */ /* 0x0002620000000c00 */
[----:B------:R-:W-:Y:S05]  /*d820*/  @P3 BRA `(.L_x_19) ;  /* 0x0000000000303947 */ /* 0x000fea0003800000 */
[----:B------:R-:W-:Y:S01]  /*d830*/  ULDC.64 UR4, c[0x0][0x298] ;  /* 0x0000a60000047ab9 */ /* 0x000fe20000000a00 */
[----:B------:R-:W-:Y:S01]  /*d840*/  MOV R28, R24 ;  /* 0x00000018001c7202 */ /* 0x000fe20000000f00 */
[----:B------:R-:W-:-:S04]  /*d850*/  IMAD R3, R27, UR4, RZ ;  /* 0x000000041b037c24 */ /* 0x000fc8000f8e02ff */
[----:B------:R-:W-:-:S04]  /*d860*/  IMAD.WIDE.U32 R30, R26, UR4, R28 ;  /* 0x000000041a1e7c25 */ /* 0x000fc8000f8e001c */
[----:B------:R-:W-:Y:S01]  /*d870*/  IMAD R0, R26, UR5, R3 ;  /* 0x000000051a007c24 */ /* 0x000fe2000f8e0203 */
[----:B------:R-:W-:Y:S02]  /*d880*/  ULDC.64 UR4, c[0x0][0x280] ;  /* 0x0000a00000047ab9 */ /* 0x000fe40000000a00 */
[----:B------:R-:W-:Y:S02]  /*d890*/  LEA R2, P3, R30, UR4, 0x1 ;  /* 0x000000041e027c11 */ /* 0x000fe4000f8608ff */
[----:B------:R-:W-:-:S04]  /*d8a0*/  IADD3 R0, R31, R0, RZ ;  /* 0x000000001f007210 */ /* 0x000fc80007ffe0ff */
[----:B------:R-:W-:-:S05]  /*d8b0*/  LEA.HI.X R3, R30, UR5, R0, 0x1, P3 ;  /* 0x000000051e037c11 */ /* 0x000fca00098f0c00 */
[----:B-1----:R1:W-:Y:S04]  /*d8c0*/  STG.E.128 desc[UR20][R2.64], R12 ;  /* 0x0000000c02007986 */ /* 0x0023e8000c101d14 */
[----:B---3--:R1:W-:Y:S04]  /*d8d0*/  STG.E.128 desc[UR20][R2.64+0x80], R8 ;  /* 0x0000800802007986 */ /* 0x0083e8000c101d14 */
[----:B------:R1:W-:Y:S02]  /*d8e0*/  STG.E.128 desc[UR20][R2.64+0x100], R4 ;  /* 0x0001000402007986 */ /* 0x0003e4000c101d14 */
.L_x_19:
[----:B------:R-:W-:Y:S05]  /*d8f0*/  BSYNC B0 ;  /* 0x0000000000007941 */ /* 0x000fea0003800000 */
.L_x_18:
[----:B-1----:R1:W1:Y:S01]  /*d900*/  LDS.128 R12, [R203+0x1000] ;  /* 0x00100000cb0c7984 */ /* 0x0022620000000c00 */
[----:B------:R-:W-:Y:S03]  /*d910*/  BSSY B0, `(.L_x_20) ;  /* 0x0000013000007945 */ /* 0x000fe60003800000 */
[----:B---3--:R3:W1:Y:S04]  /*d920*/  LDS.128 R8, [R203+0x5000] ;  /* 0x00500000cb087984 */ /* 0x0086680000000c00 */
[----:B------:R3:W1:Y:S01]  /*d930*/  LDS.128 R4, [R203+0x9000] ;  /* 0x00900000cb047984 */ /* 0x0006620000000c00 */
[----:B------:R-:W-:Y:S05]  /*d940*/  @P2 BRA `(.L_x_21) ;  /* 0x00000000003c2947 */ /* 0x000fea0003800000 */
[----:B------:R-:W-:Y:S01]  /*d950*/  IADD3 R2, P2, R26, 0x20, RZ ;  /* 0x000000201a027810 */ /* 0x000fe20007f5e0ff */
[----:B------:R-:W-:Y:S01]  /*d960*/  ULDC.64 UR4, c[0x0][0x298] ;  /* 0x0000a60000047ab9 */ /* 0x000fe20000000a00 */
[----:B------:R-:W-:Y:S01]  /*d970*/  MOV R31, R29 ;  /* 0x0000001d001f7202 */ /* 0x000fe20000000f00 */
[----:B------:R-:W-:Y:S02]  /*d980*/  IMAD.MOV.U32 R30, RZ, RZ, R24 ;  /* 0x000000ffff1e7224 */ /* 0x000fe400078e0018 */
[----:B------:R-:W-:Y:S02]  /*d990*/  IMAD.X R0, RZ, RZ, R27, P2 ;  /* 0x000000ffff007224 */ /* 0x000fe400010e061b */
[----:B------:R-:W-:-:S04]  /*d9a0*/  IMAD.WIDE.U32 R30, R2, UR4, R30 ;  /* 0x00000004021e7c25 */ /* 0x000fc8000f8e001e */
[----:B------:R-:W-:-:S04]  /*d9b0*/  IMAD R3, R0, UR4, RZ ;  /* 0x0000000400037c24 */ /* 0x000fc8000f8e02ff */
[----:B------:R-:W-:Y:S01]  /*d9c0*/  IMAD R3, R2, UR5, R3 ;  /* 0x0000000502037c24 */ /* 0x000fe2000f8e0203 */
[----:B------:R-:W-:Y:S02]  /*d9d0*/  ULDC.64 UR4, c[0x0][0x280] ;  /* 0x0000a00000047ab9 */ /* 0x000fe40000000a00 */
[----:B------:R-:W-:Y:S02]  /*d9e0*/  LEA R2, P2, R30, UR4, 0x1 ;  /* 0x000000041e027c11 */ /* 0x000fe4000f8408ff */
[----:B------:R-:W-:-:S04]  /*d9f0*/  IADD3 R3, R31, R3, RZ ;  /* 0x000000031f037210 */ /* 0x000fc80007ffe0ff */
[----:B------:R-:W-:-:S05]  /*da00*/  LEA.HI.X R3, R30, UR5, R3, 0x1, P2 ;  /* 0x000000051e037c11 */ /* 0x000fca00090f0c03 */
[----:B-1----:R1:W-:Y:S04]  /*da10*/  STG.E.128 desc[UR20][R2.64], R12 ;  /* 0x0000000c02007986 */ /* 0x0023e8000c101d14 */
[----:B------:R1:W-:Y:S04]  /*da20*/  STG.E.128 desc[UR20][R2.64+0x80], R8 ;  /* 0x0000800802007986 */ /* 0x0003e8000c101d14 */
[----:B------:R1:W-:Y:S02]  /*da30*/  STG.E.128 desc[UR20][R2.64+0x100], R4 ;  /* 0x0001000402007986 */ /* 0x0003e4000c101d14 */
.L_x_21:
[----:B------:R-:W-:Y:S05]  /*da40*/  BSYNC B0 ;  /* 0x0000000000007941 */ /* 0x000fea0003800000 */
.L_x_20:
[----:B-1----:R1:W1:Y:S01]  /*da50*/  LDS.128 R8, [R203+0x2000] ;  /* 0x00200000cb087984 */ /* 0x0022620000000c00 */
[----:B------:R-:W-:Y:S03]  /*da60*/  BSSY B0, `(.L_x_22) ;  /* 0x0000013000007945 */ /* 0x000fe60003800000 */
[----:B------:R1:W1:Y:S04]  /*da70*/  LDS.128 R4, [R203+0x6000] ;  /* 0x00600000cb047984 */ /* 0x0002680000000c00 */
        /* <DEDUP_REMOVED lines=17> */
.L_x_23:
[----:B------:R-:W-:Y:S05]  /*db90*/  BSYNC B0 ;  /* 0x0000000000007941 */ /* 0x000fea0003800000 */
.L_x_22:
[----:B------:R-:W-:Y:S05]  /*dba0*/  @P0 EXIT ;  /* 0x000000000000094d */ /* 0x000fea0003800000 */
[----:B------:R-:W-:Y:S01]  /*dbb0*/  IADD3 R0, P0, R26, 0x60, RZ ;  /* 0x000000601a007810 */ /* 0x000fe20007f1e0ff */
[----:B------:R-:W-:Y:S01]  /*dbc0*/  ULDC.64 UR4, c[0x0][0x298] ;  /* 0x0000a60000047ab9 */ /* 0x000fe20000000a00 */
[----:B-1----:R-:W-:Y:S01]  /*dbd0*/  MOV R5, R29 ;  /* 0x0000001d00057202 */ /* 0x002fe20000000f00 */
        /* <DEDUP_REMOVED lines=9> */
[----:B----4-:R-:W-:Y:S04]  /*dc70*/  STG.E.128 desc[UR20][R2.64], R32 ;  /* 0x0000002002007986 */ /* 0x010fe8000c101d14 */
[----:B--2---:R-:W-:Y:S04]  /*dc80*/  STG.E.128 desc[UR20][R2.64+0x80], R20 ;  /* 0x0000801402007986 */ /* 0x004fe8000c101d14 */
[----:B------:R-:W-:Y:S01]  /*dc90*/  STG.E.128 desc[UR20][R2.64+0x100], R16 ;  /* 0x0001001002007986 */ /* 0x000fe2000c101d14 */
[----:B------:R-:W-:Y:S05]  /*dca0*/  EXIT ;  /* 0x000000000000794d */ /* 0x000fea0003800000 */
.L_x_2:
[----:B------:R-:W-:Y:S01]  /*dcb0*/  UISETP.NE.AND UP0, UPT, UR15, -0x1, UPT ;  /* 0xffffffff0f00788c */ /* 0x000fe2000bf05270 */
[----:B------:R-:W-:Y:S01]  /*dcc0*/  SHF.R.S32.HI R3, RZ, 0x1f, R2 ;  /* 0x0000001fff037819 */ /* 0x000fe20000011402 */
[----:B------:R-:W-:Y:S01]  /*dcd0*/  ULDC.U8 UR9, c[0x0][0x3d9] ;  /* 0x0000f64000097ab9 */ /* 0x000fe20000000000 */
[----:B------:R-:W-:Y:S01]  /*dce0*/  UIADD3 UR17, -UR25, UR17, URZ ;  /* 0x0000001119117290 */ /* 0x000fe2000fffe13f */
[----:B------:R-:W-:Y:S01]  /*dcf0*/  LOP3.LUT P3, RZ, R2, 0x7, RZ, 0xc0, !PT ;  /* 0x0000000702ff7812 */ /* 0x000fe2000786c0ff */
[----:B------:R-:W-:Y:S01]  /*dd00*/  UISETP.NE.AND UP2, UPT, UR9, URZ, UPT ;  /* 0x0000003f0900728c */ /* 0x000fe2000bf45270 */
[----:B------:R-:W-:Y:S01]  /*dd10*/  LEA.HI R8, R3, R2, RZ, 0x3 ;  /* 0x0000000203087211 */ /* 0x000fe200078f18ff */
[----:B------:R-:W-:Y:S01]  /*dd20*/  UMOV UR22, URZ ;  /* 0x0000003f00167c82 */ /* 0x000fe20008000000 */
[----:B------:R-:W-:Y:S01]  /*dd30*/  UMOV UR23, URZ ;  /* 0x0000003f00177c82 */ /* 0x000fe20008000000 */
[----:B------:R-:W-:Y:S01]  /*dd40*/  IMAD.U32 R7, RZ, RZ, UR16 ;  /* 0x00000010ff077e24 */ /* 0x000fe2000f8e00ff */
[----:B------:R-:W-:Y:S01]  /*dd50*/  LOP3.LUT R3, R8, 0x1ffffff8, RZ, 0xc0, !PT ;  /* 0x1ffffff808037812 */ /* 0x000fe200078ec0ff */
[----:B------:R-:W-:Y:S01]  /*dd60*/  @!UP0 USHF.R.S32.HI UR10, URZ, 0x1f, UR8 ;  /* 0x0000001f3f0a8899 */ /* 0x000fe20008011408 */
[----:B------:R-:W-:Y:S01]  /*dd70*/  SHF.R.S32.HI R8, RZ, 0x3, R8 ;  /* 0x00000003ff087819 */ /* 0x000fe20000011408 */
[----:B------:R-:W-:Y:S01]  /*dd80*/  @UP0 ULDC.64 UR6, c[0x0][0x298] ;  /* 0x0000a60000060ab9 */ /* 0x000fe20000000a00 */
[----:B------:R-:W-:Y:S01]  /*dd90*/  @!UP0 ULDC.64 UR4, c[0x0][0x290] ;  /* 0x0000a40000048ab9 */ /* 0x000fe20000000a00 */
[----:B------:R-:W-:Y:S01]  /*dda0*/  @UP0 UIMAD.WIDE.U32 UR12, UR15, UR6, URZ ;  /* 0x000000060f0c02a5 */ /* 0x000fe2000f8e003f */
[----:B------:R-:W-:Y:S01]  /*ddb0*/  IMAD.IADD R0, R2, 0x1, -R3 ;  /* 0x0000000102007824 */ /* 0x000fe200078e0a03 */
[----:B------:R-:W-:Y:S01]  /*ddc0*/  @!UP0 UIMAD UR6, UR10, UR4, URZ ;  /* 0x000000040a0682a4 */ /* 0x000fe2000f8e023f */
[----:B------:R-:W-:Y:S01]  /*ddd0*/  ISETP.GE.AND P4, PT, R8, UR17, PT ;  /* 0x0000001108007c0c */ /* 0x000fe2000bf86270 */
[----:B------:R-:W-:Y:S01]  /*dde0*/  @!UP0 UIMAD.WIDE.U32 UR18, UR8, UR4, URZ ;  /* 0x00000004081282a5 */ /* 0x000fe2000f8e003f */
[----:B------:R-:W-:Y:S01]  /*ddf0*/  IMAD.SHL.U32 R0, R0, 0x8, RZ ;  /* 0x0000000800007824 */ /* 0x000fe200078e00ff */
[----:B------:R-:W-:Y:S01]  /*de00*/  @!UP0 UIMAD UR6, UR8, UR5, UR6 ;  /* 0x00000005080682a4 */ /* 0x000fe2000f8e0206 */
[--C-:B------:R-:W-:Y:S01]  /*de10*/  SHF.R.S32.HI R9, RZ, 0x1f, R8.reuse ;  /* 0x0000001fff097819 */ /* 0x100fe20000011408 */
[----:B------:R-:W-:Y:S01]  /*de20*/  @UP0 UIMAD UR7, UR15, UR7, UR13 ;  /* 0x000000070f0702a4 */ /* 0x000fe2000f8e020d */
[----:B------:R-:W-:Y:S01]  /*de30*/  BSSY B0, `(.L_x_24) ;  /* 0x000003d000007945 */ /* 0x000fe20003800000 */
[----:B------:R-:W-:Y:S01]  /*de40*/  @!UP0 UIADD3 UR7, UR19, UR6, URZ ;  /* 0x0000000613078290 */ /* 0x000fe2000fffe03f */
[----:B------:R-:W-:Y:S01]  /*de50*/  ISETP.GE.OR P6, PT, R8, UR17, P3 ;  /* 0x0000001108007c0c */ /* 0x000fe20009fc6670 */
[----:B------:R-:W-:Y:S01]  /*de60*/  ULDC.U8 UR13, c[0x0][0x3d8] ;  /* 0x0000f600000d7ab9 */ /* 0x000fe20000000000 */
[----:B------:R-:W-:Y:S01]  /*de70*/  @!UP0 UMOV UR12, UR18 ;  /* 0x00000012000c8c82 */ /* 0x000fe20008000000 */
[----:B------:R-:W-:Y:S01]  /*de80*/  @UP2 ULDC.64 UR4, c[0x0][0x2c0] ;  /* 0x0000b00000042ab9 */ /* 0x000fe20000000a00 */
[----:B------:R-:W-:Y:S01]  /*de90*/  UISETP.NE.AND UP0, UPT, UR13, URZ, !UP2 ;  /* 0x0000003f0d00728c */ /* 0x000fe2000d705270 */
[C---:B------:R-:W-:Y:S01]  /*dea0*/  IADD3 R4, P0, R0.reuse, UR12, RZ ;  /* 0x0000000c00047c10 */ /* 0x040fe2000ff1e0ff */
[----:B------:R-:W-:Y:S01]  /*deb0*/  USHF.R.S32.HI UR10, URZ, 0x1f, UR11 ;  /* 0x0000001f3f0a7899 */ /* 0x000fe2000801140b */
[----:B------:R-:W-:Y:S01]  /*dec0*/  IMAD.WIDE R6, R7, 0x80, R8 ;  /* 0x0000008007067825 */ /* 0x000fe200078e0208 */
[----:B------:R-:W-:Y:S01]  /*ded0*/  UISETP.NE.AND UP3, UPT, UR13, URZ, UPT ;  /* 0x0000003f0d00728c */ /* 0x000fe2000bf65270 */
[----:B------:R-:W-:Y:S01]  /*dee0*/  LEA.HI.X.SX32 R5, R0, UR7, 0x1, P0 ;  /* 0x0000000700057c11 */ /* 0x000fe200080f0eff */
[----:B------:R-:W-:Y:S01]  /*def0*/  @UP2 UIMAD UR14, UR5, UR4, URZ ;  /* 0x00000004050e22a4 */ /* 0x000fe2000f8e023f */
[----:B------:R-:W-:Y:S01]  /*df00*/  VIADD R0, R8, 0x60 ;  /* 0x0000006008007836 */ /* 0x000fe20000000000 */
[----:B------:R-:W-:Y:S01]  /*df10*/  UISETP.NE.OR UP3, UPT, UR9, URZ, !UP3 ;  /* 0x0000003f0900728c */ /* 0x000fe2000df65670 */
[----:B------:R-:W-:Y:S01]  /*df20*/  ULDC.64 UR4, c[0x0][0x2a0] ;  /* 0x0000a80000047ab9 */ /* 0x000fe20000000a00 */
[----:B------:R-:W-:Y:S01]  /*df30*/  @!UP2 ULDC UR7, c[0x0][0x270] ;  /* 0x00009c000007aab9 */ /* 0x000fe20000000800 */
[----:B------:R-:W-:Y:S01]  /*df40*/  UIMAD UR10, UR10, UR4, URZ ;  /* 0x000000040a0a72a4 */ /* 0x000fe2000f8e023f */
[----:B------:R-:W-:Y:S01]  /*df50*/  IMAD.U32 R10, RZ, RZ, UR4 ;  /* 0x00000004ff0a7e24 */ /* 0x000fe2000f8e00ff */
[----:B------:R-:W-:Y:S01]  /*df60*/  UISETP.NE.OR UP1, UPT, UR15, -0x1, UP3 ;  /* 0xffffffff0f00788c */ /* 0x000fe20009f25670 */
[----:B------:R-:W-:Y:S01]  /*df70*/  ISETP.GE.AND P1, PT, R0, UR17, PT ;  /* 0x0000001100007c0c */ /* 0x000fe2000bf26270 */
[----:B------:R-:W-:Y:S01]  /*df80*/  @!UP2 ULDC UR4, c[0x0][0x2c4] ;  /* 0x0000b1000004aab9 */ /* 0x000fe20000000800 */
[----:B------:R-:W-:Y:S01]  /*df90*/  UIMAD UR5, UR11, UR5, UR10 ;  /* 0x000000050b0572a4 */ /* 0x000fe2000f8e020a */
[----:B------:R-:W-:Y:S01]  /*dfa0*/  IMAD.WIDE.U32 R10, R10, UR11, R4 ;  /* 0x0000000b0a0a7c25 */ /* 0x000fe2000f8e0004 */
[----:B------:R-:W-:Y:S01]  /*dfb0*/  @UP0 ULDC UR4, c[0x0][0x2e4] ;  /* 0x0000b90000040ab9 */ /* 0x000fe20000000800 */
[----:B------:R-:W-:Y:S01]  /*dfc0*/  @UP2 UMOV UR10, 0x1 ;  /* 0x00000001000a2882 */ /* 0x000fe20000000000 */
[----:B------:R-:W-:Y:S01]  /*dfd0*/  @!UP2 UIMAD UR10, UR4, UR7, URZ ;  /* 0x00000007040aa2a4 */ /* 0x000fe2000f8e023f */
[C---:B------:R-:W-:Y:S01]  /*dfe0*/  VIADD R5, R8.reuse, 0x20 ;  /* 0x0000002008057836 */ /* 0x040fe20000000000 */
[----:B------:R-:W-:Y:S01]  /*dff0*/  @!UP3 ULDC UR9, c[0x0][0x2c4] ;  /* 0x0000b1000009bab9 */ /* 0x000fe20000000800 */
[----:B------:R-:W-:Y:S01]  /*e000*/  @UP2 ULDC UR6, c[0x0][0x2c0] ;  /* 0x0000b00000062ab9 */ /* 0x000fe20000000800 */
[----:B------:R-:W-:Y:S01]  /*e010*/  UIMAD UR10, UR8, UR10, URZ ;  /* 0x0000000a080a72a4 */ /* 0x000fe2000f8e023f */
[----:B------:R-:W-:Y:S01]  /*e020*/  VIADD R4, R8, 0x40 ;  /* 0x0000004008047836 */ /* 0x000fe20000000000 */
[----:B------:R-:W-:Y:S01]  /*e030*/  @!UP1 UIMAD UR15, UR8, UR9, URZ ;  /* 0x00000009080f92a4 */ /* 0x000fe2000f8e023f */
[----:B------:R-:W-:Y:S01]  /*e040*/  VIADD R13, R11, UR5 ;  /* 0x000000050b0d7c36 */ /* 0x000fe20008000000 */
[----:B------:R-:W-:Y:S01]  /*e050*/  USEL UR10, UR10, URZ, UP3 ;  /* 0x0000003f0a0a7287 */ /* 0x000fe20009800000 */
[C---:B------:R-:W-:Y:S01]  /*e060*/  ISETP.GE.AND P0, PT, R5.reuse, UR17, PT ;  /* 0x0000001105007c0c */ /* 0x040fe2000bf06270 */
[----:B------:R-:W-:Y:S01]  /*e070*/  @!UP2 UMOV UR6, 0x1 ;  /* 0x000000010006a882 */ /* 0x000fe20000000000 */
[----:B------:R-:W-:Y:S01]  /*e080*/  @!UP2 UMOV UR14, UR4 ;  /* 0x00000004000eac82 */ /* 0x000fe20008000000 */
[----:B------:R-:W-:Y:S01]  /*e090*/  UIMAD UR7, UR25, UR6, URZ ;  /* 0x00000006190772a4 */ /* 0x000fe2000f8e023f */
[----:B------:R-:W-:Y:S01]  /*e0a0*/  ISETP.GE.AND P2, PT, R4, UR17, PT ;  /* 0x0000001104007c0c */ /* 0x000fe2000bf46270 */
[----:B------:R-:W-:Y:S01]  /*e0b0*/  UIMAD UR14, UR11, UR14, UR10 ;  /* 0x0000000e0b0e72a4 */ /* 0x000fe2000f8e020a */
[----:B------:R-:W-:Y:S01]  /*e0c0*/  ISETP.GE.OR P5, PT, R5, UR17, P3 ;  /* 0x0000001105007c0c */ /* 0x000fe20009fa6670 */
[----:B------:R-:W-:Y:S01]  /*e0d0*/  @!UP3 UMOV UR22, UR15 ;  /* 0x0000000f0016bc82 */ /* 0x000fe20008000000 */
[----:B------:R-:W-:-:S02]  /*e0e0*/  USHF.R.S32.HI UR4, URZ, 0x1f, UR7 ;  /* 0x0000001f3f047899 */ /* 0x000fc40008011407 */
[----:B------:R-:W-:Y:S02]  /*e0f0*/  @!UP3 USHF.R.S32.HI UR23, URZ, 0x1f, UR15 ;  /* 0x0000001f3f17b899 */ /* 0x000fe4000801140f */
[----:B------:R-:W-:Y:S02]  /*e100*/  USHF.R.S32.HI UR8, URZ, 0x1f, UR14 ;  /* 0x0000001f3f087899 */ /* 0x000fe4000801140e */
[----:B------:R-:W-:-:S04]  /*e110*/  UIADD3 UR7, UP1, UP0, UR7, UR22, UR14 ;  /* 0x0000001607077290 */ /* 0x000fc8000f83e00e */
[----:B------:R-:W-:Y:S01]  /*e120*/  UIADD3.X UR22, UR4, UR23, UR8, UP1, UP0 ;  /* 0x0000001704167290 */ /* 0x000fe20008fe0408 */
[----:B------:R-:W-:Y:S11]  /*e130*/  @P4 BRA `(.L_x_25) ;  /* 0x0000000000304947 */ /* 0x000ff60003800000 */
        /* <DEDUP_REMOVED lines=9> */
[----:B------:R1:W-:Y:S04]  /*e1d0*/  STG.E.128 desc[UR20][R16.64], RZ ;  /* 0x000000ff10007986 */ /* 0x0003e8000c101d14 */
[----:B------:R1:W-:Y:S04]  /*e1e0*/  STG.E.128 desc[UR20][R16.64+0x80], RZ ;  /* 0x000080ff10007986 */ /* 0x0003e8000c101d14 */
[----:B------:R1:W-:Y:S02]  /*e1f0*/  STG.E.128 desc[UR20][R16.64+0x100], RZ ;  /* 0x000100ff10007986 */ /* 0x0003e4000c101d14 */
.L_x_25:
[----:B------:R-:W-:Y:S05]  /*e200*/  BSYNC B0 ;  /* 0x0000000000007941 */ /* 0x000fea0003800000 */
.L_x_24:
[----:B------:R-:W-:Y:S01]  /*e210*/  BSSY B0, `(.L_x_26) ;  /* 0x0000013000007945 */ /* 0x000fe20003800000 */
[----:B------:R-:W-:Y:S02]  /*e220*/  ISETP.GE.OR P4, PT, R4, UR17, P3 ;  /* 0x0000001104007c0c */ /* 0x000fe40009f86670 */
[----:B------:R-:W-:Y:S01]  /*e230*/  ISETP.GE.OR P3, PT, R0, UR17, P3 ;  /* 0x0000001100007c0c */ /* 0x000fe20009f66670 */
[----:B------:R-:W-:-:S12]  /*e240*/  @P0 BRA `(.L_x_27) ;  /* 0x00000000003c0947 */ /* 0x000fd80003800000 */
        /* <DEDUP_REMOVED lines=9> */
[----:B-1----:R-:W-:Y:S02]  /*e2e0*/  LEA R16, P0, R14, UR4, 0x1 ;  /* 0x000000040e107c11 */ /* 0x002fe4000f8008ff */
[----:B------:R-:W-:-:S04]  /*e2f0*/  IADD3 R2, R2, R15, RZ ;  /* 0x0000000f02027210 */ /* 0x000fc80007ffe0ff */
[----:B------:R-:W-:-:S05]  /*e300*/  LEA.HI.X R17, R14, UR5, R2, 0x1, P0 ;  /* 0x000000050e117c11 */ /* 0x000fca00080f0c02 */
[----:B------:R2:W-:Y:S04]  /*e310*/  STG.E.128 desc[UR20][R16.64], RZ ;  /* 0x000000ff10007986 */ /* 0x0005e8000c101d14 */
[----:B------:R2:W-:Y:S04]  /*e320*/  STG.E.128 desc[UR20][R16.64+0x80], RZ ;  /* 0x000080ff10007986 */ /* 0x0005e8000c101d14 */
[----:B------:R2:W-:Y:S02]  /*e330*/  STG.E.128 desc[UR20][R16.64+0x100], RZ ;  /* 0x000100ff10007986 */ /* 0x0005e4000c101d14 */
.L_x_27:
[----:B------:R-:W-:Y:S05]  /*e340*/  BSYNC B0 ;  /* 0x0000000000007941 */ /* 0x000fea0003800000 */
.L_x_26:
[----:B------:R-:W-:Y:S04]  /*e350*/  BSSY B0, `(.L_x_28) ;  /* 0x0000011000007945 */ /* 0x000fe80003800000 */
        /* <DEDUP_REMOVED lines=10> */
[----:B-12---:R-:W-:Y:S02]  /*e400*/  LEA R16, P0, R14, UR4, 0x1 ;  /* 0x000000040e107c11 */ /* 0x006fe4000f8008ff */
[----:B------:R-:W-:-:S04]  /*e410*/  IADD3 R2, R2, R15, RZ ;  /* 0x0000000f02027210 */ /* 0x000fc80007ffe0ff */
[----:B------:R-:W-:-:S05]  /*e420*/  LEA.HI.X R17, R14, UR5, R2, 0x1, P0 ;  /* 0x000000050e117c11 */ /* 0x000fca00080f0c02 */
[----:B------:R3:W-:Y:S04]  /*e430*/  STG.E.128 desc[UR20][R16.64], RZ ;  /* 0x000000ff10007986 */ /* 0x0007e8000c101d14 */
[----:B------:R3:W-:Y:S04]  /*e440*/  STG.E.128 desc[UR20][R16.64+0x80], RZ ;  /* 0x000080ff10007986 */ /* 0x0007e8000c101d14 */
[----:B------:R3:W-:Y:S02]  /*e450*/  STG.E.128 desc[UR20][R16.64+0x100], RZ ;  /* 0x000100ff10007986 */ /* 0x0007e4000c101d14 */
.L_x_29:
[----:B------:R-:W-:Y:S05]  /*e460*/  BSYNC B0 ;  /* 0x0000000000007941 */ /* 0x000fea0003800000 */
.L_x_28:
[----:B------:R-:W-:Y:S04]  /*e470*/  BSSY B0, `(.L_x_30) ;  /* 0x0000011000007945 */ /* 0x000fe80003800000 */
[----:B------:R-:W-:Y:S05]  /*e480*/  @P1 BRA `(.L_x_31) ;  /* 0x00000000003c1947 */ /* 0x000fea0003800000 */
[----:B------:R-:W-:Y:S01]  /*e490*/  IADD3 R2, P0, R6, 0x60, RZ ;  /* 0x0000006006027810 */ /* 0x000fe20007f1e0ff */
[----:B------:R-:W-:Y:S01]  /*e4a0*/  ULDC.64 UR4, c[0x0][0x298] ;  /* 0x0000a60000047ab9 */ /* 0x000fe20000000a00 */
[----:B------:R-:W-:-:S03]  /*e4b0*/  IMAD.MOV.U32 R6, RZ, RZ, R10 ;  /* 0x000000ffff067224 */ /* 0x000fc600078e000a */
[----:B------:R-:W-:Y:S01]  /*e4c0*/  IMAD.X R3, RZ, RZ, R7, P0 ;  /* 0x000000ffff037224 */ /* 0x000fe200000e0607 */
[----:B------:R-:W-:-:S03]  /*e4d0*/  MOV R7, R13 ;  /* 0x0000000d00077202 */ /* 0x000fc60000000f00 */
[----:B------:R-:W-:Y:S02]  /*e4e0*/  IMAD R3, R3, UR4, RZ ;  /* 0x0000000403037c24 */ /* 0x000fe4000f8e02ff */
        /* <DEDUP_REMOVED lines=9> */
.L_x_31:
[----:B------:R-:W-:Y:S05]  /*e580*/  BSYNC B0 ;  /* 0x0000000000007941 */ /* 0x000fea0003800000 */
.L_x_30:
[----:B------:R-:W-:Y:S04]  /*e590*/  BSSY B0, `(.L_x_32) ;  /* 0x000000a000007945 */ /* 0x000fe80003800000 */
[----:B------:R-:W-:Y:S05]  /*e5a0*/  @P6 BRA `(.L_x_33) ;  /* 0x0000000000206947 */ /* 0x000fea0003800000 */
[----:B----4-:R-:W-:Y:S01]  /*e5b0*/  IMAD R2, R8, UR6, RZ ;  /* 0x0000000608027c24 */ /* 0x010fe2000f8e02ff */
[----:B------:R-:W-:-:S04]  /*e5c0*/  ULDC.64 UR4, c[0x0][0x2b0] ;  /* 0x0000ac0000047ab9 */ /* 0x000fc80000000a00 */
[----:B------:R-:W-:-:S04]  /*e5d0*/  IADD3 R3, P0, R2, UR7, RZ ;  /* 0x0000000702037c10 */ /* 0x000fc8000ff1e0ff */
[----:B------:R-:W-:Y:S02]  /*e5e0*/  LEA.HI.X.SX32 R2, R2, UR22, 0x1, P0 ;  /* 0x0000001602027c11 */ /* 0x000fe400080f0eff */
[----:B------:R-:W-:-:S04]  /*e5f0*/  LEA R6, P0, R3, UR4, 0x2 ;  /* 0x0000000403067c11 */ /* 0x000fc8000f8010ff */
[----:B------:R-:W-:Y:S01]  /*e600*/  LEA.HI.X R7, R3, UR5, R2, 0x2, P0 ;  /* 0x0000000503077c11 */ /* 0x000fe200080f1402 */
[----:B------:R-:W-:-:S05]  /*e610*/  IMAD.MOV.U32 R3, RZ, RZ, 0x7f800000 ;  /* 0x7f800000ff037424 */ /* 0x000fca00078e00ff */
[----:B------:R4:W-:Y:S03]  /*e620*/  STG.E desc[UR20][R6.64], R3 ;  /* 0x0000000306007986 */ /* 0x0009e6000c101914 */
.L_x_33:
[----:B------:R-:W-:Y:S05]  /*e630*/  BSYNC B0 ;  /* 0x0000000000007941 */ /* 0x000fea0003800000 */
.L_x_32:
        /* <DEDUP_REMOVED lines=10> */
.L_x_35:
[----:B------:R-:W-:Y:S05]  /*e6e0*/  BSYNC B0 ;  /* 0x0000000000007941 */ /* 0x000fea0003800000 */
.L_x_34:
        /* <DEDUP_REMOVED lines=10> */
.L_x_37:
[----:B------:R-:W-:Y:S05]  /*e790*/  BSYNC B0 ;  /* 0x0000000000007941 */ /* 0x000fea0003800000 */
.L_x_36:
[----:B------:R-:W-:Y:S05]  /*e7a0*/  @P3 EXIT ;  /* 0x000000000000394d */ /* 0x000fea0003800000 */
[----:B------:R-:W-:Y:S01]  /*e7b0*/  IMAD R0, R0, UR6, RZ ;  /* 0x0000000600007c24 */ /* 0x000fe2000f8e02ff */
[----:B------:R-:W-:Y:S01]  /*e7c0*/  ULDC.64 UR4, c[0x0][0x2b0] ;  /* 0x0000ac0000047ab9 */ /* 0x000fe20000000a00 */
[----:B----4-:R-:W-:-:S03]  /*e7d0*/  IMAD.MOV.U32 R5, RZ, RZ, 0x7f800000 ;  /* 0x7f800000ff057424 */ /* 0x010fc600078e00ff */
[----:B------:R-:W-:-:S04]  /*e7e0*/  IADD3 R3, P0, R0, UR7, RZ ;  /* 0x0000000700037c10 */ /* 0x000fc8000ff1e0ff */
[----:B------:R-:W-:Y:S02]  /*e7f0*/  LEA.HI.X.SX32 R0, R0, UR22, 0x1, P0 ;  /* 0x0000001600007c11 */ /* 0x000fe400080f0eff */
[----:B------:R-:W-:-:S04]  /*e800*/  LEA R2, P0, R3, UR4, 0x2 ;  /* 0x0000000403027c11 */ /* 0x000fc8000f8010ff */
[----:B------:R-:W-:-:S05]  /*e810*/  LEA.HI.X R3, R3, UR5, R0, 0x2, P0 ;  /* 0x0000000503037c11 */ /* 0x000fca00080f1400 */
[----:B------:R-:W-:Y:S01]  /*e820*/  STG.E desc[UR20][R2.64], R5 ;  /* 0x0000000502007986 */ /* 0x000fe2000c101914 */
[----:B------:R-:W-:Y:S05]  /*e830*/  EXIT ;  /* 0x000000000000794d */ /* 0x000fea0003800000 */
.L_x_38:
[----:B------:R-:W-:-:S00]  /*e840*/  BRA `(.L_x_38) ;  /* 0xfffffffc00fc7947 */ /* 0x000fc0000383ffff */
[----:B------:R-:W-:-:S00]  /*e850*/  NOP ;  /* 0x0000000000007918 */ /* 0x000fc00000000000 */
        /* <DEDUP_REMOVED lines=10> */
.L_x_799:


//--------------------- .text._ZN5flash16flash_fwd_kernelI23Flash_fwd_kernel_traitsILi192ELi128ELi64ELi8ELb0ELb0EN7cutlass6half_tE19Flash_kernel_traitsILi192ELi128ELi64ELi8ES3_EELb0ELb1ELb0ELb0ELb0ELb1ELb1ELb0EEEvNS_16Flash_fwd_paramsE --------------------------
	.section	.text._ZN5flash16flash_fwd_kernelI23Flash_fwd_kernel_traitsILi192ELi128ELi64ELi8ELb0ELb0EN7cutlass6half_tE19Flash_kernel_traitsILi192ELi128ELi64ELi8ES3_EELb0ELb1ELb0ELb0ELb0ELb1ELb1ELb0EEEvNS_16Flash_fwd_paramsE,"ax",@progbits
	.align	128
        .global         _ZN5flash16flash_fwd_kernelI23Flash_fwd_kernel_traitsILi192ELi128ELi64ELi8ELb0ELb0EN7cutlass6half_tE19Flash_kernel_traitsILi192ELi128ELi64ELi8ES3_EELb0ELb1ELb0ELb0ELb0ELb1ELb1ELb0EEEvNS_16Flash_fwd_paramsE
        .type           _ZN5flash16flash_fwd_kernelI23Flash_fwd_kernel_traitsILi192ELi128ELi64ELi8ELb0ELb0EN7cutlass6half_tE19Flash_kernel_traitsILi192ELi128ELi64ELi8ES3_EELb0ELb1ELb0ELb0ELb0ELb1ELb1ELb0EEEvNS_16Flash_fwd_paramsE,@function
        .size           _ZN5flash16flash_fwd_kernelI23Flash_fwd_kernel_traitsILi192ELi128ELi64ELi8ELb0ELb0EN7cutlass6half_tE19Flash_kernel_traitsILi192ELi128ELi64ELi8ES3_EELb0ELb1ELb0ELb0ELb0ELb1ELb1ELb0EEEvNS_16Flash_fwd_paramsE,(.L_x_800 - _ZN5flash16flash_fwd_kernelI23Flash_fwd_kernel_traitsILi192ELi128ELi64ELi8ELb0ELb0EN7cutlass6half_tE19Flash_kernel_traitsILi192ELi128ELi64ELi8ES3_EELb0ELb1ELb0ELb0ELb0ELb1ELb1ELb0EEEvNS_16Flash_fwd_paramsE)
        .other          _ZN5flash16flash_fwd_kernelI23Flash_fwd_kernel_traitsILi192ELi128ELi64ELi8ELb0ELb0EN7cutlass6half_tE19Flash_kernel_traitsILi192ELi128ELi64ELi8ES3_EELb0ELb1ELb0ELb0ELb0ELb1ELb1ELb0EEEvNS_16Flash_fwd_paramsE,@"STO_CUDA_ENTRY STV_DEFAULT"
_ZN5flash16flash_fwd_kernelI23Flash_fwd_kernel_traitsILi192ELi128ELi64ELi8ELb0ELb0EN7cutlass6half_tE19Flash_kernel_traitsILi192ELi128ELi64ELi8ES3_EELb0ELb1ELb0ELb0ELb0ELb1ELb1ELb0EEEvNS_16Flash_fwd_paramsE:
.text._ZN5flash16flash_fwd_kernelI23Flash_fwd_kernel_traitsILi192ELi128ELi64ELi8ELb0ELb0EN7cutlass6half_tE19Flash_kernel_traitsILi192ELi128ELi64ELi8ES3_EELb0ELb1ELb0ELb0ELb0ELb1ELb1ELb0EEEvNS_16Flash_fwd_paramsE:
        /* <DEDUP_REMOVED lines=55> */
.L_x_39:
[----:B------:R-:W-:-:S05]  /*0370*/  ULDC UR6, c[0x0][0x2c8] ;  /* 0x0000b20000067ab9 */ /* 0x000fca0000000800 */
.L_x_40:
        /* <DEDUP_REMOVED lines=58> */
[----:B------:R-:W-:Y:S01]  /*0720*/  ISETP.GE.AND P4, PT, R12, UR14, PT ;  /* 0x0000000e0c007c0c */ /* 0x000fe2000bf86270 */
[----:B------:R-:W-:Y:S01]  /*0730*/  @!UP0 ULDC.64 UR4, c[0x0][0x228] ;  /* 0x00008a0000048ab9 */ /* 0x000fe20000000a00 */
[----:B------:R-:W1:Y:S01]  /*0740*/  I2F.RP R0, R4 ;  /* 0x0000000400007306 */ /* 0x000e620000209400 */
[----:B------:R-:W-:Y:S01]  /*0750*/  @!UP0 UIMAD UR7, UR7, UR4, URZ ;  /* 0x00000004070782a4 */ /* 0x000fe2000f8e023f */
[----:B------:R-:W-:Y:S01]  /*0760*/  IMAD.WIDE R10, R11, 0x80, R22 ;  /* 0x000000800b0a7825 */ /* 0x000fe200078e0216 */
[----:B------:R-:W-:Y:S01]  /*0770*/  @!UP0 UIMAD.WIDE.U32 UR22, UR8, UR4, URZ ;  /* 0x00000004081682a5 */ /* 0x000fe2000f8e003f */
[----:B--2---:R-:W-:Y:S01]  /*0780*/  IABS R6, R6 ;  /* 0x0000000600067213 */ /* 0x004fe20000000000 */
[----:B------:R-:W-:-:S02]  /*0790*/  @!UP0 UIMAD UR5, UR8, UR5, UR7 ;  /* 0x00000005080582a4 */ /* 0x000fc4000f8e0207 */
[----:B------:R-:W-:Y:S02]  /*07a0*/  USHF.R.S32.HI UR4, URZ, 0x1f, UR11 ;  /* 0x0000001f3f047899 */ /* 0x000fe4000801140b */
[----:B------:R-:W-:Y:S02]  /*07b0*/  @!UP0 UIADD3 UR12, UR23, UR5, URZ ;  /* 0x00000005170c8290 */ /* 0x000fe4000fffe03f */
[----:B------:R-:W2:Y:S01]  /*07c0*/  @!P4 LDC.64 R26, c[0x0][0x210] ;  /* 0x00008400ff1acb82 */ /* 0x000ea20000000a00 */
[----:B------:R-:W-:Y:S01]  /*07d0*/  @!UP0 UMOV UR6, UR22 ;  /* 0x0000001600068c82 */ /* 0x000fe20008000000 */
[----:B------:R-:W-:Y:S01]  /*07e0*/  UIADD3 UR5, UR18, -0x1, URZ ;  /* 0xffffffff12057890 */ /* 0x000fe2000fffe03f */
[----:B-1----:R-:W1:Y:S01]  /*07f0*/  MUFU.RCP R8, R0 ;  /* 0x0000000000087308 */ /* 0x002e620000001000 */
[----:B------:R-:W-:Y:S02]  /*0800*/  UISETP.NE.AND UP0, UPT, UR10, -0x1, UPT ;  /* 0xffffffff0a00788c */ /* 0x000fe4000bf05270 */
[----:B------:R-:W-:-:S06]  /*0810*/  UIMAD UR23, UR5, -0x40, UR26 ;  /* 0xffffffc0051778a4 */ /* 0x000fcc000f8e021a */
[----:B------:R-:W-:-:S03]  /*0820*/  ISETP.GE.AND P6, PT, R22, UR23, PT ;  /* 0x0000001716007c0c */ /* 0x000fc6000bfc6270 */
[----:B------:R-:W-:Y:S01]  /*0830*/  @UP0 UIADD3 UR19, UR9, UR10, URZ ;  /* 0x0000000a09130290 */ /* 0x000fe2000fffe03f */
[----:B-1----:R-:W-:Y:S02]  /*0840*/  VIADD R8, R8, 0xffffffe ;  /* 0x0ffffffe08087836 */ /* 0x002fe40000000000 */
[----:B------:R-:W-:Y:S02]  /*0850*/  VIADD R0, R22, 0x40 ;  /* 0x0000004016007836 */ /* 0x000fe40000000000 */
[----:B------:R-:W1:Y:S05]  /*0860*/  F2I.FTZ.U32.TRUNC.NTZ R9, R8 ;  /* 0x0000000800097305 */ /* 0x000e6a000021f000 */
[----:B------:R-:W4:Y:S01]  /*0870*/  @!P6 S2R R24, SR_CgaCtaId ;  /* 0x000000000018e919 */ /* 0x000f220000008800 */
        /* <DEDUP_REMOVED lines=22> */
[----:B------:R-:W-:Y:S02]  /*09e0*/  @UP0 UIADD3 UR6, UR9, UR10, URZ ;  /* 0x0000000a09060290 */ /* 0x000fe4000fffe03f */
[----:B------:R-:W-:Y:S01]  /*09f0*/  UIMAD UR4, UR11, UR7, UR4 ;  /* 0x000000070b0472a4 */ /* 0x000fe2000f8e0204 */
[----:B------:R-:W-:-:S02]  /*0a00*/  IMAD.WIDE.U32 R30, R30, UR11, R6 ;  /* 0x0000000b1e1e7c25 */ /* 0x000fc4000f8e0006 */
[----:B------:R-:W5:Y:S03]  /*0a10*/  @!P0 LDC.64 R6, c[0x0][0x210] ;  /* 0x00008400ff068b82 */ /* 0x000f660000000a00 */
        /* <DEDUP_REMOVED lines=8> */
[C---:B------:R-:W-:Y:S01]  /*0aa0*/  LOP3.LUT R5, R13.reuse, UR11, RZ, 0x3c, !PT ;  /* 0x0000000b0d057c12 */ /* 0x040fe2000f8e3cff */
[C---:B------:R-:W-:Y:S01]  /*0ab0*/  @!P0 IMAD.WIDE.U32 R18, R10.reuse, R8, R28 ;  /* 0x000000080a128225 */ /* 0x040fe200078e001c */
[----:B------:R-:W-:Y:S01]  /*0ac0*/  ISETP.NE.AND P1, PT, R13, RZ, PT ;  /* 0x000000ff0d00720c */ /* 0x000fe20003f25270 */
[----:B------:R-:W-:Y:S01]  /*0ad0*/  @UP0 ULDC.64 UR12, c[0x0][0x248] ;  /* 0x00009200000c0ab9 */ /* 0x000fe20000000a00 */
[----:B------:R-:W-:Y:S01]  /*0ae0*/  ISETP.GE.AND P5, PT, R5, RZ, PT ;  /* 0x000000ff0500720c */ /* 0x000fe20003fa6270 */
[C---:B------:R-:W-:Y:S01]  /*0af0*/  @!P0 IMAD R9, R10.reuse, R9, R4 ;  /* 0x000000090a098224 */ /* 0x040fe200078e0204 */
[----:B------:R-:W-:Y:S01]  /*0b00*/  LEA R207, R25, UR4, 0x1 ;  /* 0x0000000419cf7c11 */ /* 0x000fe2000f8e08ff */
[----:B------:R-:W1:Y:S01]  /*0b10*/  @!P4 LDC.64 R4, c[0x0][0x240] ;  /* 0x00009000ff04cb82 */ /* 0x000e620000000a00 */
[----:B------:R-:W-:Y:S01]  /*0b20*/  @!P4 IMAD.MOV.U32 R15, RZ, RZ, R29 ;  /* 0x000000ffff0fc224 */ /* 0x000fe200078e001d */
[----:B------:R-:W-:Y:S01]  /*0b30*/  @UP0 ULDC.64 UR10, c[0x0][0x250] ;  /* 0x00009400000a0ab9 */ /* 0x000fe20000000a00 */
[----:B------:R-:W-:Y:S01]  /*0b40*/  @!P0 IMAD.IADD R14, R19, 0x1, R9 ;  /* 0x00000001130e8824 */ /* 0x000fe200078e0209 */
[----:B------:R-:W-:Y:S01]  /*0b50*/  @UP0 UIMAD.WIDE.U32 UR30, UR19, UR12, URZ ;  /* 0x0000000c131e02a5 */ /* 0x000fe2000f8e003f */
[----:B------:R-:W-:Y:S01]  /*0b60*/  @P2 VIADD R211, R211, 0x1 ;  /* 0x00000001d3d32836 */ /* 0x000fe20000000000 */
[----:B------:R-:W-:Y:S01]  /*0b70*/  @!P4 IADD3 R8, P2, R10, 0x20, RZ ;  /* 0x000000200a08c810 */ /* 0x000fe20007f5e0ff */
[----:B------:R-:W-:-:S02]  /*0b80*/  @UP0 UIMAD.WIDE.U32 UR28, UR6, UR10, URZ ;  /* 0x0000000a061c02a5 */ /* 0x000fc4000f8e003f */
[----:B------:R-:W-:Y:S01]  /*0b90*/  @UP0 UIMAD UR19, UR19, UR13, URZ ;  /* 0x0000000d131302a4 */ /* 0x000fe2000f8e023f */
[----:B------:R-:W-:Y:S01]  /*0ba0*/  @!P5 IMAD.MOV R211, RZ, RZ, -R211 ;  /* 0x000000ffffd3d224 */ /* 0x000fe200078e0ad3 */
[----:B-----5:R-:W-:Y:S01]  /*0bb0*/  @!P0 LEA R20, P5, R18, R6, 0x1 ;  /* 0x0000000612148211 */ /* 0x020fe200078a08ff */
[----:B------:R-:W-:Y:S01]  /*0bc0*/  @!P4 IMAD.X R9, RZ, RZ, R11, P2 ;  /* 0x000000ffff09c224 */ /* 0x000fe200010e060b */
[----:B------:R-:W-:Y:S01]  /*0bd0*/  @!P1 LOP3.LUT R211, RZ, R13, RZ, 0x33, !PT ;  /* 0x0000000dffd39212 */ /* 0x000fe200078e33ff */
[----:B------:R-:W-:Y:S01]  /*0be0*/  VIADD R6, R22, 0x60 ;  /* 0x0000006016067836 */ /* 0x000fe20000000000 */
[----:B------:R-:W-:Y:S01]  /*0bf0*/  @!P0 LEA.HI.X R21, R18, R7, R14, 0x1, P5 ;  /* 0x0000000712158211 */ /* 0x000fe200028f0c0e */
[----:B------:R-:W-:Y:S01]  /*0c00*/  @!P4 IMAD.MOV.U32 R14, RZ, RZ, R30 ;  /* 0x000000ffff0ec224 */ /* 0x000fe200078e001e */
[----:B------:R-:W-:Y:S01]  /*0c10*/  ISETP.GE.AND P5, PT, R12, UR23, PT ;  /* 0x000000170c007c0c */ /* 0x000fe2000bfa6270 */
[----:B------:R-:W3:Y:S01]  /*0c20*/  @!P4 S2R R18, SR_CgaCtaId ;  /* 0x000000000012c919 */ /* 0x000ee20000008800 */
[----:B------:R-:W-:Y:S01]  /*0c30*/  ISETP.GE.AND P2, PT, R6, UR14, PT ;  /* 0x0000000e06007c0c */ /* 0x000fe2000bf46270 */
[----:B------:R-:W-:Y:S01]  /*0c40*/  @UP0 UIMAD UR6, UR6, UR11, URZ ;  /* 0x0000000b060602a4 */ /* 0x000fe2000f8e023f */
[----:B------:R-:W-:Y:S01]  /*0c50*/  @!P6 MOV R7, 0x400 ;  /* 0x000004000007e802 */ /* 0x000fe20000000f00 */
[----:B------:R-:W-:Y:S01]  /*0c60*/  @!PT LDS RZ, [RZ] ;  /* 0x00000000fffff984 */ /* 0x000fe20000000800 */
[----:B------:R-:W-:Y:S01]  /*0c70*/  @!PT LDS RZ, [RZ] ;  /* 0x00000000fffff984 */ /* 0x000fe20000000800 */
[----:B------:R-:W-:Y:S01]  /*0c80*/  @!PT LDS RZ, [RZ] ;  /* 0x00000000fffff984 */ /* 0x000fe20000000800 */
[----:B------:R-:W-:Y:S01]  /*0c90*/  @!P0 LDGSTS.E.BYPASS.LTC128B.128 [R207], desc[UR20][R20.64] ;  /* 0x0000000014cf8fae */ /* 0x000fe2000b901d54 */
[----:B------:R-:W-:Y:S01]  /*0ca0*/  @!P4 MOV R13, 0x400 ;  /* 0x00000400000dc802 */ /* 0x000fe20000000f00 */
[-C--:B-1----:R-:W-:Y:S01]  /*0cb0*/  @!P4 IMAD R9, R9, R4.reuse, RZ ;  /* 0x000000040909c224 */ /* 0x082fe200078e02ff */
[----:B----4-:R-:W-:Y:S01]  /*0cc0*/  @!P6 LEA R24, R24, R7, 0x18 ;  /* 0x000000071818e211 */ /* 0x010fe200078ec0ff */
[C---:B------:R-:W-:Y:S01]  /*0cd0*/  @!P4 IMAD.WIDE.U32 R14, R8.reuse, R4, R14 ;  /* 0x00000004080ec225 */ /* 0x040fe200078e000e */
[----:B------:R-:W-:Y:S01]  /*0ce0*/  @!P0 LDGSTS.E.BYPASS.LTC128B.128 [R207+0x4000], desc[UR20][R20.64+0x80] ;  /* 0x0400008014cf8fae */ /* 0x000fe2000b901d54 */
[----:B------:R-:W1:Y:S01]  /*0cf0*/  @!P3 LDC.64 R6, c[0x0][0x240] ;  /* 0x00009000ff06bb82 */ /* 0x000e620000000a00 */
[----:B------:R-:W-:Y:S01]  /*0d00*/  @UP0 UIADD3 UR27, UR29, UR6, URZ ;  /* 0x000000061d1b0290 */ /* 0x000fe2000fffe03f */
[----:B------:R-:W-:Y:S01]  /*0d10*/  @!P4 IMAD R5, R8, R5, R9 ;  /* 0x000000050805c224 */ /* 0x000fe200078e0209 */
[----:B--2---:R-:W-:Y:S01]  /*0d20*/  @!P4 LEA R26, P1, R14, R26, 0x1 ;  /* 0x0000001a0e1ac211 */ /* 0x004fe200078208ff */
[----:B------:R-:W2:Y:S01]  /*0d30*/  @!P3 S2R R8, SR_CgaCtaId ;  /* 0x000000000008b919 */ /* 0x000ea20000008800 */
[----:B------:R-:W-:Y:S01]  /*0d40*/  @UP0 UIADD3 UR19, UR31, UR19, URZ ;  /* 0x000000131f130290 */ /* 0x000fe2000fffe03f */
[----:B------:R-:W-:Y:S01]  /*0d50*/  @!P4 IMAD.IADD R4, R15, 0x1, R5 ;  /* 0x000000010f04c824 */ /* 0x000fe200078e0205 */
[----:B------:R-:W-:Y:S01]  /*0d60*/  LEA.HI R5, R3, R2, RZ, 0x4 ;  /* 0x0000000203057211 */ /* 0x000fe200078f20ff */
[----:B------:R4:W-:Y:S01]  /*0d70*/  @!P0 LDGSTS.E.BYPASS.LTC128B.128 [R207+0x8000], desc[UR20][R20.64+0x100] ;  /* 0x0800010014cf8fae */ /* 0x0009e2000b901d54 */
[----:B------:R-:W-:Y:S01]  /*0d80*/  ISETP.GE.AND P0, PT, R12, UR23, PT ;  /* 0x000000170c007c0c */ /* 0x000fe2000bf06270 */
[----:B------:R-:W-:Y:S01]  /*0d90*/  @UP0 UMOV UR22, UR30 ;  /* 0x0000001e00160c82 */ /* 0x000fe20008000000 */
[----:B------:R-:W-:Y:S01]  /*0da0*/  @!P4 LEA.HI.X R27, R14, R27, R4, 0x1, P1 ;  /* 0x0000001b0e1bc211 */ /* 0x000fe200008f0c04 */
[----:B------:R-:W1:Y:S01]  /*0db0*/  @!P2 S2R R16, SR_CgaCtaId ;  /* 0x000000000010a919 */ /* 0x000e620000008800 */
[----:B------:R-:W-:-:S02]  /*0dc0*/  @!P3 IADD3 R9, P1, R10, 0x40, RZ ;  /* 0x000000400a09b810 */ /* 0x000fc40007f3e0ff */
[----:B------:R-:W-:Y:S01]  /*0dd0*/  SHF.R.S32.HI R4, RZ, 0x4, R5 ;  /* 0x00000004ff047819 */ /* 0x000fe20000011405 */
[----:B------:R-:W1:Y:S03]  /*0de0*/  @!P5 S2R R14, SR_CgaCtaId ;  /* 0x00000000000ed919 */ /* 0x000e660000008800 */
[C---:B------:R-:W-:Y:S02]  /*0df0*/  LEA.HI R205, R5.reuse, R4, RZ, 0x1 ;  /* 0x0000000405cd7211 */ /* 0x040fe400078f08ff */
[----:B------:R-:W-:Y:S02]  /*0e00*/  LOP3.LUT R5, R5, 0xfffffff0, RZ, 0xc0, !PT ;  /* 0xfffffff005057812 */ /* 0x000fe400078ec0ff */
[----:B------:R-:W-:Y:S02]  /*0e10*/  LOP3.LUT R205, R205, 0xfffffffe, RZ, 0xc0, !PT ;  /* 0xfffffffecdcd7812 */ /* 0x000fe400078ec0ff */
[----:B---3--:R-:W-:Y:S01]  /*0e20*/  @!P4 LEA R18, R18, R13, 0x18 ;  /* 0x0000000d1212c211 */ /* 0x008fe200078ec0ff */
[----:B------:R-:W-:-:S02]  /*0e30*/  IMAD.IADD R5, R2, 0x1, -R5 ;  /* 0x0000000102057824 */ /* 0x000fc400078e0a05 */
[----:B------:R-:W-:-:S03]  /*0e40*/  IMAD.IADD R205, R4, 0x1, -R205 ;  /* 0x0000000104cd7824 */ /* 0x000fc600078e0acd */
[----:B------:R-:W-:Y:S01]  /*0e50*/  SHF.R.S32.HI R4, RZ, 0x1f, R5 ;  /* 0x0000001fff047819 */ /* 0x000fe20000011405 */
[----:B----4-:R-:W-:Y:S01]  /*0e60*/  @!P3 IMAD.X R21, RZ, RZ, R11, P1 ;  /* 0x000000ffff15b224 */ /* 0x010fe200008e060b */
[----:B------:R-:W-:-:S05]  /*0e70*/  @!P2 IADD3 R20, P1, R10, 0x60, RZ ;  /* 0x000000600a14a810 */ /* 0x000fca0007f3e0ff */
[----:B------:R-:W-:Y:S01]  /*0e80*/  @!P2 IMAD.X R19, RZ, RZ, R11, P1 ;  /* 0x000000ffff13a224 */ /* 0x000fe200008e060b */
[----:B------:R-:W-:Y:S02]  /*0e90*/  PLOP3.LUT P1, PT, PT, PT, UP0, 0x80, 0x0 ;  /* 0x000000000000781c */ /* 0x000fe40003f2f008 */
[----:B------:R-:W-:-:S04]  /*0ea0*/  @!P3 MOV R11, 0x400 ;  /* 0x00000400000bb802 */ /* 0x000fc80000000f00 */
[----:B--2---:R-:W-:-:S07]  /*0eb0*/  @!P3 LEA R8, R8, R11, 0x18 ;  /* 0x0000000b0808b211 */ /* 0x004fce00078ec0ff */
[----:B-1----:R-:W-:Y:S05]  /*0ec0*/  @P1 BRA `(.L_x_42) ;  /* 0x0000000000341947 */ /* 0x002fea0003800000 */
        /* <DEDUP_REMOVED lines=13> */
.L_x_42:
        /* <DEDUP_REMOVED lines=14> */
.L_x_43:
[----:B------:R-:W-:Y:S01]  /*1080*/  IMAD R17, R23, UR12, RZ ;  /* 0x0000000c17117c24 */ /* 0x000fe2000f8e02ff */
[----:B------:R-:W-:Y:S01]  /*1090*/  @!P2 MOV R15, 0x400 ;  /* 0x00000400000fa802 */ /* 0x000fe20000000f00 */
[----:B------:R-:W-:Y:S01]  /*10a0*/  IMAD.WIDE.U32 R34, R22, UR12, R32 ;  /* 0x0000000c16227c25 */ /* 0x000fe2000f8e0020 */
[----:B------:R-:W-:Y:S01]  /*10b0*/  LOP3.LUT R12, R13, 0xfffffff8, RZ, 0xc0, !PT ;  /* 0xfffffff80d0c7812 */ /* 0x000fe200078ec0ff */
[----:B------:R-:W-:Y:S01]  /*10c0*/  ULDC.64 UR8, c[0x0][0x260] ;  /* 0x0000980000087ab9 */ /* 0x000fe20000000a00 */
[----:B------:R-:W-:Y:S01]  /*10d0*/  @!P2 LEA R16, R16, R15, 0x18 ;  /* 0x0000000f1010a211 */ /* 0x000fe200078ec0ff */
[----:B------:R-:W-:Y:S01]  /*10e0*/  IMAD R4, R22, UR13, R17 ;  /* 0x0000000d16047c24 */ /* 0x000fe2000f8e0211 */
[----:B------:R-:W-:Y:S01]  /*10f0*/  IADD3 R208, P1, R34, UR22, RZ ;  /* 0x0000001622d07c10 */ /* 0x000fe2000ff3e0ff */
[----:B------:R-:W-:Y:S01]  /*1100*/  IMAD.WIDE.U32 R32, R22, UR10, R32 ;  /* 0x0000000a16207c25 */ /* 0x000fe2000f8e0020 */
[----:B------:R-:W-:Y:S01]  /*1110*/  @!P5 MOV R11, 0x400 ;  /* 0x00000400000bd802 */ /* 0x000fe20000000f00 */
[----:B------:R-:W-:Y:S01]  /*1120*/  ULDC.64 UR6, c[0x0][0x268] ;  /* 0x00009a0000067ab9 */ /* 0x000fe20000000a00 */
[----:B------:R-:W-:Y:S01]  /*1130*/  IADD3.X R209, R35, UR19, R4, P1, !PT ;  /* 0x0000001323d17c10 */ /* 0x000fe20008ffe404 */
[----:B------:R-:W-:Y:S01]  /*1140*/  IMAD R15, R23, UR10, RZ ;  /* 0x0000000a170f7c24 */ /* 0x000fe2000f8e02ff */
[----:B------:R-:W-:Y:S01]  /*1150*/  IADD3 R136, P1, R32, UR28, RZ ;  /* 0x0000001c20887c10 */ /* 0x000fe2000ff3e0ff */
[----:B------:R-:W-:Y:S01]  /*1160*/  IMAD.IADD R12, R5, 0x1, -R12 ;  /* 0x00000001050c7824 */ /* 0x000fe200078e0a0c */
[----:B------:R-:W-:Y:S01]  /*1170*/  @!P5 LEA R14, R14, R11, 0x18 ;  /* 0x0000000b0e0ed211 */ /* 0x000fe200078ec0ff */
[----:B------:R-:W1:Y:S01]  /*1180*/  @!P2 LDC.64 R4, c[0x0][0x240] ;  /* 0x00009000ff04ab82 */ /* 0x000e620000000a00 */
[----:B------:R-:W-:Y:S01]  /*1190*/  @!P3 IMAD R17, R25, 0x2, R8 ;  /* 0x000000021911b824 */ /* 0x000fe200078e0208 */
[----:B------:R-:W-:Y:S01]  /*11a0*/  USHF.L.U64.HI UR19, UR12, 0x6, UR13 ;  /* 0x000000060c137899 */ /* 0x000fe2000801020d */
[----:B------:R-:W-:Y:S01]  /*11b0*/  IMAD R8, R22, UR11, R15 ;  /* 0x0000000b16087c24 */ /* 0x000fe2000f8e020f */
[----:B------:R-:W-:Y:S01]  /*11c0*/  USHF.L.U32 UR22, UR12, 0x6, URZ ;  /* 0x000000060c167899 */ /* 0x000fe2000800063f */
[----:B------:R-:W-:Y:S01]  /*11d0*/  @!P3 IMAD R28, R21, R6, RZ ;  /* 0x00000006151cb224 */ /* 0x000fe200078e02ff */
[----:B------:R-:W-:Y:S01]  /*11e0*/  UIMAD.WIDE.U32 UR28, UR5, UR10, URZ ;  /* 0x0000000a051c72a5 */ /* 0x000fe2000f8e003f */
[----:B------:R-:W-:Y:S01]  /*11f0*/  @!P3 IMAD.MOV.U32 R31, RZ, RZ, R29 ;  /* 0x000000ffff1fb224 */ /* 0x000fe200078e001d */
[----:B------:R-:W-:Y:S01]  /*1200*/  IADD3.X R137, R33, UR27, R8, P1, !PT ;  /* 0x0000001b21897c10 */ /* 0x000fe20008ffe408 */
[----:B------:R-:W2:Y:S01]  /*1210*/  @!P3 LDC.64 R10, c[0x0][0x210] ;  /* 0x00008400ff0abb82 */ /* 0x000ea20000000a00 */
[----:B------:R-:W-:Y:S01]  /*1220*/  SHF.R.S32.HI R8, RZ, 0x1f, R211 ;  /* 0x0000001fff087819 */ /* 0x000fe200000114d3 */
[C---:B------:R-:W-:Y:S01]  /*1230*/  @!P4 IMAD R18, R25.reuse, 0x2, R18 ;  /* 0x000000021912c824 */ /* 0x040fe200078e0212 */
[----:B------:R-:W-:Y:S01]  /*1240*/  USHF.L.U32 UR27, UR12, 0x5, URZ ;  /* 0x000000050c1b7899 */ /* 0x000fe2000800063f */
[----:B------:R-:W-:Y:S01]  /*1250*/  @!P2 IMAD R16, R25, 0x2, R16 ;  /* 0x000000021910a824 */ /* 0x000fe200078e0210 */
[----:B------:R-:W-:Y:S01]  /*1260*/  LEA.HI R3, R3, R2, RZ, 0x5 ;  /* 0x0000000203037211 */ /* 0x000fe200078f28ff */
[C---:B------:R-:W-:Y:S01]  /*1270*/  @!P6 IMAD R15, R25.reuse, 0x2, R24 ;  /* 0x00000002190fe824 */ /* 0x040fe200078e0218 */
[----:B------:R-:W-:Y:S01]  /*1280*/  @!PT LDS RZ, [RZ] ;  /* 0x00000000fffff984 */ /* 0x000fe20000000800 */
[----:B------:R-:W-:Y:S01]  /*1290*/  @!PT LDS RZ, [RZ] ;  /* 0x00000000fffff984 */ /* 0x000fe20000000800 */
[----:B------:R-:W-:Y:S01]  /*12a0*/  @!PT LDS RZ, [RZ] ;  /* 0x00000000fffff984 */ /* 0x000fe20000000800 */
[----:B------:R-:W-:Y:S01]  /*12b0*/  @!P4 LDGSTS.E.BYPASS.LTC128B.128 [R18+0x1000], desc[UR20][R26.64] ;  /* 0x010000001a12cfae */ /* 0x000fe2000b901d54 */
[----:B------:R-:W-:Y:S01]  /*12c0*/  @!P5 IMAD R14, R25, 0x2, R14 ;  /* 0x00000002190ed824 */ /* 0x000fe200078e020e */
[----:B------:R-:W-:Y:S01]  /*12d0*/  UISETP.GE.AND UP0, UPT, UR18, 0x2, UPT ;  /* 0x000000021200788c */ /* 0x000fe2000bf06270 */
[----:B------:R-:W-:Y:S01]  /*12e0*/  @!P2 IMAD.MOV.U32 R25, RZ, RZ, R29 ;  /* 0x000000ffff19a224 */ /* 0x000fe200078e001d */
[----:B------:R-:W-:Y:S01]  /*12f0*/  @!P4 LDGSTS.E.BYPASS.LTC128B.128 [R18+0x5000], desc[UR20][R26.64+0x80] ;  /* 0x050000801a12cfae */ /* 0x000fe2000b901d54 */
[----:B------:R-:W-:-:S02]  /*1300*/  @!P3 IMAD R21, R9, R7, R28 ;  /* 0x000000070915b224 */ /* 0x000fc400078e021c */
[----:B------:R-:W-:Y:S01]  /*1310*/  @!P3 IMAD.WIDE.U32 R28, R9, R6, R30 ;  /* 0x00000006091cb225 */ /* 0x000fe200078e001e */
[----:B------:R3:W-:Y:S03]  /*1320*/  @!P4 LDGSTS.E.BYPASS.LTC128B.128 [R18+0x9000], desc[UR20][R26.64+0x100] ;  /* 0x090001001a12cfae */ /* 0x0007e6000b901d54 */
[C---:B------:R-:W-:Y:S02]  /*1330*/  IMAD R6, R8.reuse, UR8, RZ ;  /* 0x0000000808067c24 */ /* 0x040fe4000f8e02ff */
[----:B------:R-:W-:Y:S02]  /*1340*/  IMAD R8, R8, UR6, RZ ;  /* 0x0000000608087c24 */ /* 0x000fe4000f8e02ff */
[C---:B------:R-:W-:Y:S01]  /*1350*/  IMAD R213, R211.reuse, UR9, R6 ;  /* 0x00000009d3d57c24 */ /* 0x040fe2000f8e0206 */
[----:B------:R-:W-:Y:S01]  /*1360*/  USHF.L.U64.HI UR9, UR12, 0x5, UR13 ;  /* 0x000000050c097899 */ /* 0x000fe2000801020d */
[----:B------:R-:W4:Y:S01]  /*1370*/  @!P2 LDC.64 R6, c[0x0][0x210] ;  /* 0x00008400ff06ab82 */ /* 0x000f220000000a00 */
[----:B------:R-:W-:Y:S01]  /*1380*/  IMAD.WIDE.U32 R208, R211, UR8, R208 ;  /* 0x00000008d3d07c25 */ /* 0x000fe2000f8e00d0 */
[----:B--2---:R-:W-:Y:S01]  /*1390*/  @!P3 LEA R10, P1, R28, R10, 0x1 ;  /* 0x0000000a1c0ab211 */ /* 0x004fe200078208ff */
[----:B------:R-:W-:-:S02]  /*13a0*/  ULDC UR8, c[0x0][0x39c] ;  /* 0x0000e70000087ab9 */ /* 0x000fc40000000800 */
        /* <DEDUP_REMOVED lines=25> */
[C---:B--2---:R-:W-:Y:S01]  /*1540*/  @!P6 LEA R18, P4, R26.reuse, R8, 0x1 ;  /* 0x000000081a12e211 */ /* 0x044fe200078808ff */
[----:B------:R-:W-:Y:S01]  /*1550*/  @!P3 LDGSTS.E.BYPASS.LTC128B.128 [R17+0x6000], desc[UR20][R10.64+0x80] ;  /* 0x060000800a11bfae */ /* 0x000fe2000b901d54 */
[C---:B------:R-:W-:Y:S01]  /*1560*/  @!P5 IADD3 R7, P1, R26.reuse, UR27, RZ ;  /* 0x0000001b1a07dc10 */ /* 0x040fe2000ff3e0ff */
[----:B------:R-:W-:Y:S01]  /*1570*/  IMAD.IADD R211, R137, 0x1, R211 ;  /* 0x0000000189d37824 */ /* 0x000fe200078e02d3 */
[----:B------:R-:W-:Y:S01]  /*1580*/  @!P6 LEA.HI.X R19, R26, R9, R6, 0x1, P4 ;  /* 0x000000091a13e211 */ /* 0x000fe200020f0c06 */
[----:B------:R2:W-:Y:S01]  /*1590*/  @!P3 LDGSTS.E.BYPASS.LTC128B.128 [R17+0xa000], desc[UR20][R10.64+0x100] ;  /* 0x0a0001000a11bfae */ /* 0x0005e2000b901d54 */
[----:B------:R-:W-:Y:S01]  /*15a0*/  @!P5 IADD3.X R6, R6, UR9, RZ, P1, !PT ;  /* 0x000000090606dc10 */ /* 0x000fe20008ffe4ff */
[----:B------:R-:W3:Y:S01]  /*15b0*/  @!P0 LDC.64 R8, c[0x0][0x220] ;  /* 0x00008800ff088b82 */ /* 0x000ee20000000a00 */
[C---:B-1----:R-:W-:Y:S01]  /*15c0*/  @!P5 LEA R24, P1, R7.reuse, R4, 0x1 ;  /* 0x000000040718d211 */ /* 0x042fe200078208ff */
[----:B------:R-:W-:Y:S01]  /*15d0*/  @!P2 LDGSTS.E.BYPASS.LTC128B.128 [R16+0x3000], desc[UR20][R20.64] ;  /* 0x030000001410afae */ /* 0x000fe2000b901d54 */
[C---:B------:R-:W-:Y:S01]  /*15e0*/  ISETP.GE.AND P3, PT, R22.reuse, UR23, PT ;  /* 0x0000001716007c0c */ /* 0x040fe2000bf66270 */
[----:B------:R-:W-:Y:S01]  /*15f0*/  IMAD.SHL.U32 R22, R22, 0x8, RZ ;  /* 0x0000000816167824 */ /* 0x000fe200078e00ff */
[----:B------:R-:W-:Y:S01]  /*1600*/  @!P5 LEA.HI.X R25, R7, R5, R6, 0x1, P1 ;  /* 0x000000050719d211 */ /* 0x000fe200008f0c06 */
[----:B------:R-:W-:Y:S01]  /*1610*/  @!P2 LDGSTS.E.BYPASS.LTC128B.128 [R16+0x7000], desc[UR20][R20.64+0x80] ;  /* 0x070000801410afae */ /* 0x000fe2000b901d54 */
[----:B------:R-:W-:Y:S01]  /*1620*/  IMAD.SHL.U32 R5, R0, 0x40, RZ ;  /* 0x0000004000057824 */ /* 0x000fe200078e00ff */
[----:B------:R-:W-:Y:S01]  /*1630*/  USHF.L.U32 UR6, UR11, 0x5, URZ ;  /* 0x000000050b067899 */ /* 0x000fe2000800063f */
[----:B------:R-:W-:Y:S01]  /*1640*/  IMAD.SHL.U32 R4, R12, 0x40, RZ ;  /* 0x000000400c047824 */ /* 0x000fe200078e00ff */
[----:B------:R-:W-:Y:S01]  /*1650*/  @!P2 LDGSTS.E.BYPASS.LTC128B.128 [R16+0xb000], desc[UR20][R20.64+0x100] ;  /* 0x0b0001001410afae */ /* 0x000fe2000b901d54 */
[----:B------:R-:W-:Y:S01]  /*1660*/  IMAD.SHL.U32 R93, R13, 0x40, RZ ;  /* 0x000000400d5d7824 */ /* 0x000fe200078e00ff */
[----:B------:R-:W-:Y:S01]  /*1670*/  LOP3.LUT R5, R5, 0x1c0, RZ, 0xc0, !PT ;  /* 0x000001c005057812 */ /* 0x000fe200078ec0ff */
[----:B------:R-:W-:Y:S01]  /*1680*/  IMAD.SHL.U32 R133, R2, 0x2, RZ ;  /* 0x0000000202857824 */ /* 0x000fe200078e00ff */
[----:B------:R-:W-:Y:S01]  /*1690*/  @!P6 LDGSTS.E.BYPASS.LTC128B.128 [R15+0xc000], desc[UR20][R18.64] ;  /* 0x0c000000120fefae */ /* 0x000fe2000b901d54 */
[----:B------:R-:W-:Y:S01]  /*16a0*/  LOP3.LUT R4, R4, 0x1c0, RZ, 0xc0, !PT ;  /* 0x000001c004047812 */ /* 0x000fe200078ec0ff */
[----:B------:R-:W1:Y:S01]  /*16b0*/  @!P3 LDC.64 R6, c[0x0][0x220] ;  /* 0x00008800ff06bb82 */ /* 0x000e620000000a00 */
[----:B------:R-:W-:Y:S01]  /*16c0*/  LOP3.LUT R93, R93, 0xfffffe00, RZ, 0xc0, !PT ;  /* 0xfffffe005d5d7812 */ /* 0x000fe200078ec0ff */
[----:B------:R-:W-:Y:S01]  /*16d0*/  @!P6 LDGSTS.E.BYPASS.LTC128B.128 [R15+0xe000], desc[UR20][R18.64+0x80] ;  /* 0x0e000080120fefae */ /* 0x000fe2000b901d54 */
[----:B------:R-:W-:Y:S01]  /*16e0*/  IMAD.U32 R13, RZ, RZ, UR6 ;  /* 0x00000006ff0d7e24 */ /* 0x000fe2000f8e00ff */
[----:B------:R-:W-:-:S02]  /*16f0*/  LOP3.LUT R133, R133, 0x6, RZ, 0xc0, !PT ;  /* 0x0000000685857812 */ /* 0x000fc400078ec0ff */
[----:B------:R4:W-:Y:S01]  /*1700*/  @!P6 LDGSTS.E.BYPASS.LTC128B.128 [R15+0x10000], desc[UR20][R18.64+0x100] ;  /* 0x10000100120fefae */ /* 0x0009e2000b901d54 */
[----:B--2---:R-:W-:-:S03]  /*1710*/  IMAD.U32 R10, RZ, RZ, UR28 ;  /* 0x0000001cff0a7e24 */ /* 0x004fc6000f8e00ff */
[----:B------:R-:W-:Y:S01]  /*1720*/  @!P5 LDGSTS.E.BYPASS.LTC128B.128 [R14+0xd000], desc[UR20][R24.64] ;  /* 0x0d000000180edfae */ /* 0x000fe2000b901d54 */
[----:B------:R-:W-:Y:S01]  /*1730*/  LOP3.LUT R17, R5, 0x8, R22, 0xf8, !PT ;  /* 0x0000000805117812 */ /* 0x000fe200078ef816 */
[----:B------:R-:W-:Y:S01]  /*1740*/  IMAD.U32 R11, RZ, RZ, UR29 ;  /* 0x0000001dff0b7e24 */ /* 0x000fe2000f8e00ff */
[----:B------:R-:W-:Y:S01]  /*1750*/  UIMAD.WIDE.U32 UR28, UR10, 0x20, URZ ;  /* 0x000000200a1c78a5 */ /* 0x000fe2000f8e003f */
[----:B------:R-:W-:Y:S01]  /*1760*/  @!P5 LDGSTS.E.BYPASS.LTC128B.128 [R14+0xf000], desc[UR20][R24.64+0x80] ;  /* 0x0f000080180edfae */ /* 0x000fe2000b901d54 */
[----:B------:R-:W-:-:S03]  /*1770*/  IMAD.U32 R11, RZ, RZ, UR7 ;  /* 0x00000007ff0b7e24 */ /* 0x000fc6000f8e00ff */
[----:B------:R2:W-:Y:S04]  /*1780*/  @!P5 LDGSTS.E.BYPASS.LTC128B.128 [R14+0x11000], desc[UR20][R24.64+0x100] ;  /* 0x11000100180edfae */ /* 0x0005e8000b901d54 */
[----:B------:R-:W0:Y:S01]  /*1790*/  LDGDEPBAR ;  /* 0x00000000000079af */ /* 0x000e220000000000 */
[----:B----4-:R-:W-:-:S05]  /*17a0*/  IMAD.SHL.U32 R15, R205, 0x8, RZ ;  /* 0x00000008cd0f7824 */ /* 0x010fca00078e00ff */
[----:B------:R-:W-:Y:S02]  /*17b0*/  LOP3.LUT R15, R4, 0x8, R15, 0xf8, !PT ;  /* 0x00000008040f7812 */ /* 0x000fe400078ef80f */
[----:B------:R-:W-:-:S04]  /*17c0*/  SHF.R.U32.HI R4, RZ, 0x3, R4 ;  /* 0x00000003ff047819 */ /* 0x000fc80000011604 */
[----:B------:R-:W-:Y:S01]  /*17d0*/  LOP3.LUT R4, R15, R4, RZ, 0x3c, !PT ;  /* 0x000000040f047212 */ /* 0x000fe200078e3cff */
[----:B------:R-:W-:-:S04]  /*17e0*/  DEPBAR.LE SB0, 0x0 ;  /* 0x000080000000791a */ /* 0x000fc80000000000 */
[----:B------:R-:W-:Y:S01]  /*17f0*/  BAR.SYNC.DEFER_BLOCKING 0x0 ;  /* 0x0000000000007b1d */ /* 0x000fe20000010000 */
[----:B--2---:R-:W-:Y:S02]  /*1800*/  SHF.R.U32.HI R14, RZ, 0x3, R5 ;  /* 0x00000003ff0e7819 */ /* 0x004fe40000011605 */
[C---:B------:R-:W-:Y:S02]  /*1810*/  LEA R5, P1, R10.reuse, R136, 0x6 ;  /* 0x000000880a057211 */ /* 0x040fe400078230ff */
[----:B------:R-:W-:Y:S02]  /*1820*/  LOP3.LUT R14, R17, R14, RZ, 0x3c, !PT ;  /* 0x0000000e110e7212 */ /* 0x000fe400078e3cff */
[----:B-1----:R-:W-:Y:S02]  /*1830*/  @!P3 LEA R18, P2, R5, R6, 0x1 ;  /* 0x000000060512b211 */ /* 0x002fe400078408ff */
[----:B------:R-:W-:Y:S01]  /*1840*/  LEA.HI.X R10, R10, R211, R11, 0x6, P1 ;  /* 0x000000d30a0a7211 */ /* 0x000fe200008f340b */
[----:B------:R-:W-:Y:S01]  /*1850*/  IMAD R205, R205, 0x200, R14 ;  /* 0x00000200cdcd7824 */ /* 0x000fe200078e020e */
[----:B------:R-:W-:-:S02]  /*1860*/  SHF.R.S32.HI R6, RZ, 0x5, R3 ;  /* 0x00000005ff067819 */ /* 0x000fc40000011403 */
[C---:B------:R-:W-:Y:S02]  /*1870*/  @!P0 IADD3 R11, P1, R5.reuse, UR28, RZ ;  /* 0x0000001c050b8c10 */ /* 0x040fe4000ff3e0ff */
[----:B------:R-:W-:Y:S01]  /*1880*/  @!P3 LEA.HI.X R19, R5, R7, R10, 0x1, P2 ;  /* 0x000000070513b211 */ /* 0x000fe200010f0c0a */
[----:B------:R-:W-:Y:S01]  /*1890*/  IMAD R5, R6, 0x400, R93 ;  /* 0x0000040006057824 */ /* 0x000fe200078e025d */
[----:B------:R-:W-:Y:S01]  /*18a0*/  @!P0 IADD3.X R16, R10, UR29, R13, P1, !PT ;  /* 0x0000001d0a108c10 */ /* 0x000fe20008ffe40d */
[----:B------:R-:W-:Y:S01]  /*18b0*/  IMAD.MOV.U32 R7, RZ, RZ, 0x10 ;  /* 0x00000010ff077424 */ /* 0x000fe200078e00ff */
[----:B---3--:R-:W-:Y:S01]  /*18c0*/  @!P0 LEA R8, P4, R11, R8, 0x1 ;  /* 0x000000080b088211 */ /* 0x008fe200078808ff */
[----:B------:R-:W-:Y:S01]  /*18d0*/  IMAD.IADD R206, R4, 0x1, R5 ;  /* 0x0000000104ce7824 */ /* 0x000fe200078e0205 */
[----:B------:R-:W-:Y:S01]  /*18e0*/  LEA R205, R205, UR4, 0x1 ;  /* 0x00000004cdcd7c11 */ /* 0x000fe2000f8e08ff */
[----:B------:R-:W-:Y:S01]  /*18f0*/  IMAD.MOV.U32 R5, RZ, RZ, 0x20 ;  /* 0x00000020ff057424 */ /* 0x000fe200078e00ff */
[----:B------:R-:W-:Y:S01]  /*1900*/  @!P0 LEA.HI.X R9, R11, R9, R16, 0x1, P4 ;  /* 0x000000090b098211 */ /* 0x000fe200020f0c10 */
[----:B------:R-:W-:Y:S01]  /*1910*/  @P3 STS.128 [R207+0x12000], RZ ;  /* 0x012000ffcf003388 */ /* 0x000fe20000000c00 */
[----:B------:R-:W-:Y:S01]  /*1920*/  LEA R206, R206, UR4, 0x1 ;  /* 0x00000004cece7c11 */ /* 0x000fe2000f8e08ff */
[----:B------:R-:W-:Y:S01]  /*1930*/  VIADD R203, R205, 0xc020 ;  /* 0x0000c020cdcb7836 */ /* 0x000fe20000000000 */
[----:B------:R-:W-:Y:S01]  /*1940*/  R2P PR, R12, 0x6 ;  /* 0x000000060c007804 */ /* 0x000fe20000000000 */
[----:B------:R-:W-:Y:S01]  /*1950*/  @P3 STS.128 [R207+0x14000], RZ ;  /* 0x014000ffcf003388 */ /* 0x000fe20000000c00 */
[----:B------:R-:W-:-:S03]  /*1960*/  LEA R6, R6, UR25, 0x4 ;  /* 0x0000001906067c11 */ /* 0x000fc6000f8e20ff */
[----:B------:R-:W-:Y:S01]  /*1970*/  @P3 STS.128 [R207+0x16000], RZ ;  /* 0x016000ffcf003388 */ /* 0x000fe20000000c00 */
[----:B------:R-:W-:Y:S02]  /*1980*/  SEL R7, R7, 0xfffffff0, !P1 ;  /* 0xfffffff007077807 */ /* 0x000fe40004800000 */
[----:B------:R-:W-:Y:S01]  /*1990*/  SEL R5, R5, 0xffffffe0, !P2 ;  /* 0xffffffe005057807 */ /* 0x000fe20005000000 */
[----:B------:R-:W-:Y:S01]  /*19a0*/  @!PT LDS RZ, [RZ] ;  /* 0x00000000fffff984 */ /* 0x000fe20000000800 */
[----:B------:R-:W-:Y:S01]  /*19b0*/  @!PT LDS RZ, [RZ] ;  /* 0x00000000fffff984 */ /* 0x000fe20000000800 */
[----:B------:R-:W-:Y:S01]  /*19c0*/  @!PT LDS RZ, [RZ] ;  /* 0x00000000fffff984 */ /* 0x000fe20000000800 */
[----:B------:R-:W-:Y:S01]  /*19d0*/  @!P3 LDGSTS.E.BYPASS.LTC128B.128 [R207+0x12000], desc[UR20][R18.64] ;  /* 0x1200000012cfbfae */ /* 0x000fe2000b901d54 */
[----:B------:R-:W-:Y:S01]  /*19e0*/  R2P PR, R0, 0x6 ;  /* 0x0000000600007804 */ /* 0x000fe20000000000 */
[----:B------:R-:W-:Y:S02]  /*19f0*/  VIADD R0, R205, 0xc000 ;  /* 0x0000c000cd007836 */ /* 0x000fe40000000000 */
[----:B------:R-:W-:Y:S01]  /*1a00*/  @!P3 LDGSTS.E.BYPASS.LTC128B.128 [R207+0x14000], desc[UR20][R18.64+0x80] ;  /* 0x1400008012cfbfae */ /* 0x000fe2000b901d54 */
[--C-:B------:R-:W-:Y:S02]  /*1a10*/  IMAD R204, R7, 0x2, R206.reuse ;  /* 0x0000000207cc7824 */ /* 0x100fe400078e02ce */
[C---:B------:R-:W-:Y:S01]  /*1a20*/  IMAD R202, R5.reuse, 0x2, R206 ;  /* 0x0000000205ca7824 */ /* 0x040fe200078e02ce */
[----:B------:R1:W-:Y:S01]  /*1a30*/  @!P3 LDGSTS.E.BYPASS.LTC128B.128 [R207+0x16000], desc[UR20][R18.64+0x100] ;  /* 0x1600010012cfbfae */ /* 0x0003e2000b901d54 */
[----:B------:R-:W-:-:S03]  /*1a40*/  IMAD R201, R5, 0x2, R204 ;  /* 0x0000000205c97824 */ /* 0x000fc600078e02cc */
[----:B------:R-:W-:Y:S02]  /*1a50*/  @P0 STS.128 [R207+0x13000], RZ ;  /* 0x013000ffcf000388 */ /* 0x000fe40000000c00 */
[----:B------:R-:W-:Y:S02]  /*1a60*/  @P1 VIADD R203, R0, 0xffffffe0 ;  /* 0xffffffe000cb1836 */ /* 0x000fe40000000000 */
[----:B------:R-:W-:Y:S01]  /*1a70*/  @P0 STS.128 [R207+0x15000], RZ ;  /* 0x015000ffcf000388 */ /* 0x000fe20000000c00 */
[----:B------:R-:W-:-:S03]  /*1a80*/  IMAD.MOV.U32 R0, RZ, RZ, 0x40 ;  /* 0x00000040ff007424 */ /* 0x000fc600078e00ff */
[----:B------:R-:W-:Y:S02]  /*1a90*/  @P0 STS.128 [R207+0x17000], RZ ;  /* 0x017000ffcf000388 */ /* 0x000fe40000000c00 */
[----:B------:R-:W-:Y:S02]  /*1aa0*/  SEL R0, R0, 0xffffffc0, !P2 ;  /* 0xffffffc000007807 */ /* 0x000fe40005000000 */
[----:B------:R-:W-:Y:S01]  /*1ab0*/  @!PT LDS RZ, [RZ] ;  /* 0x00000000fffff984 */ /* 0x000fe20000000800 */
[----:B------:R-:W-:Y:S01]  /*1ac0*/  @!PT LDS RZ, [RZ] ;  /* 0x00000000fffff984 */ /* 0x000fe20000000800 */
[----:B------:R-:W-:Y:S01]  /*1ad0*/  @!PT LDS RZ, [RZ] ;  /* 0x00000000fffff984 */ /* 0x000fe20000000800 */
[----:B------:R-:W-:Y:S03]  /*1ae0*/  @!P0 LDGSTS.E.BYPASS.LTC128B.128 [R207+0x13000], desc[UR20][R8.64] ;  /* 0x1300000008cf8fae */ /* 0x000fe6000b901d54 */
[----:B------:R-:W-:Y:S01]  /*1af0*/  IMAD.IADD R199, R205, 0x1, R0 ;  /* 0x00000001cdc77824 */ /* 0x000fe200078e0200 */
[----:B------:R-:W-:Y:S01]  /*1b00*/  @!P0 LDGSTS.E.BYPASS.LTC128B.128 [R207+0x15000], desc[UR20][R8.64+0x80] ;  /* 0x1500008008cf8fae */ /* 0x000fe2000b901d54 */
[----:B------:R-:W-:-:S03]  /*1b10*/  IMAD.IADD R192, R0, 0x1, R203 ;  /* 0x0000000100c07824 */ /* 0x000fc600078e02cb */
[----:B------:R2:W-:Y:S04]  /*1b20*/  @!P0 LDGSTS.E.BYPASS.LTC128B.128 [R207+0x17000], desc[UR20][R8.64+0x100] ;  /* 0x1700010008cf8fae */ /* 0x0005e8000b901d54 */
[----:B------:R-:W-:Y:S04]  /*1b30*/  LDSM.16.M88.4 R20, [R206] ;  /* 0x00000000ce14783b */ /* 0x000fe80000000200 */
[----:B------:R-:W3:Y:S04]  /*1b40*/  LDSM.16.M88.4 R32, [R205+0xc000] ;  /* 0x00c00000cd20783b */ /* 0x000ee80000000200 */
[----:B------:R-:W4:Y:S04]  /*1b50*/  LDSM.16.M88.4 R40, [R205+0xc800] ;  /* 0x00c80000cd28783b */ /* 0x000f280000000200 */
[----:B------:R-:W-:Y:S04]  /*1b60*/  LDSM.16.M88.4 R52, [R204] ;  /* 0x00000000cc34783b */ /* 0x000fe80000000200 */
[----:B-1----:R-:W1:Y:S04]  /*1b70*/  LDSM.16.M88.4 R16, [R203] ;  /* 0x00000000cb10783b */ /* 0x002e680000000200 */
[----:B------:R-:W5:Y:S04]  /*1b80*/  LDSM.16.M88.4 R60, [R205+0xd000] ;  /* 0x00d00000cd3c783b */ /* 0x000f680000000200 */
[----:B------:R-:W5:Y:S04]  /*1b90*/  LDSM.16.M88.4 R12, [R203+0x800] ;  /* 0x00080000cb0c783b */ /* 0x000f680000000200 */
[----:B------:R-:W5:Y:S04]  /*1ba0*/  LDSM.16.M88.4 R36, [R205+0xd800] ;  /* 0x00d80000cd24783b */ /* 0x000f680000000200 */
[----:B------:R-:W-:Y:S04]  /*1bb0*/  LDSM.16.M88.4 R76, [R202] ;  /* 0x00000000ca4c783b */ /* 0x000fe80000000200 */
[----:B--2---:R-:W2:Y:S04]  /*1bc0*/  LDSM.16.M88.4 R8, [R199+0xc000] ;  /* 0x00c00000c708783b */ /* 0x004ea80000000200 */
[----:B------:R-:W2:Y:S01]  /*1bd0*/  LDSM.16.M88.4 R80, [R203+0x1000] ;  /* 0x00100000cb50783b */ /* 0x000ea20000000200 */
[C---:B---3--:R-:W-:Y:S03]  /*1be0*/  HMMA.16816.F32 R24, R20.reuse, R32, RZ ;  /* 0x000000201418723c */ /* 0x048fe600000018ff */
[----:B------:R-:W3:Y:S04]  /*1bf0*/  LDSM.16.M88.4 R28, [R199+0xc800] ;  /* 0x00c80000c71c783b */ /* 0x000ee80000000200 */
[----:B------:R-:W3:Y:S01]  /*1c00*/  LDSM.16.M88.4 R68, [R203+0x1800] ;  /* 0x00180000cb44783b */ /* 0x000ee20000000200 */
[C---:B----4-:R-:W-:Y:S03]  /*1c10*/  HMMA.16816.F32 R44, R20.reuse, R40, RZ ;  /* 0x00000028142c723c */ /* 0x050fe600000018ff */
[----:B------:R-:W-:Y:S03]  /*1c20*/  LDSM.16.M88.4 R72, [R201] ;  /* 0x00000000c948783b */ /* 0x000fe60000000200 */
[C---:B------:R-:W-:Y:S01]  /*1c30*/  HMMA.16816.F32 R32, R20.reuse, R34, RZ ;  /* 0x000000221420723c */ /* 0x040fe200000018ff */
[----:B------:R-:W-:Y:S04]  /*1c40*/  LDSM.16.M88.4 R48, [R199+0xd000] ;  /* 0x00d00000c730783b */ /* 0x000fe80000000200 */
[----:B------:R-:W-:Y:S01]  /*1c50*/  LDSM.16.M88.4 R88, [R205+0xe000] ;  /* 0x00e00000cd58783b */ /* 0x000fe20000000200 */
[----:B------:R-:W-:Y:S03]  /*1c60*/  HMMA.16816.F32 R40, R20, R42, RZ ;  /* 0x0000002a1428723c */ /* 0x000fe600000018ff */
[----:B------:R-:W-:Y:S03]  /*1c70*/  LDSM.16.M88.4 R84, [R192+0x1800] ;  /* 0x00180000c054783b */ /* 0x000fe60000000200 */
[----:B-1----:R-:W-:Y:S01]  /*1c80*/  HMMA.16816.F32 R24, R52, R16, R24 ;  /* 0x000000103418723c */ /* 0x002fe20000001818 */
[----:B------:R-:W0:Y:S05]  /*1c90*/  LDGDEPBAR ;  /* 0x00000000000079af */ /* 0x000e2a0000000000 */
[C---:B-----5:R-:W-:Y:S06]  /*1ca0*/  HMMA.16816.F32 R64, R20.reuse, R60, RZ ;  /* 0x0000003c1440723c */ /* 0x060fec00000018ff */
[----:B------:R-:W-:Y:S06]  /*1cb0*/  HMMA.16816.F32 R60, R20, R62, RZ ;  /* 0x0000003e143c723c */ /* 0x000fec00000018ff */
[C---:B------:R-:W-:Y:S01]  /*1cc0*/  HMMA.16816.F32 R32, R52.reuse, R18, R32 ;  /* 0x000000123420723c */ /* 0x040fe20000001820 */
[----:B------:R-:W1:Y:S05]  /*1cd0*/  LDSM.16.M88.4 R16, [R192] ;  /* 0x00000000c010783b */ /* 0x000e6a0000000200 */
[C---:B------:R-:W-:Y:S06]  /*1ce0*/  HMMA.16816.F32 R44, R52.reuse, R12, R44 ;  /* 0x0000000c342c723c */ /* 0x040fec000000182c */
[----:B------:R-:W-:Y:S01]  /*1cf0*/  HMMA.16816.F32 R40, R52, R14, R40 ;  /* 0x0000000e3428723c */ /* 0x000fe20000001828 */
[----:B------:R-:W-:Y:S05]  /*1d00*/  LDSM.16.M88.4 R12, [R192+0x800] ;  /* 0x00080000c00c783b */ /* 0x000fea0000000200 */
[C---:B------:R-:W-:Y:S06]  /*1d10*/  HMMA.16816.F32 R56, R20.reuse, R36, RZ ;  /* 0x000000241438723c */ /* 0x040fec00000018ff */
[----:B------:R-:W-:Y:S01]  /*1d20*/  HMMA.16816.F32 R20, R20, R38, RZ ;  /* 0x000000261414723c */ /* 0x000fe200000018ff */
[----:B------:R-:W4:Y:S05]  /*1d30*/  LDSM.16.M88.4 R36, [R199+0xd800] ;  /* 0x00d80000c724783b */ /* 0x000f2a0000000200 */
[----:B--2---:R-:W-:Y:S06]  /*1d40*/  HMMA.16816.F32 R24, R76, R8, R24 ;  /* 0x000000084c18723c */ /* 0x004fec0000001818 */
[C---:B------:R-:W-:Y:S06]  /*1d50*/  HMMA.16816.F32 R64, R52.reuse, R80, R64 ;  /* 0x000000503440723c */ /* 0x040fec0000001840 */
[----:B------:R-:W-:Y:S01]  /*1d60*/  HMMA.16816.F32 R60, R52, R82, R60 ;  /* 0x00000052343c723c */ /* 0x000fe2000000183c */
[----:B------:R-:W-:Y:S05]  /*1d70*/  LDSM.16.M88.4 R80, [R202+0x4000] ;  /* 0x00400000ca50783b */ /* 0x000fea0000000200 */
[C---:B------:R-:W-:Y:S01]  /*1d80*/  HMMA.16816.F32 R32, R76.reuse, R10, R32 ;  /* 0x0000000a4c20723c */ /* 0x040fe20000001820 */
[----:B------:R-:W-:Y:S05]  /*1d90*/  LDSM.16.M88.4 R8, [R192+0x1000] ;  /* 0x00100000c008783b */ /* 0x000fea0000000200 */
[C---:B---3--:R-:W-:Y:S06]  /*1da0*/  HMMA.16816.F32 R44, R76.reuse, R28, R44 ;  /* 0x0000001c4c2c723c */ /* 0x048fec000000182c */
[----:B------:R-:W-:Y:S01]  /*1db0*/  HMMA.16816.F32 R40, R76, R30, R40 ;  /* 0x0000001e4c28723c */ /* 0x000fe20000001828 */
[----:B------:R-:W2:Y:S05]  /*1dc0*/  LDSM.16.M88.4 R28, [R206+0x4000] ;  /* 0x00400000ce1c783b */ /* 0x000eaa0000000200 */
[C---:B------:R-:W-:Y:S06]  /*1dd0*/  HMMA.16816.F32 R56, R52.reuse, R68, R56 ;  /* 0x000000443438723c */ /* 0x040fec0000001838 */
[----:B------:R-:W-:Y:S01]  /*1de0*/  HMMA.16816.F32 R20, R52, R70, R20 ;  /* 0x000000463414723c */ /* 0x000fe20000001814 */
[----:B------:R-:W-:Y:S04]  /*1df0*/  LDSM.16.M88.4 R68, [R203+0x2000] ;  /* 0x00200000cb44783b */ /* 0x000fe80000000200 */
[----:B------:R-:W-:Y:S01]  /*1e00*/  LDSM.16.M88.4 R52, [R205+0xf800] ;  /* 0x00f80000cd34783b */ /* 0x000fe20000000200 */
[----:B-1----:R-:W-:Y:S06]  /*1e10*/  HMMA.16816.F32 R24, R72, R16, R24 ;  /* 0x000000104818723c */ /* 0x002fec0000001818 */
[C---:B------:R-:W-:Y:S06]  /*1e20*/  HMMA.16816.F32 R64, R76.reuse, R48, R64 ;  /* 0x000000304c40723c */ /* 0x040fec0000001840 */
[----:B------:R-:W-:Y:S01]  /*1e30*/  HMMA.16816.F32 R60, R76, R50, R60 ;  /* 0x000000324c3c723c */ /* 0x000fe2000000183c */
[----:B------:R-:W-:Y:S05]  /*1e40*/  LDSM.16.M88.4 R48, [R205+0xe800] ;  /* 0x00e80000cd30783b */ /* 0x000fea0000000200 */
[----:B------:R-:W-:Y:S01]  /*1e50*/  HMMA.16816.F32 R32, R72, R18, R32 ;  /* 0x000000124820723c */ /* 0x000fe20000001820 */
[----:B------:R-:W1:Y:S05]  /*1e60*/  LDSM.16.M88.4 R16, [R204+0x4000] ;  /* 0x00400000cc10783b */ /* 0x000e6a0000000200 */
[C---:B----4-:R-:W-:Y:S06]  /*1e70*/  HMMA.16816.F32 R56, R76.reuse, R36, R56 ;  /* 0x000000244c38723c */ /* 0x050fec0000001838 */
[----:B------:R-:W-:Y:S01]  /*1e80*/  HMMA.16816.F32 R76, R76, R38, R20 ;  /* 0x000000264c4c723c */ /* 0x000fe20000001814 */
[----:B------:R-:W3:Y:S04]  /*1e90*/  LDSM.16.M88.4 R36, [R205+0xf000] ;  /* 0x00f00000cd24783b */ /* 0x000ee80000000200 */
[----:B------:R-:W-:Y:S01]  /*1ea0*/  LDSM.16.M88.4 R20, [R203+0x3000] ;  /* 0x00300000cb14783b */ /* 0x000fe20000000200 */
[----:B--2---:R-:W-:Y:S06]  /*1eb0*/  HMMA.16816.F32 R24, R28, R88, R24 ;  /* 0x000000581c18723c */ /* 0x004fec0000001818 */
[C---:B------:R-:W-:Y:S06]  /*1ec0*/  HMMA.16816.F32 R64, R72.reuse, R8, R64 ;  /* 0x000000084840723c */ /* 0x040fec0000001840 */
[C---:B------:R-:W-:Y:S01]  /*1ed0*/  HMMA.16816.F32 R60, R72.reuse, R10, R60 ;  /* 0x0000000a483c723c */ /* 0x040fe2000000183c */
[----:B------:R-:W2:Y:S05]  /*1ee0*/  LDSM.16.M88.4 R8, [R199+0xe000] ;  /* 0x00e00000c708783b */ /* 0x000eaa0000000200 */
[C---:B------:R-:W-:Y:S06]  /*1ef0*/  HMMA.16816.F32 R44, R72.reuse, R12, R44 ;  /* 0x0000000c482c723c */ /* 0x040fec000000182c */
[----:B------:R-:W-:Y:S01]  /*1f00*/  HMMA.16816.F32 R40, R72, R14, R40 ;  /* 0x0000000e4828723c */ /* 0x000fe20000001828 */
[----:B------:R-:W4:Y:S05]  /*1f10*/  LDSM.16.M88.4 R12, [R203+0x2800] ;  /* 0x00280000cb0c783b */ /* 0x000f2a0000000200 */
[----:B------:R-:W-:Y:S01]  /*1f20*/  HMMA.16816.F32 R32, R28, R90, R32 ;  /* 0x0000005a1c20723c */ /* 0x000fe20000001820 */
[----:B------:R-:W-:Y:S05]  /*1f30*/  LDSM.16.M88.4 R88, [R199+0xf800] ;  /* 0x00f80000c758783b */ /* 0x000fea0000000200 */
[----:B-1----:R-:W-:Y:S06]  /*1f40*/  HMMA.16816.F32 R24, R16, R68, R24 ;  /* 0x000000441018723c */ /* 0x002fec0000001818 */
[C---:B------:R-:W-:Y:S06]  /*1f50*/  HMMA.16816.F32 R56, R72.reuse, R84, R56 ;  /* 0x000000544838723c */ /* 0x040fec0000001838 */
[----:B------:R-:W-:Y:S01]  /*1f60*/  HMMA.16816.F32 R76, R72, R86, R76 ;  /* 0x00000056484c723c */ /* 0x000fe2000000184c */
[----:B------:R-:W-:Y:S04]  /*1f70*/  LDSM.16.M88.4 R72, [R201+0x4000] ;  /* 0x00400000c948783b */ /* 0x000fe80000000200 */
[----:B------:R-:W-:Y:S01]  /*1f80*/  LDSM.16.M88.4 R84, [R203+0x4000] ;  /* 0x00400000cb54783b */ /* 0x000fe20000000200 */
[C---:B---3--:R-:W-:Y:S06]  /*1f90*/  HMMA.16816.F32 R64, R28.reuse, R36, R64 ;  /* 0x000000241c40723c */ /* 0x048fec0000001840 */
[C---:B------:R-:W-:Y:S01]  /*1fa0*/  HMMA.16816.F32 R60, R28.reuse, R38, R60 ;  /* 0x000000261c3c723c */ /* 0x040fe2000000183c */
[----:B------:R-:W1:Y:S05]  /*1fb0*/  LDSM.16.M88.4 R36, [R192+0x2000] ;  /* 0x00200000c024783b */ /* 0x000e6a0000000200 */
[C---:B------:R-:W-:Y:S06]  /*1fc0*/  HMMA.16816.F32 R44, R28.reuse, R48, R44 ;  /* 0x000000301c2c723c */ /* 0x040fec000000182c */
[----:B------:R-:W-:Y:S01]  /*1fd0*/  HMMA.16816.F32 R40, R28, R50, R40 ;  /* 0x000000321c28723c */ /* 0x000fe20000001828 */
[----:B------:R-:W3:Y:S05]  /*1fe0*/  LDSM.16.M88.4 R48, [R203+0x3800] ;  /* 0x00380000cb30783b */ /* 0x000eea0000000200 */
[----:B------:R-:W-:Y:S01]  /*1ff0*/  HMMA.16816.F32 R32, R16, R70, R32 ;  /* 0x000000461020723c */ /* 0x000fe20000001820 */
[----:B------:R-:W-:Y:S05]  /*2000*/  LDSM.16.M88.4 R68, [R192+0x3000] ;  /* 0x00300000c044783b */ /* 0x000fea0000000200 */
[----:B--2---:R-:W-:Y:S06]  /*2010*/  HMMA.16816.F32 R24, R80, R8, R24 ;  /* 0x000000085018723c */ /* 0x004fec0000001818 */
[C---:B------:R-:W-:Y:S06]  /*2020*/  HMMA.16816.F32 R56, R28.reuse, R52, R56 ;  /* 0x000000341c38723c */ /* 0x040fec0000001838 */
[----:B------:R-:W-:Y:S01]  /*2030*/  HMMA.16816.F32 R76, R28, R54, R76 ;  /* 0x000000361c4c723c */ /* 0x000fe2000000184c */
[----:B------:R-:W2:Y:S04]  /*2040*/  LDSM.16.M88.4 R28, [R199+0xe800] ;  /* 0x00e80000c71c783b */ /* 0x000ea80000000200 */
[----:B------:R-:W-:Y:S01]  /*2050*/  LDSM.16.M88.4 R52, [R206+0x8000] ;  /* 0x00800000ce34783b */ /* 0x000fe20000000200 */
[C---:B------:R-:W-:Y:S06]  /*2060*/  HMMA.16816.F32 R64, R16.reuse, R20, R64 ;  /* 0x000000141040723c */ /* 0x040fec0000001840 */
[C---:B------:R-:W-:Y:S01]  /*2070*/  HMMA.16816.F32 R60, R16.reuse, R22, R60 ;  /* 0x00000016103c723c */ /* 0x040fe2000000183c */
[----:B------:R-:W5:Y:S05]  /*2080*/  LDSM.16.M88.4 R20, [R205+0x10000] ;  /* 0x01000000cd14783b */ /* 0x000f6a0000000200 */
[C---:B----4-:R-:W-:Y:S06]  /*2090*/  HMMA.16816.F32 R44, R16.reuse, R12, R44 ;  /* 0x0000000c102c723c */ /* 0x050fec000000182c */
[----:B------:R-:W-:Y:S01]  /*20a0*/  HMMA.16816.F32 R40, R16, R14, R40 ;  /* 0x0000000e1028723c */ /* 0x000fe20000001828 */
[----:B------:R-:W4:Y:S05]  /*20b0*/  LDSM.16.M88.4 R12, [R199+0xf000] ;  /* 0x00f00000c70c783b */ /* 0x000f2a0000000200 */
[----:B------:R-:W-:Y:S01]  /*20c0*/  HMMA.16816.F32 R32, R80, R10, R32 ;  /* 0x0000000a5020723c */ /* 0x000fe20000001820 */
[----:B------:R-:W4:Y:S05]  /*20d0*/  LDSM.16.M88.4 R8, [R192+0x2800] ;  /* 0x00280000c008783b */ /* 0x000f2a0000000200 */
[----:B-1----:R-:W-:Y:S06]  /*20e0*/  HMMA.16816.F32 R24, R72, R36, R24 ;  /* 0x000000244818723c */ /* 0x002fec0000001818 */
[C---:B---3--:R-:W-:Y:S06]  /*20f0*/  HMMA.16816.F32 R56, R16.reuse, R48, R56 ;  /* 0x000000301038723c */ /* 0x048fec0000001838 */
[----:B------:R-:W-:Y:S01]  /*2100*/  HMMA.16816.F32 R76, R16, R50, R76 ;  /* 0x00000032104c723c */ /* 0x000fe2000000184c */
[----:B------:R-:W1:Y:S04]  /*2110*/  LDSM.16.M88.4 R16, [R204+0x8000] ;  /* 0x00800000cc10783b */ /* 0x000e680000000200 */
[----:B------:R-:W3:Y:S01]  /*2120*/  LDSM.16.M88.4 R48, [R205+0x10800] ;  /* 0x01080000cd30783b */ /* 0x000ee20000000200 */
[----:B--2---:R-:W-:Y:S06]  /*2130*/  HMMA.16816.F32 R44, R80, R28, R44 ;  /* 0x0000001c502c723c */ /* 0x004fec000000182c */
[----:B------:R-:W-:Y:S01]  /*2140*/  HMMA.16816.F32 R32, R72, R38, R32 ;  /* 0x000000264820723c */ /* 0x000fe20000001820 */
[----:B------:R-:W-:Y:S05]  /*2150*/  LDSM.16.M88.4 R36, [R203+0x4800] ;  /* 0x00480000cb24783b */ /* 0x000fea0000000200 */
[----:B-----5:R-:W-:Y:S06]  /*2160*/  HMMA.16816.F32 R24, R52, R20, R24 ;  /* 0x000000143418723c */ /* 0x020fec0000001818 */
[C---:B------:R-:W-:Y:S01]  /*2170*/  HMMA.16816.F32 R40, R80.reuse, R30, R40 ;  /* 0x0000001e5028723c */ /* 0x040fe20000001828 */
[----:B------:R-:W-:Y:S05]  /*2180*/  LDSM.16.M88.4 R28, [R199+0x10000] ;  /* 0x01000000c71c783b */ /* 0x000fea0000000200 */
[C---:B----4-:R-:W-:Y:S06]  /*2190*/  HMMA.16816.F32 R64, R80.reuse, R12, R64 ;  /* 0x0000000c5040723c */ /* 0x050fec0000001840 */
[----:B------:R-:W-:Y:S01]  /*21a0*/  HMMA.16816.F32 R60, R80, R14, R60 ;  /* 0x0000000e503c723c */ /* 0x000fe2000000183c */
[----:B------:R-:W2:Y:S05]  /*21b0*/  LDSM.16.M88.4 R12, [R202+0x8000] ;  /* 0x00800000ca0c783b */ /* 0x000eaa0000000200 */
[----:B------:R-:W-:Y:S06]  /*21c0*/  HMMA.16816.F32 R44, R72, R8, R44 ;  /* 0x00000008482c723c */ /* 0x000fec000000182c */
[----:B------:R-:W-:Y:S01]  /*21d0*/  HMMA.16816.F32 R32, R52, R22, R32 ;  /* 0x000000163420723c */ /* 0x000fe20000001820 */
[----:B------:R-:W-:Y:S05]  /*21e0*/  LDSM.16.M88.4 R20, [R192+0x4000] ;  /* 0x00400000c014783b */ /* 0x000fea0000000200 */
[----:B-1----:R-:W-:Y:S06]  /*21f0*/  HMMA.16816.F32 R24, R16, R84, R24 ;  /* 0x000000541018723c */ /* 0x002fec0000001818 */
[----:B------:R-:W-:Y:S01]  /*2200*/  HMMA.16816.F32 R40, R72, R10, R40 ;  /* 0x0000000a4828723c */ /* 0x000fe20000001828 */
[----:B------:R-:W1:Y:S05]  /*2210*/  LDSM.16.M88.4 R8, [R201+0x8000] ;  /* 0x00800000c908783b */ /* 0x000e6a0000000200 */
[----:B---3--:R-:W-:Y:S06]  /*2220*/  HMMA.16816.F32 R44, R52, R48, R44 ;  /* 0x00000030342c723c */ /* 0x008fec000000182c */
[----:B------:R-:W-:Y:S06]  /*2230*/  HMMA.16816.F32 R32, R16, R86, R32 ;  /* 0x000000561020723c */ /* 0x000fec0000001820 */
[----:B--2---:R-:W-:Y:S06]  /*2240*/  HMMA.16816.F32 R24, R12, R28, R24 ;  /* 0x0000001c0c18723c */ /* 0x004fec0000001818 */
[----:B------:R-:W-:Y:S01]  /*2250*/  HMMA.16816.F32 R84, R72, R68, R64 ;  /* 0x000000444854723c */ /* 0x000fe20000001840 */
[----:B------:R-:W2:Y:S05]  /*2260*/  LDSM.16.M88.4 R64, [R199+0x10800] ;  /* 0x01080000c740783b */ /* 0x000eaa0000000200 */
[----:B------:R-:W-:Y:S01]  /*2270*/  HMMA.16816.F32 R40, R52, R50, R40 ;  /* 0x000000323428723c */ /* 0x000fe20000001828 */
[----:B------:R-:W3:Y:S05]  /*2280*/  LDSM.16.M88.4 R48, [R205+0x11000] ;  /* 0x01100000cd30783b */ /* 0x000eea0000000200 */
[----:B------:R-:W-:Y:S06]  /*2290*/  HMMA.16816.F32 R44, R16, R36, R44 ;  /* 0x00000024102c723c */ /* 0x000fec000000182c */
[----:B------:R-:W-:Y:S01]  /*22a0*/  HMMA.16816.F32 R32, R12, R30, R32 ;  /* 0x0000001e0c20723c */ /* 0x000fe20000001820 */
[----:B------:R-:W4:Y:S05]  /*22b0*/  LDSM.16.M88.4 R28, [R192+0x3800] ;  /* 0x00380000c01c783b */ /* 0x000f2a0000000200 */
[----:B-1----:R-:W-:Y:S06]  /*22c0*/  HMMA.16816.F32 R24, R8, R20, R24 ;  /* 0x000000140818723c */ /* 0x002fec0000001818 */
[----:B------:R-:W-:Y:S01]  /*22d0*/  HMMA.16816.F32 R68, R72, R70, R60 ;  /* 0x000000464844723c */ /* 0x000fe2000000183c */
[----:B------:R-:W1:Y:S05]  /*22e0*/  LDSM.16.M88.4 R60, [R203+0x5000] ;  /* 0x00500000cb3c783b */ /* 0x000e6a0000000200 */
[C---:B------:R-:W-:Y:S06]  /*22f0*/  HMMA.16816.F32 R56, R80.reuse, R88, R56 ;  /* 0x000000585038723c */ /* 0x040fec0000001838 */
[----:B------:R-:W-:Y:S01]  /*2300*/  HMMA.16816.F32 R80, R80, R90, R76 ;  /* 0x0000005a5050723c */ /* 0x000fe2000000184c */
[----:B------:R-:W5:Y:S05]  /*2310*/  LDSM.16.M88.4 R76, [R192+0x4800] ;  /* 0x00480000c04c783b */ /* 0x000f6a0000000200 */
[----:B------:R-:W-:Y:S01]  /*2320*/  HMMA.16816.F32 R40, R16, R38, R40 ;  /* 0x000000261028723c */ /* 0x000fe20000001828 */
[----:B------:R-:W-:Y:S05]  /*2330*/  LDSM.16.M88.4 R36, [R199+0x11800] ;  /* 0x01180000c724783b */ /* 0x000fea0000000200 */
[----:B--2---:R-:W-:Y:S06]  /*2340*/  HMMA.16816.F32 R44, R12, R64, R44 ;  /* 0x000000400c2c723c */ /* 0x004fec000000182c */
[----:B---3--:R-:W-:Y:S01]  /*2350*/  HMMA.16816.F32 R84, R52, R48, R84 ;  /* 0x000000303454723c */ /* 0x008fe20000001854 */
[----:B------:R-:W-:Y:S01]  /*2360*/  FMUL.FTZ R64, R24, UR8 ;  /* 0x0000000818407c20 */ /* 0x000fe20008410000 */
[----:B------:R-:W-:-:S04]  /*2370*/  FMUL.FTZ R65, R27, UR8 ;  /* 0x000000081b417c20 */ /* 0x000fc80008410000 */
[----:B------:R-:W-:Y:S01]  /*2380*/  HMMA.16816.F32 R32, R8, R22, R32 ;  /* 0x000000160820723c */ /* 0x000fe20000001820 */
[----:B------:R-:W-:Y:S01]  /*2390*/  FMUL.FTZ R49, R25, UR8 ;  /* 0x0000000819317c20 */ /* 0x000fe20008410000 */
[----:B------:R-:W-:Y:S01]  /*23a0*/  FMUL.FTZ R48, R26, UR8 ;  /* 0x000000081a307c20 */ /* 0x000fe20008410000 */
[----:B------:R-:W-:Y:S01]  /*23b0*/  LDSM.16.M88.4 R20, [R199+0x11000] ;  /* 0x01100000c714783b */ /* 0x000fe20000000200 */
[----:B------:R-:W2:Y:S02]  /*23c0*/  MUFU.TANH R65, R65 ;  /* 0x0000004100417308 */ /* 0x000ea40000002400 */
[C---:B----4-:R-:W-:Y:S01]  /*23d0*/  HMMA.16816.F32 R56, R72.reuse, R28, R56 ;  /* 0x0000001c4838723c */ /* 0x050fe20000001838 */
[----:B------:R-:W3:Y:S05]  /*23e0*/  LDSM.16.M88.4 R24, [R205+0x11800] ;  /* 0x01180000cd18783b */ /* 0x000eea0000000200 */
[----:B------:R-:W-:Y:S01]  /*23f0*/  HMMA.16816.F32 R80, R72, R30, R80 ;  /* 0x0000001e4850723c */ /* 0x000fe20000001850 */
[----:B------:R-:W-:Y:S01]  /*2400*/  LDSM.16.M88.4 R28, [R192+0x5000] ;  /* 0x00500000c01c783b */ /* 0x000fe20000000200 */
[----:B------:R-:W-:Y:S04]  /*2410*/  MUFU.TANH R49, R49 ;  /* 0x0000003100317308 */ /* 0x000fe80000002400 */
[----:B------:R-:W-:Y:S04]  /*2420*/  HMMA.16816.F32 R40, R12, R66, R40 ;  /* 0x000000420c28723c */ /* 0x000fe80000001828 */
[----:B------:R-:W-:Y:S02]  /*2430*/  MUFU.TANH R64, R64 ;  /* 0x0000004000407308 */ /* 0x000fe40000002400 */
[----:B-1----:R-:W-:Y:S01]  /*2440*/  HMMA.16816.F32 R84, R16, R60, R84 ;  /* 0x0000003c1054723c */ /* 0x002fe20000001854 */
[----:B------:R-:W-:-:S05]  /*2450*/  FMUL.FTZ R66, R32, UR8 ;  /* 0x0000000820427c20 */ /* 0x000fca0008410000 */
[----:B------:R-:W-:Y:S01]  /*2460*/  HMMA.16816.F32 R68, R52, R50, R68 ;  /* 0x000000323444723c */ /* 0x000fe20000001844 */
[----:B------:R-:W-:Y:S01]  /*2470*/  FMUL.FTZ R60, R33, UR8 ;  /* 0x00000008213c7c20 */ /* 0x000fe20008410000 */
[----:B------:R-:W-:Y:S01]  /*2480*/  FMUL.FTZ R61, R34, UR8 ;  /* 0x00000008223d7c20 */ /* 0x000fe20008410000 */
[----:B------:R-:W1:Y:S03]  /*2490*/  MUFU.TANH R66, R66 ;  /* 0x0000004200427308 */ /* 0x000e660000002400 */
[C---:B-----5:R-:W-:Y:S01]  /*24a0*/  HMMA.16816.F32 R44, R8.reuse, R76, R44 ;  /* 0x0000004c082c723c */ /* 0x060fe2000000182c */
[----:B------:R-:W-:Y:S02]  /*24b0*/  FMUL.FTZ R50, R35, UR8 ;  /* 0x0000000823327c20 */ /* 0x000fe40008410000 */
[----:B------:R-:W4:Y:S02]  /*24c0*/  LDSM.16.M88.4 R32, [R203+0x5800] ;  /* 0x00580000cb20783b */ /* 0x000f240000000200 */
[----:B------:R-:W-:Y:S01]  /*24d0*/  MUFU.TANH R61, R61 ;  /* 0x0000003d003d7308 */ /* 0x000fe20000002400 */
[----:B------:R-:W-:Y:S06]  /*24e0*/  HMMA.16816.F32 R40, R8, R78, R40 ;  /* 0x0000004e0828723c */ /* 0x000fec0000001828 */
[C---:B---3--:R-:W-:Y:S01]  /*24f0*/  HMMA.16816.F32 R56, R52.reuse, R24, R56 ;  /* 0x000000183438723c */ /* 0x048fe20000001838 */
[----:B------:R-:W-:Y:S05]  /*2500*/  MUFU.TANH R50, R50 ;  /* 0x0000003200327308 */ /* 0x000fea0000002400 */
[----:B------:R-:W-:Y:S01]  /*2510*/  HMMA.16816.F32 R80, R52, R26, R80 ;  /* 0x0000001a3450723c */ /* 0x000fe20000001850 */
[----:B------:R-:W-:-:S02]  /*2520*/  LOP3.LUT R25, R3, 0xffffffe0, RZ, 0xc0, !PT ;  /* 0xffffffe003197812 */ /* 0x000fc400078ec0ff */
[----:B------:R-:W-:Y:S03]  /*2530*/  MUFU.TANH R60, R60 ;  /* 0x0000003c003c7308 */ /* 0x000fe60000002400 */
[----:B------:R-:W-:Y:S01]  /*2540*/  HMMA.16816.F32 R68, R16, R62, R68 ;  /* 0x0000003e1044723c */ /* 0x000fe20000001844 */
[----:B------:R-:W-:Y:S02]  /*2550*/  IMAD.IADD R0, R2, 0x1, -R25 ;  /* 0x0000000102007824 */ /* 0x000fe400078e0a19 */
[----:B------:R-:W-:Y:S01]  /*2560*/  FMUL.FTZ R44, R44, UR8 ;  /* 0x000000082c2c7c20 */ /* 0x000fe20008410000 */
[----:B------:R-:W-:Y:S02]  /*2570*/  IMAD.U32 R2, RZ, RZ, UR5 ;  /* 0x00000005ff027e24 */ /* 0x000fe4000f8e00ff */
[----:B------:R-:W-:Y:S01]  /*2580*/  FMUL.FTZ R24, R47, UR8 ;  /* 0x000000082f187c20 */ /* 0x000fe20008410000 */
[----:B------:R-:W-:Y:S01]  /*2590*/  MUFU.TANH R48, R48 ;  /* 0x0000003000307308 */ /* 0x000fe20000002400 */
[----:B------:R-:W-:Y:S01]  /*25a0*/  HMMA.16816.F32 R84, R12, R20, R84 ;  /* 0x000000140c54723c */ /* 0x000fe20000001854 */
[----:B------:R-:W-:Y:S01]  /*25b0*/  SHF.R.S32.HI R25, RZ, 0x1f, R0 ;  /* 0x0000001fff197819 */ /* 0x000fe20000011400 */
[----:B------:R-:W-:Y:S01]  /*25c0*/  FMUL.FTZ R26, R43, UR8 ;  /* 0x000000082b1a7c20 */ /* 0x000fe20008410000 */
[----:B------:R-:W-:Y:S01]  /*25d0*/  FMUL.FTZ R3, R40, UR8 ;  /* 0x0000000828037c20 */ /* 0x000fe20008410000 */
[----:B------:R-:W-:Y:S01]  /*25e0*/  FMUL.FTZ R42, R42, UR8 ;  /* 0x000000082a2a7c20 */ /* 0x000fe20008410000 */
[----:B------:R-:W-:Y:S01]  /*25f0*/  LEA.HI R27, R25, R0, RZ, 0x2 ;  /* 0x00000000191b7211 */ /* 0x000fe200078f10ff */
[----:B------:R-:W-:Y:S01]  /*2600*/  IMAD.U32 R0, RZ, RZ, UR26 ;  /* 0x0000001aff007e24 */ /* 0x000fe2000f8e00ff */
[----:B------:R-:W3:Y:S01]  /*2610*/  MUFU.TANH R44, R44 ;  /* 0x0000002c002c7308 */ /* 0x000ee20000002400 */
[----:B------:R-:W-:Y:S01]  /*2620*/  FMUL.FTZ R21, R46, UR8 ;  /* 0x000000082e157c20 */ /* 0x000fe20008410000 */
[----:B------:R-:W-:Y:S01]  /*2630*/  SHF.R.S32.HI R27, RZ, 0x2, R27 ;  /* 0x00000002ff1b7819 */ /* 0x000fe2000001141b */
[----:B------:R-:W-:Y:S01]  /*2640*/  FMUL.FTZ R20, R45, UR8 ;  /* 0x000000082d147c20 */ /* 0x000fe20008410000 */
[----:B------:R-:W-:Y:S01]  /*2650*/  FMUL.FTZ R41, R41, UR8 ;  /* 0x0000000829297c20 */ /* 0x000fe20008410000 */
[----:B----4-:R-:W-:Y:S01]  /*2660*/  HMMA.16816.F32 R56, R16, R32, R56 ;  /* 0x000000201038723c */ /* 0x010fe20000001838 */
[----:B------:R-:W-:-:S02]  /*2670*/  IADD3 R27, R6, 0x1, R27 ;  /* 0x00000001061b7810 */ /* 0x000fc40007ffe01b */
[----:B------:R-:W4:Y:S02]  /*2680*/  MUFU.TANH R26, R26 ;  /* 0x0000001a001a7308 */ /* 0x000f240000002400 */
[----:B------:R-:W-:Y:S01]  /*2690*/  IADD3 R27, R0, -UR17, R27 ;  /* 0x80000011001b7c10 */ /* 0x000fe2000fffe01b */
[----:B------:R-:W-:Y:S01]  /*26a0*/  HMMA.16816.F32 R80, R16, R34, R80 ;  /* 0x000000221050723c */ /* 0x000fe20000001850 */
[----:B------:R-:W5:Y:S01]  /*26b0*/  LDSM.16.M88.4 R16, [R192+0x5800] ;  /* 0x00580000c010783b */ /* 0x000f620000000200 */
[----:B------:R-:W-:-:S04]  /*26c0*/  DEPBAR.LE SB0, 0x0 ;  /* 0x000080000000791a */ /* 0x000fc80000000000 */
[----:B------:R-:W-:Y:S01]  /*26d0*/  HMMA.16816.F32 R68, R12, R22, R68 ;  /* 0x000000160c44723c */ /* 0x000fe20000001844 */
[----:B------:R-:W4:Y:S05]  /*26e0*/  MUFU.TANH R21, R21 ;  /* 0x0000001500157308 */ /* 0x000f2a0000002400 */
[----:B------:R-:W-:Y:S01]  /*26f0*/  HMMA.16816.F32 R84, R8, R28, R84 ;  /* 0x0000001c0854723c */ /* 0x000fe20000001854 */
[----:B------:R-:W-:Y:S02]  /*2700*/  IMAD R23, R2, 0x40, R133 ;  /* 0x0000004002177824 */ /* 0x000fe400078e0285 */
[----:B------:R-:W4:Y:S03]  /*2710*/  MUFU.TANH R20, R20 ;  /* 0x0000001400147308 */ /* 0x000f260000002400 */
[----:B------:R-:W-:Y:S01]  /*2720*/  HMMA.16816.F32 R56, R12, R36, R56 ;  /* 0x000000240c38723c */ /* 0x000fe20000001838 */
[----:B------:R-:W-:-:S02]  /*2730*/  VIADD R29, R27, UR24 ;  /* 0x000000181b1d7c36 */ /* 0x000fc40008000000 */
[----:B------:R-:W-:Y:S02]  /*2740*/  VIADD R27, R23, 0x1 ;  /* 0x00000001171b7836 */ /* 0x000fe40000000000 */
[----:B------:R-:W4:Y:S01]  /*2750*/  MUFU.TANH R24, R24 ;  /* 0x0000001800187308 */ /* 0x000f220000002400 */
[----:B------:R-:W-:Y:S01]  /*2760*/  HMMA.16816.F32 R80, R12, R38, R80 ;  /* 0x000000260c50723c */ /* 0x000fe20000001850 */
[C---:B------:R-:W-:Y:S02]  /*2770*/  VIMNMX R2, R29.reuse, UR26, PT ;  /* 0x0000001a1d027c48 */ /* 0x040fe4000bfe0100 */
[----:B------:R-:W-:Y:S01]  /*2780*/  VIADDMNMX R0, R29, 0x8, R0, PT ;  /* 0x000000081d007846 */ /* 0x000fe20003800100 */
[----:B------:R-:W-:Y:S01]  /*2790*/  VIADD R29, R23, 0x10 ;  /* 0x00000010171d7836 */ /* 0x000fe20000000000 */
[C---:B------:R-:W-:Y:S01]  /*27a0*/  ISETP.GE.AND P6, PT, R27.reuse, R2, PT ;  /* 0x000000021b00720c */ /* 0x040fe20003fc6270 */
[----:B------:R-:W-:Y:S01]  /*27b0*/  HMMA.16816.F32 R68, R8, R30, R68 ;  /* 0x0000001e0844723c */ /* 0x000fe20000001844 */
[----:B------:R-:W-:Y:S01]  /*27c0*/  ISETP.GE.AND P2, PT, R27, R0, PT ;  /* 0x000000001b00720c */ /* 0x000fe20003f46270 */
[----:B------:R-:W-:Y:S01]  /*27d0*/  VIADD R27, R23, 0x8 ;  /* 0x00000008171b7836 */ /* 0x000fe20000000000 */
[----:B------:R-:W4:Y:S01]  /*27e0*/  MUFU.TANH R3, R3 ;  /* 0x0000000300037308 */ /* 0x000f220000002400 */
[----:B------:R-:W-:Y:S01]  /*27f0*/  ISETP.GE.AND P5, PT, R29, R2, PT ;  /* 0x000000021d00720c */ /* 0x000fe20003fa6270 */
[----:B------:R-:W-:-:S02]  /*2800*/  VIADD R15, R23, 0x19 ;  /* 0x00000019170f7836 */ /* 0x000fc40000000000 */
[----:B------:R-:W-:Y:S01]  /*2810*/  FMUL.FTZ R84, R84, UR8 ;  /* 0x0000000854547c20 */ /* 0x000fe20008410000 */
[----:B------:R-:W-:Y:S01]  /*2820*/  FMUL.FTZ R86, R86, UR8 ;  /* 0x0000000856567c20 */ /* 0x000fe20008410000 */
[----:B------:R-:W-:Y:S01]  /*2830*/  FMUL.FTZ R85, R85, UR8 ;  /* 0x0000000855557c20 */ /* 0x000fe20008410000 */
[----:B------:R-:W-:Y:S01]  /*2840*/  VIADD R31, R23, 0x9 ;  /* 0x00000009171f7836 */ /* 0x000fe20000000000 */
[C---:B------:R-:W-:Y:S01]  /*2850*/  ISETP.GE.AND P1, PT, R27.reuse, R2, PT ;  /* 0x000000021b00720c */ /* 0x040fe20003f26270 */
[----:B------:R-:W4:Y:S01]  /*2860*/  MUFU.TANH R160, R84 ;  /* 0x0000005400a07308 */ /* 0x000f220000002400 */
[-C--:B------:R-:W-:Y:S01]  /*2870*/  ISETP.GE.AND P4, PT, R27, R0.reuse, PT ;  /* 0x000000001b00720c */ /* 0x080fe20003f86270 */
[----:B------:R-:W-:Y:S01]  /*2880*/  VIADD R27, R23, 0x11 ;  /* 0x00000011171b7836 */ /* 0x000fe20000000000 */
[C---:B-----5:R-:W-:Y:S01]  /*2890*/  HMMA.16816.F32 R56, R8.reuse, R16, R56 ;  /* 0x000000100838723c */ /* 0x060fe20000001838 */
[----:B------:R-:W-:Y:S01]  /*28a0*/  ISETP.GE.AND P3, PT, R31, R0, PT ;  /* 0x000000001f00720c */ /* 0x000fe20003f66270 */
[----:B------:R-:W-:Y:S01]  /*28b0*/  VIADD R13, R23, 0x20 ;  /* 0x00000020170d7836 */ /* 0x000fe20000000000 */
[----:B--2---:R-:W-:Y:S01]  /*28c0*/  FSEL R65, R65, -INF , !P2 ;  /* 0xff80000041417808 */ /* 0x004fe20005000000 */
[----:B------:R-:W-:Y:S01]  /*28d0*/  FMUL.FTZ R87, R87, UR8 ;  /* 0x0000000857577c20 */ /* 0x000fe20008410000 */
[----:B------:R-:W2:Y:S01]  /*28e0*/  MUFU.TANH R181, R86 ;  /* 0x0000005600b57308 */ /* 0x000ea20000002400 */
[----:B-1----:R-:W-:Y:S01]  /*28f0*/  FSEL R66, R66, -INF , !P1 ;  /* 0xff80000042427808 */ /* 0x002fe20004800000 */
[----:B------:R-:W-:Y:S01]  /*2900*/  HMMA.16816.F32 R80, R8, R18, R80 ;  /* 0x000000120850723c */ /* 0x000fe20000001850 */
[----:B---3--:R-:W-:-:S02]  /*2910*/  FSEL R16, R44, -INF , !P5 ;  /* 0xff8000002c107808 */ /* 0x008fc40006800000 */
[----:B------:R-:W-:Y:S01]  /*2920*/  FSEL R22, R49, -INF , !P6 ;  /* 0xff80000031167808 */ /* 0x000fe20007000000 */
[----:B------:R-:W-:Y:S01]  /*2930*/  FMUL.FTZ R68, R68, UR8 ;  /* 0x0000000844447c20 */ /* 0x000fe20008410000 */
[C---:B------:R-:W-:Y:S01]  /*2940*/  ISETP.GE.AND P2, PT, R27.reuse, R2, PT ;  /* 0x000000021b00720c */ /* 0x040fe20003f46270 */
[----:B------:R-:W1:Y:S01]  /*2950*/  MUFU.TANH R162, R85 ;  /* 0x0000005500a27308 */ /* 0x000e620000002400 */
[-C--:B------:R-:W-:Y:S01]  /*2960*/  ISETP.GE.AND P1, PT, R27, R0.reuse, PT ;  /* 0x000000001b00720c */ /* 0x080fe20003f26270 */
[----:B------:R-:W-:Y:S01]  /*2970*/  VIADD R27, R23, 0x18 ;  /* 0x00000018171b7836 */ /* 0x000fe20000000000 */
[-C--:B------:R-:W-:Y:S01]  /*2980*/  ISETP.GE.AND P5, PT, R15, R0.reuse, PT ;  /* 0x000000000f00720c */ /* 0x080fe20003fa6270 */
[----:B------:R-:W-:Y:S01]  /*2990*/  VIADD R11, R23, 0x29 ;  /* 0x00000029170b7836 */ /* 0x000fe20000000000 */
[----:B------:R-:W-:Y:S01]  /*29a0*/  ISETP.GE.AND P6, PT, R29, R0, PT ;  /* 0x000000001d00720c */ /* 0x000fe20003fc6270 */
[----:B------:R-:W-:Y:S01]  /*29b0*/  FMUL.FTZ R69, R69, UR8 ;  /* 0x0000000845457c20 */ /* 0x000fe20008410000 */
[----:B------:R-:W-:Y:S01]  /*29c0*/  FSEL R17, R50, -INF , !P3 ;  /* 0xff80000032117808 */ /* 0x000fe20005800000 */
[----:B------:R-:W3:Y:S01]  /*29d0*/  MUFU.TANH R6, R42 ;  /* 0x0000002a00067308 */ /* 0x000ee20000002400 */
[-C--:B------:R-:W-:Y:S01]  /*29e0*/  ISETP.GE.AND P3, PT, R15, R2.reuse, PT ;  /* 0x000000020f00720c */ /* 0x080fe20003f66270 */
[----:B------:R-:W-:Y:S01]  /*29f0*/  FMUL.FTZ R70, R70, UR8 ;  /* 0x0000000846467c20 */ /* 0x000fe20008410000 */
[----:B----4-:R-:W-:Y:S01]  /*2a00*/  FSEL R9, R26, -INF , !P5 ;  /* 0xff8000001a097808 */ /* 0x010fe20006800000 */
[----:B------:R-:W-:Y:S01]  /*2a10*/  FMUL.FTZ R56, R56, UR8 ;  /* 0x0000000838387c20 */ /* 0x000fe20008410000 */
[----:B------:R-:W-:Y:S01]  /*2a20*/  FSEL R61, R61, -INF , !P4 ;  /* 0xff8000003d3d7808 */ /* 0x000fe20006000000 */
[----:B------:R-:W-:Y:S01]  /*2a30*/  FMUL.FTZ R57, R57, UR8 ;  /* 0x0000000839397c20 */ /* 0x000fe20008410000 */
[----:B------:R-:W-:Y:S01]  /*2a40*/  FSEL R15, R21, -INF , !P6 ;  /* 0xff800000150f7808 */ /* 0x000fe20007000000 */
[C---:B------:R-:W-:Y:S01]  /*2a50*/  VIADD R21, R23.reuse, 0x21 ;  /* 0x0000002117157836 */ /* 0x040fe20000000000 */
[-C--:B------:R-:W-:Y:S01]  /*2a60*/  ISETP.GE.AND P5, PT, R23, R2.reuse, PT ;  /* 0x000000021700720c */ /* 0x080fe20003fa6270 */
[----:B------:R-:W4:Y:S01]  /*2a70*/  MUFU.TANH R146, R68 ;  /* 0x0000004400927308 */ /* 0x000f220000002400 */
[-C--:B------:R-:W-:Y:S01]  /*2a80*/  ISETP.GE.AND P4, PT, R27, R2.reuse, PT ;  /* 0x000000021b00720c */ /* 0x080fe20003f86270 */
[----:B------:R-:W-:Y:S01]  /*2a90*/  FMUL.FTZ R80, R80, UR8 ;  /* 0x0000000850507c20 */ /* 0x000fe20008410000 */
[----:B------:R-:W-:Y:S01]  /*2aa0*/  FSEL R14, R20, -INF , !P2 ;  /* 0xff800000140e7808 */ /* 0x000fe20005000000 */
[----:B------:R-:W-:Y:S01]  /*2ab0*/  FMUL.FTZ R81, R81, UR8 ;  /* 0x0000000851517c20 */ /* 0x000fe20008410000 */
[----:B------:R-:W-:Y:S01]  /*2ac0*/  ISETP.GE.AND P6, PT, R13, R2, PT ;  /* 0x000000020d00720c */ /* 0x000fe20003fc6270 */
[----:B------:R-:W-:Y:S01]  /*2ad0*/  VIADD R19, R23, 0x31 ;  /* 0x0000003117137836 */ /* 0x000fe20000000000 */
[----:B------:R-:W-:Y:S01]  /*2ae0*/  ISETP.GE.AND P2, PT, R13, R0, PT ;  /* 0x000000000d00720c */ /* 0x000fe20003f46270 */
[----:B------:R-:W5:Y:S01]  /*2af0*/  MUFU.TANH R25, R41 ;  /* 0x0000002900197308 */ /* 0x000f620000002400 */
[----:B------:R-:W-:Y:S01]  /*2b00*/  FSEL R64, R64, -INF , !P5 ;  /* 0xff80000040407808 */ /* 0x000fe20006800000 */
[----:B------:R-:W-:Y:S01]  /*2b10*/  FMUL.FTZ R71, R71, UR8 ;  /* 0x0000000847477c20 */ /* 0x000fe20008410000 */
[----:B------:R-:W-:Y:S01]  /*2b20*/  FSEL R13, R24, -INF , !P1 ;  /* 0xff800000180d7808 */ /* 0x000fe20004800000 */
[----:B------:R-:W-:Y:S01]  /*2b30*/  FMUL.FTZ R58, R58, UR8 ;  /* 0x000000083a3a7c20 */ /* 0x000fe20008410000 */
[----:B------:R-:W-:Y:S01]  /*2b40*/  FSEL R12, R3, -INF , !P4 ;  /* 0xff800000030c7808 */ /* 0x000fe20006000000 */
[----:B------:R-:W-:Y:S01]  /*2b50*/  VIADD R3, R23, 0x30 ;  /* 0x0000003017037836 */ /* 0x000fe20000000000 */
[-C--:B------:R-:W-:Y:S01]  /*2b60*/  ISETP.GE.AND P1, PT, R21, R2.reuse, PT ;  /* 0x000000021500720c */ /* 0x080fe20003f26270 */
[----:B------:R-:W5:Y:S01]  /*2b70*/  MUFU.TANH R144, R69 ;  /* 0x0000004500907308 */ /* 0x000f620000002400 */
[----:B------:R-:W-:Y:S01]  /*2b80*/  FSEL R160, R160, -INF , !P6 ;  /* 0xff800000a0a07808 */ /* 0x000fe20007000000 */
[----:B------:R-:W-:Y:S01]  /*2b90*/  FMUL.FTZ R59, R59, UR8 ;  /* 0x000000083b3b7c20 */ /* 0x000fe20008410000 */
[----:B--2---:R-:W-:Y:S01]  /*2ba0*/  FSEL R181, R181, -INF , !P2 ;  /* 0xff800000b5b57808 */ /* 0x004fe20005000000 */
[----:B------:R-:W-:Y:S01]  /*2bb0*/  FMUL.FTZ R82, R82, UR8 ;  /* 0x0000000852527c20 */ /* 0x000fe20008410000 */
[-C--:B------:R-:W-:Y:S01]  /*2bc0*/  ISETP.GE.AND P0, PT, R31, R2.reuse, PT ;  /* 0x000000021f00720c */ /* 0x080fe20003f06270 */
[----:B------:R-:W-:Y:S01]  /*2bd0*/  FMUL.FTZ R83, R83, UR8 ;  /* 0x0000000853537c20 */ /* 0x000fe20008410000 */
[C---:B------:R-:W-:Y:S01]  /*2be0*/  ISETP.GE.AND P6, PT, R11.reuse, R2, PT ;  /* 0x000000020b00720c */ /* 0x040fe20003fc6270 */
[----:B------:R-:W2:Y:S01]  /*2bf0*/  MUFU.TANH R176, R56 ;  /* 0x0000003800b07308 */ /* 0x000ea20000002400 */
[----:B------:R-:W-:-:S02]  /*2c00*/  ISETP.GE.AND P2, PT, R11, R0, PT ;  /* 0x000000000b00720c */ /* 0x000fc40003f46270 */
[----:B------:R-:W-:Y:S02]  /*2c10*/  FMNMX.FTZ R11, R64, R22, !PT ;  /* 0x00000016400b7209 */ /* 0x000fe40007810000 */
[----:B-1----:R-:W-:Y:S02]  /*2c20*/  FSEL R162, R162, -INF , !P1 ;  /* 0xff800000a2a27808 */ /* 0x002fe40004800000 */
[----:B------:R-:W-:Y:S01]  /*2c30*/  FSEL R60, R60, -INF , !P0 ;  /* 0xff8000003c3c7808 */ /* 0x000fe20004000000 */
[----:B------:R-:W1:Y:S01]  /*2c40*/  MUFU.TANH R174, R57 ;  /* 0x0000003900ae7308 */ /* 0x000e620000002400 */
[C---:B------:R-:W-:Y:S02]  /*2c50*/  ISETP.GE.AND P5, PT, R3.reuse, R2, PT ;  /* 0x000000020300720c */ /* 0x040fe40003fa6270 */
[-C--:B------:R-:W-:Y:S02]  /*2c60*/  ISETP.GE.AND P1, PT, R3, R0.reuse, PT ;  /* 0x000000000300720c */ /* 0x080fe40003f26270 */
[-C--:B------:R-:W-:Y:S01]  /*2c70*/  ISETP.GE.AND P0, PT, R27, R0.reuse, PT ;  /* 0x000000001b00720c */ /* 0x080fe20003f06270 */
[----:B------:R-:W-:Y:S01]  /*2c80*/  VIADD R27, R23, 0x28 ;  /* 0x00000028171b7836 */ /* 0x000fe20000000000 */
[----:B------:R-:W-:Y:S01]  /*2c90*/  FMNMX.FTZ R3, R66, R11, !PT ;  /* 0x0000000b42037209 */ /* 0x000fe20007810000 */
[----:B------:R-:W1:Y:S01]  /*2ca0*/  MUFU.TANH R172, R80 ;  /* 0x0000005000ac7308 */ /* 0x000e620000002400 */
[----:B------:R-:W-:-:S02]  /*2cb0*/  ISETP.GE.AND P4, PT, R21, R0, PT ;  /* 0x000000001500720c */ /* 0x000fc40003f86270 */
[----:B------:R-:W-:Y:S02]  /*2cc0*/  FMNMX.FTZ R3, R60, R3, !PT ;  /* 0x000000033c037209 */ /* 0x000fe40007810000 */
[----:B---3--:R-:W-:Y:S02]  /*2cd0*/  FSEL R21, R6, -INF , !P0 ;  /* 0xff80000006157808 */ /* 0x008fe40004000000 */
[----:B------:R-:W-:Y:S01]  /*2ce0*/  ISETP.GE.AND P0, PT, R27, R2, PT ;  /* 0x000000021b00720c */ /* 0x000fe20003f06270 */
[----:B------:R-:W3:Y:S01]  /*2cf0*/  MUFU.TANH R165, R87 ;  /* 0x0000005700a57308 */ /* 0x000ee20000002400 */
[----:B------:R-:W-:Y:S02]  /*2d00*/  FMNMX.FTZ R3, R16, R3, !PT ;  /* 0x0000000310037209 */ /* 0x000fe40007810000 */
[----:B----4-:R-:W-:Y:S02]  /*2d10*/  FSEL R146, R146, -INF , !P0 ;  /* 0xff80000092927808 */ /* 0x010fe40004000000 */
[----:B------:R-:W-:-:S02]  /*2d20*/  ISETP.GE.AND P0, PT, R23, R0, PT ;  /* 0x000000001700720c */ /* 0x000fc40003f06270 */
[----:B------:R-:W-:Y:S01]  /*2d30*/  FMNMX.FTZ R3, R14, R3, !PT ;  /* 0x000000030e037209 */ /* 0x000fe20007810000 */
[----:B------:R-:W4:Y:S01]  /*2d40*/  MUFU.TANH R170, R81 ;  /* 0x0000005100aa7308 */ /* 0x000f220000002400 */
[----:B-----5:R-:W-:Y:S02]  /*2d50*/  FSEL R6, R25, -INF , !P3 ;  /* 0xff80000019067808 */ /* 0x020fe40005800000 */
[----:B------:R-:W-:Y:S02]  /*2d60*/  FSEL R11, R48, -INF , !P0 ;  /* 0xff800000300b7808 */ /* 0x000fe40004000000 */
[----:B------:R-:W-:Y:S01]  /*2d70*/  FMNMX.FTZ R25, R12, R3, !PT ;  /* 0x000000030c197209 */ /* 0x000fe20007810000 */
[----:B------:R-:W-:Y:S01]  /*2d80*/  VIADD R3, R23, 0x38 ;  /* 0x0000003817037836 */ /* 0x000fe20000000000 */
[----:B------:R-:W-:Y:S01]  /*2d90*/  FMNMX.FTZ R8, R11, R65, !PT ;  /* 0x000000410b087209 */ /* 0x000fe20007810000 */
[----:B------:R-:W5:Y:S01]  /*2da0*/  MUFU.TANH R179, R70 ;  /* 0x0000004600b37308 */ /* 0x000f620000002400 */
[----:B------:R-:W-:Y:S01]  /*2db0*/  FMNMX.FTZ R25, R6, R25, !PT ;  /* 0x0000001906197209 */ /* 0x000fe20007810000 */
[----:B------:R-:W-:Y:S01]  /*2dc0*/  VIADD R23, R23, 0x39 ;  /* 0x0000003917177836 */ /* 0x000fe20000000000 */
[----:B------:R-:W-:-:S02]  /*2dd0*/  FMNMX.FTZ R8, R61, R8, !PT ;  /* 0x000000083d087209 */ /* 0x000fc40007810000 */
[----:B------:R-:W-:Y:S02]  /*2de0*/  FMNMX.FTZ R25, R160, R25, !PT ;  /* 0x00000019a0197209 */ /* 0x000fe40007810000 */
[----:B------:R-:W-:Y:S01]  /*2df0*/  FMNMX.FTZ R8, R17, R8, !PT ;  /* 0x0000000811087209 */ /* 0x000fe20007810000 */
[----:B------:R1:W1:Y:S01]  /*2e00*/  MUFU.TANH R169, R71 ;  /* 0x0000004700a97308 */ /* 0x0002620000002400 */
[----:B------:R-:W-:Y:S02]  /*2e10*/  FMNMX.FTZ R25, R162, R25, !PT ;  /* 0x00000019a2197209 */ /* 0x000fe40007810000 */
[----:B------:R-:W-:Y:S02]  /*2e20*/  FMNMX.FTZ R8, R15, R8, !PT ;  /* 0x000000080f087209 */ /* 0x000fe40007810000 */
[----:B------:R-:W-:Y:S02]  /*2e30*/  FSEL R144, R144, -INF , !P6 ;  /* 0xff80000090907808 */ /* 0x000fe40007000000 */
[----:B------:R-:W-:Y:S01]  /*2e40*/  FMNMX.FTZ R25, R146, R25, !PT ;  /* 0x0000001992197209 */ /* 0x000fe20007810000 */
[----:B------:R3:W3:Y:S01]  /*2e50*/  MUFU.TANH R175, R58 ;  /* 0x0000003a00af7308 */ /* 0x0006e20000002400 */
[----:B------:R-:W-:-:S02]  /*2e60*/  FMNMX.FTZ R8, R13, R8, !PT ;  /* 0x000000080d087209 */ /* 0x000fc40007810000 */
[----:B------:R-:W-:Y:S02]  /*2e70*/  ISETP.GE.AND P6, PT, R19, R2, PT ;  /* 0x000000021300720c */ /* 0x000fe40003fc6270 */
[----:B--2---:R-:W-:Y:S02]  /*2e80*/  FSEL R176, R176, -INF , !P5 ;  /* 0xff800000b0b07808 */ /* 0x004fe40006800000 */
[----:B------:R-:W-:Y:S01]  /*2e90*/  FMNMX.FTZ R25, R144, R25, !PT ;  /* 0x0000001990197209 */ /* 0x000fe20007810000 */
[----:B------:R2:W2:Y:S01]  /*2ea0*/  MUFU.TANH R173, R59 ;  /* 0x0000003b00ad7308 */ /* 0x0004a20000002400 */
[----:B------:R-:W-:Y:S02]  /*2eb0*/  PLOP3.LUT P0, PT, PT, PT, UP0, 0x80, 0x0 ;  /* 0x000000000000781c */ /* 0x000fe40003f0f008 */
[----:B------:R-:W-:Y:S01]  /*2ec0*/  FMNMX.FTZ R8, R21, R8, !PT ;  /* 0x0000000815087209 */ /* 0x000fe20007810000 */
[----:B------:R-:W-:Y:S01]  /*2ed0*/  BAR.SYNC.DEFER_BLOCKING 0x0 ;  /* 0x0000000000007b1d */ /* 0x000fe20000010000 */
[----:B------:R-:W-:-:S02]  /*2ee0*/  ISETP.GE.AND P5, PT, R3, R2, PT ;  /* 0x000000020300720c */ /* 0x000fc40003fa6270 */
[----:B-1----:R-:W-:Y:S02]  /*2ef0*/  FSEL R174, R174, -INF , !P6 ;  /* 0xff800000aeae7808 */ /* 0x002fe40007000000 */
[----:B------:R-:W-:Y:S01]  /*2f00*/  FMNMX.FTZ R25, R176, R25, !PT ;  /* 0x00000019b0197209 */ /* 0x000fe20007810000 */
[----:B------:R1:W1:Y:S01]  /*2f10*/  MUFU.TANH R171, R82 ;  /* 0x0000005200ab7308 */ /* 0x0002620000002400 */
[----:B------:R-:W-:Y:S02]  /*2f20*/  FMNMX.FTZ R8, R9, R8, !PT ;  /* 0x0000000809087209 */ /* 0x000fe40007810000 */
[----:B------:R-:W-:Y:S02]  /*2f30*/  ISETP.GE.AND P6, PT, R23, R2, PT ;  /* 0x000000021700720c */ /* 0x000fe40003fc6270 */
[----:B------:R-:W-:Y:S02]  /*2f40*/  FSEL R172, R172, -INF , !P5 ;  /* 0xff800000acac7808 */ /* 0x000fe40006800000 */
[----:B------:R-:W-:-:S02]  /*2f50*/  FMNMX.FTZ R25, R174, R25, !PT ;  /* 0x00000019ae197209 */ /* 0x000fc40007810000 */
[----:B---3--:R-:W-:Y:S02]  /*2f60*/  FSEL R165, R165, -INF , !P4 ;  /* 0xff800000a5a57808 */ /* 0x008fe40006000000 */
[----:B------:R-:W-:Y:S02]  /*2f70*/  FMNMX.FTZ R8, R181, R8, !PT ;  /* 0x00000008b5087209 */ /* 0x000fe40007810000 */
[----:B------:R-:W-:Y:S02]  /*2f80*/  ISETP.GE.AND P3, PT, R27, R0, PT ;  /* 0x000000001b00720c */ /* 0x000fe40003f66270 */
[----:B----4-:R-:W-:Y:S02]  /*2f90*/  FSEL R170, R170, -INF , !P6 ;  /* 0xff800000aaaa7808 */ /* 0x010fe40007000000 */
[----:B------:R-:W-:Y:S02]  /*2fa0*/  FMNMX.FTZ R25, R172, R25, !PT ;  /* 0x00000019ac197209 */ /* 0x000fe40007810000 */
[----:B------:R-:W-:-:S02]  /*2fb0*/  FMNMX.FTZ R10, R165, R8, !PT ;  /* 0x00000008a50a7209 */ /* 0x000fc40007810000 */
[----:B-----5:R-:W-:Y:S02]  /*2fc0*/  FSEL R179, R179, -INF , !P3 ;  /* 0xff800000b3b37808 */ /* 0x020fe40005800000 */
[----:B------:R-:W-:Y:S01]  /*2fd0*/  FMNMX.FTZ R8, R170, R25, !PT ;  /* 0x00000019aa087209 */ /* 0x000fe20007810000 */
[----:B-12---:R-:W-:Y:S06]  /*2fe0*/  @!P0 BRA `(.L_x_44) ;  /* 0x0000000000608947 */ /* 0x006fec0003800000 */
        /* <DEDUP_REMOVED lines=24> */
.L_x_44:
[----:B------:R-:W2:Y:S01]  /*3170*/  MUFU.TANH R83, R83 ;  /* 0x0000005300537308 */ /* 0x000ea20000002400 */
[----:B------:R-:W-:Y:S01]  /*3180*/  FSEL R169, R169, -INF , !P2 ;  /* 0xff800000a9a97808 */ /* 0x000fe20005000000 */
[----:B-1----:R-:W1:Y:S01]  /*3190*/  SHFL.BFLY PT, R25, R8, 0x2, 0x1f ;  /* 0x0c401f0008197f89 */ /* 0x002e6200000e0000 */
[----:B------:R-:W-:Y:S01]  /*31a0*/  FMNMX.FTZ R10, R179, R10, !PT ;  /* 0x0000000ab30a7209 */ /* 0x000fe20007810000 */
[----:B------:R-:W-:Y:S01]  /*31b0*/  ULDC UR9, c[0x0][0x2ec] ;  /* 0x0000bb0000097ab9 */ /* 0x000fe20000000800 */
[----:B------:R-:W-:Y:S01]  /*31c0*/  ISETP.GE.AND P2, PT, R19, R0, PT ;  /* 0x000000001300720c */ /* 0x000fe20003f46270 */
[----:B------:R-:W-:Y:S01]  /*31d0*/  UMOV UR23, UR5 ;  /* 0x0000000500177c82 */ /* 0x000fe20008000000 */
[----:B------:R-:W-:Y:S02]  /*31e0*/  FSEL R175, R175, -INF , !P1 ;  /* 0xff800000afaf7808 */ /* 0x000fe40004800000 */
[----:B------:R-:W-:Y:S02]  /*31f0*/  FMNMX.FTZ R10, R169, R10, !PT ;  /* 0x0000000aa90a7209 */ /* 0x000fe40007810000 */
[----:B------:R-:W-:-:S02]  /*3200*/  ISETP.GE.AND P1, PT, R3, R0, PT ;  /* 0x000000000300720c */ /* 0x000fc40003f26270 */
[----:B------:R-:W-:Y:S02]  /*3210*/  FSEL R173, R173, -INF , !P2 ;  /* 0xff800000adad7808 */ /* 0x000fe40005000000 */
[----:B------:R-:W-:Y:S02]  /*3220*/  FMNMX.FTZ R10, R175, R10, !PT ;  /* 0x0000000aaf0a7209 */ /* 0x000fe40007810000 */
[----:B------:R-:W-:Y:S02]  /*3230*/  ISETP.GE.AND P2, PT, R23, R0, PT ;  /* 0x000000001700720c */ /* 0x000fe40003f46270 */
[----:B------:R-:W-:Y:S02]  /*3240*/  FSEL R171, R171, -INF , !P1 ;  /* 0xff800000abab7808 */ /* 0x000fe40004800000 */
[----:B------:R-:W-:Y:S02]  /*3250*/  FMNMX.FTZ R10, R173, R10, !PT ;  /* 0x0000000aad0a7209 */ /* 0x000fe40007810000 */
[----:B--2---:R-:W-:-:S02]  /*3260*/  FSEL R167, R83, -INF , !P2 ;  /* 0xff80000053a77808 */ /* 0x004fc40005000000 */
[----:B------:R-:W-:Y:S02]  /*3270*/  FMNMX.FTZ R10, R171, R10, !PT ;  /* 0x0000000aab0a7209 */ /* 0x000fe40007810000 */
[----:B-1----:R-:W-:Y:S02]  /*3280*/  FMNMX.FTZ R25, R8, R25, !PT ;  /* 0x0000001908197209 */ /* 0x002fe40007810000 */
[----:B------:R-:W-:Y:S02]  /*3290*/  FMNMX.FTZ R10, R167, R10, !PT ;  /* 0x0000000aa70a7209 */ /* 0x000fe40007810000 */
[----:B------:R-:W-:Y:S01]  /*32a0*/  IADD3 R200, R93, R4, RZ ;  /* 0x000000045dc87210 */ /* 0x000fe20007ffe0ff */
[----:B------:R-:W1:Y:S01]  /*32b0*/  SHFL.BFLY PT, R132, R25, 0x1, 0x1f ;  /* 0x0c201f0019847f89 */ /* 0x000e6200000e0000 */
[C---:B------:R-:W-:Y:S02]  /*32c0*/  IADD3 R195, R203.reuse, 0x800, RZ ;  /* 0x00000800cbc37810 */ /* 0x040fe40007ffe0ff */
[----:B------:R-:W-:Y:S01]  /*32d0*/  LEA R200, R200, UR4, 0x1 ;  /* 0x00000004c8c87c11 */ /* 0x000fe2000f8e08ff */
[----:B------:R-:W2:Y:S01]  /*32e0*/  SHFL.BFLY PT, R3, R10, 0x2, 0x1f ;  /* 0x0c401f000a037f89 */ /* 0x000ea200000e0000 */
[----:B------:R-:W-:-:S02]  /*32f0*/  IADD3 R194, R203, 0x1000, RZ ;  /* 0x00001000cbc27810 */ /* 0x000fc40007ffe0ff */
[-C--:B------:R-:W-:Y:S01]  /*3300*/  LEA R198, R7, R200.reuse, 0x1 ;  /* 0x000000c807c67211 */ /* 0x080fe200078e08ff */
[----:B------:R-:W-:Y:S01]  /*3310*/  LDSM.16.MT88.4 R124, [R200+0x12000] ;  /* 0x01200000c87c783b */ /* 0x000fe20000004200 */
[C---:B------:R-:W-:Y:S02]  /*3320*/  LEA R197, R5.reuse, R200, 0x1 ;  /* 0x000000c805c57211 */ /* 0x040fe400078e08ff */
[----:B------:R-:W-:Y:S01]  /*3330*/  LEA R196, R5, R198, 0x1 ;  /* 0x000000c605c47211 */ /* 0x000fe200078e08ff */
        /* <DEDUP_REMOVED lines=8> */
[----:B------:R-:W-:Y:S01]  /*33c0*/  IADD3 R187, R203, 0x4000, RZ ;  /* 0x00004000cbbb7810 */ /* 0x000fe20007ffe0ff */
[----:B------:R-:W-:Y:S01]  /*33d0*/  LDSM.16.MT88.4 R40, [R200+0x14000] ;  /* 0x01400000c828783b */ /* 0x000fe20000004200 */
[----:B-1----:R-:W-:Y:S02]  /*33e0*/  FMNMX.FTZ R132, R25, R132, !PT ;  /* 0x0000008419847209 */ /* 0x002fe40007810000 */
[C---:B------:R-:W-:Y:S01]  /*33f0*/  IADD3 R186, R203.reuse, 0x4800, RZ ;  /* 0x00004800cbba7810 */ /* 0x040fe20007ffe0ff */
[----:B------:R-:W-:Y:S01]  /*3400*/  LDSM.16.MT88.4 R48, [R198+0x14000] ;  /* 0x01400000c630783b */ /* 0x000fe20000004200 */
[----:B--2---:R-:W-:Y:S01]  /*3410*/  FMNMX.FTZ R8, R10, R3, !PT ;  /* 0x000000030a087209 */ /* 0x004fe20007810000 */
[C---:B------:R-:W-:Y:S01]  /*3420*/  FMUL.FTZ R177, R132.reuse, UR9 ;  /* 0x0000000984b17c20 */ /* 0x040fe20008410000 */
[----:B------:R-:W-:Y:S01]  /*3430*/  FSETP.NEU.FTZ.AND P1, PT, R132, -INF , PT ;  /* 0xff8000008400780b */ /* 0x000fe20003f3d000 */
[----:B------:R-:W-:Y:S01]  /*3440*/  LDSM.16.MT88.4 R56, [R197+0x14000] ;  /* 0x01400000c538783b */ /* 0x000fe20000004200 */
[----:B------:R-:W-:-:S02]  /*3450*/  IADD3 R185, R203, 0x5000, RZ ;  /* 0x00005000cbb97810 */ /* 0x000fc40007ffe0ff */
[----:B------:R-:W-:Y:S01]  /*3460*/  FSEL R177, R177, RZ, P1 ;  /* 0x000000ffb1b17208 */ /* 0x000fe20000800000 */
[----:B------:R-:W1:Y:S01]  /*3470*/  SHFL.BFLY PT, R3, R8, 0x1, 0x1f ;  /* 0x0c201f0008037f89 */ /* 0x000e6200000e0000 */
[----:B------:R-:W-:-:S03]  /*3480*/  IADD3 R184, R203, 0x5800, RZ ;  /* 0x00005800cbb87810 */ /* 0x000fc60007ffe0ff */
        /* <DEDUP_REMOVED lines=15> */
[----:B------:R-:W2:Y:S01]  /*3580*/  MUFU.EX2 R156, R156 ;  /* 0x0000009c009c7308 */ /* 0x000ea20000000800 */
[--C-:B------:R-:W-:Y:S01]  /*3590*/  FFMA.FTZ R162, R146, UR9, -R177.reuse ;  /* 0x0000000992a27c23 */ /* 0x100fe200080108b1 */
[--C-:B------:R-:W-:Y:S01]  /*35a0*/  FFMA.FTZ R163, R144, UR9, -R177.reuse ;  /* 0x0000000990a37c23 */ /* 0x100fe200080108b1 */
[----:B------:R-:W-:Y:S01]  /*35b0*/  LDSM.16.MT88.4 R24, [R196+0x12800] ;  /* 0x01280000c418783b */ /* 0x000fe20000004200 */
[--C-:B------:R-:W-:Y:S01]  /*35c0*/  FFMA.FTZ R217, R170, UR9, -R177.reuse ;  /* 0x00000009aad97c23 */ /* 0x100fe200080108b1 */
[----:B-1----:R-:W-:Y:S01]  /*35d0*/  FMNMX.FTZ R3, R8, R3, !PT ;  /* 0x0000000308037209 */ /* 0x002fe20007810000 */
[--C-:B------:R-:W-:Y:S01]  /*35e0*/  FFMA.FTZ R176, R176, UR9, -R177.reuse ;  /* 0x00000009b0b07c23 */ /* 0x100fe200080108b1 */
[----:B------:R-:W-:Y:S01]  /*35f0*/  LDSM.16.MT88.4 R32, [R200+0x12800] ;  /* 0x01280000c820783b */ /* 0x000fe20000004200 */
[----:B------:R-:W-:Y:S01]  /*3600*/  MUFU.EX2 R155, R155 ;  /* 0x0000009b009b7308 */ /* 0x000fe20000000800 */
[C---:B------:R-:W-:Y:S01]  /*3610*/  FSETP.NEU.FTZ.AND P1, PT, R3.reuse, -INF , PT ;  /* 0xff8000000300780b */ /* 0x040fe20003f3d000 */
[----:B------:R-:W-:Y:S01]  /*3620*/  FMUL.FTZ R168, R3, UR9 ;  /* 0x0000000903a87c20 */ /* 0x000fe20008410000 */
[----:B------:R-:W-:Y:S01]  /*3630*/  LDSM.16.MT88.4 R28, [R198+0x12800] ;  /* 0x01280000c61c783b */ /* 0x000fe20000004200 */
[----:B------:R-:W-:-:S03]  /*3640*/  FFMA.FTZ R172, R172, UR9, -R177 ;  /* 0x00000009acac7c23 */ /* 0x000fc600080108b1 */
[----:B------:R-:W-:Y:S01]  /*3650*/  FSEL R168, R168, RZ, P1 ;  /* 0x000000ffa8a87208 */ /* 0x000fe20000800000 */
[----:B------:R-:W1:Y:S01]  /*3660*/  MUFU.EX2 R152, R152 ;  /* 0x0000009800987308 */ /* 0x000e620000000800 */
[----:B--2---:R-:W-:Y:S01]  /*3670*/  F2FP.F16.F32.PACK_AB R96, R156, R157 ;  /* 0x0000009d9c60723e */ /* 0x004fe200000000ff */
[----:B------:R-:W-:Y:S01]  /*3680*/  LDSM.16.MT88.4 R144, [R196+0x16800] ;  /* 0x01680000c490783b */ /* 0x000fe20000004200 */
[----:B------:R-:W-:Y:S01]  /*3690*/  FADD.FTZ R156, R157, R156 ;  /* 0x0000009c9d9c7221 */ /* 0x000fe20000010000 */
[--C-:B------:R-:W-:Y:S01]  /*36a0*/  FFMA.FTZ R159, R65, UR9, -R168.reuse ;  /* 0x00000009419f7c23 */ /* 0x100fe200080108a8 */
[--C-:B------:R-:W-:Y:S01]  /*36b0*/  FFMA.FTZ R153, R17, UR9, -R168.reuse ;  /* 0x0000000911997c23 */ /* 0x100fe200080108a8 */
[----:B------:R-:W2:Y:S01]  /*36c0*/  LDSM.16.MT88.4 R64, [R196+0x14000] ;  /* 0x01400000c440783b */ /* 0x000ea20000004200 */
[--C-:B------:R-:W-:Y:S01]  /*36d0*/  FFMA.FTZ R158, R11, UR9, -R168.reuse ;  /* 0x000000090b9e7c23 */ /* 0x100fe200080108a8 */
[--C-:B------:R-:W-:Y:S01]  /*36e0*/  FFMA.FTZ R154, R61, UR9, -R168.reuse ;  /* 0x000000093d9a7c23 */ /* 0x100fe200080108a8 */
[--C-:B------:R-:W-:Y:S01]  /*36f0*/  FFMA.FTZ R134, R9, UR9, -R168.reuse ;  /* 0x0000000909867c23 */ /* 0x100fe200080108a8 */
[----:B------:R-:W3:Y:S01]  /*3700*/  LDSM.16.MT88.4 R16, [R196+0x16000] ;  /* 0x01600000c410783b */ /* 0x000ee20000004200 */
[----:B------:R-:W-:Y:S01]  /*3710*/  MUFU.EX2 R159, R159 ;  /* 0x0000009f009f7308 */ /* 0x000fe20000000800 */
[--C-:B------:R-:W-:Y:S01]  /*3720*/  FFMA.FTZ R151, R15, UR9, -R168.reuse ;  /* 0x000000090f977c23 */ /* 0x100fe200080108a8 */
[--C-:B------:R-:W-:Y:S01]  /*3730*/  FFMA.FTZ R148, R13, UR9, -R168.reuse ;  /* 0x000000090d947c23 */ /* 0x100fe200080108a8 */
[----:B------:R-:W4:Y:S01]  /*3740*/  LDSM.16.MT88.4 R8, [R198+0x14800] ;  /* 0x01480000c608783b */ /* 0x000f220000004200 */
[--C-:B------:R-:W-:Y:S01]  /*3750*/  FFMA.FTZ R135, R21, UR9, -R168.reuse ;  /* 0x0000000915877c23 */ /* 0x100fe200080108a8 */
[--C-:B------:R-:W-:Y:S01]  /*3760*/  FFMA.FTZ R164, R181, UR9, -R168.reuse ;  /* 0x00000009b5a47c23 */ /* 0x100fe200080108a8 */
[----:B-1----:R-:W-:Y:S01]  /*3770*/  F2FP.F16.F32.PACK_AB R98, R152, R155 ;  /* 0x0000009b9862723e */ /* 0x002fe200000000ff */
[----:B------:R-:W1:Y:S01]  /*3780*/  LDSM.16.MT88.4 R12, [R197+0x12800] ;  /* 0x01280000c50c783b */ /* 0x000e620000004200 */
[----:B------:R-:W5:Y:S01]  /*3790*/  MUFU.EX2 R158, R158 ;  /* 0x0000009e009e7308 */ /* 0x000f620000000800 */
[--C-:B------:R-:W-:Y:S01]  /*37a0*/  FFMA.FTZ R165, R165, UR9, -R168.reuse ;  /* 0x00000009a5a57c23 */ /* 0x100fe200080108a8 */
[--C-:B------:R-:W-:Y:S01]  /*37b0*/  FFMA.FTZ R166, R179, UR9, -R168.reuse ;  /* 0x00000009b3a67c23 */ /* 0x100fe200080108a8 */
[----:B------:R-:W-:Y:S01]  /*37c0*/  LDSM.16.MT88.4 R20, [R200+0x14800] ;  /* 0x01480000c814783b */ /* 0x000fe20000004200 */
[--C-:B------:R-:W-:Y:S01]  /*37d0*/  FFMA.FTZ R169, R169, UR9, -R168.reuse ;  /* 0x00000009a9a97c23 */ /* 0x100fe200080108a8 */
[--C-:B------:R-:W-:Y:S01]  /*37e0*/  FFMA.FTZ R170, R175, UR9, -R168.reuse ;  /* 0x00000009afaa7c23 */ /* 0x100fe200080108a8 */
[--C-:B------:R-:W-:Y:S01]  /*37f0*/  FFMA.FTZ R173, R173, UR9, -R168.reuse ;  /* 0x00000009adad7c23 */ /* 0x100fe200080108a8 */
[--C-:B------:R-:W-:Y:S01]  /*3800*/  FFMA.FTZ R171, R171, UR9, -R168.reuse ;  /* 0x00000009abab7c23 */ /* 0x100fe200080108a8 */
[----:B------:R-:W-:Y:S01]  /*3810*/  MUFU.EX2 R154, R154 ;  /* 0x0000009a009a7308 */ /* 0x000fe20000000800 */
[----:B------:R-:W-:Y:S01]  /*3820*/  FFMA.FTZ R179, R174, UR9, -R177 ;  /* 0x00000009aeb37c23 */ /* 0x000fe200080108b1 */
[----:B------:R-:W-:Y:S01]  /*3830*/  FFMA.FTZ R168, R167, UR9, -R168 ;  /* 0x00000009a7a87c23 */ /* 0x000fe200080108a8 */
[----:B------:R-:W-:-:S04]  /*3840*/  FADD.FTZ R155, R155, R156 ;  /* 0x0000009c9b9b7221 */ /* 0x000fc80000010000 */
[----:B------:R-:W-:Y:S01]  /*3850*/  FADD.FTZ R155, R152, R155 ;  /* 0x0000009b989b7221 */ /* 0x000fe20000010000 */
[----:B------:R-:W2:Y:S01]  /*3860*/  MUFU.EX2 R153, R153 ;  /* 0x0000009900997308 */ /* 0x000ea20000000800 */
[----:B-----5:R-:W-:Y:S01]  /*3870*/  F2FP.F16.F32.PACK_AB R97, R159, R158 ;  /* 0x0000009e9f61723e */ /* 0x020fe200000000ff */
[----:B------:R-:W-:-:S06]  /*3880*/  FADD.FTZ R159, R158, R159 ;  /* 0x0000009f9e9f7221 */ /* 0x000fcc0000010000 */
[----:B------:R-:W-:Y:S08]  /*3890*/  MUFU.EX2 R150, R150 ;  /* 0x0000009600967308 */ /* 0x000ff00000000800 */
[----:B------:R-:W5:Y:S01]  /*38a0*/  MUFU.EX2 R149, R149 ;  /* 0x0000009500957308 */ /* 0x000f620000000800 */
[----:B--2---:R-:W-:Y:S01]  /*38b0*/  F2FP.F16.F32.PACK_AB R99, R153, R154 ;  /* 0x0000009a9963723e */ /* 0x004fe200000000ff */
[----:B------:R-:W-:-:S04]  /*38c0*/  FADD.FTZ R154, R154, R159 ;  /* 0x0000009f9a9a7221 */ /* 0x000fc80000010000 */
[----:B------:R-:W-:Y:S02]  /*38d0*/  FADD.FTZ R154, R153, R154 ;  /* 0x0000009a999a7221 */ /* 0x000fe40000010000 */
[C---:B------:R-:W-:Y:S01]  /*38e0*/  HMMA.16816.F32 R128, R96.reuse, R124, RZ ;  /* 0x0000007c6080723c */ /* 0x040fe200000018ff */
[----:B------:R-:W-:Y:S05]  /*38f0*/  MUFU.EX2 R139, R139 ;  /* 0x0000008b008b7308 */ /* 0x000fea0000000800 */
[C---:B------:R-:W-:Y:S03]  /*3900*/  HMMA.16816.F32 R120, R96.reuse, R116, RZ ;  /* 0x000000746078723c */ /* 0x040fe600000018ff */
[----:B------:R-:W2:Y:S01]  /*3910*/  MUFU.EX2 R138, R138 ;  /* 0x0000008a008a7308 */ /* 0x000ea20000000800 */
[C---:B-----5:R-:W-:Y:S01]  /*3920*/  F2FP.F16.F32.PACK_AB R140, R149.reuse, R150 ;  /* 0x00000096958c723e */ /* 0x060fe200000000ff */
[----:B------:R-:W-:Y:S01]  /*3930*/  FADD.FTZ R150, R150, R155 ;  /* 0x0000009b96967221 */ /* 0x000fe20000010000 */
[----:B------:R-:W-:Y:S03]  /*3940*/  HMMA.16816.F32 R112, R96, R108, RZ ;  /* 0x0000006c6070723c */ /* 0x000fe600000018ff */
[----:B------:R-:W-:-:S02]  /*3950*/  FADD.FTZ R150, R149, R150 ;  /* 0x0000009695967221 */ /* 0x000fc40000010000 */
[----:B------:R-:W-:Y:S01]  /*3960*/  MUFU.EX2 R151, R151 ;  /* 0x0000009700977308 */ /* 0x000fe20000000800 */
[C---:B------:R-:W-:Y:S06]  /*3970*/  HMMA.16816.F32 R104, R96.reuse, R100, RZ ;  /* 0x000000646068723c */ /* 0x040fec00000018ff */
[----:B------:R-:W-:Y:S01]  /*3980*/  HMMA.16816.F32 R36, R96, R40, RZ ;  /* 0x000000286024723c */ /* 0x000fe200000018ff */
[----:B------:R-:W5:Y:S01]  /*3990*/  MUFU.EX2 R148, R148 ;  /* 0x0000009400947308 */ /* 0x000f620000000800 */
[----:B--2---:R-:W-:-:S04]  /*39a0*/  F2FP.F16.F32.PACK_AB R142, R138, R139 ;  /* 0x0000008b8a8e723e */ /* 0x004fc800000000ff */
[C---:B------:R-:W-:Y:S03]  /*39b0*/  HMMA.16816.F32 R44, R96.reuse, R48, RZ ;  /* 0x00000030602c723c */ /* 0x040fe600000018ff */
[----:B------:R-:W-:Y:S03]  /*39c0*/  MUFU.EX2 R135, R135 ;  /* 0x0000008700877308 */ /* 0x000fe60000000800 */
[C---:B------:R-:W-:Y:S05]  /*39d0*/  HMMA.16816.F32 R52, R96.reuse, R56, RZ ;  /* 0x000000386034723c */ /* 0x040fea00000018ff */
[----:B------:R-:W2:Y:S01]  /*39e0*/  MUFU.EX2 R134, R134 ;  /* 0x0000008600867308 */ /* 0x000ea20000000800 */
[----:B------:R-:W-:Y:S01]  /*39f0*/  HMMA.16816.F32 R60, R96, R64, RZ ;  /* 0x00000040603c723c */ /* 0x000fe200000018ff */
[----:B-----5:R-:W-:Y:S01]  /*3a00*/  F2FP.F16.F32.PACK_AB R141, R148, R151 ;  /* 0x00000097948d723e */ /* 0x020fe200000000ff */
[----:B------:R-:W-:-:S04]  /*3a10*/  FADD.FTZ R151, R151, R154 ;  /* 0x0000009a97977221 */ /* 0x000fc80000010000 */
[----:B------:R-:W-:Y:S01]  /*3a20*/  HMMA.16816.F32 R68, R96, R72, RZ ;  /* 0x000000486044723c */ /* 0x000fe200000018ff */
[----:B------:R-:W-:Y:S01]  /*3a30*/  MUFU.EX2 R160, R160 ;  /* 0x000000a000a07308 */ /* 0x000fe20000000800 */
[----:B------:R-:W-:-:S04]  /*3a40*/  FADD.FTZ R148, R148, R151 ;  /* 0x0000009794947221 */ /* 0x000fc80000010000 */
[C---:B------:R-:W-:Y:S03]  /*3a50*/  HMMA.16816.F32 R76, R96.reuse, R80, RZ ;  /* 0x00000050604c723c */ /* 0x040fe600000018ff */
[----:B------:R-:W5:Y:S01]  /*3a60*/  MUFU.EX2 R161, R161 ;  /* 0x000000a100a17308 */ /* 0x000f620000000800 */
[----:B--2---:R-:W-:Y:S02]  /*3a70*/  F2FP.F16.F32.PACK_AB R143, R134, R135 ;  /* 0x00000087868f723e */ /* 0x004fe400000000ff */
        /* <DEDUP_REMOVED lines=8> */
[----:B------:R-:W2:Y:S01]  /*3b00*/  MUFU.EX2 R165, R165 ;  /* 0x000000a500a57308 */ /* 0x000ea20000000800 */
[C---:B------:R-:W-:Y:S06]  /*3b10*/  HMMA.16816.F32 R40, R96.reuse, R42, RZ ;  /* 0x0000002a6028723c */ /* 0x040fec00000018ff */
[C---:B------:R-:W-:Y:S01]  /*3b20*/  HMMA.16816.F32 R48, R96.reuse, R50, RZ ;  /* 0x000000326030723c */ /* 0x040fe200000018ff */
[----:B------:R-:W-:Y:S05]  /*3b30*/  MUFU.EX2 R166, R166 ;  /* 0x000000a600a67308 */ /* 0x000fea0000000800 */
[C---:B------:R-:W-:Y:S03]  /*3b40*/  HMMA.16816.F32 R56, R96.reuse, R58, RZ ;  /* 0x0000003a6038723c */ /* 0x040fe600000018ff */
[----:B------:R-:W2:Y:S03]  /*3b50*/  MUFU.EX2 R169, R169 ;  /* 0x000000a900a97308 */ /* 0x000ea60000000800 */
[C---:B------:R-:W-:Y:S05]  /*3b60*/  HMMA.16816.F32 R64, R96.reuse, R66, RZ ;  /* 0x000000426040723c */ /* 0x040fea00000018ff */
[----:B------:R-:W-:Y:S01]  /*3b70*/  MUFU.EX2 R176, R176 ;  /* 0x000000b000b07308 */ /* 0x000fe20000000800 */
[C---:B------:R-:W-:Y:S06]  /*3b80*/  HMMA.16816.F32 R72, R96.reuse, R74, RZ ;  /* 0x0000004a6048723c */ /* 0x040fec00000018ff */
[C---:B------:R-:W-:Y:S01]  /*3b90*/  HMMA.16816.F32 R80, R96.reuse, R82, RZ ;  /* 0x000000526050723c */ /* 0x040fe200000018ff */
[----:B------:R-:W2:Y:S05]  /*3ba0*/  MUFU.EX2 R179, R179 ;  /* 0x000000b300b37308 */ /* 0x000eaa0000000800 */
[C---:B------:R-:W-:Y:S03]  /*3bb0*/  HMMA.16816.F32 R88, R96.reuse, R90, RZ ;  /* 0x0000005a6058723c */ /* 0x040fe600000018ff */
[----:B------:R-:W-:Y:S03]  /*3bc0*/  MUFU.EX2 R172, R172 ;  /* 0x000000ac00ac7308 */ /* 0x000fe60000000800 */
[C---:B---3--:R-:W-:Y:S05]  /*3bd0*/  HMMA.16816.F32 R92, R96.reuse, R16, RZ ;  /* 0x00000010605c723c */ /* 0x048fea00000018ff */
[----:B------:R-:W-:Y:S01]  /*3be0*/  MUFU.EX2 R217, R217 ;  /* 0x000000d900d97308 */ /* 0x000fe20000000800 */
[----:B------:R-:W-:Y:S01]  /*3bf0*/  HMMA.16816.F32 R96, R96, R18, RZ ;  /* 0x000000126060723c */ /* 0x000fe200000018ff */
[----:B------:R-:W3:Y:S05]  /*3c00*/  LDSM.16.MT88.4 R16, [R196+0x14800] ;  /* 0x01480000c410783b */ /* 0x000eea0000004200 */
[C---:B----4-:R-:W-:Y:S01]  /*3c10*/  HMMA.16816.F32 R44, R140.reuse, R8, R44 ;  /* 0x000000088c2c723c */ /* 0x050fe2000000182c */
[----:B------:R-:W-:Y:S05]  /*3c20*/  MUFU.EX2 R170, R170 ;  /* 0x000000aa00aa7308 */ /* 0x000fea0000000800 */
[C---:B------:R-:W-:Y:S01]  /*3c30*/  HMMA.16816.F32 R48, R140.reuse, R10, R48 ;  /* 0x0000000a8c30723c */ /* 0x040fe20000001830 */
[----:B------:R-:W4:Y:S02]  /*3c40*/  LDSM.16.MT88.4 R8, [R198+0x16800] ;  /* 0x01680000c608783b */ /* 0x000f240000004200 */
[----:B------:R-:W2:Y:S03]  /*3c50*/  MUFU.EX2 R173, R173 ;  /* 0x000000ad00ad7308 */ /* 0x000ea60000000800 */
[C---:B-1----:R-:W-:Y:S05]  /*3c60*/  HMMA.16816.F32 R112, R140.reuse, R12, R112 ;  /* 0x0000000c8c70723c */ /* 0x042fea0000001870 */
[----:B------:R-:W-:Y:S01]  /*3c70*/  MUFU.EX2 R171, R171 ;  /* 0x000000ab00ab7308 */ /* 0x000fe20000000800 */
[C---:B------:R-:W-:Y:S01]  /*3c80*/  HMMA.16816.F32 R108, R140.reuse, R14, R108 ;  /* 0x0000000e8c6c723c */ /* 0x040fe2000000186c */
[----:B------:R-:W1:Y:S05]  /*3c90*/  LDSM.16.MT88.4 R12, [R200+0x16800] ;  /* 0x01680000c80c783b */ /* 0x000e6a0000004200 */
[C---:B------:R-:W-:Y:S01]  /*3ca0*/  HMMA.16816.F32 R52, R140.reuse, R4, R52 ;  /* 0x000000048c34723c */ /* 0x040fe20000001834 */
[----:B------:R-:W2:Y:S05]  /*3cb0*/  MUFU.EX2 R168, R168 ;  /* 0x000000a800a87308 */ /* 0x000eaa0000000800 */
[C---:B------:R-:W-:Y:S01]  /*3cc0*/  HMMA.16816.F32 R56, R140.reuse, R6, R56 ;  /* 0x000000068c38723c */ /* 0x040fe20000001838 */
[----:B------:R-:W5:Y:S05]  /*3cd0*/  LDSM.16.MT88.4 R4, [R197+0x16800] ;  /* 0x01680000c504783b */ /* 0x000f6a0000004200 */
[C---:B---3--:R-:W-:Y:S06]  /*3ce0*/  HMMA.16816.F32 R60, R140.reuse, R16, R60 ;  /* 0x000000108c3c723c */ /* 0x048fec000000183c */
[C---:B------:R-:W-:Y:S01]  /*3cf0*/  HMMA.16816.F32 R64, R140.reuse, R18, R64 ;  /* 0x000000128c40723c */ /* 0x040fe20000001840 */
[----:B------:R-:W3:Y:S05]  /*3d00*/  LDSM.16.MT88.4 R16, [R197+0x13000] ;  /* 0x01300000c510783b */ /* 0x000eea0000004200 */
[C---:B----4-:R-:W-:Y:S06]  /*3d10*/  HMMA.16816.F32 R76, R140.reuse, R8, R76 ;  /* 0x000000088c4c723c */ /* 0x050fec000000184c */
[C---:B------:R-:W-:Y:S01]  /*3d20*/  HMMA.16816.F32 R80, R140.reuse, R10, R80 ;  /* 0x0000000a8c50723c */ /* 0x040fe20000001850 */
[----:B------:R-:W4:Y:S05]  /*3d30*/  LDSM.16.MT88.4 R8, [R197+0x15000] ;  /* 0x01500000c508783b */ /* 0x000f2a0000004200 */
[C---:B------:R-:W-:Y:S06]  /*3d40*/  HMMA.16816.F32 R104, R140.reuse, R24, R104 ;  /* 0x000000188c68723c */ /* 0x040fec0000001868 */
[C---:B------:R-:W-:Y:S01]  /*3d50*/  HMMA.16816.F32 R100, R140.reuse, R26, R100 ;  /* 0x0000001a8c64723c */ /* 0x040fe20000001864 */
[----:B------:R-:W4:Y:S05]  /*3d60*/  LDSM.16.MT88.4 R24, [R200+0x13000] ;  /* 0x01300000c818783b */ /* 0x000f2a0000004200 */
[C---:B------:R-:W-:Y:S06]  /*3d70*/  HMMA.16816.F32 R36, R140.reuse, R20, R36 ;  /* 0x000000148c24723c */ /* 0x040fec0000001824 */
[C---:B------:R-:W-:Y:S01]  /*3d80*/  HMMA.16816.F32 R40, R140.reuse, R22, R40 ;  /* 0x000000168c28723c */ /* 0x040fe20000001828 */
[----:B------:R-:W4:Y:S05]  /*3d90*/  LDSM.16.MT88.4 R20, [R200+0x15000] ;  /* 0x01500000c814783b */ /* 0x000f2a0000004200 */
[C---:B-1----:R-:W-:Y:S06]  /*3da0*/  HMMA.16816.F32 R68, R140.reuse, R12, R68 ;  /* 0x0000000c8c44723c */ /* 0x042fec0000001844 */
[C---:B------:R-:W-:Y:S01]  /*3db0*/  HMMA.16816.F32 R72, R140.reuse, R14, R72 ;  /* 0x0000000e8c48723c */ /* 0x040fe20000001848 */
[----:B------:R-:W1:Y:S05]  /*3dc0*/  LDSM.16.MT88.4 R12, [R198+0x15000] ;  /* 0x01500000c60c783b */ /* 0x000e6a0000004200 */
[C---:B-----5:R-:W-:Y:S06]  /*3dd0*/  HMMA.16816.F32 R84, R140.reuse, R4, R84 ;  /* 0x000000048c54723c */ /* 0x060fec0000001854 */
[----:B------:R-:W-:Y:S01]  /*3de0*/  HMMA.16816.F32 R88, R140, R6, R88 ;  /* 0x000000068c58723c */ /* 0x000fe20000001858 */
[----:B------:R-:W-:-:S02]  /*3df0*/  F2FP.F16.F32.PACK_AB R4, R161, R160 ;  /* 0x000000a0a104723e */ /* 0x000fc400000000ff */
[----:B--2---:R-:W-:-:S03]  /*3e00*/  F2FP.F16.F32.PACK_AB R5, R165, R164 ;  /* 0x000000a4a505723e */ /* 0x004fc600000000ff */
[----:B------:R-:W-:Y:S01]  /*3e10*/  HMMA.16816.F32 R128, R140, R32, R128 ;  /* 0x000000208c80723c */ /* 0x000fe20000001880 */
[----:B------:R-:W-:Y:S02]  /*3e20*/  F2FP.F16.F32.PACK_AB R6, R163, R162 ;  /* 0x000000a2a306723e */ /* 0x000fe400000000ff */
[----:B------:R-:W-:-:S03]  /*3e30*/  F2FP.F16.F32.PACK_AB R7, R169, R166 ;  /* 0x000000a6a907723e */ /* 0x000fc600000000ff */
[----:B------:R-:W-:Y:S01]  /*3e40*/  HMMA.16816.F32 R124, R140, R34, R124 ;  /* 0x000000228c7c723c */ /* 0x000fe2000000187c */
[----:B------:R-:W-:Y:S05]  /*3e50*/  LDSM.16.MT88.4 R32, [R198+0x13000] ;  /* 0x01300000c620783b */ /* 0x000fea0000004200 */
[C---:B---3--:R-:W-:Y:S06]  /*3e60*/  HMMA.16816.F32 R112, R4.reuse, R16, R112 ;  /* 0x000000100470723c */ /* 0x048fec0000001870 */
[C---:B------:R-:W-:Y:S01]  /*3e70*/  HMMA.16816.F32 R108, R4.reuse, R18, R108 ;  /* 0x00000012046c723c */ /* 0x040fe2000000186c */
[----:B------:R-:W2:Y:S05]  /*3e80*/  LDSM.16.MT88.4 R16, [R200+0x17000] ;  /* 0x01700000c810783b */ /* 0x000eaa0000004200 */
[C---:B----4-:R-:W-:Y:S06]  /*3e90*/  HMMA.16816.F32 R52, R4.reuse, R8, R52 ;  /* 0x000000080434723c */ /* 0x050fec0000001834 */
[----:B------:R-:W-:Y:S01]  /*3ea0*/  HMMA.16816.F32 R56, R4, R10, R56 ;  /* 0x0000000a0438723c */ /* 0x000fe20000001838 */
[----:B------:R-:W3:Y:S05]  /*3eb0*/  LDSM.16.MT88.4 R8, [R197+0x17000] ;  /* 0x01700000c508783b */ /* 0x000eea0000004200 */
        /* <DEDUP_REMOVED lines=8> */
[----:B------:R-:W-:Y:S05]  /*3f40*/  LDSM.16.MT88.4 R20, [R196+0x17000] ;  /* 0x01700000c414783b */ /* 0x000fea0000004200 */
[C---:B-1----:R-:W-:Y:S06]  /*3f50*/  HMMA.16816.F32 R44, R4.reuse, R12, R44 ;  /* 0x0000000c042c723c */ /* 0x042fec000000182c */
[C---:B------:R-:W-:Y:S01]  /*3f60*/  HMMA.16816.F32 R48, R4.reuse, R14, R48 ;  /* 0x0000000e0430723c */ /* 0x040fe20000001830 */
[----:B------:R-:W1:Y:S05]  /*3f70*/  LDSM.16.MT88.4 R12, [R198+0x17000] ;  /* 0x01700000c60c783b */ /* 0x000e6a0000004200 */
[C---:B--2---:R-:W-:Y:S06]  /*3f80*/  HMMA.16816.F32 R68, R4.reuse, R16, R68 ;  /* 0x000000100444723c */ /* 0x044fec0000001844 */
[----:B------:R-:W-:Y:S01]  /*3f90*/  HMMA.16816.F32 R72, R4, R18, R72 ;  /* 0x000000120448723c */ /* 0x000fe20000001848 */
[----:B------:R-:W2:Y:S05]  /*3fa0*/  LDSM.16.MT88.4 R16, [R200+0x13800] ;  /* 0x01380000c810783b */ /* 0x000eaa0000004200 */
[C---:B------:R-:W-:Y:S06]  /*3fb0*/  HMMA.16816.F32 R92, R140.reuse, R144, R92 ;  /* 0x000000908c5c723c */ /* 0x040fec000000185c */
[----:B------:R-:W-:Y:S01]  /*3fc0*/  HMMA.16816.F32 R96, R140, R146, R96 ;  /* 0x000000928c60723c */ /* 0x000fe20000001860 */
[----:B------:R-:W-:Y:S04]  /*3fd0*/  LDSM.16.MT88.4 R144, [R198+0x13800] ;  /* 0x01380000c690783b */ /* 0x000fe80000004200 */
[----:B------:R-:W-:Y:S01]  /*3fe0*/  LDSM.16.MT88.4 R140, [R197+0x13800] ;  /* 0x01380000c58c783b */ /* 0x000fe20000004200 */
[C---:B---3--:R-:W-:Y:S06]  /*3ff0*/  HMMA.16816.F32 R84, R4.reuse, R8, R84 ;  /* 0x000000080454723c */ /* 0x048fec0000001854 */
[C---:B------:R-:W-:Y:S01]  /*4000*/  HMMA.16816.F32 R88, R4.reuse, R10, R88 ;  /* 0x0000000a0458723c */ /* 0x040fe20000001858 */
[----:B------:R-:W3:Y:S05]  /*4010*/  LDSM.16.MT88.4 R8, [R196+0x15800] ;  /* 0x01580000c408783b */ /* 0x000eea0000004200 */
        /* <DEDUP_REMOVED lines=9> */
[C---:B-1----:R-:W-:Y:S06]  /*40b0*/  HMMA.16816.F32 R76, R4.reuse, R12, R76 ;  /* 0x0000000c044c723c */ /* 0x042fec000000184c */
[C---:B------:R-:W-:Y:S01]  /*40c0*/  HMMA.16816.F32 R80, R4.reuse, R14, R80 ;  /* 0x0000000e0450723c */ /* 0x040fe20000001850 */
[----:B------:R-:W1:Y:S05]  /*40d0*/  LDSM.16.MT88.4 R12, [R196+0x13800] ;  /* 0x01380000c40c783b */ /* 0x000e6a0000004200 */
[C---:B------:R-:W-:Y:S06]  /*40e0*/  HMMA.16816.F32 R92, R4.reuse, R20, R92 ;  /* 0x00000014045c723c */ /* 0x040fec000000185c */
[----:B------:R-:W-:Y:S01]  /*40f0*/  HMMA.16816.F32 R96, R4, R22, R96 ;  /* 0x000000160460723c */ /* 0x000fe20000001860 */
[----:B------:R-:W-:Y:S06]  /*4100*/  LDSM.16.MT88.4 R20, [R200+0x17800] ;  /* 0x01780000c814783b */ /* 0x000fec0000004200 */
[----:B------:R-:W-:-:S02]  /*4110*/  F2FP.F16.F32.PACK_AB R4, R179, R176 ;  /* 0x000000b0b304723e */ /* 0x000fc400000000ff */
[----:B------:R-:W-:Y:S02]  /*4120*/  F2FP.F16.F32.PACK_AB R5, R173, R170 ;  /* 0x000000aaad05723e */ /* 0x000fe400000000ff */
[----:B------:R-:W-:Y:S02]  /*4130*/  F2FP.F16.F32.PACK_AB R6, R217, R172 ;  /* 0x000000acd906723e */ /* 0x000fe400000000ff */
[----:B------:R-:W-:-:S07]  /*4140*/  F2FP.F16.F32.PACK_AB R7, R168, R171 ;  /* 0x000000aba807723e */ /* 0x000fce00000000ff */
[C---:B--2---:R-:W-:Y:S06]  /*4150*/  HMMA.16816.F32 R128, R4.reuse, R16, R128 ;  /* 0x000000100480723c */ /* 0x044fec0000001880 */
[C---:B------:R-:W-:Y:S01]  /*4160*/  HMMA.16816.F32 R124, R4.reuse, R18, R124 ;  /* 0x00000012047c723c */ /* 0x040fe2000000187c */
[----:B------:R-:W2:Y:S05]  /*4170*/  LDSM.16.MT88.4 R16, [R198+0x17800] ;  /* 0x01780000c610783b */ /* 0x000eaa0000004200 */
[C---:B---3--:R-:W-:Y:S06]  /*4180*/  HMMA.16816.F32 R60, R4.reuse, R8, R60 ;  /* 0x00000008043c723c */ /* 0x048fec000000183c */
[C---:B------:R-:W-:Y:S01]  /*4190*/  HMMA.16816.F32 R64, R4.reuse, R10, R64 ;  /* 0x0000000a0440723c */ /* 0x040fe20000001840 */
[----:B------:R-:W3:Y:S05]  /*41a0*/  LDSM.16.MT88.4 R8, [R196+0x17800] ;  /* 0x01780000c408783b */ /* 0x000eea0000004200 */
[C---:B-1----:R-:W-:Y:S06]  /*41b0*/  HMMA.16816.F32 R104, R4.reuse, R12, R104 ;  /* 0x0000000c0468723c */ /* 0x042fec0000001868 */
[C---:B------:R-:W-:Y:S01]  /*41c0*/  HMMA.16816.F32 R100, R4.reuse, R14, R100 ;  /* 0x0000000e0464723c */ /* 0x040fe20000001864 */
[----:B------:R-:W1:Y:S05]  /*41d0*/  LDSM.16.MT88.4 R12, [R197+0x17800] ;  /* 0x01780000c50c783b */ /* 0x000e6a0000004200 */
[C---:B------:R-:W-:Y:S06]  /*41e0*/  HMMA.16816.F32 R120, R4.reuse, R144, R120 ;  /* 0x000000900478723c */ /* 0x040fec0000001878 */
[C---:B------:R-:W-:Y:S06]  /*41f0*/  HMMA.16816.F32 R116, R4.reuse, R146, R116 ;  /* 0x000000920474723c */ /* 0x040fec0000001874 */
[C---:B--2---:R-:W-:Y:S06]  /*4200*/  HMMA.16816.F32 R76, R4.reuse, R16, R76 ;  /* 0x00000010044c723c */ /* 0x044fec000000184c */
        /* <DEDUP_REMOVED lines=32> */
[C---:B-1----:R-:W-:Y:S06]  /*4410*/  HMMA.16816.F32 R84, R4.reuse, R12, R84 ;  /* 0x0000000c0454723c */ /* 0x042fec0000001854 */
        /* <DEDUP_REMOVED lines=39> */
[----:B------:R-:W-:Y:S04]  /*4690*/  LDSM.16.M88.4 R176, [R204] ;  /* 0x00000000ccb0783b */ /* 0x000fe80000000200 */
[----:B------:R-:W5:Y:S04]  /*46a0*/  LDSM.16.M88.4 R28, [R203] ;  /* 0x00000000cb1c783b */ /* 0x000f680000000200 */
[----:B------:R-:W5:Y:S04]  /*46b0*/  LDSM.16.M88.4 R32, [R205+0xd800] ;  /* 0x00d80000cd20783b */ /* 0x000f680000000200 */
[----:B------:R-:W5:Y:S04]  /*46c0*/  LDSM.16.M88.4 R20, [R195] ;  /* 0x00000000c314783b */ /* 0x000f680000000200 */
[----:B------:R-:W5:Y:S04]  /*46d0*/  LDSM.16.M88.4 R16, [R194] ;  /* 0x00000000c210783b */ /* 0x000f680000000200 */
[----:B------:R-:W-:Y:S04]  /*46e0*/  LDSM.16.M88.4 R156, [R202] ;  /* 0x00000000ca9c783b */ /* 0x000fe80000000200 */
[----:B------:R-:W5:Y:S01]  /*46f0*/  LDSM.16.M88.4 R152, [R199+0xc000] ;  /* 0x00c00000c798783b */ /* 0x000f620000000200 */
[C---:B--2---:R-:W-:Y:S03]  /*4700*/  HMMA.16816.F32 R12, R172.reuse, R24, RZ ;  /* 0x00000018ac0c723c */ /* 0x044fe600000018ff */
[----:B-1----:R-:W1:Y:S04]  /*4710*/  LDSM.16.M88.4 R8, [R199+0xc800] ;  /* 0x00c80000c708783b */ /* 0x002e680000000200 */
[----:B------:R-:W2:Y:S01]  /*4720*/  LDSM.16.M88.4 R4, [R199+0xd000] ;  /* 0x00d00000c704783b */ /* 0x000ea20000000200 */
[C---:B---3--:R-:W-:Y:S03]  /*4730*/  HMMA.16816.F32 R148, R172.reuse, R144, RZ ;  /* 0x00000090ac94723c */ /* 0x048fe600000018ff */
[----:B------:R-:W3:Y:S03]  /*4740*/  LDSM.16.M88.4 R180, [R193] ;  /* 0x00000000c1b4783b */ /* 0x000ee60000000200 */
[C---:B----4-:R-:W-:Y:S01]  /*4750*/  HMMA.16816.F32 R140, R172.reuse, R164, RZ ;  /* 0x000000a4ac8c723c */ /* 0x050fe200000018ff */
[----:B------:R-:W-:Y:S04]  /*4760*/  LDSM.16.M88.4 R168, [R199+0xd800] ;  /* 0x00d80000c7a8783b */ /* 0x000fe80000000200 */
[----:B------:R-:W-:Y:S01]  /*4770*/  LDSM.16.M88.4 R220, [R187] ;  /* 0x00000000bbdc783b */ /* 0x000fe20000000200 */
[C---:B------:R-:W-:Y:S03]  /*4780*/  HMMA.16816.F32 R24, R172.reuse, R26, RZ ;  /* 0x0000001aac18723c */ /* 0x040fe600000018ff */
[----:B------:R-:W-:Y:S03]  /*4790*/  LDSM.16.M88.4 R224, [R199+0xf800] ;  /* 0x00f80000c7e0783b */ /* 0x000fe60000000200 */
[C---:B------:R-:W-:Y:S01]  /*47a0*/  HMMA.16816.F32 R144, R172.reuse, R146, RZ ;  /* 0x00000092ac90723c */ /* 0x040fe200000018ff */
[----:B------:R-:W0:Y:S05]  /*47b0*/  LDGDEPBAR ;  /* 0x00000000000079af */ /* 0x000e2a0000000000 */
[----:B------:R-:W-:Y:S06]  /*47c0*/  HMMA.16816.F32 R164, R172, R166, RZ ;  /* 0x000000a6aca4723c */ /* 0x000fec00000018ff */
[----:B-----5:R-:W-:Y:S06]  /*47d0*/  HMMA.16816.F32 R12, R176, R28, R12 ;  /* 0x0000001cb00c723c */ /* 0x020fec000000180c */
[C---:B------:R-:W-:Y:S06]  /*47e0*/  HMMA.16816.F32 R160, R172.reuse, R32, RZ ;  /* 0x00000020aca0723c */ /* 0x040fec00000018ff */
[----:B------:R-:W-:Y:S01]  /*47f0*/  HMMA.16816.F32 R172, R172, R34, RZ ;  /* 0x00000022acac723c */ /* 0x000fe200000018ff */
[----:B------:R-:W-:Y:S05]  /*4800*/  LDSM.16.M88.4 R32, [R201] ;  /* 0x00000000c920783b */ /* 0x000fea0000000200 */
[C---:B------:R-:W-:Y:S01]  /*4810*/  HMMA.16816.F32 R24, R176.reuse, R30, R24 ;  /* 0x0000001eb018723c */ /* 0x040fe20000001818 */
[----:B------:R-:W4:Y:S05]  /*4820*/  LDSM.16.M88.4 R28, [R192] ;  /* 0x00000000c01c783b */ /* 0x000f2a0000000200 */
[C---:B------:R-:W-:Y:S06]  /*4830*/  HMMA.16816.F32 R148, R176.reuse, R20, R148 ;  /* 0x00000014b094723c */ /* 0x040fec0000001894 */
[C---:B------:R-:W-:Y:S01]  /*4840*/  HMMA.16816.F32 R144, R176.reuse, R22, R144 ;  /* 0x00000016b090723c */ /* 0x040fe20000001890 */
[----:B------:R-:W-:Y:S05]  /*4850*/  LDSM.16.M88.4 R20, [R192+0x800] ;  /* 0x00080000c014783b */ /* 0x000fea0000000200 */
[C---:B------:R-:W-:Y:S06]  /*4860*/  HMMA.16816.F32 R140, R176.reuse, R16, R140 ;  /* 0x00000010b08c723c */ /* 0x040fec000000188c */
[----:B------:R-:W-:Y:S01]  /*4870*/  HMMA.16816.F32 R164, R176, R18, R164 ;  /* 0x00000012b0a4723c */ /* 0x000fe200000018a4 */
[----:B------:R-:W5:Y:S05]  /*4880*/  LDSM.16.M88.4 R16, [R192+0x1000] ;  /* 0x00100000c010783b */ /* 0x000f6a0000000200 */
[C---:B------:R-:W-:Y:S06]  /*4890*/  HMMA.16816.F32 R12, R156.reuse, R152, R12 ;  /* 0x000000989c0c723c */ /* 0x040fec000000180c */
[C---:B------:R-:W-:Y:S01]  /*48a0*/  HMMA.16816.F32 R24, R156.reuse, R154, R24 ;  /* 0x0000009a9c18723c */ /* 0x040fe20000001818 */
[----:B------:R-:W-:Y:S05]  /*48b0*/  LDSM.16.M88.4 R152, [R192+0x1800] ;  /* 0x00180000c098783b */ /* 0x000fea0000000200 */
[C---:B-1----:R-:W-:Y:S06]  /*48c0*/  HMMA.16816.F32 R148, R156.reuse, R8, R148 ;  /* 0x000000089c94723c */ /* 0x042fec0000001894 */
[C---:B------:R-:W-:Y:S01]  /*48d0*/  HMMA.16816.F32 R144, R156.reuse, R10, R144 ;  /* 0x0000000a9c90723c */ /* 0x040fe20000001890 */
[----:B------:R-:W-:Y:S05]  /*48e0*/  LDSM.16.M88.4 R8, [R205+0xe000] ;  /* 0x00e00000cd08783b */ /* 0x000fea0000000200 */
[C---:B--2---:R-:W-:Y:S06]  /*48f0*/  HMMA.16816.F32 R140, R156.reuse, R4, R140 ;  /* 0x000000049c8c723c */ /* 0x044fec000000188c */
[----:B------:R-:W-:Y:S01]  /*4900*/  HMMA.16816.F32 R164, R156, R6, R164 ;  /* 0x000000069ca4723c */ /* 0x000fe200000018a4 */
[----:B------:R-:W1:Y:S05]  /*4910*/  LDSM.16.M88.4 R4, [R206+0x4000] ;  /* 0x00400000ce04783b */ /* 0x000e6a0000000200 */
[C---:B---3--:R-:W-:Y:S06]  /*4920*/  HMMA.16816.F32 R160, R176.reuse, R180, R160 ;  /* 0x000000b4b0a0723c */ /* 0x048fec00000018a0 */
[----:B------:R-:W-:Y:S01]  /*4930*/  HMMA.16816.F32 R172, R176, R182, R172 ;  /* 0x000000b6b0ac723c */ /* 0x000fe200000018ac */
[----:B------:R-:W-:Y:S04]  /*4940*/  LDSM.16.M88.4 R180, [R205+0xe800] ;  /* 0x00e80000cdb4783b */ /* 0x000fe80000000200 */
[----:B------:R-:W-:Y:S01]  /*4950*/  LDSM.16.M88.4 R176, [R202+0x4000] ;  /* 0x00400000cab0783b */ /* 0x000fe20000000200 */
[C---:B----4-:R-:W-:Y:S06]  /*4960*/  HMMA.16816.F32 R12, R32.reuse, R28, R12 ;  /* 0x0000001c200c723c */ /* 0x050fec000000180c */
[C---:B------:R-:W-:Y:S01]  /*4970*/  HMMA.16816.F32 R24, R32.reuse, R30, R24 ;  /* 0x0000001e2018723c */ /* 0x040fe20000001818 */
[----:B------:R-:W-:Y:S05]  /*4980*/  LDSM.16.M88.4 R28, [R204+0x4000] ;  /* 0x00400000cc1c783b */ /* 0x000fea0000000200 */
[C---:B-----5:R-:W-:Y:S06]  /*4990*/  HMMA.16816.F32 R140, R32.reuse, R16, R140 ;  /* 0x00000010208c723c */ /* 0x060fec000000188c */
[----:B------:R-:W-:Y:S01]  /*49a0*/  HMMA.16816.F32 R164, R32, R18, R164 ;  /* 0x0000001220a4723c */ /* 0x000fe200000018a4 */
[----:B------:R-:W2:Y:S05]  /*49b0*/  LDSM.16.M88.4 R16, [R191] ;  /* 0x00000000bf10783b */ /* 0x000eaa0000000200 */
[C---:B------:R-:W-:Y:S06]  /*49c0*/  HMMA.16816.F32 R160, R156.reuse, R168, R160 ;  /* 0x000000a89ca0723c */ /* 0x040fec00000018a0 */
[----:B------:R-:W-:Y:S01]  /*49d0*/  HMMA.16816.F32 R172, R156, R170, R172 ;  /* 0x000000aa9cac723c */ /* 0x000fe200000018ac */
[----:B------:R-:W3:Y:S04]  /*49e0*/  LDSM.16.M88.4 R168, [R205+0xf000] ;  /* 0x00f00000cda8783b */ /* 0x000ee80000000200 */
[----:B------:R-:W4:Y:S01]  /*49f0*/  LDSM.16.M88.4 R156, [R205+0xf800] ;  /* 0x00f80000cd9c783b */ /* 0x000f220000000200 */
[C---:B-1----:R-:W-:Y:S06]  /*4a00*/  HMMA.16816.F32 R12, R4.reuse, R8, R12 ;  /* 0x00000008040c723c */ /* 0x042fec000000180c */
[----:B------:R-:W-:Y:S01]  /*4a10*/  HMMA.16816.F32 R24, R4, R10, R24 ;  /* 0x0000000a0418723c */ /* 0x000fe20000001818 */
[----:B------:R-:W1:Y:S05]  /*4a20*/  LDSM.16.M88.4 R8, [R199+0xe000] ;  /* 0x00e00000c708783b */ /* 0x000e6a0000000200 */
[C---:B------:R-:W-:Y:S06]  /*4a30*/  HMMA.16816.F32 R148, R32.reuse, R20, R148 ;  /* 0x000000142094723c */ /* 0x040fec0000001894 */
[C---:B------:R-:W-:Y:S01]  /*4a40*/  HMMA.16816.F32 R144, R32.reuse, R22, R144 ;  /* 0x000000162090723c */ /* 0x040fe20000001890 */
[----:B------:R-:W5:Y:S05]  /*4a50*/  LDSM.16.M88.4 R20, [R190] ;  /* 0x00000000be14783b */ /* 0x000f6a0000000200 */
[C---:B------:R-:W-:Y:S06]  /*4a60*/  HMMA.16816.F32 R160, R32.reuse, R152, R160 ;  /* 0x0000009820a0723c */ /* 0x040fec00000018a0 */
[----:B------:R-:W-:Y:S01]  /*4a70*/  HMMA.16816.F32 R172, R32, R154, R172 ;  /* 0x0000009a20ac723c */ /* 0x000fe200000018ac */
[----:B------:R-:W-:Y:S04]  /*4a80*/  LDSM.16.M88.4 R152, [R189] ;  /* 0x00000000bd98783b */ /* 0x000fe80000000200 */
[----:B------:R-:W-:Y:S01]  /*4a90*/  LDSM.16.M88.4 R32, [R188] ;  /* 0x00000000bc20783b */ /* 0x000fe20000000200 */
[----:B--2---:R-:W-:Y:S06]  /*4aa0*/  HMMA.16816.F32 R12, R28, R16, R12 ;  /* 0x000000101c0c723c */ /* 0x004fec000000180c */
[C---:B---3--:R-:W-:Y:S06]  /*4ab0*/  HMMA.16816.F32 R140, R4.reuse, R168, R140 ;  /* 0x000000a8048c723c */ /* 0x048fec000000188c */
[----:B------:R-:W-:Y:S01]  /*4ac0*/  HMMA.16816.F32 R164, R4, R170, R164 ;  /* 0x000000aa04a4723c */ /* 0x000fe200000018a4 */
[----:B------:R-:W-:Y:S05]  /*4ad0*/  LDSM.16.M88.4 R168, [R201+0x4000] ;  /* 0x00400000c9a8783b */ /* 0x000fea0000000200 */
[----:B------:R-:W-:Y:S01]  /*4ae0*/  HMMA.16816.F32 R24, R28, R18, R24 ;  /* 0x000000121c18723c */ /* 0x000fe20000001818 */
[----:B------:R-:W2:Y:S05]  /*4af0*/  LDSM.16.M88.4 R16, [R192+0x2000] ;  /* 0x00200000c010783b */ /* 0x000eaa0000000200 */
[C---:B------:R-:W-:Y:S06]  /*4b00*/  HMMA.16816.F32 R148, R4.reuse, R180, R148 ;  /* 0x000000b40494723c */ /* 0x040fec0000001894 */
[C---:B------:R-:W-:Y:S01]  /*4b10*/  HMMA.16816.F32 R144, R4.reuse, R182, R144 ;  /* 0x000000b60490723c */ /* 0x040fe20000001890 */
[----:B------:R-:W-:Y:S05]  /*4b20*/  LDSM.16.M88.4 R180, [R192+0x3000] ;  /* 0x00300000c0b4783b */ /* 0x000fea0000000200 */
[C---:B----4-:R-:W-:Y:S06]  /*4b30*/  HMMA.16816.F32 R160, R4.reuse, R156, R160 ;  /* 0x0000009c04a0723c */ /* 0x050fec00000018a0 */
[----:B------:R-:W-:Y:S01]  /*4b40*/  HMMA.16816.F32 R172, R4, R158, R172 ;  /* 0x0000009e04ac723c */ /* 0x000fe200000018ac */
[----:B------:R-:W3:Y:S04]  /*4b50*/  LDSM.16.M88.4 R4, [R199+0xe800] ;  /* 0x00e80000c704783b */ /* 0x000ee80000000200 */
[----:B------:R-:W-:Y:S01]  /*4b60*/  LDSM.16.M88.4 R156, [R206+0x8000] ;  /* 0x00800000ce9c783b */ /* 0x000fe20000000200 */
[C---:B-1----:R-:W-:Y:S06]  /*4b70*/  HMMA.16816.F32 R12, R176.reuse, R8, R12 ;  /* 0x00000008b00c723c */ /* 0x042fec000000180c */
[----:B------:R-:W-:Y:S01]  /*4b80*/  HMMA.16816.F32 R24, R176, R10, R24 ;  /* 0x0000000ab018723c */ /* 0x000fe20000001818 */
[----:B------:R-:W1:Y:S05]  /*4b90*/  LDSM.16.M88.4 R8, [R205+0x10000] ;  /* 0x01000000cd08783b */ /* 0x000e6a0000000200 */
[C---:B-----5:R-:W-:Y:S06]  /*4ba0*/  HMMA.16816.F32 R148, R28.reuse, R20, R148 ;  /* 0x000000141c94723c */ /* 0x060fec0000001894 */
[----:B------:R-:W-:Y:S01]  /*4bb0*/  HMMA.16816.F32 R144, R28, R22, R144 ;  /* 0x000000161c90723c */ /* 0x000fe20000001890 */
[----:B------:R-:W4:Y:S05]  /*4bc0*/  LDSM.16.M88.4 R20, [R199+0xf000] ;  /* 0x00f00000c714783b */ /* 0x000f2a0000000200 */
[----:B--2---:R-:W-:Y:S06]  /*4bd0*/  HMMA.16816.F32 R12, R168, R16, R12 ;  /* 0x00000010a80c723c */ /* 0x004fec000000180c */
[C---:B------:R-:W-:Y:S06]  /*4be0*/  HMMA.16816.F32 R140, R28.reuse, R152, R140 ;  /* 0x000000981c8c723c */ /* 0x040fec000000188c */
[C---:B------:R-:W-:Y:S01]  /*4bf0*/  HMMA.16816.F32 R164, R28.reuse, R154, R164 ;  /* 0x0000009a1ca4723c */ /* 0x040fe200000018a4 */
[----:B------:R-:W-:Y:S05]  /*4c00*/  LDSM.16.M88.4 R152, [R205+0x10800] ;  /* 0x01080000cd98783b */ /* 0x000fea0000000200 */
[C---:B------:R-:W-:Y:S06]  /*4c10*/  HMMA.16816.F32 R160, R28.reuse, R32, R160 ;  /* 0x000000201ca0723c */ /* 0x040fec00000018a0 */
[----:B------:R-:W-:Y:S01]  /*4c20*/  HMMA.16816.F32 R172, R28, R34, R172 ;  /* 0x000000221cac723c */ /* 0x000fe200000018ac */
[----:B------:R-:W2:Y:S04]  /*4c30*/  LDSM.16.M88.4 R32, [R204+0x8000] ;  /* 0x00800000cc20783b */ /* 0x000ea80000000200 */
[----:B------:R-:W-:Y:S01]  /*4c40*/  LDSM.16.M88.4 R28, [R186] ;  /* 0x00000000ba1c783b */ /* 0x000fe20000000200 */
[C---:B---3--:R-:W-:Y:S06]  /*4c50*/  HMMA.16816.F32 R148, R176.reuse, R4, R148 ;  /* 0x00000004b094723c */ /* 0x048fec0000001894 */
[----:B------:R-:W-:Y:S01]  /*4c60*/  HMMA.16816.F32 R144, R176, R6, R144 ;  /* 0x00000006b090723c */ /* 0x000fe20000001890 */
[----:B------:R-:W3:Y:S05]  /*4c70*/  LDSM.16.M88.4 R4, [R192+0x2800] ;  /* 0x00280000c004783b */ /* 0x000eea0000000200 */
[----:B-1----:R-:W-:Y:S06]  /*4c80*/  HMMA.16816.F32 R12, R156, R8, R12 ;  /* 0x000000089c0c723c */ /* 0x002fec000000180c */
[----:B------:R-:W-:Y:S01]  /*4c90*/  HMMA.16816.F32 R24, R168, R18, R24 ;  /* 0x00000012a818723c */ /* 0x000fe20000001818 */
[----:B------:R-:W-:Y:S05]  /*4ca0*/  LDSM.16.M88.4 R16, [R199+0x10000] ;  /* 0x01000000c710783b */ /* 0x000fea0000000200 */
[C---:B----4-:R-:W-:Y:S06]  /*4cb0*/  HMMA.16816.F32 R140, R176.reuse, R20, R140 ;  /* 0x00000014b08c723c */ /* 0x050fec000000188c */
[----:B------:R-:W-:Y:S01]  /*4cc0*/  HMMA.16816.F32 R164, R176, R22, R164 ;  /* 0x00000016b0a4723c */ /* 0x000fe200000018a4 */
[----:B------:R-:W1:Y:S05]  /*4cd0*/  LDSM.16.M88.4 R20, [R202+0x8000] ;  /* 0x00800000ca14783b */ /* 0x000e6a0000000200 */
[----:B--2---:R-:W-:Y:S06]  /*4ce0*/  HMMA.16816.F32 R12, R32, R220, R12 ;  /* 0x000000dc200c723c */ /* 0x004fec000000180c */
[----:B------:R-:W-:Y:S01]  /*4cf0*/  HMMA.16816.F32 R24, R156, R10, R24 ;  /* 0x0000000a9c18723c */ /* 0x000fe20000001818 */
[----:B------:R-:W-:Y:S05]  /*4d00*/  LDSM.16.M88.4 R8, [R201+0x8000] ;  /* 0x00800000c908783b */ /* 0x000fea0000000200 */
[C---:B---3--:R-:W-:Y:S06]  /*4d10*/  HMMA.16816.F32 R148, R168.reuse, R4, R148 ;  /* 0x00000004a894723c */ /* 0x048fec0000001894 */
[C---:B------:R-:W-:Y:S01]  /*4d20*/  HMMA.16816.F32 R144, R168.reuse, R6, R144 ;  /* 0x00000006a890723c */ /* 0x040fe20000001890 */
[----:B------:R-:W2:Y:S05]  /*4d30*/  LDSM.16.M88.4 R4, [R192+0x4000] ;  /* 0x00400000c004783b */ /* 0x000eaa0000000200 */
[----:B------:R-:W-:Y:S06]  /*4d40*/  HMMA.16816.F32 R140, R168, R180, R140 ;  /* 0x000000b4a88c723c */ /* 0x000fec000000188c */
[----:B------:R-:W-:Y:S01]  /*4d50*/  HMMA.16816.F32 R24, R32, R222, R24 ;  /* 0x000000de2018723c */ /* 0x000fe20000001818 */
[----:B------:R-:W3:Y:S05]  /*4d60*/  LDSM.16.M88.4 R220, [R205+0x11000] ;  /* 0x01100000cddc783b */ /* 0x000eea0000000200 */
[----:B-1----:R-:W-:Y:S06]  /*4d70*/  HMMA.16816.F32 R12, R20, R16, R12 ;  /* 0x00000010140c723c */ /* 0x002fec000000180c */
[----:B------:R-:W-:Y:S01]  /*4d80*/  HMMA.16816.F32 R180, R168, R182, R164 ;  /* 0x000000b6a8b4723c */ /* 0x000fe200000018a4 */
[----:B------:R-:W-:Y:S05]  /*4d90*/  LDSM.16.M88.4 R164, [R185] ;  /* 0x00000000b9a4783b */ /* 0x000fea0000000200 */
[----:B------:R-:W-:Y:S06]  /*4da0*/  HMMA.16816.F32 R160, R176, R224, R160 ;  /* 0x000000e0b0a0723c */ /* 0x000fec00000018a0 */
[----:B------:R-:W-:Y:S01]  /*4db0*/  HMMA.16816.F32 R24, R20, R18, R24 ;  /* 0x000000121418723c */ /* 0x000fe20000001818 */
[----:B------:R-:W1:Y:S05]  /*4dc0*/  LDSM.16.M88.4 R16, [R192+0x3800] ;  /* 0x00380000c010783b */ /* 0x000e6a0000000200 */
[----:B--2---:R-:W-:Y:S06]  /*4dd0*/  HMMA.16816.F32 R12, R8, R4, R12 ;  /* 0x00000004080c723c */ /* 0x004fec000000180c */
[C---:B------:R-:W-:Y:S06]  /*4de0*/  HMMA.16816.F32 R148, R156.reuse, R152, R148 ;  /* 0x000000989c94723c */ /* 0x040fec0000001894 */
[----:B------:R-:W-:Y:S01]  /*4df0*/  HMMA.16816.F32 R152, R156, R154, R144 ;  /* 0x0000009a9c98723c */ /* 0x000fe20000001890 */
[----:B------:R-:W2:Y:S05]  /*4e00*/  LDSM.16.M88.4 R144, [R199+0x10800] ;  /* 0x01080000c790783b */ /* 0x000eaa0000000200 */
[----:B------:R-:W-:Y:S01]  /*4e10*/  HMMA.16816.F32 R176, R176, R226, R172 ;  /* 0x000000e2b0b0723c */ /* 0x000fe200000018ac */
[----:B------:R-:W-:Y:S05]  /*4e20*/  LDSM.16.M88.4 R172, [R192+0x4800] ;  /* 0x00480000c0ac783b */ /* 0x000fea0000000200 */
[----:B------:R-:W-:Y:S01]  /*4e30*/  FMUL.FTZ R12, R12, UR8 ;  /* 0x000000080c0c7c20 */ /* 0x000fe20008410000 */
[----:B---3--:R-:W-:Y:S01]  /*4e40*/  HMMA.16816.F32 R140, R156, R220, R140 ;  /* 0x000000dc9c8c723c */ /* 0x008fe2000000188c */
[----:B------:R-:W-:Y:S01]  /*4e50*/  FMUL.FTZ R138, R13, UR8 ;  /* 0x000000080d8a7c20 */ /* 0x000fe20008410000 */
[----:B------:R-:W-:Y:S01]  /*4e60*/  FMUL.FTZ R135, R14, UR8 ;  /* 0x000000080e877c20 */ /* 0x000fe20008410000 */
[----:B------:R3:W-:Y:S01]  /*4e70*/  MUFU.TANH R134, R12 ;  /* 0x0000000c00867308 */ /* 0x0007e20000002400 */
[----:B------:R-:W-:-:S02]  /*4e80*/  FMUL.FTZ R139, R15, UR8 ;  /* 0x000000080f8b7c20 */ /* 0x000fc40008410000 */
[----:B------:R-:W-:Y:S01]  /*4e90*/  HMMA.16816.F32 R24, R8, R6, R24 ;  /* 0x000000060818723c */ /* 0x000fe20000001818 */
[----:B------:R-:W-:Y:S04]  /*4ea0*/  LDSM.16.M88.4 R4, [R199+0x11000] ;  /* 0x01100000c704783b */ /* 0x000fe80000000200 */
[----:B------:R-:W4:Y:S01]  /*4eb0*/  MUFU.TANH R138, R138 ;  /* 0x0000008a008a7308 */ /* 0x000f220000002400 */
[----:B------:R-:W-:Y:S06]  /*4ec0*/  HMMA.16816.F32 R148, R32, R28, R148 ;  /* 0x0000001c2094723c */ /* 0x000fec0000001894 */
[----:B-1----:R-:W-:Y:S01]  /*4ed0*/  HMMA.16816.F32 R160, R168, R16, R160 ;  /* 0x00000010a8a0723c */ /* 0x002fe200000018a0 */
[----:B------:R-:W1:Y:S01]  /*4ee0*/  MUFU.TANH R139, R139 ;  /* 0x0000008b008b7308 */ /* 0x000e620000002400 */
[----:B---3--:R-:W3:Y:S04]  /*4ef0*/  LDSM.16.M88.4 R12, [R205+0x11800] ;  /* 0x01180000cd0c783b */ /* 0x008ee80000000200 */
[----:B------:R-:W-:Y:S03]  /*4f00*/  HMMA.16816.F32 R180, R156, R222, R180 ;  /* 0x000000de9cb4723c */ /* 0x000fe600000018b4 */
[----:B------:R-:W-:Y:S03]  /*4f10*/  MUFU.TANH R135, R135 ;  /* 0x0000008700877308 */ /* 0x000fe60000002400 */
[C---:B------:R-:W-:Y:S01]  /*4f20*/  HMMA.16816.F32 R152, R32.reuse, R30, R152 ;  /* 0x0000001e2098723c */ /* 0x040fe20000001898 */
[----:B------:R-:W-:Y:S01]  /*4f30*/  LDSM.16.M88.4 R28, [R192+0x5000] ;  /* 0x00500000c01c783b */ /* 0x000fe20000000200 */
[----:B------:R-:W-:Y:S01]  /*4f40*/  FMUL.FTZ R24, R24, UR8 ;  /* 0x0000000818187c20 */ /* 0x000fe20008410000 */
[----:B------:R-:W-:Y:S01]  /*4f50*/  FMUL.FTZ R25, R25, UR8 ;  /* 0x0000000819197c20 */ /* 0x000fe20008410000 */
[----:B------:R-:W-:Y:S01]  /*4f60*/  FMUL.FTZ R26, R26, UR8 ;  /* 0x000000081a1a7c20 */ /* 0x000fe20008410000 */
[----:B------:R-:W-:Y:S01]  /*4f70*/  FMUL.FTZ R27, R27, UR8 ;  /* 0x000000081b1b7c20 */ /* 0x000fe20008410000 */
[----:B------:R-:W-:Y:S02]  /*4f80*/  HMMA.16816.F32 R140, R32, R164, R140 ;  /* 0x000000a4208c723c */ /* 0x000fe4000000188c */
[----:B------:R-:W5:Y:S04]  /*4f90*/  MUFU.TANH R24, R24 ;  /* 0x0000001800187308 */ /* 0x000f680000002400 */
[----:B------:R-:W-:Y:S01]  /*4fa0*/  HMMA.16816.F32 R176, R168, R18, R176 ;  /* 0x00000012a8b0723c */ /* 0x000fe200000018b0 */
[----:B------:R-:W4:Y:S03]  /*4fb0*/  LDSM.16.M88.4 R16, [R184] ;  /* 0x00000000b810783b */ /* 0x000f260000000200 */
[----:B------:R-:W5:Y:S02]  /*4fc0*/  MUFU.TANH R25, R25 ;  /* 0x0000001900197308 */ /* 0x000f640000002400 */
[----:B--2---:R-:W-:Y:S06]  /*4fd0*/  HMMA.16816.F32 R148, R20, R144, R148 ;  /* 0x000000901494723c */ /* 0x004fec0000001894 */
[----:B------:R-:W-:Y:S01]  /*4fe0*/  HMMA.16816.F32 R180, R32, R166, R180 ;  /* 0x000000a620b4723c */ /* 0x000fe200000018b4 */
[----:B------:R-:W-:Y:S05]  /*4ff0*/  MUFU.TANH R26, R26 ;  /* 0x0000001a001a7308 */ /* 0x000fea0000002400 */
[----:B---3--:R-:W-:Y:S03]  /*5000*/  HMMA.16816.F32 R160, R156, R12, R160 ;  /* 0x0000000c9ca0723c */ /* 0x008fe600000018a0 */
[----:B------:R-:W-:Y:S03]  /*5010*/  MUFU.TANH R27, R27 ;  /* 0x0000001b001b7308 */ /* 0x000fe60000002400 */
[C---:B------:R-:W-:Y:S06]  /*5020*/  HMMA.16816.F32 R152, R20.reuse, R146, R152 ;  /* 0x000000921498723c */ /* 0x040fec0000001898 */
[----:B------:R-:W-:Y:S06]  /*5030*/  HMMA.16816.F32 R140, R20, R4, R140 ;  /* 0x00000004148c723c */ /* 0x000fec000000188c */
[----:B------:R-:W-:Y:S01]  /*5040*/  HMMA.16816.F32 R176, R156, R14, R176 ;  /* 0x0000000e9cb0723c */ /* 0x000fe200000018b0 */
[----:B------:R-:W2:Y:S01]  /*5050*/  LDSM.16.M88.4 R12, [R199+0x11800] ;  /* 0x01180000c70c783b */ /* 0x000ea20000000200 */
[----:B------:R-:W-:-:S04]  /*5060*/  IMAD.U32 R4, RZ, RZ, UR23 ;  /* 0x00000017ff047e24 */ /* 0x000fc8000f8e00ff */
[----:B------:R-:W-:Y:S01]  /*5070*/  HMMA.16816.F32 R148, R8, R172, R148 ;  /* 0x000000ac0894723c */ /* 0x000fe20000001894 */
[----:B------:R-:W-:-:S05]  /*5080*/  IMAD R133, R4, 0x40, R133 ;  /* 0x0000004004857824 */ /* 0x000fca00078e0285 */
[----:B------:R-:W-:Y:S01]  /*5090*/  HMMA.16816.F32 R180, R20, R6, R180 ;  /* 0x0000000614b4723c */ /* 0x000fe200000018b4 */
[----:B------:R-:W3:Y:S01]  /*50a0*/  LDSM.16.M88.4 R4, [R192+0x5800] ;  /* 0x00580000c004783b */ /* 0x000ee20000000200 */
[----:B------:R-:W-:-:S04]  /*50b0*/  DEPBAR.LE SB0, 0x0 ;  /* 0x000080000000791a */ /* 0x000fc80000000000 */
[----:B----4-:R-:W-:Y:S06]  /*50c0*/  HMMA.16816.F32 R160, R32, R16, R160 ;  /* 0x0000001020a0723c */ /* 0x010fec00000018a0 */
[----:B------:R-:W-:Y:S01]  /*50d0*/  HMMA.16816.F32 R152, R8, R174, R152 ;  /* 0x000000ae0898723c */ /* 0x000fe20000001898 */
[----:B------:R-:W-:-:S05]  /*50e0*/  VIADD R17, R133, 0x8 ;  /* 0x0000000885117836 */ /* 0x000fca0000000000 */
[----:B------:R-:W-:Y:S01]  /*50f0*/  HMMA.16816.F32 R140, R8, R28, R140 ;  /* 0x0000001c088c723c */ /* 0x000fe2000000188c */
[----:B------:R-:W-:Y:S01]  /*5100*/  FMUL.FTZ R145, R149, UR8 ;  /* 0x0000000895917c20 */ /* 0x000fe20008410000 */
[----:B------:R-:W-:Y:S01]  /*5110*/  FMUL.FTZ R144, R148, UR8 ;  /* 0x0000000894907c20 */ /* 0x000fe20008410000 */
[----:B------:R-:W-:Y:S01]  /*5120*/  FMUL.FTZ R146, R150, UR8 ;  /* 0x0000000896927c20 */ /* 0x000fe20008410000 */
[----:B------:R-:W-:Y:S01]  /*5130*/  FMUL.FTZ R147, R151, UR8 ;  /* 0x0000000897937c20 */ /* 0x000fe20008410000 */
[C---:B------:R-:W-:Y:S01]  /*5140*/  ISETP.GE.AND P6, PT, R17.reuse, R2, PT ;  /* 0x000000021100720c */ /* 0x040fe20003fc6270 */
[----:B------:R-:W-:Y:S01]  /*5150*/  HMMA.16816.F32 R176, R32, R18, R176 ;  /* 0x0000001220b0723c */ /* 0x000fe200000018b0 */
[----:B------:R-:W4:Y:S01]  /*5160*/  MUFU.TANH R145, R145 ;  /* 0x0000009100917308 */ /* 0x000f220000002400 */
[----:B------:R-:W-:Y:S01]  /*5170*/  ISETP.GE.AND P1, PT, R17, R0, PT ;  /* 0x000000001100720c */ /* 0x000fe20003f26270 */
[----:B------:R-:W-:-:S03]  /*5180*/  VIADD R17, R133, 0x9 ;  /* 0x0000000985117836 */ /* 0x000fc60000000000 */
[----:B------:R-:W-:Y:S01]  /*5190*/  HMMA.16816.F32 R180, R8, R30, R180 ;  /* 0x0000001e08b4723c */ /* 0x000fe200000018b4 */
[----:B------:R-:W-:Y:S01]  /*51a0*/  VIADD R19, R133, 0x1 ;  /* 0x0000000185137836 */ /* 0x000fe20000000000 */
[C---:B------:R-:W-:Y:S01]  /*51b0*/  ISETP.GE.AND P5, PT, R17.reuse, R2, PT ;  /* 0x000000021100720c */ /* 0x040fe20003fa6270 */
[----:B------:R-:W4:Y:S01]  /*51c0*/  MUFU.TANH R144, R144 ;  /* 0x0000009000907308 */ /* 0x000f220000002400 */
[----:B------:R-:W-:Y:S01]  /*51d0*/  ISETP.GE.AND P4, PT, R17, R0, PT ;  /* 0x000000001100720c */ /* 0x000fe20003f86270 */
[----:B------:R-:W-:Y:S01]  /*51e0*/  VIADD R17, R133, 0x11 ;  /* 0x0000001185117836 */ /* 0x000fe20000000000 */
[C---:B--2---:R-:W-:Y:S01]  /*51f0*/  HMMA.16816.F32 R160, R20.reuse, R12, R160 ;  /* 0x0000000c14a0723c */ /* 0x044fe200000018a0 */
[-C--:B------:R-:W-:Y:S01]  /*5200*/  ISETP.GE.AND P3, PT, R19, R2.reuse, PT ;  /* 0x000000021300720c */ /* 0x080fe20003f66270 */
[----:B------:R-:W-:Y:S02]  /*5210*/  VIADD R31, R133, 0x10 ;  /* 0x00000010851f7836 */ /* 0x000fe40000000000 */
[----:B------:R-:W-:Y:S01]  /*5220*/  FMUL.FTZ R148, R152, UR8 ;  /* 0x0000000898947c20 */ /* 0x000fe20008410000 */
[----:B------:R-:W-:Y:S01]  /*5230*/  FMUL.FTZ R28, R153, UR8 ;  /* 0x00000008991c7c20 */ /* 0x000fe20008410000 */
[----:B------:R-:W2:Y:S01]  /*5240*/  MUFU.TANH R146, R146 ;  /* 0x0000009200927308 */ /* 0x000ea20000002400 */
[----:B------:R-:W-:Y:S01]  /*5250*/  FMUL.FTZ R142, R142, UR8 ;  /* 0x000000088e8e7c20 */ /* 0x000fe20008410000 */
[----:B------:R-:W-:Y:S01]  /*5260*/  FSEL R12, R138, -INF , !P3 ;  /* 0xff8000008a0c7808 */ /* 0x000fe20005800000 */
[----:B------:R-:W-:Y:S01]  /*5270*/  FMUL.FTZ R154, R154, UR8 ;  /* 0x000000089a9a7c20 */ /* 0x000fe20008410000 */
[----:B------:R-:W-:Y:S01]  /*5280*/  ISETP.GE.AND P0, PT, R31, R2, PT ;  /* 0x000000021f00720c */ /* 0x000fe20003f06270 */
[----:B------:R-:W-:Y:S01]  /*5290*/  FMUL.FTZ R29, R155, UR8 ;  /* 0x000000089b1d7c20 */ /* 0x000fe20008410000 */
[-C--:B------:R-:W-:Y:S01]  /*52a0*/  ISETP.GE.AND P3, PT, R31, R0.reuse, PT ;  /* 0x000000001f00720c */ /* 0x080fe20003f66270 */
[----:B------:R-:W-:Y:S01]  /*52b0*/  HMMA.16816.F32 R176, R20, R14, R176 ;  /* 0x0000000e14b0723c */ /* 0x000fe200000018b0 */
[----:B------:R-:W2:Y:S01]  /*52c0*/  MUFU.TANH R31, R142 ;  /* 0x0000008e001f7308 */ /* 0x000ea20000002400 */
[----:B------:R-:W-:Y:S01]  /*52d0*/  FMUL.FTZ R140, R140, UR8 ;  /* 0x000000088c8c7c20 */ /* 0x000fe20008410000 */
[----:B------:R-:W-:Y:S01]  /*52e0*/  ISETP.GE.AND P2, PT, R19, R0, PT ;  /* 0x000000001300720c */ /* 0x000fe20003f46270 */
[----:B------:R-:W-:Y:S01]  /*52f0*/  FMUL.FTZ R141, R141, UR8 ;  /* 0x000000088d8d7c20 */ /* 0x000fe20008410000 */
[----:B------:R-:W-:-:S02]  /*5300*/  VIADD R33, R133, 0x18 ;  /* 0x0000001885217836 */ /* 0x000fc40000000000 */
[----:B------:R-:W-:Y:S01]  /*5310*/  FMUL.FTZ R143, R143, UR8 ;  /* 0x000000088f8f7c20 */ /* 0x000fe20008410000 */
[----:B-1----:R-:W-:Y:S01]  /*5320*/  FSEL R13, R139, -INF , !P2 ;  /* 0xff8000008b0d7808 */ /* 0x002fe20005000000 */
[----:B------:R-:W-:Y:S01]  /*5330*/  VIADD R21, R133, 0x20 ;  /* 0x0000002085157836 */ /* 0x000fe20000000000 */
[----:B------:R-:W1:Y:S01]  /*5340*/  MUFU.TANH R147, R147 ;  /* 0x0000009300937308 */ /* 0x000e620000002400 */
[----:B------:R-:W-:Y:S01]  /*5350*/  ISETP.GE.AND P2, PT, R17, R2, PT ;  /* 0x000000021100720c */ /* 0x000fe20003f46270 */
[----:B------:R-:W-:Y:S01]  /*5360*/  FMUL.FTZ R172, R181, UR8 ;  /* 0x00000008b5ac7c20 */ /* 0x000fe20008410000 */
[----:B-----5:R-:W-:Y:S01]  /*5370*/  FSEL R30, R24, -INF , !P6 ;  /* 0xff800000181e7808 */ /* 0x020fe20007000000 */
[C---:B---3--:R-:W-:Y:S01]  /*5380*/  HMMA.16816.F32 R160, R8.reuse, R4, R160 ;  /* 0x0000000408a0723c */ /* 0x048fe200000018a0 */
[----:B------:R-:W-:Y:S01]  /*5390*/  FSEL R18, R25, -INF , !P5 ;  /* 0xff80000019127808 */ /* 0x000fe20006800000 */
[----:B------:R-:W-:Y:S01]  /*53a0*/  VIADD R25, R133, 0x19 ;  /* 0x0000001985197836 */ /* 0x000fe20000000000 */
[-C--:B------:R-:W-:Y:S01]  /*53b0*/  ISETP.GE.AND P6, PT, R17, R0.reuse, PT ;  /* 0x000000001100720c */ /* 0x080fe20003fc6270 */
[----:B------:R-:W3:Y:S01]  /*53c0*/  MUFU.TANH R148, R148 ;  /* 0x0000009400947308 */ /* 0x000ee20000002400 */
[----:B----4-:R-:W-:Y:S01]  /*53d0*/  FSEL R24, R145, -INF , !P2 ;  /* 0xff80000091187808 */ /* 0x010fe20005000000 */
[----:B------:R-:W-:Y:S01]  /*53e0*/  FMUL.FTZ R173, R182, UR8 ;  /* 0x00000008b6ad7c20 */ /* 0x000fe20008410000 */
[----:B------:R-:W-:Y:S01]  /*53f0*/  FSEL R17, R26, -INF , !P1 ;  /* 0xff8000001a117808 */ /* 0x000fe20004800000 */
[----:B------:R-:W-:Y:S01]  /*5400*/  VIADD R5, R133, 0x21 ;  /* 0x0000002185057836 */ /* 0x000fe20000000000 */
[----:B------:R-:W-:Y:S01]  /*5410*/  ISETP.GE.AND P2, PT, R21, R0, PT ;  /* 0x000000001500720c */ /* 0x000fe20003f46270 */
[----:B------:R-:W-:Y:S01]  /*5420*/  FMUL.FTZ R151, R183, UR8 ;  /* 0x00000008b7977c20 */ /* 0x000fe20008410000 */
[----:B------:R-:W-:Y:S01]  /*5430*/  ISETP.GE.AND P1, PT, R33, R2, PT ;  /* 0x000000022100720c */ /* 0x000fe20003f26270 */
[----:B------:R-:W-:Y:S01]  /*5440*/  MUFU.TANH R28, R28 ;  /* 0x0000001c001c7308 */ /* 0x000fe20000002400 */
[----:B------:R-:W-:Y:S01]  /*5450*/  FSEL R15, R27, -INF , !P4 ;  /* 0xff8000001b0f7808 */ /* 0x000fe20006000000 */
[----:B------:R-:W-:Y:S01]  /*5460*/  HMMA.16816.F32 R176, R8, R6, R176 ;  /* 0x0000000608b0723c */ /* 0x000fe200000018b0 */
[----:B------:R-:W-:-:S02]  /*5470*/  FSEL R26, R144, -INF , !P0 ;  /* 0xff800000901a7808 */ /* 0x000fc40004000000 */
[----:B--2---:R-:W-:Y:S02]  /*5480*/  FSEL R27, R146, -INF , !P3 ;  /* 0xff800000921b7808 */ /* 0x004fe40005800000 */
[C---:B------:R-:W-:Y:S01]  /*5490*/  ISETP.GE.AND P4, PT, R25.reuse, R2, PT ;  /* 0x000000021900720c */ /* 0x040fe20003f86270 */
[----:B------:R-:W2:Y:S01]  /*54a0*/  MUFU.TANH R16, R154 ;  /* 0x0000009a00107308 */ /* 0x000ea20000002400 */
[----:B------:R-:W-:Y:S02]  /*54b0*/  ISETP.GE.AND P0, PT, R25, R0, PT ;  /* 0x000000001900720c */ /* 0x000fe40003f06270 */
[----:B------:R-:W-:Y:S01]  /*54c0*/  ISETP.GE.AND P3, PT, R21, R2, PT ;  /* 0x000000021500720c */ /* 0x000fe20003f66270 */
[----:B------:R-:W-:Y:S01]  /*54d0*/  VIADD R21, R133, 0x28 ;  /* 0x0000002885157836 */ /* 0x000fe20000000000 */
[----:B------:R-:W-:Y:S01]  /*54e0*/  FSEL R181, R31, -INF , !P2 ;  /* 0xff8000001fb57808 */ /* 0x000fe20005000000 */
[----:B------:R-:W-:Y:S01]  /*54f0*/  FMUL.FTZ R160, R160, UR8 ;  /* 0x00000008a0a07c20 */ /* 0x000fe20008410000 */
[----:B------:R-:W-:Y:S01]  /*5500*/  ISETP.GE.AND P5, PT, R33, R0, PT ;  /* 0x000000002100720c */ /* 0x000fe20003fa6270 */
[----:B------:R-:W4:Y:S01]  /*5510*/  MUFU.TANH R29, R29 ;  /* 0x0000001d001d7308 */ /* 0x000f220000002400 */
[----:B-1----:R-:W-:Y:S01]  /*5520*/  FSEL R25, R147, -INF , !P6 ;  /* 0xff80000093197808 */ /* 0x002fe20007000000 */
[----:B------:R-:W-:Y:S01]  /*5530*/  FMUL.FTZ R147, R162, UR8 ;  /* 0x00000008a2937c20 */ /* 0x000fe20008410000 */
[----:B---3--:R-:W-:Y:S01]  /*5540*/  FSEL R22, R148, -INF , !P1 ;  /* 0xff80000094167808 */ /* 0x008fe20004800000 */
[----:B------:R-:W-:Y:S01]  /*5550*/  FMUL.FTZ R148, R161, UR8 ;  /* 0x00000008a1947c20 */ /* 0x000fe20008410000 */
[-C--:B------:R-:W-:Y:S01]  /*5560*/  ISETP.GE.AND P2, PT, R133, R2.reuse, PT ;  /* 0x000000028500720c */ /* 0x080fe20003f46270 */
[----:B------:R-:W-:Y:S01]  /*5570*/  FMUL.FTZ R145, R163, UR8 ;  /* 0x00000008a3917c20 */ /* 0x000fe20008410000 */
[C---:B------:R-:W-:Y:S01]  /*5580*/  ISETP.GE.AND P6, PT, R5.reuse, R2, PT ;  /* 0x000000020500720c */ /* 0x040fe20003fc6270 */
[----:B------:R1:W3:Y:S01]  /*5590*/  MUFU.TANH R19, R140 ;  /* 0x0000008c00137308 */ /* 0x0002e20000002400 */
[----:B------:R-:W-:Y:S01]  /*55a0*/  ISETP.GE.AND P1, PT, R5, R0, PT ;  /* 0x000000000500720c */ /* 0x000fe20003f26270 */
[----:B------:R-:W-:Y:S01]  /*55b0*/  VIADD R5, R133, 0x29 ;  /* 0x0000002985057836 */ /* 0x000fe20000000000 */
[----:B--2---:R-:W-:Y:S01]  /*55c0*/  FSEL R23, R16, -INF , !P5 ;  /* 0xff80000010177808 */ /* 0x004fe20006800000 */
[----:B------:R-:W-:Y:S01]  /*55d0*/  FMUL.FTZ R146, R176, UR8 ;  /* 0x00000008b0927c20 */ /* 0x000fe20008410000 */
[----:B------:R-:W-:Y:S01]  /*55e0*/  FSEL R20, R28, -INF , !P4 ;  /* 0xff8000001c147808 */ /* 0x000fe20006000000 */
[----:B------:R-:W-:Y:S01]  /*55f0*/  FMUL.FTZ R144, R177, UR8 ;  /* 0x00000008b1907c20 */ /* 0x000fe20008410000 */
[----:B------:R-:W-:Y:S01]  /*5600*/  FSEL R134, R134, -INF , !P2 ;  /* 0xff80000086867808 */ /* 0x000fe20005000000 */
[----:B------:R-:W2:Y:S01]  /*5610*/  MUFU.TANH R174, R141 ;  /* 0x0000008d00ae7308 */ /* 0x000ea20000002400 */
[C---:B------:R-:W-:Y:S01]  /*5620*/  ISETP.GE.AND P5, PT, R21.reuse, R2, PT ;  /* 0x000000021500720c */ /* 0x040fe20003fa6270 */
[----:B------:R-:W-:Y:S01]  /*5630*/  FMUL.FTZ R163, R178, UR8 ;  /* 0x00000008b2a37c20 */ /* 0x000fe20008410000 */
[----:B------:R-:W-:Y:S01]  /*5640*/  ISETP.GE.AND P4, PT, R21, R0, PT ;  /* 0x000000001500720c */ /* 0x000fe20003f86270 */
[----:B------:R-:W-:Y:S01]  /*5650*/  FMUL.FTZ R161, R179, UR8 ;  /* 0x00000008b3a17c20 */ /* 0x000fe20008410000 */
[----:B----4-:R-:W-:-:S02]  /*5660*/  FSEL R21, R29, -INF , !P0 ;  /* 0xff8000001d157808 */ /* 0x010fc40004000000 */
[----:B------:R-:W-:Y:S01]  /*5670*/  ISETP.GE.AND P0, PT, R5, R2, PT ;  /* 0x000000020500720c */ /* 0x000fe20003f06270 */
[----:B------:R-:W4:Y:S01]  /*5680*/  MUFU.TANH R175, R143 ;  /* 0x0000008f00af7308 */ /* 0x000f220000002400 */
[----:B-1----:R-:W-:Y:S01]  /*5690*/  FMUL.FTZ R140, R180, UR8 ;  /* 0x00000008b48c7c20 */ /* 0x002fe20008410000 */
[----:B---3--:R-:W-:Y:S02]  /*56a0*/  FSEL R142, R19, -INF , !P3 ;  /* 0xff800000138e7808 */ /* 0x008fe40005800000 */
[----:B------:R-:W-:Y:S01]  /*56b0*/  ISETP.GE.AND P3, PT, R5, R0, PT ;  /* 0x000000000500720c */ /* 0x000fe20003f66270 */
[----:B------:R-:W-:Y:S01]  /*56c0*/  VIADD R5, R133, 0x30 ;  /* 0x0000003085057836 */ /* 0x000fe20000000000 */
[----:B------:R-:W-:Y:S02]  /*56d0*/  FMNMX.FTZ R7, R132, R134, !PT ;  /* 0x0000008684077209 */ /* 0x000fe40007810000 */
[----:B------:R-:W1:Y:S01]  /*56e0*/  MUFU.TANH R140, R140 ;  /* 0x0000008c008c7308 */ /* 0x000e620000002400 */
[----:B--2---:R-:W-:-:S02]  /*56f0*/  FSEL R174, R174, -INF , !P6 ;  /* 0xff800000aeae7808 */ /* 0x004fc40007000000 */
[----:B------:R-:W-:Y:S02]  /*5700*/  FMNMX.FTZ R7, R12, R7, !PT ;  /* 0x000000070c077209 */ /* 0x000fe40007810000 */
[C---:B------:R-:W-:Y:S02]  /*5710*/  ISETP.GE.AND P6, PT, R5.reuse, R2, PT ;  /* 0x000000020500720c */ /* 0x040fe40003fc6270 */
[-C--:B------:R-:W-:Y:S01]  /*5720*/  ISETP.GE.AND P2, PT, R5, R0.reuse, PT ;  /* 0x000000000500720c */ /* 0x080fe20003f46270 */
[----:B------:R-:W-:Y:S01]  /*5730*/  VIADD R5, R133, 0x31 ;  /* 0x0000003185057836 */ /* 0x000fe20000000000 */
[----:B----4-:R-:W-:Y:S01]  /*5740*/  FSEL R175, R175, -INF , !P1 ;  /* 0xff800000afaf7808 */ /* 0x010fe20004800000 */
[----:B------:R-:W2:Y:S01]  /*5750*/  MUFU.TANH R172, R172 ;  /* 0x000000ac00ac7308 */ /* 0x000ea20000002400 */
[----:B------:R-:W-:Y:S02]  /*5760*/  ISETP.GE.AND P1, PT, R133, R0, PT ;  /* 0x000000008500720c */ /* 0x000fe40003f26270 */
[----:B------:R-:W-:-:S02]  /*5770*/  FMNMX.FTZ R7, R30, R7, !PT ;  /* 0x000000071e077209 */ /* 0x000fc40007810000 */
[----:B------:R-:W-:Y:S02]  /*5780*/  FSEL R135, R135, -INF , !P1 ;  /* 0xff80000087877808 */ /* 0x000fe40004800000 */
[----:B-1----:R-:W-:Y:S01]  /*5790*/  FSEL R140, R140, -INF , !P5 ;  /* 0xff8000008c8c7808 */ /* 0x002fe20006800000 */
[----:B------:R-:W1:Y:S01]  /*57a0*/  MUFU.TANH R150, R160 ;  /* 0x000000a000967308 */ /* 0x000e620000002400 */
[C---:B------:R-:W-:Y:S02]  /*57b0*/  ISETP.GE.AND P5, PT, R5.reuse, R2, PT ;  /* 0x000000020500720c */ /* 0x040fe40003fa6270 */
[----:B------:R-:W-:Y:S02]  /*57c0*/  ISETP.GE.AND P1, PT, R5, R0, PT ;  /* 0x000000000500720c */ /* 0x000fe40003f26270 */
[----:B------:R-:W-:Y:S02]  /*57d0*/  FMNMX.FTZ R5, R18, R7, !PT ;  /* 0x0000000712057209 */ /* 0x000fe40007810000 */
[----:B------:R-:W-:Y:S01]  /*57e0*/  FMNMX.FTZ R4, R3, R135, !PT ;  /* 0x0000008703047209 */ /* 0x000fe20007810000 */
[----:B------:R-:W3:Y:S01]  /*57f0*/  MUFU.TANH R148, R148 ;  /* 0x0000009400947308 */ /* 0x000ee20000002400 */
[----:B------:R-:W-:-:S02]  /*5800*/  FMNMX.FTZ R5, R26, R5, !PT ;  /* 0x000000051a057209 */ /* 0x000fc40007810000 */
[----:B------:R-:W-:Y:S02]  /*5810*/  FMNMX.FTZ R4, R13, R4, !PT ;  /* 0x000000040d047209 */ /* 0x000fe40007810000 */
[----:B------:R-:W-:Y:S01]  /*5820*/  FMNMX.FTZ R7, R24, R5, !PT ;  /* 0x0000000518077209 */ /* 0x000fe20007810000 */
[----:B------:R-:W-:Y:S01]  /*5830*/  VIADD R5, R133, 0x38 ;  /* 0x0000003885057836 */ /* 0x000fe20000000000 */
[----:B------:R-:W-:Y:S01]  /*5840*/  FMNMX.FTZ R4, R17, R4, !PT ;  /* 0x0000000411047209 */ /* 0x000fe20007810000 */
[----:B------:R-:W4:Y:S01]  /*5850*/  MUFU.TANH R146, R146 ;  /* 0x0000009200927308 */ /* 0x000f220000002400 */
[----:B------:R-:W-:Y:S01]  /*5860*/  FMNMX.FTZ R7, R22, R7, !PT ;  /* 0x0000000716077209 */ /* 0x000fe20007810000 */
[----:B------:R-:W-:Y:S01]  /*5870*/  VIADD R133, R133, 0x39 ;  /* 0x0000003985857836 */ /* 0x000fe20000000000 */
[----:B------:R-:W-:Y:S02]  /*5880*/  FMNMX.FTZ R4, R15, R4, !PT ;  /* 0x000000040f047209 */ /* 0x000fe40007810000 */
[----:B------:R-:W-:-:S02]  /*5890*/  FMNMX.FTZ R7, R20, R7, !PT ;  /* 0x0000000714077209 */ /* 0x000fc40007810000 */
[----:B------:R-:W-:Y:S01]  /*58a0*/  FMNMX.FTZ R4, R27, R4, !PT ;  /* 0x000000041b047209 */ /* 0x000fe20007810000 */
[----:B------:R-:W5:Y:S01]  /*58b0*/  MUFU.TANH R173, R173 ;  /* 0x000000ad00ad7308 */ /* 0x000f620000002400 */
[----:B------:R-:W-:Y:S02]  /*58c0*/  FMNMX.FTZ R7, R142, R7, !PT ;  /* 0x000000078e077209 */ /* 0x000fe40007810000 */
[----:B--2---:R-:W-:Y:S02]  /*58d0*/  FSEL R172, R172, -INF , !P0 ;  /* 0xff800000acac7808 */ /* 0x004fe40004000000 */
[----:B------:R-:W-:Y:S02]  /*58e0*/  FMNMX.FTZ R7, R174, R7, !PT ;  /* 0x00000007ae077209 */ /* 0x000fe40007810000 */
[----:B------:R-:W-:Y:S01]  /*58f0*/  FMNMX.FTZ R4, R25, R4, !PT ;  /* 0x0000000419047209 */ /* 0x000fe20007810000 */
[----:B------:R-:W2:Y:S01]  /*5900*/  MUFU.TANH R144, R144 ;  /* 0x0000009000907308 */ /* 0x000ea20000002400 */
[----:B------:R-:W-:-:S02]  /*5910*/  FMNMX.FTZ R7, R140, R7, !PT ;  /* 0x000000078c077209 */ /* 0x000fc40007810000 */
[----:B-1----:R-:W-:Y:S02]  /*5920*/  FSEL R150, R150, -INF , !P6 ;  /* 0xff80000096967808 */ /* 0x002fe40007000000 */
[----:B------:R-:W-:Y:S02]  /*5930*/  FMNMX.FTZ R4, R23, R4, !PT ;  /* 0x0000000417047209 */ /* 0x000fe40007810000 */
[----:B------:R-:W-:Y:S01]  /*5940*/  FMNMX.FTZ R7, R172, R7, !PT ;  /* 0x00000007ac077209 */ /* 0x000fe20007810000 */
[----:B------:R-:W1:Y:S01]  /*5950*/  MUFU.TANH R151, R151 ;  /* 0x0000009700977308 */ /* 0x000e620000002400 */
[----:B------:R-:W-:Y:S02]  /*5960*/  PLOP3.LUT P0, PT, PT, PT, UP0, 0x80, 0x0 ;  /* 0x000000000000781c */ /* 0x000fe40003f0f008 */
[----:B------:R-:W-:Y:S02]  /*5970*/  ISETP.GE.AND P6, PT, R5, R2, PT ;  /* 0x000000020500720c */ /* 0x000fe40003fc6270 */
[----:B---3--:R-:W-:-:S02]  /*5980*/  FSEL R148, R148, -INF , !P5 ;  /* 0xff80000094947808 */ /* 0x008fc40006800000 */
[----:B------:R-:W-:Y:S01]  /*5990*/  FMNMX.FTZ R8, R21, R4, !PT ;  /* 0x0000000415087209 */ /* 0x000fe20007810000 */
[----:B------:R-:W3:Y:S01]  /*59a0*/  MUFU.TANH R147, R147 ;  /* 0x0000009300937308 */ /* 0x000ee20000002400 */
[----:B------:R-:W-:Y:S02]  /*59b0*/  FMNMX.FTZ R7, R150, R7, !PT ;  /* 0x0000000796077209 */ /* 0x000fe40007810000 */
[----:B------:R-:W-:Y:S02]  /*59c0*/  ISETP.GE.AND P5, PT, R133, R2, PT ;  /* 0x000000028500720c */ /* 0x000fe40003fa6270 */
[----:B----4-:R-:W-:Y:S02]  /*59d0*/  FSEL R146, R146, -INF , !P6 ;  /* 0xff80000092927808 */ /* 0x010fe40007000000 */
[----:B------:R-:W-:Y:S01]  /*59e0*/  FMNMX.FTZ R8, R181, R8, !PT ;  /* 0x00000008b5087209 */ /* 0x000fe20007810000 */
[----:B------:R-:W4:Y:S01]  /*59f0*/  MUFU.TANH R145, R145 ;  /* 0x0000009100917308 */ /* 0x000f220000002400 */
[----:B------:R-:W-:-:S02]  /*5a00*/  FMNMX.FTZ R7, R148, R7, !PT ;  /* 0x0000000794077209 */ /* 0x000fc40007810000 */
[----:B-----5:R-:W-:Y:S02]  /*5a10*/  FSEL R173, R173, -INF , !P4 ;  /* 0xff800000adad7808 */ /* 0x020fe40006000000 */
[----:B--2---:R-:W-:Y:S02]  /*5a20*/  FSEL R144, R144, -INF , !P5 ;  /* 0xff80000090907808 */ /* 0x004fe40006800000 */
[----:B------:R-:W-:Y:S01]  /*5a30*/  FMNMX.FTZ R8, R175, R8, !PT ;  /* 0x00000008af087209 */ /* 0x000fe20007810000 */
[----:B------:R-:W2:Y:S01]  /*5a40*/  MUFU.TANH R163, R163 ;  /* 0x000000a300a37308 */ /* 0x000ea20000002400 */
[----:B------:R-:W-:Y:S02]  /*5a50*/  FMNMX.FTZ R7, R146, R7, !PT ;  /* 0x0000000792077209 */ /* 0x000fe40007810000 */
[----:B-1----:R-:W-:Y:S02]  /*5a60*/  FSEL R151, R151, -INF , !P3 ;  /* 0xff80000097977808 */ /* 0x002fe40005800000 */
[----:B---3--:R-:W-:-:S02]  /*5a70*/  FSEL R147, R147, -INF , !P2 ;  /* 0xff80000093937808 */ /* 0x008fc40005000000 */
[----:B------:R-:W-:Y:S01]  /*5a80*/  FMNMX.FTZ R8, R173, R8, !PT ;  /* 0x00000008ad087209 */ /* 0x000fe20007810000 */
[----:B------:R-:W1:Y:S01]  /*5a90*/  MUFU.TANH R161, R161 ;  /* 0x000000a100a17308 */ /* 0x000e620000002400 */
[----:B------:R-:W-:Y:S01]  /*5aa0*/  FMNMX.FTZ R7, R144, R7, !PT ;  /* 0x0000000790077209 */ /* 0x000fe20007810000 */
[----:B------:R-:W-:Y:S06]  /*5ab0*/  BAR.SYNC.DEFER_BLOCKING 0x0 ;  /* 0x0000000000007b1d */ /* 0x000fec0000010000 */
[----:B----4-:R-:W-:Y:S05]  /*5ac0*/  @!P0 BRA `(.L_x_46) ;  /* 0x0000000000688947 */ /* 0x010fea0003800000 */
        /* <DEDUP_REMOVED lines=26> */
.L_x_46:
[----:B------:R-:W-:Y:S01]  /*5c70*/  FMNMX.FTZ R8, R151, R8, !PT ;  /* 0x0000000897087209 */ /* 0x000fe20007810000 */
[----:B------:R-:W4:Y:S01]  /*5c80*/  SHFL.BFLY PT, R4, R7, 0x2, 0x1f ;  /* 0x0c401f0007047f89 */ /* 0x000f2200000e0000 */
[----:B------:R-:W-:Y:S01]  /*5c90*/  ISETP.GE.AND P0, PT, R5, R0, PT ;  /* 0x000000000500720c */ /* 0x000fe20003f06270 */
[----:B------:R-:W-:Y:S01]  /*5ca0*/  UISETP.GE.AND UP0, UPT, UR18, 0x3, UPT ;  /* 0x000000031200788c */ /* 0x000fe2000bf06270 */
[----:B------:R-:W-:Y:S01]  /*5cb0*/  FSEL R145, R145, -INF , !P1 ;  /* 0xff80000091917808 */ /* 0x000fe20004800000 */
[----:B------:R-:W-:Y:S01]  /*5cc0*/  LDSM.16.MT88.4 R32, [R198+0x12800] ;  /* 0x01280000c620783b */ /* 0x000fe20000004200 */
[----:B------:R-:W-:Y:S02]  /*5cd0*/  FMNMX.FTZ R8, R147, R8, !PT ;  /* 0x0000000893087209 */ /* 0x000fe40007810000 */
[----:B------:R-:W-:Y:S02]  /*5ce0*/  ISETP.GE.AND P1, PT, R133, R0, PT ;  /* 0x000000008500720c */ /* 0x000fe40003f26270 */
[----:B--2---:R-:W-:-:S02]  /*5cf0*/  FSEL R163, R163, -INF , !P0 ;  /* 0xff800000a3a37808 */ /* 0x004fc40004000000 */
[----:B------:R-:W-:Y:S02]  /*5d00*/  FMNMX.FTZ R8, R145, R8, !PT ;  /* 0x0000000891087209 */ /* 0x000fe40007810000 */
[----:B-1----:R-:W-:Y:S02]  /*5d10*/  FSEL R161, R161, -INF , !P1 ;  /* 0xff800000a1a17808 */ /* 0x002fe40004800000 */
[----:B------:R-:W-:Y:S02]  /*5d20*/  FMNMX.FTZ R6, R163, R8, !PT ;  /* 0x00000008a3067209 */ /* 0x000fe40007810000 */
[----:B---3--:R-:W-:Y:S02]  /*5d30*/  LDSM.16.MT88.4 R8, [R198+0x12000] ;  /* 0x01200000c608783b */ /* 0x008fe40000004200 */
[----:B------:R-:W-:-:S05]  /*5d40*/  FMNMX.FTZ R6, R161, R6, !PT ;  /* 0x00000006a1067209 */ /* 0x000fca0007810000 */
[----:B------:R-:W1:Y:S01]  /*5d50*/  SHFL.BFLY PT, R5, R6, 0x2, 0x1f ;  /* 0x0c401f0006057f89 */ /* 0x000e6200000e0000 */
[----:B----4-:R-:W-:-:S05]  /*5d60*/  FMNMX.FTZ R4, R7, R4, !PT ;  /* 0x0000000407047209 */ /* 0x010fca0007810000 */
[----:B------:R-:W2:Y:S01]  /*5d70*/  SHFL.BFLY PT, R139, R4, 0x1, 0x1f ;  /* 0x0c201f00048b7f89 */ /* 0x000ea200000e0000 */
[----:B-1----:R-:W-:-:S05]  /*5d80*/  FMNMX.FTZ R5, R6, R5, !PT ;  /* 0x0000000506057209 */ /* 0x002fca0007810000 */
[----:B------:R-:W1:Y:S01]  /*5d90*/  SHFL.BFLY PT, R138, R5, 0x1, 0x1f ;  /* 0x0c201f00058a7f89 */ /* 0x000e6200000e0000 */
[----:B--2---:R-:W-:-:S04]  /*5da0*/  FMNMX.FTZ R139, R4, R139, !PT ;  /* 0x0000008b048b7209 */ /* 0x004fc80007810000 */
[C---:B------:R-:W-:Y:S01]  /*5db0*/  FSETP.NEU.FTZ.AND P1, PT, R139.reuse, -INF , PT ;  /* 0xff8000008b00780b */ /* 0x040fe20003f3d000 */
[----:B------:R-:W-:-:S05]  /*5dc0*/  FMUL.FTZ R149, R139, UR9 ;  /* 0x000000098b957c20 */ /* 0x000fca0008410000 */
        /* <DEDUP_REMOVED lines=8> */
[--C-:B------:R-:W-:Y:S01]  /*5e50*/  FFMA.FTZ R165, R22, UR9, -R149.reuse ;  /* 0x0000000916a57c23 */ /* 0x100fe20008010895 */
[----:B-1----:R-:W-:Y:S01]  /*5e60*/  FMNMX.FTZ R138, R5, R138, !PT ;  /* 0x0000008a058a7209 */ /* 0x002fe20007810000 */
[--C-:B------:R-:W-:Y:S01]  /*5e70*/  FFMA.FTZ R166, R20, UR9, -R149.reuse ;  /* 0x0000000914a67c23 */ /* 0x100fe20008010895 */
[----:B------:R-:W-:Y:S01]  /*5e80*/  FSEL R5, R139, RZ, P1 ;  /* 0x000000ff8b057208 */ /* 0x000fe20000800000 */
[----:B------:R-:W-:Y:S01]  /*5e90*/  FFMA.FTZ R177, R174, UR9, -R149 ;  /* 0x00000009aeb17c23 */ /* 0x000fe20008010895 */
[C---:B------:R-:W-:Y:S01]  /*5ea0*/  FSETP.NEU.FTZ.AND P0, PT, R138.reuse, -INF , PT ;  /* 0xff8000008a00780b */ /* 0x040fe20003f1d000 */
[----:B------:R-:W-:Y:S01]  /*5eb0*/  FMUL.FTZ R162, R138, UR9 ;  /* 0x000000098aa27c20 */ /* 0x000fe20008410000 */
[----:B------:R-:W-:Y:S01]  /*5ec0*/  MUFU.EX2 R158, R158 ;  /* 0x0000009e009e7308 */ /* 0x000fe20000000800 */
[----:B------:R-:W-:Y:S01]  /*5ed0*/  FADD.FTZ R4, R132, -R5 ;  /* 0x8000000584047221 */ /* 0x000fe20000010000 */
[----:B------:R-:W-:Y:S01]  /*5ee0*/  FSEL R6, R138, RZ, P0 ;  /* 0x000000ff8a067208 */ /* 0x000fe20000000000 */
[--C-:B------:R-:W-:Y:S01]  /*5ef0*/  FFMA.FTZ R176, R142, UR9, -R149.reuse ;  /* 0x000000098eb07c23 */ /* 0x100fe20008010895 */
[----:B------:R-:W-:Y:S01]  /*5f00*/  FSEL R162, R162, RZ, P0 ;  /* 0x000000ffa2a27208 */ /* 0x000fe20000000000 */
[----:B------:R-:W-:Y:S01]  /*5f10*/  FMUL.FTZ R160, R4, UR9 ;  /* 0x0000000904a07c20 */ /* 0x000fe20008410000 */
[--C-:B------:R-:W-:Y:S01]  /*5f20*/  FFMA.FTZ R174, R140, UR9, -R149.reuse ;  /* 0x000000098cae7c23 */ /* 0x100fe20008010895 */
[----:B------:R-:W-:Y:S01]  /*5f30*/  FADD.FTZ R6, R3, -R6 ;  /* 0x8000000603067221 */ /* 0x000fe20000010000 */
[----:B------:R-:W1:Y:S01]  /*5f40*/  MUFU.EX2 R157, R157 ;  /* 0x0000009d009d7308 */ /* 0x000e620000000800 */
[--C-:B------:R-:W-:Y:S01]  /*5f50*/  FFMA.FTZ R152, R17, UR9, -R162.reuse ;  /* 0x0000000911987c23 */ /* 0x100fe200080108a2 */
[--C-:B------:R-:W-:Y:S01]  /*5f60*/  FFMA.FTZ R154, R135, UR9, -R162.reuse ;  /* 0x00000009879a7c23 */ /* 0x100fe200080108a2 */
[----:B------:R-:W2:Y:S01]  /*5f70*/  LDSM.16.MT88.4 R16, [R200+0x12000] ;  /* 0x01200000c810783b */ /* 0x000ea20000004200 */
[--C-:B------:R-:W-:Y:S01]  /*5f80*/  FFMA.FTZ R153, R13, UR9, -R162.reuse ;  /* 0x000000090d997c23 */ /* 0x100fe200080108a2 */
[--C-:B------:R-:W-:Y:S01]  /*5f90*/  FFMA.FTZ R159, R15, UR9, -R162.reuse ;  /* 0x000000090f9f7c23 */ /* 0x100fe200080108a2 */
[----:B------:R-:W-:Y:S01]  /*5fa0*/  FMUL.FTZ R3, R6, UR9 ;  /* 0x0000000906037c20 */ /* 0x000fe20008410000 */
[----:B------:R-:W3:Y:S01]  /*5fb0*/  LDSM.16.MT88.4 R12, [R197+0x12000] ;  /* 0x01200000c50c783b */ /* 0x000ee20000004200 */
[----:B------:R-:W4:Y:S01]  /*5fc0*/  MUFU.EX2 R156, R156 ;  /* 0x0000009c009c7308 */ /* 0x000f220000000800 */
[--C-:B------:R-:W-:Y:S01]  /*5fd0*/  FFMA.FTZ R168, R27, UR9, -R162.reuse ;  /* 0x000000091ba87c23 */ /* 0x100fe200080108a2 */
[--C-:B------:R-:W-:Y:S01]  /*5fe0*/  FFMA.FTZ R171, R25, UR9, -R162.reuse ;  /* 0x0000000919ab7c23 */ /* 0x100fe200080108a2 */
[--C-:B------:R-:W-:Y:S01]  /*5ff0*/  FFMA.FTZ R169, R23, UR9, -R162.reuse ;  /* 0x0000000917a97c23 */ /* 0x100fe200080108a2 */
[----:B------:R-:W-:Y:S01]  /*6000*/  LDSM.16.MT88.4 R24, [R197+0x12800] ;  /* 0x01280000c518783b */ /* 0x000fe20000004200 */
[--C-:B------:R-:W-:Y:S01]  /*6010*/  FFMA.FTZ R170, R21, UR9, -R162.reuse ;  /* 0x0000000915aa7c23 */ /* 0x100fe200080108a2 */
[--C-:B------:R-:W-:Y:S01]  /*6020*/  FFMA.FTZ R179, R172, UR9, -R149.reuse ;  /* 0x00000009acb37c23 */ /* 0x100fe20008010895 */
[--C-:B------:R-:W-:Y:S01]  /*6030*/  FFMA.FTZ R172, R181, UR9, -R162.reuse ;  /* 0x00000009b5ac7c23 */ /* 0x100fe200080108a2 */
[----:B------:R-:W-:Y:S01]  /*6040*/  MUFU.EX2 R154, R154 ;  /* 0x0000009a009a7308 */ /* 0x000fe20000000800 */
[----:B-1----:R-:W-:Y:S01]  /*6050*/  F2FP.F16.F32.PACK_AB R4, R157, R158 ;  /* 0x0000009e9d04723e */ /* 0x002fe200000000ff */
[----:B------:R-:W-:Y:S01]  /*6060*/  LDSM.16.MT88.4 R132, [R200+0x12800] ;  /* 0x01280000c884783b */ /* 0x000fe20000004200 */
[--C-:B------:R-:W-:Y:S01]  /*6070*/  FFMA.FTZ R175, R175, UR9, -R162.reuse ;  /* 0x00000009afaf7c23 */ /* 0x100fe200080108a2 */
[--C-:B------:R-:W-:Y:S01]  /*6080*/  FFMA.FTZ R173, R173, UR9, -R162.reuse ;  /* 0x00000009adad7c23 */ /* 0x100fe200080108a2 */
[--C-:B------:R-:W-:Y:S01]  /*6090*/  FFMA.FTZ R178, R151, UR9, -R162.reuse ;  /* 0x0000000997b27c23 */ /* 0x100fe200080108a2 */
[----:B------:R-:W-:Y:S01]  /*60a0*/  LDSM.16.MT88.4 R28, [R196+0x12800] ;  /* 0x01280000c41c783b */ /* 0x000fe20000004200 */
[--C-:B------:R-:W-:Y:S01]  /*60b0*/  FFMA.FTZ R180, R150, UR9, -R149.reuse ;  /* 0x0000000996b47c23 */ /* 0x100fe20008010895 */
[----:B------:R-:W1:Y:S01]  /*60c0*/  MUFU.EX2 R153, R153 ;  /* 0x0000009900997308 */ /* 0x000e620000000800 */
[----:B----4-:R-:W-:Y:S01]  /*60d0*/  F2FP.F16.F32.PACK_AB R6, R155, R156 ;  /* 0x0000009c9b06723e */ /* 0x010fe200000000ff */
[----:B------:R-:W-:Y:S01]  /*60e0*/  LDSM.16.MT88.4 R20, [R200+0x14800] ;  /* 0x01480000c814783b */ /* 0x000fe20000004200 */
[--C-:B------:R-:W-:Y:S01]  /*60f0*/  FFMA.FTZ R181, R148, UR9, -R149.reuse ;  /* 0x0000000994b57c23 */ /* 0x100fe20008010895 */
[--C-:B------:R-:W-:Y:S01]  /*6100*/  FFMA.FTZ R182, R146, UR9, -R149.reuse ;  /* 0x0000000992b67c23 */ /* 0x100fe20008010895 */
[----:B------:R-:W-:Y:S01]  /*6110*/  FFMA.FTZ R183, R144, UR9, -R149 ;  /* 0x0000000990b77c23 */ /* 0x000fe20008010895 */
[----:B------:R-:W-:Y:S01]  /*6120*/  LDSM.16.MT88.4 R140, [R196+0x16800] ;  /* 0x01680000c48c783b */ /* 0x000fe20000004200 */
[--C-:B------:R-:W-:Y:S01]  /*6130*/  FFMA.FTZ R214, R147, UR9, -R162.reuse ;  /* 0x0000000993d67c23 */ /* 0x100fe200080108a2 */
[----:B------:R-:W-:Y:S01]  /*6140*/  MUFU.EX2 R152, R152 ;  /* 0x0000009800987308 */ /* 0x000fe20000000800 */
[--C-:B------:R-:W-:Y:S01]  /*6150*/  FFMA.FTZ R219, R145, UR9, -R162.reuse ;  /* 0x0000000991db7c23 */ /* 0x100fe200080108a2 */
[----:B------:R-:W-:Y:S01]  /*6160*/  LDSM.16.MT88.4 R148, [R196+0x17000] ;  /* 0x01700000c494783b */ /* 0x000fe20000004200 */
[--C-:B------:R-:W-:Y:S01]  /*6170*/  FFMA.FTZ R163, R163, UR9, -R162.reuse ;  /* 0x00000009a3a37c23 */ /* 0x100fe200080108a2 */
[----:B------:R-:W-:Y:S01]  /*6180*/  FFMA.FTZ R162, R161, UR9, -R162 ;  /* 0x00000009a1a27c23 */ /* 0x000fe200080108a2 */
[----:B------:R-:W-:Y:S01]  /*6190*/  PLOP3.LUT P0, PT, PT, PT, UP0, 0x80, 0x0 ;  /* 0x000000000000781c */ /* 0x000fe20003f0f008 */
[----:B------:R-:W-:Y:S02]  /*61a0*/  LDSM.16.MT88.4 R144, [R200+0x13800] ;  /* 0x01380000c890783b */ /* 0x000fe40000004200 */
[----:B------:R-:W4:Y:S01]  /*61b0*/  MUFU.EX2 R159, R159 ;  /* 0x0000009f009f7308 */ /* 0x000f220000000800 */
[----:B-1----:R-:W-:-:S07]  /*61c0*/  F2FP.F16.F32.PACK_AB R5, R153, R154 ;  /* 0x0000009a9905723e */ /* 0x002fce00000000ff */
[----:B------:R-:W1:Y:S08]  /*61d0*/  MUFU.EX2 R160, R160 ;  /* 0x000000a000a07308 */ /* 0x000e700000000800 */
[----:B------:R-:W5:Y:S01]  /*61e0*/  MUFU.EX2 R3, R3 ;  /* 0x0000000300037308 */ /* 0x000f620000000800 */
[----:B----4-:R-:W-:-:S07]  /*61f0*/  F2FP.F16.F32.PACK_AB R7, R159, R152 ;  /* 0x000000989f07723e */ /* 0x010fce00000000ff */
        /* <DEDUP_REMOVED lines=334> */
[----:B------:R-:W-:Y:S04]  /*76e0*/  LDSM.16.M88.4 R8, [R204] ;  /* 0x00000000cc08783b */ /* 0x000fe80000000200 */
[----:B------:R-:W4:Y:S04]  /*76f0*/  LDSM.16.M88.4 R160, [R203] ;  /* 0x00000000cba0783b */ /* 0x000f280000000200 */
[----:B------:R-:W5:Y:S04]  /*7700*/  LDSM.16.M88.4 R24, [R195] ;  /* 0x00000000c318783b */ /* 0x000f680000000200 */
[----:B------:R-:W5:Y:S04]  /*7710*/  LDSM.16.M88.4 R32, [R205+0xd000] ;  /* 0x00d00000cd20783b */ /* 0x000f680000000200 */
[----:B------:R-:W5:Y:S04]  /*7720*/  LDSM.16.M88.4 R28, [R205+0xd800] ;  /* 0x00d80000cd1c783b */ /* 0x000f680000000200 */
[----:B------:R-:W-:Y:S04]  /*7730*/  LDSM.16.M88.4 R156, [R202] ;  /* 0x00000000ca9c783b */ /* 0x000fe80000000200 */
[----:B------:R-:W5:Y:S04]  /*7740*/  LDSM.16.M88.4 R220, [R199+0xc000] ;  /* 0x00c00000c7dc783b */ /* 0x000f680000000200 */
[----:B-1----:R-:W1:Y:S01]  /*7750*/  LDSM.16.M88.4 R4, [R199+0xc800] ;  /* 0x00c80000c704783b */ /* 0x002e620000000200 */
[C---:B--2---:R-:W-:Y:S03]  /*7760*/  HMMA.16816.F32 R12, R168.reuse, R148, RZ ;  /* 0x00000094a80c723c */ /* 0x044fe600000018ff */
[----:B------:R-:W2:Y:S04]  /*7770*/  LDSM.16.M88.4 R152, [R194] ;  /* 0x00000000c298783b */ /* 0x000ea80000000200 */
[----:B------:R-:W2:Y:S01]  /*7780*/  LDSM.16.M88.4 R20, [R193] ;  /* 0x00000000c114783b */ /* 0x000ea20000000200 */
[C---:B---3--:R-:W-:Y:S03]  /*7790*/  HMMA.16816.F32 R144, R168.reuse, R140, RZ ;  /* 0x0000008ca890723c */ /* 0x048fe600000018ff */
[----:B------:R-:W-:Y:S03]  /*77a0*/  LDSM.16.M88.4 R16, [R201] ;  /* 0x00000000c910783b */ /* 0x000fe60000000200 */
[C---:B------:R-:W-:Y:S01]  /*77b0*/  HMMA.16816.F32 R148, R168.reuse, R150, RZ ;  /* 0x00000096a894723c */ /* 0x040fe200000018ff */
[----:B------:R-:W3:Y:S04]  /*77c0*/  LDSM.16.M88.4 R176, [R192] ;  /* 0x00000000c0b0783b */ /* 0x000ee80000000200 */
[----:B------:R-:W-:Y:S01]  /*77d0*/  LDSM.16.M88.4 R164, [R199+0xd000] ;  /* 0x00d00000c7a4783b */ /* 0x000fe20000000200 */
[----:B------:R-:W-:Y:S03]  /*77e0*/  HMMA.16816.F32 R140, R168, R142, RZ ;  /* 0x0000008ea88c723c */ /* 0x000fe600000018ff */
[----:B------:R-:W-:Y:S03]  /*77f0*/  LDSM.16.M88.4 R180, [R206+0x4000] ;  /* 0x00400000ceb4783b */ /* 0x000fe60000000200 */
[C---:B----4-:R-:W-:Y:S01]  /*7800*/  HMMA.16816.F32 R12, R8.reuse, R160, R12 ;  /* 0x000000a0080c723c */ /* 0x050fe2000000180c */
[----:B------:R-:W0:Y:S05]  /*7810*/  LDGDEPBAR ;  /* 0x00000000000079af */ /* 0x000e2a0000000000 */
[C---:B-----5:R-:W-:Y:S06]  /*7820*/  HMMA.16816.F32 R144, R8.reuse, R24, R144 ;  /* 0x000000180890723c */ /* 0x060fec0000001890 */
[C---:B------:R-:W-:Y:S01]  /*7830*/  HMMA.16816.F32 R148, R8.reuse, R162, R148 ;  /* 0x000000a20894723c */ /* 0x040fe20000001894 */
[----:B------:R-:W-:Y:S05]  /*7840*/  LDSM.16.M88.4 R160, [R199+0xd800] ;  /* 0x00d80000c7a0783b */ /* 0x000fea0000000200 */
[----:B------:R-:W-:Y:S01]  /*7850*/  HMMA.16816.F32 R140, R8, R26, R140 ;  /* 0x0000001a088c723c */ /* 0x000fe2000000188c */
[----:B------:R-:W-:Y:S05]  /*7860*/  LDSM.16.M88.4 R24, [R192+0x1000] ;  /* 0x00100000c018783b */ /* 0x000fea0000000200 */
[C---:B------:R-:W-:Y:S06]  /*7870*/  HMMA.16816.F32 R132, R168.reuse, R32, RZ ;  /* 0x00000020a884723c */ /* 0x040fec00000018ff */
[C---:B------:R-:W-:Y:S06]  /*7880*/  HMMA.16816.F32 R32, R168.reuse, R34, RZ ;  /* 0x00000022a820723c */ /* 0x040fec00000018ff */
[C---:B------:R-:W-:Y:S06]  /*7890*/  HMMA.16816.F32 R172, R168.reuse, R28, RZ ;  /* 0x0000001ca8ac723c */ /* 0x040fec00000018ff */
[----:B------:R-:W-:Y:S01]  /*78a0*/  HMMA.16816.F32 R168, R168, R30, RZ ;  /* 0x0000001ea8a8723c */ /* 0x000fe200000018ff */
[----:B------:R-:W4:Y:S05]  /*78b0*/  LDSM.16.M88.4 R28, [R192+0x800] ;  /* 0x00080000c01c783b */ /* 0x000f2a0000000200 */
[C---:B------:R-:W-:Y:S06]  /*78c0*/  HMMA.16816.F32 R12, R156.reuse, R220, R12 ;  /* 0x000000dc9c0c723c */ /* 0x040fec000000180c */
[C---:B------:R-:W-:Y:S01]  /*78d0*/  HMMA.16816.F32 R148, R156.reuse, R222, R148 ;  /* 0x000000de9c94723c */ /* 0x040fe20000001894 */
[----:B------:R-:W-:Y:S05]  /*78e0*/  LDSM.16.M88.4 R220, [R191] ;  /* 0x00000000bfdc783b */ /* 0x000fea0000000200 */
[C---:B-1----:R-:W-:Y:S06]  /*78f0*/  HMMA.16816.F32 R144, R156.reuse, R4, R144 ;  /* 0x000000049c90723c */ /* 0x042fec0000001890 */
[----:B------:R-:W-:Y:S01]  /*7900*/  HMMA.16816.F32 R140, R156, R6, R140 ;  /* 0x000000069c8c723c */ /* 0x000fe2000000188c */
[----:B------:R-:W-:Y:S05]  /*7910*/  LDSM.16.M88.4 R4, [R205+0xf000] ;  /* 0x00f00000cd04783b */ /* 0x000fea0000000200 */
[C---:B--2---:R-:W-:Y:S06]  /*7920*/  HMMA.16816.F32 R132, R8.reuse, R152, R132 ;  /* 0x000000980884723c */ /* 0x044fec0000001884 */
[C---:B------:R-:W-:Y:S01]  /*7930*/  HMMA.16816.F32 R32, R8.reuse, R154, R32 ;  /* 0x0000009a0820723c */ /* 0x040fe20000001820 */
[----:B------:R-:W1:Y:S05]  /*7940*/  LDSM.16.M88.4 R152, [R205+0xe000] ;  /* 0x00e00000cd98783b */ /* 0x000e6a0000000200 */
[C---:B------:R-:W-:Y:S06]  /*7950*/  HMMA.16816.F32 R172, R8.reuse, R20, R172 ;  /* 0x0000001408ac723c */ /* 0x040fec00000018ac */
[----:B------:R-:W-:Y:S01]  /*7960*/  HMMA.16816.F32 R168, R8, R22, R168 ;  /* 0x0000001608a8723c */ /* 0x000fe200000018a8 */
[----:B------:R-:W2:Y:S04]  /*7970*/  LDSM.16.M88.4 R8, [R205+0xe800] ;  /* 0x00e80000cd08783b */ /* 0x000ea80000000200 */
[----:B------:R-:W5:Y:S01]  /*7980*/  LDSM.16.M88.4 R20, [R192+0x1800] ;  /* 0x00180000c014783b */ /* 0x000f620000000200 */
[C---:B---3--:R-:W-:Y:S06]  /*7990*/  HMMA.16816.F32 R12, R16.reuse, R176, R12 ;  /* 0x000000b0100c723c */ /* 0x048fec000000180c */
[C---:B------:R-:W-:Y:S01]  /*79a0*/  HMMA.16816.F32 R148, R16.reuse, R178, R148 ;  /* 0x000000b21094723c */ /* 0x040fe20000001894 */
[----:B------:R-:W-:Y:S05]  /*79b0*/  LDSM.16.M88.4 R176, [R205+0xf800] ;  /* 0x00f80000cdb0783b */ /* 0x000fea0000000200 */
[C---:B----4-:R-:W-:Y:S06]  /*79c0*/  HMMA.16816.F32 R144, R16.reuse, R28, R144 ;  /* 0x0000001c1090723c */ /* 0x050fec0000001890 */
[----:B------:R-:W-:Y:S01]  /*79d0*/  HMMA.16816.F32 R140, R16, R30, R140 ;  /* 0x0000001e108c723c */ /* 0x000fe2000000188c */
[----:B------:R-:W-:Y:S05]  /*79e0*/  LDSM.16.M88.4 R28, [R202+0x4000] ;  /* 0x00400000ca1c783b */ /* 0x000fea0000000200 */
[C---:B------:R-:W-:Y:S06]  /*79f0*/  HMMA.16816.F32 R132, R156.reuse, R164, R132 ;  /* 0x000000a49c84723c */ /* 0x040fec0000001884 */
[C---:B------:R-:W-:Y:S01]  /*7a00*/  HMMA.16816.F32 R32, R156.reuse, R166, R32 ;  /* 0x000000a69c20723c */ /* 0x040fe20000001820 */
[----:B------:R-:W3:Y:S05]  /*7a10*/  LDSM.16.M88.4 R164, [R204+0x4000] ;  /* 0x00400000cca4783b */ /* 0x000eea0000000200 */
[C---:B------:R-:W-:Y:S06]  /*7a20*/  HMMA.16816.F32 R172, R156.reuse, R160, R172 ;  /* 0x000000a09cac723c */ /* 0x040fec00000018ac */
[----:B------:R-:W-:Y:S01]  /*7a30*/  HMMA.16816.F32 R168, R156, R162, R168 ;  /* 0x000000a29ca8723c */ /* 0x000fe200000018a8 */
[----:B------:R-:W4:Y:S04]  /*7a40*/  LDSM.16.M88.4 R160, [R190] ;  /* 0x00000000bea0783b */ /* 0x000f280000000200 */
[----:B------:R-:W-:Y:S01]  /*7a50*/  LDSM.16.M88.4 R156, [R189] ;  /* 0x00000000bd9c783b */ /* 0x000fe20000000200 */
[C---:B-1----:R-:W-:Y:S06]  /*7a60*/  HMMA.16816.F32 R12, R180.reuse, R152, R12 ;  /* 0x00000098b40c723c */ /* 0x042fec000000180c */
[C---:B------:R-:W-:Y:S01]  /*7a70*/  HMMA.16816.F32 R148, R180.reuse, R154, R148 ;  /* 0x0000009ab494723c */ /* 0x040fe20000001894 */
[----:B------:R-:W-:Y:S05]  /*7a80*/  LDSM.16.M88.4 R152, [R188] ;  /* 0x00000000bc98783b */ /* 0x000fea0000000200 */
[C---:B--2---:R-:W-:Y:S06]  /*7a90*/  HMMA.16816.F32 R144, R180.reuse, R8, R144 ;  /* 0x00000008b490723c */ /* 0x044fec0000001890 */
[----:B------:R-:W-:Y:S01]  /*7aa0*/  HMMA.16816.F32 R140, R180, R10, R140 ;  /* 0x0000000ab48c723c */ /* 0x000fe2000000188c */
[----:B------:R-:W-:Y:S05]  /*7ab0*/  LDSM.16.M88.4 R8, [R201+0x4000] ;  /* 0x00400000c908783b */ /* 0x000fea0000000200 */
[C---:B------:R-:W-:Y:S06]  /*7ac0*/  HMMA.16816.F32 R132, R16.reuse, R24, R132 ;  /* 0x000000181084723c */ /* 0x040fec0000001884 */
[C---:B------:R-:W-:Y:S01]  /*7ad0*/  HMMA.16816.F32 R32, R16.reuse, R26, R32 ;  /* 0x0000001a1020723c */ /* 0x040fe20000001820 */
[----:B------:R-:W1:Y:S05]  /*7ae0*/  LDSM.16.M88.4 R24, [R199+0xe000] ;  /* 0x00e00000c718783b */ /* 0x000e6a0000000200 */
[C---:B-----5:R-:W-:Y:S06]  /*7af0*/  HMMA.16816.F32 R172, R16.reuse, R20, R172 ;  /* 0x0000001410ac723c */ /* 0x060fec00000018ac */
[----:B------:R-:W-:Y:S01]  /*7b00*/  HMMA.16816.F32 R168, R16, R22, R168 ;  /* 0x0000001610a8723c */ /* 0x000fe200000018a8 */
[----:B------:R-:W2:Y:S04]  /*7b10*/  LDSM.16.M88.4 R20, [R199+0xe800] ;  /* 0x00e80000c714783b */ /* 0x000ea80000000200 */
[----:B------:R-:W-:Y:S01]  /*7b20*/  LDSM.16.M88.4 R16, [R199+0xf000] ;  /* 0x00f00000c710783b */ /* 0x000fe20000000200 */
[C---:B---3--:R-:W-:Y:S06]  /*7b30*/  HMMA.16816.F32 R12, R164.reuse, R220, R12 ;  /* 0x000000dca40c723c */ /* 0x048fec000000180c */
[C---:B------:R-:W-:Y:S06]  /*7b40*/  HMMA.16816.F32 R148, R164.reuse, R222, R148 ;  /* 0x000000dea494723c */ /* 0x040fec0000001894 */
[C---:B----4-:R-:W-:Y:S06]  /*7b50*/  HMMA.16816.F32 R144, R164.reuse, R160, R144 ;  /* 0x000000a0a490723c */ /* 0x050fec0000001890 */
[----:B------:R-:W-:Y:S01]  /*7b60*/  HMMA.16816.F32 R140, R164, R162, R140 ;  /* 0x000000a2a48c723c */ /* 0x000fe2000000188c */
[----:B------:R-:W-:Y:S05]  /*7b70*/  LDSM.16.M88.4 R160, [R199+0xf800] ;  /* 0x00f80000c7a0783b */ /* 0x000fea0000000200 */
[C---:B------:R-:W-:Y:S06]  /*7b80*/  HMMA.16816.F32 R132, R180.reuse, R4, R132 ;  /* 0x00000004b484723c */ /* 0x040fec0000001884 */
[----:B------:R-:W-:Y:S01]  /*7b90*/  HMMA.16816.F32 R32, R180, R6, R32 ;  /* 0x00000006b420723c */ /* 0x000fe20000001820 */
[----:B------:R-:W3:Y:S05]  /*7ba0*/  LDSM.16.M88.4 R4, [R192+0x2000] ;  /* 0x00200000c004783b */ /* 0x000eea0000000200 */
[C---:B-1----:R-:W-:Y:S06]  /*7bb0*/  HMMA.16816.F32 R12, R28.reuse, R24, R12 ;  /* 0x000000181c0c723c */ /* 0x042fec000000180c */
[C---:B------:R-:W-:Y:S01]  /*7bc0*/  HMMA.16816.F32 R148, R28.reuse, R26, R148 ;  /* 0x0000001a1c94723c */ /* 0x040fe20000001894 */
[----:B------:R-:W-:Y:S05]  /*7bd0*/  LDSM.16.M88.4 R24, [R204+0x8000] ;  /* 0x00800000cc18783b */ /* 0x000fea0000000200 */
[C---:B--2---:R-:W-:Y:S06]  /*7be0*/  HMMA.16816.F32 R144, R28.reuse, R20, R144 ;  /* 0x000000141c90723c */ /* 0x044fec0000001890 */
[----:B------:R-:W-:Y:S01]  /*7bf0*/  HMMA.16816.F32 R140, R28, R22, R140 ;  /* 0x000000161c8c723c */ /* 0x000fe2000000188c */
[----:B------:R-:W1:Y:S05]  /*7c00*/  LDSM.16.M88.4 R20, [R192+0x2800] ;  /* 0x00280000c014783b */ /* 0x000e6a0000000200 */
[C---:B------:R-:W-:Y:S06]  /*7c10*/  HMMA.16816.F32 R172, R180.reuse, R176, R172 ;  /* 0x000000b0b4ac723c */ /* 0x040fec00000018ac */
[----:B------:R-:W-:Y:S01]  /*7c20*/  HMMA.16816.F32 R168, R180, R178, R168 ;  /* 0x000000b2b4a8723c */ /* 0x000fe200000018a8 */
[----:B------:R-:W-:Y:S05]  /*7c30*/  LDSM.16.M88.4 R180, [R192+0x3800] ;  /* 0x00380000c0b4783b */ /* 0x000fea0000000200 */
[C---:B------:R-:W-:Y:S06]  /*7c40*/  HMMA.16816.F32 R132, R164.reuse, R156, R132 ;  /* 0x0000009ca484723c */ /* 0x040fec0000001884 */
[----:B------:R-:W-:Y:S01]  /*7c50*/  HMMA.16816.F32 R176, R164, R158, R32 ;  /* 0x0000009ea4b0723c */ /* 0x000fe20000001820 */
[----:B------:R-:W-:Y:S04]  /*7c60*/  LDSM.16.M88.4 R156, [R206+0x8000] ;  /* 0x00800000ce9c783b */ /* 0x000fe80000000200 */
[----:B------:R-:W2:Y:S01]  /*7c70*/  LDSM.16.M88.4 R32, [R205+0x10000] ;  /* 0x01000000cd20783b */ /* 0x000ea20000000200 */
[C---:B---3--:R-:W-:Y:S06]  /*7c80*/  HMMA.16816.F32 R12, R8.reuse, R4, R12 ;  /* 0x00000004080c723c */ /* 0x048fec000000180c */
[----:B------:R-:W-:Y:S01]  /*7c90*/  HMMA.16816.F32 R148, R8, R6, R148 ;  /* 0x000000060894723c */ /* 0x000fe20000001894 */
[----:B------:R-:W3:Y:S05]  /*7ca0*/  LDSM.16.M88.4 R4, [R205+0x10800] ;  /* 0x01080000cd04783b */ /* 0x000eea0000000200 */
[C---:B------:R-:W-:Y:S06]  /*7cb0*/  HMMA.16816.F32 R172, R164.reuse, R152, R172 ;  /* 0x00000098a4ac723c */ /* 0x040fec00000018ac */
[----:B------:R-:W-:Y:S01]  /*7cc0*/  HMMA.16816.F32 R168, R164, R154, R168 ;  /* 0x0000009aa4a8723c */ /* 0x000fe200000018a8 */
[----:B------:R-:W-:Y:S05]  /*7cd0*/  LDSM.16.M88.4 R152, [R192+0x3000] ;  /* 0x00300000c098783b */ /* 0x000fea0000000200 */
[C---:B------:R-:W-:Y:S06]  /*7ce0*/  HMMA.16816.F32 R132, R28.reuse, R16, R132 ;  /* 0x000000101c84723c */ /* 0x040fec0000001884 */
[----:B------:R-:W-:Y:S01]  /*7cf0*/  HMMA.16816.F32 R176, R28, R18, R176 ;  /* 0x000000121cb0723c */ /* 0x000fe200000018b0 */
[----:B------:R-:W4:Y:S05]  /*7d00*/  LDSM.16.M88.4 R16, [R187] ;  /* 0x00000000bb10783b */ /* 0x000f2a0000000200 */
[C---:B-1----:R-:W-:Y:S06]  /*7d10*/  HMMA.16816.F32 R144, R8.reuse, R20, R144 ;  /* 0x000000140890723c */ /* 0x042fec0000001890 */
[----:B------:R-:W-:Y:S01]  /*7d20*/  HMMA.16816.F32 R140, R8, R22, R140 ;  /* 0x00000016088c723c */ /* 0x000fe2000000188c */
[----:B------:R-:W1:Y:S05]  /*7d30*/  LDSM.16.M88.4 R20, [R186] ;  /* 0x00000000ba14783b */ /* 0x000e6a0000000200 */
[C---:B--2---:R-:W-:Y:S06]  /*7d40*/  HMMA.16816.F32 R12, R156.reuse, R32, R12 ;  /* 0x000000209c0c723c */ /* 0x044fec000000180c */
        /* <DEDUP_REMOVED lines=9> */
[C---:B----4-:R-:W-:Y:S06]  /*7de0*/  HMMA.16816.F32 R12, R24.reuse, R16, R12 ;  /* 0x00000010180c723c */ /* 0x050fec000000180c */
[----:B------:R-:W-:Y:S01]  /*7df0*/  HMMA.16816.F32 R148, R24, R18, R148 ;  /* 0x000000121894723c */ /* 0x000fe20000001894 */
[----:B------:R-:W4:Y:S05]  /*7e00*/  LDSM.16.M88.4 R16, [R205+0x11000] ;  /* 0x01100000cd10783b */ /* 0x000f2a0000000200 */
[----:B------:R-:W-:Y:S01]  /*7e10*/  HMMA.16816.F32 R164, R8, R152, R132 ;  /* 0x0000009808a4723c */ /* 0x000fe20000001884 */
[----:B------:R-:W5:Y:S05]  /*7e20*/  LDSM.16.M88.4 R132, [R201+0x8000] ;  /* 0x00800000c984783b */ /* 0x000f6a0000000200 */
[C---:B-1----:R-:W-:Y:S06]  /*7e30*/  HMMA.16816.F32 R144, R24.reuse, R20, R144 ;  /* 0x000000141890723c */ /* 0x042fec0000001890 */
[----:B------:R-:W-:Y:S01]  /*7e40*/  HMMA.16816.F32 R140, R24, R22, R140 ;  /* 0x00000016188c723c */ /* 0x000fe2000000188c */
[----:B------:R-:W-:Y:S05]  /*7e50*/  LDSM.16.M88.4 R20, [R199+0x11000] ;  /* 0x01100000c714783b */ /* 0x000fea0000000200 */
[C---:B--2---:R-:W-:Y:S06]  /*7e60*/  HMMA.16816.F32 R12, R160.reuse, R28, R12 ;  /* 0x0000001ca00c723c */ /* 0x044fec000000180c */
[C---:B------:R-:W-:Y:S01]  /*7e70*/  HMMA.16816.F32 R148, R160.reuse, R30, R148 ;  /* 0x0000001ea094723c */ /* 0x040fe20000001894 */
[----:B------:R-:W1:Y:S05]  /*7e80*/  LDSM.16.M88.4 R28, [R185] ;  /* 0x00000000b91c783b */ /* 0x000e6a0000000200 */
[C---:B---3--:R-:W-:Y:S06]  /*7e90*/  HMMA.16816.F32 R144, R160.reuse, R4, R144 ;  /* 0x00000004a090723c */ /* 0x048fec0000001890 */
[----:B------:R-:W-:Y:S01]  /*7ea0*/  HMMA.16816.F32 R140, R160, R6, R140 ;  /* 0x00000006a08c723c */ /* 0x000fe2000000188c */
[----:B------:R-:W2:Y:S05]  /*7eb0*/  LDSM.16.M88.4 R4, [R205+0x11800] ;  /* 0x01180000cd04783b */ /* 0x000eaa0000000200 */
[----:B------:R-:W-:Y:S01]  /*7ec0*/  HMMA.16816.F32 R176, R8, R154, R176 ;  /* 0x0000009a08b0723c */ /* 0x000fe200000018b0 */
[----:B------:R-:W-:Y:S05]  /*7ed0*/  LDSM.16.M88.4 R152, [R192+0x4800] ;  /* 0x00480000c098783b */ /* 0x000fea0000000200 */
[----:B----4-:R-:W-:Y:S06]  /*7ee0*/  HMMA.16816.F32 R164, R156, R16, R164 ;  /* 0x000000109ca4723c */ /* 0x010fec00000018a4 */
[----:B-----5:R-:W-:Y:S01]  /*7ef0*/  HMMA.16816.F32 R12, R132, R32, R12 ;  /* 0x00000020840c723c */ /* 0x020fe2000000180c */
[----:B------:R-:W3:Y:S05]  /*7f00*/  S2R R33, SR_TID.X ;  /* 0x0000000000217919 */ /* 0x000eea0000002100 */
[C---:B------:R-:W-:Y:S06]  /*7f10*/  HMMA.16816.F32 R172, R8.reuse, R180, R172 ;  /* 0x000000b408ac723c */ /* 0x040fec00000018ac */
[----:B------:R-:W-:Y:S01]  /*7f20*/  HMMA.16816.F32 R168, R8, R182, R168 ;  /* 0x000000b608a8723c */ /* 0x000fe200000018a8 */
[----:B------:R-:W4:Y:S05]  /*7f30*/  LDSM.16.M88.4 R8, [R184] ;  /* 0x00000000b808783b */ /* 0x000f2a0000000200 */
[----:B------:R-:W-:Y:S06]  /*7f40*/  HMMA.16816.F32 R176, R156, R18, R176 ;  /* 0x000000129cb0723c */ /* 0x000fec00000018b0 */
[----:B-1----:R-:W-:Y:S01]  /*7f50*/  HMMA.16816.F32 R164, R24, R28, R164 ;  /* 0x0000001c18a4723c */ /* 0x002fe200000018a4 */
[----:B------:R-:W-:Y:S01]  /*7f60*/  FMUL.FTZ R13, R13, UR8 ;  /* 0x000000080d0d7c20 */ /* 0x000fe20008410000 */
[----:B------:R-:W-:Y:S01]  /*7f70*/  FMUL.FTZ R3, R12, UR8 ;  /* 0x000000080c037c20 */ /* 0x000fe20008410000 */
[----:B------:R-:W-:-:S02]  /*7f80*/  FMUL.FTZ R16, R14, UR8 ;  /* 0x000000080e107c20 */ /* 0x000fc40008410000 */
[----:B------:R1:W5:Y:S01]  /*7f90*/  MUFU.TANH R17, R13 ;  /* 0x0000000d00117308 */ /* 0x0003620000002400 */
[----:B--2---:R-:W-:Y:S01]  /*7fa0*/  HMMA.16816.F32 R172, R156, R4, R172 ;  /* 0x000000049cac723c */ /* 0x004fe200000018ac */
[----:B------:R-:W-:-:S05]  /*7fb0*/  FMUL.FTZ R28, R15, UR8 ;  /* 0x000000080f1c7c20 */ /* 0x000fca0008410000 */
[----:B------:R-:W-:Y:S01]  /*7fc0*/  HMMA.16816.F32 R168, R156, R6, R168 ;  /* 0x000000069ca8723c */ /* 0x000fe200000018a8 */
[----:B------:R-:W-:Y:S01]  /*7fd0*/  LDSM.16.M88.4 R4, [R199+0x11800] ;  /* 0x01180000c704783b */ /* 0x000fe20000000200 */
[----:B------:R-:W2:Y:S04]  /*7fe0*/  MUFU.TANH R28, R28 ;  /* 0x0000001c001c7308 */ /* 0x000ea80000002400 */
[----:B------:R-:W-:Y:S01]  /*7ff0*/  HMMA.16816.F32 R176, R24, R30, R176 ;  /* 0x0000001e18b0723c */ /* 0x000fe200000018b0 */
[----:B-1----:R-:W1:Y:S03]  /*8000*/  LDSM.16.M88.4 R12, [R192+0x5000] ;  /* 0x00500000c00c783b */ /* 0x002e660000000200 */
[----:B------:R-:W-:Y:S02]  /*8010*/  MUFU.TANH R3, R3 ;  /* 0x0000000300037308 */ /* 0x000fe40000002400 */
[----:B------:R-:W-:Y:S06]  /*8020*/  HMMA.16816.F32 R164, R160, R20, R164 ;  /* 0x00000014a0a4723c */ /* 0x000fec00000018a4 */
[----:B----4-:R-:W-:Y:S01]  /*8030*/  HMMA.16816.F32 R172, R24, R8, R172 ;  /* 0x0000000818ac723c */ /* 0x010fe200000018ac */
[----:B------:R-:W-:Y:S05]  /*8040*/  MUFU.TANH R16, R16 ;  /* 0x0000001000107308 */ /* 0x000fea0000002400 */
[----:B------:R-:W-:Y:S06]  /*8050*/  HMMA.16816.F32 R144, R132, R152, R144 ;  /* 0x000000988490723c */ /* 0x000fec0000001890 */
[----:B------:R-:W-:Y:S01]  /*8060*/  HMMA.16816.F32 R168, R24, R10, R168 ;  /* 0x0000000a18a8723c */ /* 0x000fe200000018a8 */
[----:B------:R-:W4:Y:S01]  /*8070*/  LDSM.16.M88.4 R8, [R192+0x5800] ;  /* 0x00580000c008783b */ /* 0x000f220000000200 */
[----:B------:R-:W-:-:S04]  /*8080*/  DEPBAR.LE SB0, 0x0 ;  /* 0x000080000000791a */ /* 0x000fc80000000000 */
[----:B------:R-:W-:Y:S06]  /*8090*/  HMMA.16816.F32 R176, R160, R22, R176 ;  /* 0x00000016a0b0723c */ /* 0x000fec00000018b0 */
[----:B------:R-:W-:Y:S01]  /*80a0*/  HMMA.16816.F32 R148, R132, R34, R148 ;  /* 0x000000228494723c */ /* 0x000fe20000001894 */
[----:B---3--:R-:W-:-:S05]  /*80b0*/  IMAD.SHL.U32 R22, R33, 0x2, RZ ;  /* 0x0000000221167824 */ /* 0x008fca00078e00ff */
[----:B------:R-:W-:Y:S01]  /*80c0*/  LOP3.LUT R22, R22, 0x6, RZ, 0xc0, !PT ;  /* 0x0000000616167812 */ /* 0x000fe200078ec0ff */
[C---:B------:R-:W-:Y:S01]  /*80d0*/  HMMA.16816.F32 R140, R132.reuse, R154, R140 ;  /* 0x0000009a848c723c */ /* 0x040fe2000000188c */
[----:B------:R-:W-:Y:S01]  /*80e0*/  FMUL.FTZ R21, R144, UR8 ;  /* 0x0000000890157c20 */ /* 0x000fe20008410000 */
[----:B------:R-:W-:Y:S01]  /*80f0*/  FMUL.FTZ R30, R145, UR8 ;  /* 0x00000008911e7c20 */ /* 0x000fe20008410000 */
[----:B------:R-:W-:Y:S01]  /*8100*/  FMUL.FTZ R31, R146, UR8 ;  /* 0x00000008921f7c20 */ /* 0x000fe20008410000 */
[----:B------:R-:W-:Y:S02]  /*8110*/  FMUL.FTZ R32, R147, UR8 ;  /* 0x0000000893207c20 */ /* 0x000fe40008410000 */
[----:B-1----:R-:W-:Y:S01]  /*8120*/  HMMA.16816.F32 R164, R132, R12, R164 ;  /* 0x0000000c84a4723c */ /* 0x002fe200000018a4 */
[----:B------:R-:W1:Y:S05]  /*8130*/  MUFU.TANH R21, R21 ;  /* 0x0000001500157308 */ /* 0x000e6a0000002400 */
[----:B------:R-:W-:Y:S01]  /*8140*/  HMMA.16816.F32 R172, R160, R4, R172 ;  /* 0x00000004a0ac723c */ /* 0x000fe200000018ac */
[----:B------:R-:W-:-:S02]  /*8150*/  IMAD.U32 R13, RZ, RZ, UR23 ;  /* 0x00000017ff0d7e24 */ /* 0x000fc4000f8e00ff */
[----:B------:R-:W3:Y:S02]  /*8160*/  MUFU.TANH R30, R30 ;  /* 0x0000001e001e7308 */ /* 0x000ee40000002400 */
[----:B------:R-:W-:Y:S01]  /*8170*/  IMAD R13, R13, 0x40, R22 ;  /* 0x000000400d0d7824 */ /* 0x000fe200078e0216 */
[----:B------:R-:W-:Y:S01]  /*8180*/  HMMA.16816.F32 R176, R132, R14, R176 ;  /* 0x0000000e84b0723c */ /* 0x000fe200000018b0 */
[----:B------:R-:W-:Y:S01]  /*8190*/  FMUL.FTZ R18, R149, UR8 ;  /* 0x0000000895127c20 */ /* 0x000fe20008410000 */
[----:B------:R-:W-:Y:S01]  /*81a0*/  FMUL.FTZ R19, R150, UR8 ;  /* 0x0000000896137c20 */ /* 0x000fe20008410000 */
[C---:B------:R-:W-:Y:S02]  /*81b0*/  VIADD R33, R13.reuse, 0x1 ;  /* 0x000000010d217836 */ /* 0x040fe40000000000 */
[----:B------:R-:W-:Y:S01]  /*81c0*/  FMUL.FTZ R29, R148, UR8 ;  /* 0x00000008941d7c20 */ /* 0x000fe20008410000 */
[----:B------:R-:W-:Y:S01]  /*81d0*/  VIADD R27, R13, 0x8 ;  /* 0x000000080d1b7836 */ /* 0x000fe20000000000 */
[----:B------:R-:W-:Y:S01]  /*81e0*/  HMMA.16816.F32 R168, R160, R6, R168 ;  /* 0x00000006a0a8723c */ /* 0x000fe200000018a8 */
[----:B------:R-:W-:Y:S01]  /*81f0*/  MUFU.TANH R18, R18 ;  /* 0x0000001200127308 */ /* 0x000fe20000002400 */
[----:B------:R-:W-:Y:S01]  /*8200*/  ISETP.GE.AND P3, PT, R33, R2, PT ;  /* 0x000000022100720c */ /* 0x000fe20003f66270 */
[----:B------:R-:W-:Y:S01]  /*8210*/  FMUL.FTZ R20, R151, UR8 ;  /* 0x0000000897147c20 */ /* 0x000fe20008410000 */
[----:B------:R-:W-:Y:S01]  /*8220*/  ISETP.GE.AND P2, PT, R33, R0, PT ;  /* 0x000000002100720c */ /* 0x000fe20003f46270 */
[----:B------:R-:W-:Y:S01]  /*8230*/  VIADD R33, R13, 0x9 ;  /* 0x000000090d217836 */ /* 0x000fe20000000000 */
[----:B-----5:R-:W-:Y:S01]  /*8240*/  FSEL R4, R17, -INF , !P3 ;  /* 0xff80000011047808 */ /* 0x020fe20005800000 */
[----:B------:R-:W-:Y:S01]  /*8250*/  FMUL.FTZ R17, R166, UR8 ;  /* 0x00000008a6117c20 */ /* 0x000fe20008410000 */
[C---:B------:R-:W-:Y:S01]  /*8260*/  ISETP.GE.AND P5, PT, R27.reuse, R2, PT ;  /* 0x000000021b00720c */ /* 0x040fe20003fa6270 */
[----:B------:R-:W5:Y:S01]  /*8270*/  MUFU.TANH R19, R19 ;  /* 0x0000001300137308 */ /* 0x000f620000002400 */
[----:B------:R-:W-:Y:S01]  /*8280*/  ISETP.GE.AND P0, PT, R27, R0, PT ;  /* 0x000000001b00720c */ /* 0x000fe20003f06270 */
[----:B------:R-:W-:Y:S01]  /*8290*/  VIADD R27, R13, 0x10 ;  /* 0x000000100d1b7836 */ /* 0x000fe20000000000 */
[C---:B------:R-:W-:Y:S01]  /*82a0*/  ISETP.GE.AND P1, PT, R33.reuse, R2, PT ;  /* 0x000000022100720c */ /* 0x040fe20003f26270 */
[----:B------:R-:W-:Y:S01]  /*82b0*/  FMUL.FTZ R12, R140, UR8 ;  /* 0x000000088c0c7c20 */ /* 0x000fe20008410000 */
[----:B------:R-:W-:Y:S01]  /*82c0*/  ISETP.GE.AND P4, PT, R33, R0, PT ;  /* 0x000000002100720c */ /* 0x000fe20003f86270 */
[----:B------:R-:W-:Y:S01]  /*82d0*/  VIADD R33, R13, 0x11 ;  /* 0x000000110d217836 */ /* 0x000fe20000000000 */
[-C--:B------:R-:W-:Y:S01]  /*82e0*/  ISETP.GE.AND P6, PT, R27, R2.reuse, PT ;  /* 0x000000021b00720c */ /* 0x080fe20003fc6270 */
[----:B------:R-:W5:Y:S01]  /*82f0*/  MUFU.TANH R17, R17 ;  /* 0x0000001100117308 */ /* 0x000f620000002400 */
[C---:B----4-:R-:W-:Y:S01]  /*8300*/  HMMA.16816.F32 R172, R132.reuse, R8, R172 ;  /* 0x0000000884ac723c */ /* 0x050fe200000018ac */
[----:B--2---:R-:W-:Y:S01]  /*8310*/  FSEL R5, R28, -INF , !P2 ;  /* 0xff8000001c057808 */ /* 0x004fe20005000000 */
[----:B------:R-:W-:Y:S01]  /*8320*/  FMUL.FTZ R143, R143, UR8 ;  /* 0x000000088f8f7c20 */ /* 0x000fe20008410000 */
[----:B-1----:R-:W-:Y:S01]  /*8330*/  FSEL R26, R21, -INF , !P6 ;  /* 0xff800000151a7808 */ /* 0x002fe20007000000 */
[----:B------:R-:W-:Y:S01]  /*8340*/  VIADD R21, R13, 0x20 ;  /* 0x000000200d157836 */ /* 0x000fe20000000000 */
[----:B------:R-:W-:Y:S01]  /*8350*/  ISETP.GE.AND P2, PT, R33, R2, PT ;  /* 0x000000022100720c */ /* 0x000fe20003f46270 */
[----:B------:R-:W-:Y:S01]  /*8360*/  FMUL.FTZ R165, R165, UR8 ;  /* 0x00000008a5a57c20 */ /* 0x000fe20008410000 */
[----:B------:R-:W1:Y:S01]  /*8370*/  MUFU.TANH R29, R29 ;  /* 0x0000001d001d7308 */ /* 0x000e620000002400 */
[-C--:B------:R-:W-:Y:S01]  /*8380*/  ISETP.GE.AND P3, PT, R27, R0.reuse, PT ;  /* 0x000000001b00720c */ /* 0x080fe20003f66270 */
[----:B------:R-:W-:Y:S01]  /*8390*/  FMUL.FTZ R23, R142, UR8 ;  /* 0x000000088e177c20 */ /* 0x000fe20008410000 */
[----:B------:R-:W-:Y:S01]  /*83a0*/  VIADD R27, R13, 0x18 ;  /* 0x000000180d1b7836 */ /* 0x000fe20000000000 */
[----:B---3--:R-:W-:Y:S01]  /*83b0*/  FSEL R24, R30, -INF , !P2 ;  /* 0xff8000001e187808 */ /* 0x008fe20005000000 */
[----:B------:R-:W-:Y:S01]  /*83c0*/  FMUL.FTZ R164, R164, UR8 ;  /* 0x00000008a4a47c20 */ /* 0x000fe20008410000 */
[----:B------:R-:W-:Y:S01]  /*83d0*/  ISETP.GE.AND P2, PT, R21, R0, PT ;  /* 0x000000001500720c */ /* 0x000fe20003f46270 */
[----:B------:R-:W-:Y:S01]  /*83e0*/  FMUL.FTZ R8, R177, UR8 ;  /* 0x00000008b1087c20 */ /* 0x000fe20008410000 */
[----:B------:R-:W2:Y:S01]  /*83f0*/  MUFU.TANH R20, R20 ;  /* 0x0000001400147308 */ /* 0x000ea20000002400 */
[----:B-----5:R-:W-:Y:S01]  /*8400*/  FSEL R19, R19, -INF , !P0 ;  /* 0xff80000013137808 */ /* 0x020fe20004000000 */
[----:B------:R-:W-:Y:S01]  /*8410*/  FMUL.FTZ R28, R167, UR8 ;  /* 0x00000008a71c7c20 */ /* 0x000fe20008410000 */
[----:B------:R-:W-:Y:S01]  /*8420*/  FSEL R18, R18, -INF , !P1 ;  /* 0xff80000012127808 */ /* 0x000fe20004800000 */
[----:B------:R-:W-:Y:S01]  /*8430*/  FMUL.FTZ R176, R176, UR8 ;  /* 0x00000008b0b07c20 */ /* 0x000fe20008410000 */
[C---:B------:R-:W-:Y:S01]  /*8440*/  ISETP.GE.AND P0, PT, R27.reuse, R2, PT ;  /* 0x000000021b00720c */ /* 0x040fe20003f06270 */
[----:B------:R-:W-:Y:S01]  /*8450*/  HMMA.16816.F32 R168, R132, R10, R168 ;  /* 0x0000000a84a8723c */ /* 0x000fe200000018a8 */
[----:B------:R-:W-:Y:S01]  /*8460*/  ISETP.GE.AND P1, PT, R27, R0, PT ;  /* 0x000000001b00720c */ /* 0x000fe20003f26270 */
[----:B------:R-:W3:Y:S01]  /*8470*/  MUFU.TANH R31, R31 ;  /* 0x0000001f001f7308 */ /* 0x000ee20000002400 */
[----:B------:R-:W-:Y:S01]  /*8480*/  FSEL R177, R17, -INF , !P2 ;  /* 0xff80000011b17808 */ /* 0x000fe20005000000 */
[C---:B------:R-:W-:Y:S01]  /*8490*/  VIADD R27, R13.reuse, 0x19 ;  /* 0x000000190d1b7836 */ /* 0x040fe20000000000 */
[C---:B------:R-:W-:Y:S01]  /*84a0*/  ISETP.GE.AND P2, PT, R13.reuse, R2, PT ;  /* 0x000000020d00720c */ /* 0x040fe20003f46270 */
[----:B------:R-:W-:Y:S01]  /*84b0*/  VIADD R9, R13, 0x21 ;  /* 0x000000210d097836 */ /* 0x000fe20000000000 */
[----:B-1----:R-:W-:Y:S01]  /*84c0*/  FSEL R14, R29, -INF , !P5 ;  /* 0xff8000001d0e7808 */ /* 0x002fe20006800000 */
[----:B------:R-:W-:Y:S01]  /*84d0*/  FMUL.FTZ R34, R141, UR8 ;  /* 0x000000088d227c20 */ /* 0x000fe20008410000 */
[----:B------:R-:W-:Y:S01]  /*84e0*/  ISETP.GE.AND P5, PT, R33, R0, PT ;  /* 0x000000002100720c */ /* 0x000fe20003fa6270 */
[----:B------:R-:W1:Y:S01]  /*84f0*/  MUFU.TANH R32, R32 ;  /* 0x0000002000207308 */ /* 0x000e620000002400 */
[----:B--2---:R-:W-:Y:S01]  /*8500*/  FSEL R7, R20, -INF , !P4 ;  /* 0xff80000014077808 */ /* 0x004fe20006000000 */
[----:B------:R-:W-:Y:S01]  /*8510*/  VIADD R11, R13, 0x30 ;  /* 0x000000300d0b7836 */ /* 0x000fe20000000000 */
[----:B------:R-:W-:Y:S01]  /*8520*/  FSEL R10, R3, -INF , !P2 ;  /* 0xff800000030a7808 */ /* 0x000fe20005000000 */
[----:B------:R-:W-:Y:S01]  /*8530*/  FMUL.FTZ R154, R172, UR8 ;  /* 0x00000008ac9a7c20 */ /* 0x000fe20008410000 */
[----:B------:R-:W-:Y:S01]  /*8540*/  ISETP.GE.AND P4, PT, R27, R2, PT ;  /* 0x000000021b00720c */ /* 0x000fe20003f86270 */
[----:B------:R-:W-:Y:S01]  /*8550*/  VIADD R29, R13, 0x28 ;  /* 0x000000280d1d7836 */ /* 0x000fe20000000000 */
[----:B------:R-:W-:Y:S01]  /*8560*/  ISETP.GE.AND P6, PT, R27, R0, PT ;  /* 0x000000001b00720c */ /* 0x000fe20003fc6270 */
[----:B------:R-:W2:Y:S01]  /*8570*/  MUFU.TANH R12, R12 ;  /* 0x0000000c000c7308 */ /* 0x000ea20000002400 */
[----:B---3--:R-:W-:Y:S01]  /*8580*/  FSEL R27, R31, -INF , !P3 ;  /* 0xff8000001f1b7808 */ /* 0x008fe20005800000 */
[----:B------:R-:W-:Y:S01]  /*8590*/  FMUL.FTZ R6, R178, UR8 ;  /* 0x00000008b2067c20 */ /* 0x000fe20008410000 */
[----:B------:R-:W-:Y:S01]  /*85a0*/  ISETP.GE.AND P3, PT, R21, R2, PT ;  /* 0x000000021500720c */ /* 0x000fe20003f66270 */
[----:B------:R-:W-:Y:S01]  /*85b0*/  FMUL.FTZ R152, R173, UR8 ;  /* 0x00000008ad987c20 */ /* 0x000fe20008410000 */
[----:B------:R-:W-:Y:S01]  /*85c0*/  FMNMX.FTZ R3, R139, R10, !PT ;  /* 0x0000000a8b037209 */ /* 0x000fe20007810000 */
[----:B------:R-:W-:Y:S01]  /*85d0*/  FMUL.FTZ R150, R168, UR8 ;  /* 0x00000008a8967c20 */ /* 0x000fe20008410000 */
[----:B------:R-:W-:Y:S01]  /*85e0*/  ISETP.GE.AND P2, PT, R11, R0, PT ;  /* 0x000000000b00720c */ /* 0x000fe20003f46270 */
[----:B------:R-:W3:Y:S01]  /*85f0*/  MUFU.TANH R25, R143 ;  /* 0x0000008f00197308 */ /* 0x000ee20000002400 */
[----:B-1----:R-:W-:Y:S01]  /*8600*/  FSEL R21, R32, -INF , !P5 ;  /* 0xff80000020157808 */ /* 0x002fe20006800000 */
[----:B------:R-:W-:Y:S01]  /*8610*/  FMUL.FTZ R148, R169, UR8 ;  /* 0x00000008a9947c20 */ /* 0x000fe20008410000 */
[----:B------:R-:W-:Y:S01]  /*8620*/  ISETP.GE.AND P5, PT, R9, R2, PT ;  /* 0x000000020900720c */ /* 0x000fe20003fa6270 */
[----:B------:R-:W-:Y:S01]  /*8630*/  FMUL.FTZ R155, R179, UR8 ;  /* 0x00000008b39b7c20 */ /* 0x000fe20008410000 */
[----:B------:R-:W-:Y:S01]  /*8640*/  FMNMX.FTZ R3, R4, R3, !PT ;  /* 0x0000000304037209 */ /* 0x000fe20007810000 */
[----:B------:R-:W-:Y:S01]  /*8650*/  FMUL.FTZ R151, R174, UR8 ;  /* 0x00000008ae977c20 */ /* 0x000fe20008410000 */
[----:B------:R-:W-:Y:S01]  /*8660*/  FMUL.FTZ R149, R175, UR8 ;  /* 0x00000008af957c20 */ /* 0x000fe20008410000 */
[----:B------:R-:W1:Y:S01]  /*8670*/  MUFU.TANH R180, R165 ;  /* 0x000000a500b47308 */ /* 0x000e620000002400 */
[----:B--2---:R-:W-:Y:S01]  /*8680*/  FSEL R22, R12, -INF , !P0 ;  /* 0xff8000000c167808 */ /* 0x004fe20004000000 */
[----:B------:R-:W-:Y:S01]  /*8690*/  FMUL.FTZ R161, R170, UR8 ;  /* 0x00000008aaa17c20 */ /* 0x000fe20008410000 */
[----:B------:R-:W-:Y:S01]  /*86a0*/  ISETP.GE.AND P0, PT, R9, R0, PT ;  /* 0x000000000900720c */ /* 0x000fe20003f06270 */
[----:B------:R-:W-:-:S02]  /*86b0*/  VIADD R9, R13, 0x29 ;  /* 0x000000290d097836 */ /* 0x000fc40000000000 */
[----:B------:R-:W-:Y:S02]  /*86c0*/  FMUL.FTZ R159, R171, UR8 ;  /* 0x00000008ab9f7c20 */ /* 0x000fe40008410000 */
[----:B------:R-:W2:Y:S01]  /*86d0*/  MUFU.TANH R15, R164 ;  /* 0x000000a4000f7308 */ /* 0x000ea20000002400 */
[----:B---3--:R-:W-:Y:S02]  /*86e0*/  FSEL R25, R25, -INF , !P6 ;  /* 0xff80000019197808 */ /* 0x008fe40007000000 */
[----:B------:R-:W-:-:S05]  /*86f0*/  ISETP.GE.AND P6, PT, R9, R2, PT ;  /* 0x000000020900720c */ /* 0x000fca0003fc6270 */
[----:B------:R-:W3:Y:S01]  /*8700*/  MUFU.TANH R23, R23 ;  /* 0x0000001700177308 */ /* 0x000ee20000002400 */
[----:B-1----:R-:W-:Y:S02]  /*8710*/  FSEL R180, R180, -INF , !P5 ;  /* 0xff800000b4b47808 */ /* 0x002fe40006800000 */
[----:B------:R-:W-:Y:S02]  /*8720*/  ISETP.GE.AND P5, PT, R11, R2, PT ;  /* 0x000000020b00720c */ /* 0x000fe40003fa6270 */
[----:B------:R-:W-:Y:S01]  /*8730*/  FMNMX.FTZ R11, R14, R3, !PT ;  /* 0x000000030e0b7209 */ /* 0x000fe20007810000 */
[----:B------:R-:W-:Y:S02]  /*8740*/  VIADD R3, R13, 0x38 ;  /* 0x000000380d037836 */ /* 0x000fe40000000000 */
[----:B------:R-:W1:Y:S01]  /*8750*/  MUFU.TANH R8, R8 ;  /* 0x0000000800087308 */ /* 0x000e620000002400 */
[----:B--2---:R-:W-:Y:S02]  /*8760*/  FSEL R178, R15, -INF , !P3 ;  /* 0xff8000000fb27808 */ /* 0x004fe40005800000 */
[----:B------:R-:W-:Y:S01]  /*8770*/  ISETP.GE.AND P3, PT, R9, R0, PT ;  /* 0x000000000900720c */ /* 0x000fe20003f66270 */
[----:B------:R-:W-:Y:S01]  /*8780*/  VIADD R9, R13, 0x31 ;  /* 0x000000310d097836 */ /* 0x000fe20000000000 */
[----:B------:R-:W-:-:S03]  /*8790*/  FMNMX.FTZ R11, R18, R11, !PT ;  /* 0x0000000b120b7209 */ /* 0x000fc60007810000 */
[----:B------:R-:W2:Y:S01]  /*87a0*/  MUFU.TANH R28, R28 ;  /* 0x0000001c001c7308 */ /* 0x000ea20000002400 */
[----:B---3--:R-:W-:Y:S02]  /*87b0*/  FSEL R23, R23, -INF , !P1 ;  /* 0xff80000017177808 */ /* 0x008fe40004800000 */
[----:B------:R-:W-:Y:S02]  /*87c0*/  ISETP.GE.AND P1, PT, R29, R2, PT ;  /* 0x000000021d00720c */ /* 0x000fe40003f26270 */
[----:B------:R-:W-:-:S03]  /*87d0*/  FMNMX.FTZ R11, R26, R11, !PT ;  /* 0x0000000b1a0b7209 */ /* 0x000fc60007810000 */
[----:B------:R-:W3:Y:S01]  /*87e0*/  MUFU.TANH R176, R176 ;  /* 0x000000b000b07308 */ /* 0x000ee20000002400 */
[----:B-1----:R-:W-:Y:S02]  /*87f0*/  FSEL R172, R8, -INF , !P6 ;  /* 0xff80000008ac7808 */ /* 0x002fe40007000000 */
[C---:B------:R-:W-:Y:S01]  /*8800*/  ISETP.GE.AND P6, PT, R13.reuse, R0, PT ;  /* 0x000000000d00720c */ /* 0x040fe20003fc6270 */
[----:B------:R-:W-:Y:S01]  /*8810*/  VIADD R13, R13, 0x39 ;  /* 0x000000390d0d7836 */ /* 0x000fe20000000000 */
[----:B------:R-:W-:-:S03]  /*8820*/  FMNMX.FTZ R11, R24, R11, !PT ;  /* 0x0000000b180b7209 */ /* 0x000fc60007810000 */
[----:B------:R-:W1:Y:S01]  /*8830*/  MUFU.TANH R34, R34 ;  /* 0x0000002200227308 */ /* 0x000e620000002400 */
[----:B--2---:R-:W-:Y:S02]  /*8840*/  FSEL R173, R28, -INF , !P0 ;  /* 0xff8000001cad7808 */ /* 0x004fe40004000000 */
[----:B------:R-:W-:Y:S02]  /*8850*/  ISETP.GE.AND P0, PT, R9, R2, PT ;  /* 0x000000020900720c */ /* 0x000fe40003f06270 */
[----:B------:R-:W-:-:S03]  /*8860*/  FMNMX.FTZ R11, R22, R11, !PT ;  /* 0x0000000b160b7209 */ /* 0x000fc60007810000 */
[----:B------:R-:W2:Y:S01]  /*8870*/  MUFU.TANH R154, R154 ;  /* 0x0000009a009a7308 */ /* 0x000ea20000002400 */
[----:B---3--:R-:W-:Y:S02]  /*8880*/  FSEL R176, R176, -INF , !P1 ;  /* 0xff800000b0b07808 */ /* 0x008fe40004800000 */
[----:B------:R-:W-:Y:S02]  /*8890*/  ISETP.GE.AND P1, PT, R9, R0, PT ;  /* 0x000000000900720c */ /* 0x000fe40003f26270 */
[----:B------:R-:W-:Y:S02]  /*88a0*/  FSEL R9, R16, -INF , !P6 ;  /* 0xff80000010097808 */ /* 0x000fe40007000000 */
[----:B------:R-:W-:Y:S01]  /*88b0*/  ISETP.GE.AND P6, PT, R3, R2, PT ;  /* 0x000000020300720c */ /* 0x000fe20003fc6270 */
[----:B------:R-:W3:Y:S01]  /*88c0*/  MUFU.TANH R152, R152 ;  /* 0x0000009800987308 */ /* 0x000ee20000002400 */
[----:B------:R-:W-:Y:S02]  /*88d0*/  FMNMX.FTZ R8, R138, R9, !PT ;  /* 0x000000098a087209 */ /* 0x000fe40007810000 */
[----:B-1----:R-:W-:-:S02]  /*88e0*/  FSEL R20, R34, -INF , !P4 ;  /* 0xff80000022147808 */ /* 0x002fc40006000000 */
[----:B------:R-:W-:Y:S02]  /*88f0*/  FMNMX.FTZ R8, R5, R8, !PT ;  /* 0x0000000805087209 */ /* 0x000fe40007810000 */
[----:B------:R-:W-:Y:S01]  /*8900*/  FMNMX.FTZ R11, R20, R11, !PT ;  /* 0x0000000b140b7209 */ /* 0x000fe20007810000 */
[----:B------:R-:W1:Y:S01]  /*8910*/  MUFU.TANH R150, R150 ;  /* 0x0000009600967308 */ /* 0x000e620000002400 */
[----:B--2---:R-:W-:Y:S02]  /*8920*/  FSEL R154, R154, -INF , !P5 ;  /* 0xff8000009a9a7808 */ /* 0x004fe40006800000 */
[----:B------:R-:W-:Y:S02]  /*8930*/  ISETP.GE.AND P5, PT, R13, R2, PT ;  /* 0x000000020d00720c */ /* 0x000fe40003fa6270 */
[----:B------:R-:W-:Y:S02]  /*8940*/  FMNMX.FTZ R2, R19, R8, !PT ;  /* 0x0000000813027209 */ /* 0x000fe40007810000 */
[----:B------:R-:W-:Y:S01]  /*8950*/  FMNMX.FTZ R11, R178, R11, !PT ;  /* 0x0000000bb20b7209 */ /* 0x000fe20007810000 */
[----:B------:R-:W2:Y:S01]  /*8960*/  MUFU.TANH R6, R6 ;  /* 0x0000000600067308 */ /* 0x000ea20000002400 */
[----:B------:R-:W-:-:S02]  /*8970*/  FMNMX.FTZ R2, R7, R2, !PT ;  /* 0x0000000207027209 */ /* 0x000fc40007810000 */
[----:B------:R-:W-:Y:S02]  /*8980*/  FMNMX.FTZ R11, R180, R11, !PT ;  /* 0x0000000bb40b7209 */ /* 0x000fe40007810000 */
[----:B------:R-:W-:Y:S02]  /*8990*/  FMNMX.FTZ R2, R27, R2, !PT ;  /* 0x000000021b027209 */ /* 0x000fe40007810000 */
[----:B------:R-:W-:Y:S01]  /*89a0*/  FMNMX.FTZ R11, R176, R11, !PT ;  /* 0x0000000bb00b7209 */ /* 0x000fe20007810000 */
[----:B------:R-:W4:Y:S01]  /*89b0*/  MUFU.TANH R148, R148 ;  /* 0x0000009400947308 */ /* 0x000f220000002400 */
[----:B------:R-:W-:Y:S02]  /*89c0*/  FMNMX.FTZ R2, R21, R2, !PT ;  /* 0x0000000215027209 */ /* 0x000fe40007810000 */
[----:B---3--:R-:W-:Y:S02]  /*89d0*/  FSEL R152, R152, -INF , !P0 ;  /* 0xff80000098987808 */ /* 0x008fe40004000000 */
[----:B------:R-:W-:-:S02]  /*89e0*/  FMNMX.FTZ R2, R23, R2, !PT ;  /* 0x0000000217027209 */ /* 0x000fc40007810000 */
[----:B------:R-:W-:Y:S01]  /*89f0*/  FMNMX.FTZ R11, R172, R11, !PT ;  /* 0x0000000bac0b7209 */ /* 0x000fe20007810000 */
[----:B------:R-:W3:Y:S01]  /*8a00*/  MUFU.TANH R155, R155 ;  /* 0x0000009b009b7308 */ /* 0x000ee20000002400 */
[----:B------:R-:W-:Y:S02]  /*8a10*/  PLOP3.LUT P0, PT, PT, PT, UP0, 0x80, 0x0 ;  /* 0x000000000000781c */ /* 0x000fe40003f0f008 */
[----:B------:R-:W-:Y:S02]  /*8a20*/  FMNMX.FTZ R2, R25, R2, !PT ;  /* 0x0000000219027209 */ /* 0x000fe40007810000 */
[----:B------:R-:W-:Y:S02]  /*8a30*/  FMNMX.FTZ R11, R154, R11, !PT ;  /* 0x0000000b9a0b7209 */ /* 0x000fe40007810000 */
[----:B------:R-:W-:Y:S01]  /*8a40*/  ISETP.GE.AND P4, PT, R29, R0, PT ;  /* 0x000000001d00720c */ /* 0x000fe20003f86270 */
[----:B------:R-:W5:Y:S01]  /*8a50*/  MUFU.TANH R151, R151 ;  /* 0x0000009700977308 */ /* 0x000f620000002400 */
[----:B-1----:R-:W-:-:S02]  /*8a60*/  FSEL R150, R150, -INF , !P6 ;  /* 0xff80000096967808 */ /* 0x002fc40007000000 */
[----:B------:R-:W-:Y:S02]  /*8a70*/  FMNMX.FTZ R2, R177, R2, !PT ;  /* 0x00000002b1027209 */ /* 0x000fe40007810000 */
[----:B------:R-:W-:Y:S02]  /*8a80*/  FMNMX.FTZ R11, R152, R11, !PT ;  /* 0x0000000b980b7209 */ /* 0x000fe40007810000 */
[----:B--2---:R-:W-:Y:S01]  /*8a90*/  FSEL R171, R6, -INF , !P4 ;  /* 0xff80000006ab7808 */ /* 0x004fe20006000000 */
[----:B------:R-:W1:Y:S01]  /*8aa0*/  MUFU.TANH R149, R149 ;  /* 0x0000009500957308 */ /* 0x000e620000002400 */
[----:B----4-:R-:W-:Y:S02]  /*8ab0*/  FSEL R148, R148, -INF , !P5 ;  /* 0xff80000094947808 */ /* 0x010fe40006800000 */
[----:B------:R-:W-:Y:S02]  /*8ac0*/  FMNMX.FTZ R6, R173, R2, !PT ;  /* 0x00000002ad067209 */ /* 0x000fe40007810000 */
[----:B------:R-:W-:-:S02]  /*8ad0*/  FMNMX.FTZ R11, R150, R11, !PT ;  /* 0x0000000b960b7209 */ /* 0x000fc40007810000 */
[----:B---3--:R-:W-:Y:S01]  /*8ae0*/  FSEL R155, R155, -INF , !P3 ;  /* 0xff8000009b9b7808 */ /* 0x008fe20005800000 */
[----:B------:R-:W2:Y:S01]  /*8af0*/  MUFU.TANH R161, R161 ;  /* 0x000000a100a17308 */ /* 0x000ea20000002400 */
[----:B-----5:R-:W-:Y:S02]  /*8b00*/  FSEL R151, R151, -INF , !P2 ;  /* 0xff80000097977808 */ /* 0x020fe40005000000 */
[----:B------:R-:W-:Y:S02]  /*8b10*/  FMNMX.FTZ R6, R171, R6, !PT ;  /* 0x00000006ab067209 */ /* 0x000fe40007810000 */
[----:B------:R-:W-:-:S03]  /*8b20*/  FMNMX.FTZ R11, R148, R11, !PT ;  /* 0x0000000b940b7209 */ /* 0x000fc60007810000 */
[----:B------:R-:W3:Y:S01]  /*8b30*/  MUFU.TANH R159, R159 ;  /* 0x0000009f009f7308 */ /* 0x000ee20000002400 */
[----:B------:R-:W-:Y:S06]  /*8b40*/  BAR.SYNC.DEFER_BLOCKING 0x0 ;  /* 0x0000000000007b1d */ /* 0x000fec0000010000 */
[----:B-1----:R-:W-:Y:S05]  /*8b50*/  @!P0 BRA `(.L_x_47) ;  /* 0x0000000000688947 */ /* 0x002fea0003800000 */
        /* <DEDUP_REMOVED lines=26> */
.L_x_47:
[----:B------:R-:W-:Y:S01]  /*8d00*/  FMNMX.FTZ R6, R155, R6, !PT ;  /* 0x000000069b067209 */ /* 0x000fe20007810000 */
[----:B------:R-:W4:Y:S01]  /*8d10*/  SHFL.BFLY PT, R2, R11, 0x2, 0x1f ;  /* 0x0c401f000b027f89 */ /* 0x000f2200000e0000 */
[----:B------:R-:W-:Y:S01]  /*8d20*/  ISETP.GE.AND P0, PT, R3, R0, PT ;  /* 0x000000000300720c */ /* 0x000fe20003f06270 */
[----:B------:R-:W-:Y:S01]  /*8d30*/  UISETP.GE.AND UP0, UPT, UR18, 0x4, UPT ;  /* 0x000000041200788c */ /* 0x000fe2000bf06270 */
[----:B------:R-:W-:Y:S01]  /*8d40*/  FSEL R149, R149, -INF , !P1 ;  /* 0xff80000095957808 */ /* 0x000fe20004800000 */
[----:B------:R-:W-:Y:S01]  /*8d50*/  LDSM.16.MT88.4 R144, [R196+0x16000] ;  /* 0x01600000c490783b */ /* 0x000fe20000004200 */
[----:B------:R-:W-:Y:S02]  /*8d60*/  FMNMX.FTZ R6, R151, R6, !PT ;  /* 0x0000000697067209 */ /* 0x000fe40007810000 */
[----:B------:R-:W-:Y:S01]  /*8d70*/  ISETP.GE.AND P1, PT, R13, R0, PT ;  /* 0x000000000d00720c */ /* 0x000fe20003f26270 */
[----:B-1----:R-:W-:Y:S01]  /*8d80*/  LDSM.16.MT88.4 R28, [R196+0x12800] ;  /* 0x01280000c41c783b */ /* 0x002fe20000004200 */
[----:B--2---:R-:W-:-:S02]  /*8d90*/  FSEL R161, R161, -INF , !P0 ;  /* 0xff800000a1a17808 */ /* 0x004fc40004000000 */
[----:B------:R-:W-:Y:S01]  /*8da0*/  FMNMX.FTZ R6, R149, R6, !PT ;  /* 0x0000000695067209 */ /* 0x000fe20007810000 */
[----:B------:R-:W-:Y:S01]  /*8db0*/  LDSM.16.MT88.4 R140, [R198+0x12800] ;  /* 0x01280000c68c783b */ /* 0x000fe20000004200 */
[----:B---3--:R-:W-:Y:S01]  /*8dc0*/  FSEL R159, R159, -INF , !P1 ;  /* 0xff8000009f9f7808 */ /* 0x008fe20004800000 */
[----:B------:R-:W-:Y:S01]  /*8dd0*/  @UP0 UIADD3 UR18, UR18, -0x4, URZ ;  /* 0xfffffffc12120890 */ /* 0x000fe2000fffe03f */
[----:B------:R-:W-:Y:S01]  /*8de0*/  FMNMX.FTZ R6, R161, R6, !PT ;  /* 0x00000006a1067209 */ /* 0x000fe20007810000 */
[----:B------:R-:W-:Y:S03]  /*8df0*/  LDSM.16.MT88.4 R32, [R197+0x12800] ;  /* 0x01280000c520783b */ /* 0x000fe60000004200 */
        /* <DEDUP_REMOVED lines=11> */
[----:B------:R-:W-:Y:S01]  /*8eb0*/  FSEL R4, R132, RZ, P1 ;  /* 0x000000ff84047208 */ /* 0x000fe20000800000 */
[--C-:B------:R-:W-:Y:S01]  /*8ec0*/  FFMA.FTZ R133, R18, UR9, -R153.reuse ;  /* 0x0000000912857c23 */ /* 0x100fe20008010899 */
[--C-:B------:R-:W-:Y:S01]  /*8ed0*/  FFMA.FTZ R158, R10, UR9, -R153.reuse ;  /* 0x000000090a9e7c23 */ /* 0x100fe20008010899 */
[--C-:B------:R-:W-:Y:S01]  /*8ee0*/  FFMA.FTZ R156, R14, UR9, -R153.reuse ;  /* 0x000000090e9c7c23 */ /* 0x100fe20008010899 */
[--C-:B------:R-:W-:Y:S01]  /*8ef0*/  FFMA.FTZ R164, R22, UR9, -R153.reuse ;  /* 0x0000000916a47c23 */ /* 0x100fe20008010899 */
[----:B------:R-:W-:Y:S01]  /*8f00*/  FADD.FTZ R4, R139, -R4 ;  /* 0x800000048b047221 */ /* 0x000fe20000010000 */
[----:B------:R-:W-:Y:S01]  /*8f10*/  MUFU.EX2 R135, R135 ;  /* 0x0000008700877308 */ /* 0x000fe20000000800 */
[----:B-1----:R-:W-:Y:S01]  /*8f20*/  FMNMX.FTZ R3, R0, R3, !PT ;  /* 0x0000000300037209 */ /* 0x002fe20007810000 */
[----:B------:R-:W-:Y:S01]  /*8f30*/  LDSM.16.MT88.4 R12, [R200+0x12000] ;  /* 0x01200000c80c783b */ /* 0x000fe20000004200 */
[----:B------:R-:W-:Y:S01]  /*8f40*/  FMUL.FTZ R157, R4, UR9 ;  /* 0x00000009049d7c20 */ /* 0x000fe20008410000 */
[--C-:B------:R-:W-:Y:S01]  /*8f50*/  FFMA.FTZ R165, R20, UR9, -R153.reuse ;  /* 0x0000000914a57c23 */ /* 0x100fe20008010899 */
[C---:B------:R-:W-:Y:S01]  /*8f60*/  FSETP.NEU.FTZ.AND P0, PT, R3.reuse, -INF , PT ;  /* 0xff8000000300780b */ /* 0x040fe20003f1d000 */
[----:B------:R-:W-:Y:S01]  /*8f70*/  FMUL.FTZ R160, R3, UR9 ;  /* 0x0000000903a07c20 */ /* 0x000fe20008410000 */
[--C-:B------:R-:W-:Y:S01]  /*8f80*/  FFMA.FTZ R163, R26, UR9, -R153.reuse ;  /* 0x000000091aa37c23 */ /* 0x100fe20008010899 */
[----:B------:R-:W1:Y:S01]  /*8f90*/  MUFU.EX2 R158, R158 ;  /* 0x0000009e009e7308 */ /* 0x000e620000000800 */
[--C-:B------:R-:W-:Y:S01]  /*8fa0*/  FFMA.FTZ R162, R24, UR9, -R153.reuse ;  /* 0x0000000918a27c23 */ /* 0x100fe20008010899 */
[--C-:B------:R-:W-:Y:S01]  /*8fb0*/  FFMA.FTZ R174, R176, UR9, -R153.reuse ;  /* 0x00000009b0ae7c23 */ /* 0x100fe20008010899 */
[----:B------:R-:W-:Y:S01]  /*8fc0*/  FSEL R160, R160, RZ, P0 ;  /* 0x000000ffa0a07208 */ /* 0x000fe20000000000 */
[--C-:B------:R-:W-:Y:S01]  /*8fd0*/  FFMA.FTZ R179, R172, UR9, -R153.reuse ;  /* 0x00000009acb37c23 */ /* 0x100fe20008010899 */
[--C-:B------:R-:W-:Y:S01]  /*8fe0*/  FFMA.FTZ R170, R178, UR9, -R153.reuse ;  /* 0x00000009b2aa7c23 */ /* 0x100fe20008010899 */
[--C-:B------:R-:W-:Y:S01]  /*8ff0*/  FFMA.FTZ R175, R180, UR9, -R153.reuse ;  /* 0x00000009b4af7c23 */ /* 0x100fe20008010899 */
[----:B------:R-:W-:Y:S01]  /*9000*/  FFMA.FTZ R178, R152, UR9, -R153 ;  /* 0x0000000998b27c23 */ /* 0x000fe20008010899 */
[--C-:B------:R-:W-:Y:S01]  /*9010*/  FFMA.FTZ R2, R5, UR9, -R160.reuse ;  /* 0x0000000905027c23 */ /* 0x100fe200080108a0 */
[----:B------:R-:W-:Y:S01]  /*9020*/  FSEL R5, R3, RZ, P0 ;  /* 0x000000ff03057208 */ /* 0x000fe20000000000 */
[--C-:B------:R-:W-:Y:S01]  /*9030*/  FFMA.FTZ R139, R7, UR9, -R160.reuse ;  /* 0x00000009078b7c23 */ /* 0x100fe200080108a0 */
[--C-:B------:R-:W-:Y:S01]  /*9040*/  FFMA.FTZ R0, R19, UR9, -R160.reuse ;  /* 0x0000000913007c23 */ /* 0x100fe200080108a0 */
[--C-:B------:R-:W-:Y:S01]  /*9050*/  FFMA.FTZ R134, R9, UR9, -R160.reuse ;  /* 0x0000000909867c23 */ /* 0x100fe200080108a0 */
[----:B------:R-:W-:Y:S01]  /*9060*/  LDSM.16.MT88.4 R16, [R197+0x12000] ;  /* 0x01200000c510783b */ /* 0x000fe20000004200 */
[----:B------:R-:W-:Y:S01]  /*9070*/  FADD.FTZ R5, R138, -R5 ;  /* 0x800000058a057221 */ /* 0x000fe20000010000 */
[----:B------:R-:W-:Y:S01]  /*9080*/  MUFU.EX2 R156, R156 ;  /* 0x0000009c009c7308 */ /* 0x000fe20000000800 */
[--C-:B------:R-:W-:Y:S01]  /*9090*/  FFMA.FTZ R166, R21, UR9, -R160.reuse ;  /* 0x0000000915a67c23 */ /* 0x100fe200080108a0 */
[----:B-1----:R-:W-:Y:S01]  /*90a0*/  F2FP.F16.F32.PACK_AB R8, R135, R158 ;  /* 0x0000009e8708723e */ /* 0x002fe200000000ff */
[----:B------:R-:W-:Y:S01]  /*90b0*/  FMUL.FTZ R138, R5, UR9 ;  /* 0x00000009058a7c20 */ /* 0x000fe20008410000 */
[--C-:B------:R-:W-:Y:S01]  /*90c0*/  FFMA.FTZ R168, R23, UR9, -R160.reuse ;  /* 0x0000000917a87c23 */ /* 0x100fe200080108a0 */
[----:B------:R-:W1:Y:S01]  /*90d0*/  LDSM.16.MT88.4 R4, [R198+0x12000] ;  /* 0x01200000c604783b */ /* 0x000e620000004200 */
[--C-:B------:R-:W-:Y:S01]  /*90e0*/  FFMA.FTZ R167, R27, UR9, -R160.reuse ;  /* 0x000000091ba77c23 */ /* 0x100fe200080108a0 */
[--C-:B------:R-:W-:Y:S01]  /*90f0*/  FFMA.FTZ R169, R25, UR9, -R160.reuse ;  /* 0x0000000919a97c23 */ /* 0x100fe200080108a0 */
[----:B------:R-:W2:Y:S01]  /*9100*/  MUFU.EX2 R133, R133 ;  /* 0x0000008500857308 */ /* 0x000ea20000000800 */
[----:B------:R-:W-:Y:S01]  /*9110*/  LDSM.16.MT88.4 R20, [R200+0x12800] ;  /* 0x01280000c814783b */ /* 0x000fe20000004200 */
[--C-:B------:R-:W-:Y:S01]  /*9120*/  FFMA.FTZ R172, R177, UR9, -R160.reuse ;  /* 0x00000009b1ac7c23 */ /* 0x100fe200080108a0 */
[--C-:B------:R-:W-:Y:S01]  /*9130*/  FFMA.FTZ R173, R173, UR9, -R160.reuse ;  /* 0x00000009adad7c23 */ /* 0x100fe200080108a0 */
[--C-:B------:R-:W-:Y:S01]  /*9140*/  FFMA.FTZ R171, R171, UR9, -R160.reuse ;  /* 0x00000009abab7c23 */ /* 0x100fe200080108a0 */
[----:B------:R-:W-:Y:S01]  /*9150*/  LDSM.16.MT88.4 R24, [R200+0x14800] ;  /* 0x01480000c818783b */ /* 0x000fe20000004200 */
[--C-:B------:R-:W-:Y:S01]  /*9160*/  FFMA.FTZ R176, R155, UR9, -R160.reuse ;  /* 0x000000099bb07c23 */ /* 0x100fe200080108a0 */
[--C-:B------:R-:W-:Y:S01]  /*9170*/  FFMA.FTZ R177, R154, UR9, -R153.reuse ;  /* 0x000000099ab17c23 */ /* 0x100fe20008010899 */
[----:B------:R-:W-:Y:S01]  /*9180*/  MUFU.EX2 R134, R134 ;  /* 0x0000008600867308 */ /* 0x000fe20000000800 */
[--C-:B------:R-:W-:Y:S01]  /*9190*/  FFMA.FTZ R180, R150, UR9, -R153.reuse ;  /* 0x0000000996b47c23 */ /* 0x100fe20008010899 */
[----:B------:R-:W-:Y:S01]  /*91a0*/  FFMA.FTZ R181, R148, UR9, -R153 ;  /* 0x0000000994b57c23 */ /* 0x000fe20008010899 */
[--C-:B------:R-:W-:Y:S01]  /*91b0*/  FFMA.FTZ R182, R151, UR9, -R160.reuse ;  /* 0x0000000997b67c23 */ /* 0x100fe200080108a0 */
[----:B------:R-:W-:Y:S01]  /*91c0*/  LDSM.16.MT88.4 R152, [R196+0x17000] ;  /* 0x01700000c498783b */ /* 0x000fe20000004200 */
[--C-:B------:R-:W-:Y:S01]  /*91d0*/  FFMA.FTZ R183, R149, UR9, -R160.reuse ;  /* 0x0000000995b77c23 */ /* 0x100fe200080108a0 */
[--C-:B------:R-:W-:Y:S01]  /*91e0*/  FFMA.FTZ R161, R161, UR9, -R160.reuse ;  /* 0x00000009a1a17c23 */ /* 0x100fe200080108a0 */
[----:B------:R-:W-:Y:S01]  /*91f0*/  FFMA.FTZ R160, R159, UR9, -R160 ;  /* 0x000000099fa07c23 */ /* 0x000fe200080108a0 */
[----:B------:R-:W3:Y:S01]  /*9200*/  MUFU.EX2 R2, R2 ;  /* 0x0000000200027308 */ /* 0x000ee20000000800 */
[----:B--2---:R-:W-:Y:S01]  /*9210*/  F2FP.F16.F32.PACK_AB R10, R133, R156 ;  /* 0x0000009c850a723e */ /* 0x004fe200000000ff */
[----:B------:R-:W-:Y:S01]  /*9220*/  LDSM.16.MT88.4 R148, [R200+0x13800] ;  /* 0x01380000c894783b */ /* 0x000fe20000004200 */
[----:B------:R-:W-:-:S05]  /*9230*/  PLOP3.LUT P0, PT, PT, PT, UP0, 0x80, 0x0 ;  /* 0x000000000000781c */ /* 0x000fca0003f0f008 */
[----:B------:R-:W-:Y:S08]  /*9240*/  MUFU.EX2 R0, R0 ;  /* 0x0000000000007308 */ /* 0x000ff00000000800 */
[----:B------:R-:W2:Y:S01]  /*9250*/  MUFU.EX2 R139, R139 ;  /* 0x0000008b008b7308 */ /* 0x000ea20000000800 */
[----:B---3--:R-:W-:-:S07]  /*9260*/  F2FP.F16.F32.PACK_AB R9, R2, R134 ;  /* 0x000000860209723e */ /* 0x008fce00000000ff */
[----:B------:R-:W3:Y:S08]  /*9270*/  MUFU.EX2 R157, R157 ;  /* 0x0000009d009d7308 */ /* 0x000ef00000000800 */
[----:B------:R-:W4:Y:S01]  /*9280*/  MUFU.EX2 R138, R138 ;  /* 0x0000008a008a7308 */ /* 0x000f220000000800 */
[----:B--2---:R-:W-:-:S07]  /*9290*/  F2FP.F16.F32.PACK_AB R11, R139, R0 ;  /* 0x000000008b0b723e */ /* 0x004fce00000000ff */
[----:B------:R-:W-:Y:S01]  /*92a0*/  MUFU.EX2 R163, R163 ;  /* 0x000000a300a37308 */ /* 0x000fe20000000800 */
[-C--:B---3--:R-:W-:Y:S01]  /*92b0*/  FMUL.FTZ R120, R120, R157.reuse ;  /* 0x0000009d78787220 */ /* 0x088fe20000410000 */
        /* <DEDUP_REMOVED lines=297> */
.L_x_45:
[----:B------:R-:W-:-:S12]  /*a550*/  UIADD3 UR18, UR23, -0x1, URZ ;  /* 0xffffffff17127890 */ /* 0x000fd8000fffe03f */
.L_x_48:
        /* <DEDUP_REMOVED lines=12> */
[----:B------:R-:W-:Y:S01]  /*a620*/  ULDC UR4, c[0x0][0x2ec] ;  /* 0x0000bb0000047ab9 */ /* 0x000fe20000000800 */
[----:B------:R-:W-:Y:S01]  /*a630*/  ULDC.64 UR6, c[0x0][0x218] ;  /* 0x0000860000067ab9 */ /* 0x000fe20000000a00 */
[----:B------:R-:W-:Y:S01]  /*a640*/  ULDC.64 UR10, c[0x0][0x220] ;  /* 0x00008800000a7ab9 */ /* 0x000fe20000000a00 */
[----:B------:R-:W-:Y:S01]  /*a650*/  ULDC.64 UR8, c[0x0][0x248] ;  /* 0x0000920000087ab9 */ /* 0x000fe20000000a00 */
[----:B------:R-:W-:Y:S06]  /*a660*/  BRA `(.L_x_50) ;  /* 0x0000000000687947 */ /* 0x000fec0003800000 */
.L_x_52:
        /* <DEDUP_REMOVED lines=26> */
.L_x_50:
        /* <DEDUP_REMOVED lines=16> */
[----:B------:R-:W-:Y:S02]  /*a910*/  ISETP.LT.AND P0, PT, RZ, UR18, PT ;  /* 0x00000012ff007c0c */ /* 0x000fe4000bf01270 */
[----:B------:R-:W-:Y:S05]  /*a920*/  LDGSTS.E.BYPASS.LTC128B.128 [R207+0x14000], desc[UR20][R218.64+0x80] ;  /* 0x14000080dacf7fae */ /* 0x000fea000b901d54 */
[----:B------:R1:W-:Y:S05]  /*a930*/  LDGSTS.E.BYPASS.LTC128B.128 [R207+0x16000], desc[UR20][R218.64+0x100] ;  /* 0x16000100dacf7fae */ /* 0x0003ea000b901d54 */
[----:B------:R-:W-:Y:S05]  /*a940*/  LDGSTS.E.BYPASS.LTC128B.128 [R207+0x13000], desc[UR20][R132.64] ;  /* 0x1300000084cf7fae */ /* 0x000fea000b901d54 */
[----:B------:R-:W-:Y:S05]  /*a950*/  LDGSTS.E.BYPASS.LTC128B.128 [R207+0x15000], desc[UR20][R132.64+0x80] ;  /* 0x1500008084cf7fae */ /* 0x000fea000b901d54 */
[----:B------:R2:W-:Y:S05]  /*a960*/  LDGSTS.E.BYPASS.LTC128B.128 [R207+0x17000], desc[UR20][R132.64+0x100] ;  /* 0x1700010084cf7fae */ /* 0x0005ea000b901d54 */
[----:B------:R-:W-:Y:S05]  /*a970*/  LDSM.16.M88.4 R136, [R206] ;  /* 0x00000000ce88783b */ /* 0x000fea0000000200 */
[----:B------:R-:W3:Y:S05]  /*a980*/  LDSM.16.M88.4 R140, [R205+0xc000] ;  /* 0x00c00000cd8c783b */ /* 0x000eea0000000200 */
[----:B------:R-:W4:Y:S05]  /*a990*/  LDSM.16.M88.4 R144, [R205+0xc800] ;  /* 0x00c80000cd90783b */ /* 0x000f2a0000000200 */
[----:B------:R-:W5:Y:S05]  /*a9a0*/  LDSM.16.M88.4 R148, [R205+0xd000] ;  /* 0x00d00000cd94783b */ /* 0x000f6a0000000200 */
[----:B------:R-:W1:Y:S05]  /*a9b0*/  LDSM.16.M88.4 R152, [R205+0xd800] ;  /* 0x00d80000cd98783b */ /* 0x000e6a0000000200 */
[----:B------:R-:W0:Y:S05]  /*a9c0*/  LDGDEPBAR ;  /* 0x00000000000079af */ /* 0x000e2a0000000000 */
[----:B------:R-:W-:Y:S05]  /*a9d0*/  LDSM.16.M88.4 R156, [R204] ;  /* 0x00000000cc9c783b */ /* 0x000fea0000000200 */
[----:B------:R-:W2:Y:S05]  /*a9e0*/  LDSM.16.M88.4 R160, [R203] ;  /* 0x00000000cba0783b */ /* 0x000eaa0000000200 */
[----:B------:R-:W2:Y:S05]  /*a9f0*/  LDSM.16.M88.4 R164, [R195] ;  /* 0x00000000c3a4783b */ /* 0x000eaa0000000200 */
[----:B------:R-:W2:Y:S01]  /*aa00*/  LDSM.16.M88.4 R168, [R194] ;  /* 0x00000000c2a8783b */ /* 0x000ea20000000200 */
[C---:B---3--:R-:W-:Y:S04]  /*aa10*/  HMMA.16816.F32 R4, R136.reuse, R140, RZ ;  /* 0x0000008c8804723c */ /* 0x048fe800000018ff */
[----:B------:R-:W3:Y:S02]  /*aa20*/  LDSM.16.M88.4 R172, [R193] ;  /* 0x00000000c1ac783b */ /* 0x000ee40000000200 */
[C---:B------:R-:W-:Y:S03]  /*aa30*/  HMMA.16816.F32 R8, R136.reuse, R142, RZ ;  /* 0x0000008e8808723c */ /* 0x040fe600000018ff */
[----:B------:R-:W-:Y:S03]  /*aa40*/  LDSM.16.M88.4 R176, [R202] ;  /* 0x00000000cab0783b */ /* 0x000fe60000000200 */
[C---:B----4-:R-:W-:Y:S02]  /*aa50*/  HMMA.16816.F32 R12, R136.reuse, R144, RZ ;  /* 0x00000090880c723c */ /* 0x050fe400000018ff */
[----:B------:R-:W4:Y:S04]  /*aa60*/  LDSM.16.M88.4 R180, [R199+0xc000] ;  /* 0x00c00000c7b4783b */ /* 0x000f280000000200 */
[C---:B------:R-:W-:Y:S01]  /*aa70*/  HMMA.16816.F32 R16, R136.reuse, R146, RZ ;  /* 0x000000928810723c */ /* 0x040fe200000018ff */
[----:B------:R-:W-:Y:S05]  /*aa80*/  LDSM.16.M88.4 R140, [R199+0xd000] ;  /* 0x00d00000c78c783b */ /* 0x000fea0000000200 */
[C---:B-----5:R-:W-:Y:S01]  /*aa90*/  HMMA.16816.F32 R20, R136.reuse, R148, RZ ;  /* 0x000000948814723c */ /* 0x060fe200000018ff */
[----:B------:R-:W-:Y:S05]  /*aaa0*/  LDSM.16.M88.4 R144, [R199+0xd800] ;  /* 0x00d80000c790783b */ /* 0x000fea0000000200 */
[C---:B------:R-:W-:Y:S01]  /*aab0*/  HMMA.16816.F32 R24, R136.reuse, R150, RZ ;  /* 0x000000968818723c */ /* 0x040fe200000018ff */
[----:B------:R-:W-:Y:S05]  /*aac0*/  LDSM.16.M88.4 R148, [R201] ;  /* 0x00000000c994783b */ /* 0x000fea0000000200 */
[C---:B-1----:R-:W-:Y:S06]  /*aad0*/  HMMA.16816.F32 R28, R136.reuse, R152, RZ ;  /* 0x00000098881c723c */ /* 0x042fec00000018ff */
[----:B------:R-:W-:Y:S01]  /*aae0*/  HMMA.16816.F32 R32, R136, R154, RZ ;  /* 0x0000009a8820723c */ /* 0x000fe200000018ff */
[----:B------:R-:W1:Y:S05]  /*aaf0*/  LDSM.16.M88.4 R136, [R199+0xc800] ;  /* 0x00c80000c788783b */ /* 0x000e6a0000000200 */
[C---:B--2---:R-:W-:Y:S01]  /*ab00*/  HMMA.16816.F32 R4, R156.reuse, R160, R4 ;  /* 0x000000a09c04723c */ /* 0x044fe20000001804 */
[----:B------:R-:W2:Y:S05]  /*ab10*/  LDSM.16.M88.4 R152, [R192] ;  /* 0x00000000c098783b */ /* 0x000eaa0000000200 */
[C---:B------:R-:W-:Y:S01]  /*ab20*/  HMMA.16816.F32 R8, R156.reuse, R162, R8 ;  /* 0x000000a29c08723c */ /* 0x040fe20000001808 */
[----:B------:R-:W-:Y:S05]  /*ab30*/  LDSM.16.M88.4 R160, [R192+0x1000] ;  /* 0x00100000c0a0783b */ /* 0x000fea0000000200 */
[C---:B------:R-:W-:Y:S06]  /*ab40*/  HMMA.16816.F32 R12, R156.reuse, R164, R12 ;  /* 0x000000a49c0c723c */ /* 0x040fec000000180c */
[C---:B------:R-:W-:Y:S01]  /*ab50*/  HMMA.16816.F32 R16, R156.reuse, R166, R16 ;  /* 0x000000a69c10723c */ /* 0x040fe20000001810 */
[----:B------:R-:W-:Y:S05]  /*ab60*/  LDSM.16.M88.4 R164, [R192+0x1800] ;  /* 0x00180000c0a4783b */ /* 0x000fea0000000200 */
[C---:B------:R-:W-:Y:S06]  /*ab70*/  HMMA.16816.F32 R20, R156.reuse, R168, R20 ;  /* 0x000000a89c14723c */ /* 0x040fec0000001814 */
[C---:B------:R-:W-:Y:S01]  /*ab80*/  HMMA.16816.F32 R24, R156.reuse, R170, R24 ;  /* 0x000000aa9c18723c */ /* 0x040fe20000001818 */
[----:B------:R-:W-:Y:S05]  /*ab90*/  LDSM.16.M88.4 R168, [R206+0x4000] ;  /* 0x00400000cea8783b */ /* 0x000fea0000000200 */
[C---:B---3--:R-:W-:Y:S06]  /*aba0*/  HMMA.16816.F32 R28, R156.reuse, R172, R28 ;  /* 0x000000ac9c1c723c */ /* 0x048fec000000181c */
[----:B------:R-:W-:Y:S01]  /*abb0*/  HMMA.16816.F32 R32, R156, R174, R32 ;  /* 0x000000ae9c20723c */ /* 0x000fe20000001820 */
[----:B------:R-:W3:Y:S05]  /*abc0*/  LDSM.16.M88.4 R156, [R192+0x800] ;  /* 0x00080000c09c783b */ /* 0x000eea0000000200 */
[C---:B----4-:R-:W-:Y:S01]  /*abd0*/  HMMA.16816.F32 R4, R176.reuse, R180, R4 ;  /* 0x000000b4b004723c */ /* 0x050fe20000001804 */
[----:B------:R-:W4:Y:S05]  /*abe0*/  LDSM.16.M88.4 R172, [R205+0xe000] ;  /* 0x00e00000cdac783b */ /* 0x000f2a0000000200 */
[C---:B------:R-:W-:Y:S01]  /*abf0*/  HMMA.16816.F32 R8, R176.reuse, R182, R8 ;  /* 0x000000b6b008723c */ /* 0x040fe20000001808 */
[----:B------:R-:W-:Y:S05]  /*ac00*/  LDSM.16.M88.4 R180, [R191] ;  /* 0x00000000bfb4783b */ /* 0x000fea0000000200 */
[C---:B-1----:R-:W-:Y:S06]  /*ac10*/  HMMA.16816.F32 R12, R176.reuse, R136, R12 ;  /* 0x00000088b00c723c */ /* 0x042fec000000180c */
[C---:B------:R-:W-:Y:S01]  /*ac20*/  HMMA.16816.F32 R16, R176.reuse, R138, R16 ;  /* 0x0000008ab010723c */ /* 0x040fe20000001810 */
[----:B------:R-:W1:Y:S05]  /*ac30*/  LDSM.16.M88.4 R136, [R205+0xe800] ;  /* 0x00e80000cd88783b */ /* 0x000e6a0000000200 */
[C---:B------:R-:W-:Y:S06]  /*ac40*/  HMMA.16816.F32 R20, R176.reuse, R140, R20 ;  /* 0x0000008cb014723c */ /* 0x040fec0000001814 */
[C---:B------:R-:W-:Y:S01]  /*ac50*/  HMMA.16816.F32 R24, R176.reuse, R142, R24 ;  /* 0x0000008eb018723c */ /* 0x040fe20000001818 */
[----:B------:R-:W5:Y:S05]  /*ac60*/  LDSM.16.M88.4 R140, [R205+0xf000] ;  /* 0x00f00000cd8c783b */ /* 0x000f6a0000000200 */
[C---:B------:R-:W-:Y:S06]  /*ac70*/  HMMA.16816.F32 R28, R176.reuse, R144, R28 ;  /* 0x00000090b01c723c */ /* 0x040fec000000181c */
[----:B------:R-:W-:Y:S01]  /*ac80*/  HMMA.16816.F32 R32, R176, R146, R32 ;  /* 0x00000092b020723c */ /* 0x000fe20000001820 */
[----:B------:R-:W5:Y:S05]  /*ac90*/  LDSM.16.M88.4 R144, [R205+0xf800] ;  /* 0x00f80000cd90783b */ /* 0x000f6a0000000200 */
[C---:B--2---:R-:W-:Y:S01]  /*aca0*/  HMMA.16816.F32 R4, R148.reuse, R152, R4 ;  /* 0x000000989404723c */ /* 0x044fe20000001804 */
[----:B------:R-:W2:Y:S05]  /*acb0*/  LDSM.16.M88.4 R176, [R204+0x4000] ;  /* 0x00400000ccb0783b */ /* 0x000eaa0000000200 */
[C---:B------:R-:W-:Y:S01]  /*acc0*/  HMMA.16816.F32 R8, R148.reuse, R154, R8 ;  /* 0x0000009a9408723c */ /* 0x040fe20000001808 */
[----:B------:R-:W-:Y:S05]  /*acd0*/  LDSM.16.M88.4 R152, [R189] ;  /* 0x00000000bd98783b */ /* 0x000fea0000000200 */
[C---:B---3--:R-:W-:Y:S06]  /*ace0*/  HMMA.16816.F32 R12, R148.reuse, R156, R12 ;  /* 0x0000009c940c723c */ /* 0x048fec000000180c */
[C---:B------:R-:W-:Y:S01]  /*acf0*/  HMMA.16816.F32 R16, R148.reuse, R158, R16 ;  /* 0x0000009e9410723c */ /* 0x040fe20000001810 */
[----:B------:R-:W-:Y:S05]  /*ad00*/  LDSM.16.M88.4 R156, [R188] ;  /* 0x00000000bc9c783b */ /* 0x000fea0000000200 */
[C---:B------:R-:W-:Y:S06]  /*ad10*/  HMMA.16816.F32 R20, R148.reuse, R160, R20 ;  /* 0x000000a09414723c */ /* 0x040fec0000001814 */
[C---:B------:R-:W-:Y:S01]  /*ad20*/  HMMA.16816.F32 R24, R148.reuse, R162, R24 ;  /* 0x000000a29418723c */ /* 0x040fe20000001818 */
[----:B------:R-:W-:Y:S05]  /*ad30*/  LDSM.16.M88.4 R160, [R202+0x4000] ;  /* 0x00400000caa0783b */ /* 0x000fea0000000200 */
[C---:B------:R-:W-:Y:S06]  /*ad40*/  HMMA.16816.F32 R28, R148.reuse, R164, R28 ;  /* 0x000000a4941c723c */ /* 0x040fec000000181c */
[----:B------:R-:W-:Y:S01]  /*ad50*/  HMMA.16816.F32 R32, R148, R166, R32 ;  /* 0x000000a69420723c */ /* 0x000fe20000001820 */
[----:B------:R-:W3:Y:S05]  /*ad60*/  LDSM.16.M88.4 R148, [R190] ;  /* 0x00000000be94783b */ /* 0x000eea0000000200 */
[C---:B----4-:R-:W-:Y:S01]  /*ad70*/  HMMA.16816.F32 R4, R168.reuse, R172, R4 ;  /* 0x000000aca804723c */ /* 0x050fe20000001804 */
[----:B------:R-:W4:Y:S05]  /*ad80*/  LDSM.16.M88.4 R164, [R199+0xe000] ;  /* 0x00e00000c7a4783b */ /* 0x000f2a0000000200 */
[C---:B------:R-:W-:Y:S01]  /*ad90*/  HMMA.16816.F32 R8, R168.reuse, R174, R8 ;  /* 0x000000aea808723c */ /* 0x040fe20000001808 */
[----:B------:R-:W-:Y:S05]  /*ada0*/  LDSM.16.M88.4 R172, [R192+0x2000] ;  /* 0x00200000c0ac783b */ /* 0x000fea0000000200 */
[C---:B-1----:R-:W-:Y:S06]  /*adb0*/  HMMA.16816.F32 R12, R168.reuse, R136, R12 ;  /* 0x00000088a80c723c */ /* 0x042fec000000180c */
[C---:B------:R-:W-:Y:S01]  /*adc0*/  HMMA.16816.F32 R16, R168.reuse, R138, R16 ;  /* 0x0000008aa810723c */ /* 0x040fe20000001810 */
[----:B------:R-:W1:Y:S05]  /*add0*/  LDSM.16.M88.4 R136, [R199+0xe800] ;  /* 0x00e80000c788783b */ /* 0x000e6a0000000200 */
[C---:B-----5:R-:W-:Y:S06]  /*ade0*/  HMMA.16816.F32 R20, R168.reuse, R140, R20 ;  /* 0x0000008ca814723c */ /* 0x060fec0000001814 */
        /* <DEDUP_REMOVED lines=8> */
[----:B------:R-:W-:Y:S05]  /*ae70*/  LDSM.16.M88.4 R180, [R205+0x10000] ;  /* 0x01000000cdb4783b */ /* 0x000fea0000000200 */
[C---:B---3--:R-:W-:Y:S06]  /*ae80*/  HMMA.16816.F32 R12, R176.reuse, R148, R12 ;  /* 0x00000094b00c723c */ /* 0x048fec000000180c */
[C---:B------:R-:W-:Y:S01]  /*ae90*/  HMMA.16816.F32 R16, R176.reuse, R150, R16 ;  /* 0x00000096b010723c */ /* 0x040fe20000001810 */
[----:B------:R-:W3:Y:S05]  /*aea0*/  LDSM.16.M88.4 R148, [R192+0x2800] ;  /* 0x00280000c094783b */ /* 0x000eea0000000200 */
[C---:B------:R-:W-:Y:S06]  /*aeb0*/  HMMA.16816.F32 R20, R176.reuse, R152, R20 ;  /* 0x00000098b014723c */ /* 0x040fec0000001814 */
[C---:B------:R-:W-:Y:S01]  /*aec0*/  HMMA.16816.F32 R24, R176.reuse, R154, R24 ;  /* 0x0000009ab018723c */ /* 0x040fe20000001818 */
[----:B------:R-:W3:Y:S05]  /*aed0*/  LDSM.16.M88.4 R152, [R192+0x3000] ;  /* 0x00300000c098783b */ /* 0x000eea0000000200 */
[C---:B------:R-:W-:Y:S06]  /*aee0*/  HMMA.16816.F32 R28, R176.reuse, R156, R28 ;  /* 0x0000009cb01c723c */ /* 0x040fec000000181c */
        /* <DEDUP_REMOVED lines=21> */
[----:B------:R-:W3:Y:S05]  /*b040*/  LDSM.16.M88.4 R148, [R186] ;  /* 0x00000000ba94783b */ /* 0x000eea0000000200 */
[C---:B------:R-:W-:Y:S06]  /*b050*/  HMMA.16816.F32 R20, R168.reuse, R152, R20 ;  /* 0x00000098a814723c */ /* 0x040fec0000001814 */
[C---:B------:R-:W-:Y:S01]  /*b060*/  HMMA.16816.F32 R24, R168.reuse, R154, R24 ;  /* 0x0000009aa818723c */ /* 0x040fe20000001818 */
[----:B------:R-:W3:Y:S05]  /*b070*/  LDSM.16.M88.4 R152, [R185] ;  /* 0x00000000b998783b */ /* 0x000eea0000000200 */
        /* <DEDUP_REMOVED lines=16> */
[----:B------:R-:W5:Y:S01]  /*b180*/  LDSM.16.M88.4 R176, [R201+0x8000] ;  /* 0x00800000c9b0783b */ /* 0x000f620000000200 */
[C---:B--2---:R-:W-:Y:S06]  /*b190*/  HMMA.16816.F32 R4, R160.reuse, R164, R4 ;  /* 0x000000a4a004723c */ /* 0x044fec0000001804 */
[C---:B------:R-:W-:Y:S06]  /*b1a0*/  HMMA.16816.F32 R8, R160.reuse, R166, R8 ;  /* 0x000000a6a008723c */ /* 0x040fec0000001808 */
[C---:B---3--:R-:W-:Y:S06]  /*b1b0*/  HMMA.16816.F32 R12, R160.reuse, R148, R12 ;  /* 0x00000094a00c723c */ /* 0x048fec000000180c */
[C---:B------:R-:W-:Y:S06]  /*b1c0*/  HMMA.16816.F32 R16, R160.reuse, R150, R16 ;  /* 0x00000096a010723c */ /* 0x040fec0000001810 */
[C---:B------:R-:W-:Y:S06]  /*b1d0*/  HMMA.16816.F32 R20, R160.reuse, R152, R20 ;  /* 0x00000098a014723c */ /* 0x040fec0000001814 */
[C---:B------:R-:W-:Y:S06]  /*b1e0*/  HMMA.16816.F32 R24, R160.reuse, R154, R24 ;  /* 0x0000009aa018723c */ /* 0x040fec0000001818 */
[C---:B------:R-:W-:Y:S06]  /*b1f0*/  HMMA.16816.F32 R28, R160.reuse, R156, R28 ;  /* 0x0000009ca01c723c */ /* 0x040fec000000181c */
[----:B------:R-:W-:Y:S06]  /*b200*/  HMMA.16816.F32 R32, R160, R158, R32 ;  /* 0x0000009ea020723c */ /* 0x000fec0000001820 */
[C---:B----4-:R-:W-:Y:S06]  /*b210*/  HMMA.16816.F32 R4, R168.reuse, R172, R4 ;  /* 0x000000aca804723c */ /* 0x050fec0000001804 */
[C---:B------:R-:W-:Y:S06]  /*b220*/  HMMA.16816.F32 R8, R168.reuse, R174, R8 ;  /* 0x000000aea808723c */ /* 0x040fec0000001808 */
[C---:B-1----:R-:W-:Y:S06]  /*b230*/  HMMA.16816.F32 R12, R168.reuse, R136, R12 ;  /* 0x00000088a80c723c */ /* 0x042fec000000180c */
[C---:B------:R-:W-:Y:S01]  /*b240*/  HMMA.16816.F32 R16, R168.reuse, R138, R16 ;  /* 0x0000008aa810723c */ /* 0x040fe20000001810 */
[----:B------:R-:W1:Y:S05]  /*b250*/  LDSM.16.M88.4 R136, [R192+0x4800] ;  /* 0x00480000c088783b */ /* 0x000e6a0000000200 */
[C---:B-----5:R-:W-:Y:S06]  /*b260*/  HMMA.16816.F32 R20, R168.reuse, R140, R20 ;  /* 0x0000008ca814723c */ /* 0x060fec0000001814 */
[C---:B------:R-:W-:Y:S01]  /*b270*/  HMMA.16816.F32 R24, R168.reuse, R142, R24 ;  /* 0x0000008ea818723c */ /* 0x040fe20000001818 */
[----:B------:R-:W2:Y:S05]  /*b280*/  LDSM.16.M88.4 R140, [R192+0x5000] ;  /* 0x00500000c08c783b */ /* 0x000eaa0000000200 */
[C---:B------:R-:W-:Y:S06]  /*b290*/  HMMA.16816.F32 R28, R168.reuse, R144, R28 ;  /* 0x00000090a81c723c */ /* 0x040fec000000181c */
[----:B------:R-:W-:Y:S06]  /*b2a0*/  HMMA.16816.F32 R32, R168, R146, R32 ;  /* 0x00000092a820723c */ /* 0x000fec0000001820 */
[C---:B------:R-:W-:Y:S06]  /*b2b0*/  HMMA.16816.F32 R4, R176.reuse, R180, R4 ;  /* 0x000000b4b004723c */ /* 0x040fec0000001804 */
[C---:B------:R-:W-:Y:S06]  /*b2c0*/  HMMA.16816.F32 R8, R176.reuse, R182, R8 ;  /* 0x000000b6b008723c */ /* 0x040fec0000001808 */
[C---:B-1----:R-:W-:Y:S06]  /*b2d0*/  HMMA.16816.F32 R12, R176.reuse, R136, R12 ;  /* 0x00000088b00c723c */ /* 0x042fec000000180c */
[C---:B------:R-:W-:Y:S01]  /*b2e0*/  HMMA.16816.F32 R16, R176.reuse, R138, R16 ;  /* 0x0000008ab010723c */ /* 0x040fe20000001810 */
[----:B------:R-:W1:Y:S01]  /*b2f0*/  LDSM.16.M88.4 R136, [R192+0x5800] ;  /* 0x00580000c088783b */ /* 0x000e620000000200 */
[----:B------:R-:W-:Y:S04]  /*b300*/  DEPBAR.LE SB0, 0x0 ;  /* 0x000080000000791a */ /* 0x000fe80000000000 */
[----:B------:R-:W-:Y:S01]  /*b310*/  BAR.SYNC.DEFER_BLOCKING 0x0 ;  /* 0x0000000000007b1d */ /* 0x000fe20000010000 */
[C---:B--2---:R-:W-:Y:S05]  /*b320*/  HMMA.16816.F32 R20, R176.reuse, R140, R20 ;  /* 0x0000008cb014723c */ /* 0x044fea0000001814 */
[----:B------:R-:W-:Y:S01]  /*b330*/  FMUL.FTZ R240, R4, UR12 ;  /* 0x0000000c04f07c20 */ /* 0x000fe20008410000 */
[----:B------:R-:W-:Y:S01]  /*b340*/  FMUL.FTZ R239, R6, UR12 ;  /* 0x0000000c06ef7c20 */ /* 0x000fe20008410000 */
[----:B------:R-:W-:Y:S01]  /*b350*/  FMUL.FTZ R238, R5, UR12 ;  /* 0x0000000c05ee7c20 */ /* 0x000fe20008410000 */
[----:B------:R-:W-:Y:S01]  /*b360*/  FMUL.FTZ R241, R7, UR12 ;  /* 0x0000000c07f17c20 */ /* 0x000fe20008410000 */
[C---:B------:R-:W-:Y:S02]  /*b370*/  HMMA.16816.F32 R24, R176.reuse, R142, R24 ;  /* 0x0000008eb018723c */ /* 0x040fe40000001818 */
[----:B------:R-:W2:Y:S01]  /*b380*/  MUFU.TANH R240, R240 ;  /* 0x000000f000f07308 */ /* 0x000ea20000002400 */
[----:B------:R-:W-:Y:S01]  /*b390*/  FMUL.FTZ R244, R8, UR12 ;  /* 0x0000000c08f47c20 */ /* 0x000fe20008410000 */
[----:B------:R-:W-:Y:S01]  /*b3a0*/  FMUL.FTZ R243, R10, UR12 ;  /* 0x0000000c0af37c20 */ /* 0x000fe20008410000 */
[----:B------:R-:W-:Y:S01]  /*b3b0*/  FMUL.FTZ R242, R9, UR12 ;  /* 0x0000000c09f27c20 */ /* 0x000fe20008410000 */
[----:B------:R-:W-:Y:S01]  /*b3c0*/  FMUL.FTZ R245, R11, UR12 ;  /* 0x0000000c0bf57c20 */ /* 0x000fe20008410000 */
[----:B------:R-:W-:Y:S01]  /*b3d0*/  FMUL.FTZ R234, R12, UR12 ;  /* 0x0000000c0cea7c20 */ /* 0x000fe20008410000 */
[----:B------:R-:W-:Y:S04]  /*b3e0*/  FMUL.FTZ R237, R14, UR12 ;  /* 0x0000000c0eed7c20 */ /* 0x000fe80008410000 */
[----:B------:R-:W3:Y:S01]  /*b3f0*/  MUFU.TANH R239, R239 ;  /* 0x000000ef00ef7308 */ /* 0x000ee20000002400 */
[----:B------:R-:W-:Y:S01]  /*b400*/  FMUL.FTZ R236, R13, UR12 ;  /* 0x0000000c0dec7c20 */ /* 0x000fe20008410000 */
[----:B------:R-:W-:Y:S01]  /*b410*/  FMUL.FTZ R235, R15, UR12 ;  /* 0x0000000c0feb7c20 */ /* 0x000fe20008410000 */
[----:B------:R-:W-:Y:S01]  /*b420*/  FMUL.FTZ R232, R16, UR12 ;  /* 0x0000000c10e87c20 */ /* 0x000fe20008410000 */
[----:B------:R-:W-:Y:S01]  /*b430*/  FMUL.FTZ R233, R18, UR12 ;  /* 0x0000000c12e97c20 */ /* 0x000fe20008410000 */
[----:B------:R-:W-:Y:S01]  /*b440*/  FMUL.FTZ R230, R17, UR12 ;  /* 0x0000000c11e67c20 */ /* 0x000fe20008410000 */
[----:B------:R-:W-:Y:S01]  /*b450*/  FMUL.FTZ R231, R19, UR12 ;  /* 0x0000000c13e77c20 */ /* 0x000fe20008410000 */
[----:B------:R-:W-:Y:S03]  /*b460*/  FMUL.FTZ R228, R20, UR12 ;  /* 0x0000000c14e47c20 */ /* 0x000fe60008410000 */
[----:B------:R-:W4:Y:S01]  /*b470*/  MUFU.TANH R238, R238 ;  /* 0x000000ee00ee7308 */ /* 0x000f220000002400 */
[----:B--2---:R-:W-:Y:S01]  /*b480*/  FMNMX.FTZ R3, R240, R135, !PT ;  /* 0x00000087f0037209 */ /* 0x004fe20007810000 */
[----:B------:R-:W-:Y:S01]  /*b490*/  FMUL.FTZ R229, R22, UR12 ;  /* 0x0000000c16e57c20 */ /* 0x000fe20008410000 */
[----:B------:R-:W-:Y:S01]  /*b4a0*/  FMUL.FTZ R226, R21, UR12 ;  /* 0x0000000c15e27c20 */ /* 0x000fe20008410000 */
[----:B------:R-:W-:Y:S01]  /*b4b0*/  FMUL.FTZ R227, R23, UR12 ;  /* 0x0000000c17e37c20 */ /* 0x000fe20008410000 */
[----:B------:R-:W-:Y:S01]  /*b4c0*/  FMUL.FTZ R224, R24, UR12 ;  /* 0x0000000c18e07c20 */ /* 0x000fe20008410000 */
[C---:B-1----:R-:W-:Y:S04]  /*b4d0*/  HMMA.16816.F32 R28, R176.reuse, R136, R28 ;  /* 0x00000088b01c723c */ /* 0x042fe8000000181c */
[----:B------:R-:W1:Y:S01]  /*b4e0*/  MUFU.TANH R241, R241 ;  /* 0x000000f100f17308 */ /* 0x000e620000002400 */
[----:B---3--:R-:W-:Y:S01]  /*b4f0*/  FMNMX.FTZ R2, R239, R0, !PT ;  /* 0x00000000ef027209 */ /* 0x008fe20007810000 */
[----:B------:R-:W-:Y:S01]  /*b500*/  FMUL.FTZ R225, R26, UR12 ;  /* 0x0000000c1ae17c20 */ /* 0x000fe20008410000 */
[----:B------:R-:W-:Y:S01]  /*b510*/  FMUL.FTZ R222, R25, UR12 ;  /* 0x0000000c19de7c20 */ /* 0x000fe20008410000 */
[----:B------:R-:W-:Y:S06]  /*b520*/  HMMA.16816.F32 R32, R176, R138, R32 ;  /* 0x0000008ab020723c */ /* 0x000fec0000001820 */
[----:B------:R-:W2:Y:S01]  /*b530*/  MUFU.TANH R244, R244 ;  /* 0x000000f400f47308 */ /* 0x000ea20000002400 */
[----:B----4-:R-:W-:Y:S01]  /*b540*/  FMNMX.FTZ R3, R238, R3, !PT ;  /* 0x00000003ee037209 */ /* 0x010fe20007810000 */
[----:B------:R-:W-:Y:S08]  /*b550*/  FMUL.FTZ R223, R27, UR12 ;  /* 0x0000000c1bdf7c20 */ /* 0x000ff00008410000 */
[----:B------:R-:W3:Y:S01]  /*b560*/  MUFU.TANH R243, R243 ;  /* 0x000000f300f37308 */ /* 0x000ee20000002400 */
[----:B-1----:R-:W-:Y:S01]  /*b570*/  FMNMX.FTZ R2, R241, R2, !PT ;  /* 0x00000002f1027209 */ /* 0x002fe20007810000 */
[----:B------:R-:W-:Y:S08]  /*b580*/  FMUL.FTZ R218, R28, UR12 ;  /* 0x0000000c1cda7c20 */ /* 0x000ff00008410000 */
[----:B------:R-:W1:Y:S01]  /*b590*/  MUFU.TANH R242, R242 ;  /* 0x000000f200f27308 */ /* 0x000e620000002400 */
[----:B--2---:R-:W-:Y:S01]  /*b5a0*/  FMNMX.FTZ R3, R244, R3, !PT ;  /* 0x00000003f4037209 */ /* 0x004fe20007810000 */
[----:B------:R-:W-:Y:S01]  /*b5b0*/  FMUL.FTZ R221, R30, UR12 ;  /* 0x0000000c1edd7c20 */ /* 0x000fe20008410000 */
[----:B------:R-:W-:Y:S01]  /*b5c0*/  FMUL.FTZ R220, R29, UR12 ;  /* 0x0000000c1ddc7c20 */ /* 0x000fe20008410000 */
[----:B------:R-:W-:Y:S01]  /*b5d0*/  FMUL.FTZ R219, R31, UR12 ;  /* 0x0000000c1fdb7c20 */ /* 0x000fe20008410000 */
[----:B------:R-:W-:Y:S01]  /*b5e0*/  FMUL.FTZ R216, R32, UR12 ;  /* 0x0000000c20d87c20 */ /* 0x000fe20008410000 */
[----:B------:R-:W-:Y:S01]  /*b5f0*/  FMUL.FTZ R134, R34, UR12 ;  /* 0x0000000c22867c20 */ /* 0x000fe20008410000 */
[----:B------:R-:W-:Y:S03]  /*b600*/  FMUL.FTZ R214, R33, UR12 ;  /* 0x0000000c21d67c20 */ /* 0x000fe60008410000 */
[----:B------:R-:W2:Y:S01]  /*b610*/  MUFU.TANH R245, R245 ;  /* 0x000000f500f57308 */ /* 0x000ea20000002400 */
[----:B---3--:R-:W-:Y:S01]  /*b620*/  FMNMX.FTZ R2, R243, R2, !PT ;  /* 0x00000002f3027209 */ /* 0x008fe20007810000 */
[----:B------:R-:W-:Y:S08]  /*b630*/  FMUL.FTZ R35, R35, UR12 ;  /* 0x0000000c23237c20 */ /* 0x000ff00008410000 */
[----:B------:R-:W3:Y:S01]  /*b640*/  MUFU.TANH R234, R234 ;  /* 0x000000ea00ea7308 */ /* 0x000ee20000002400 */
[----:B-1----:R-:W-:Y:S09]  /*b650*/  FMNMX.FTZ R3, R242, R3, !PT ;  /* 0x00000003f2037209 */ /* 0x002ff20007810000 */
[----:B------:R-:W1:Y:S01]  /*b660*/  MUFU.TANH R237, R237 ;  /* 0x000000ed00ed7308 */ /* 0x000e620000002400 */
[----:B--2---:R-:W-:Y:S09]  /*b670*/  FMNMX.FTZ R2, R245, R2, !PT ;  /* 0x00000002f5027209 */ /* 0x004ff20007810000 */
[----:B------:R-:W2:Y:S01]  /*b680*/  MUFU.TANH R236, R236 ;  /* 0x000000ec00ec7308 */ /* 0x000ea20000002400 */
[----:B---3--:R-:W-:Y:S09]  /*b690*/  FMNMX.FTZ R3, R234, R3, !PT ;  /* 0x00000003ea037209 */ /* 0x008ff20007810000 */
        /* <DEDUP_REMOVED lines=40> */
[----:B------:R2:W4:Y:S01]  /*b920*/  MUFU.TANH R133, R35 ;  /* 0x0000002300857308 */ /* 0x0005220000002400 */
[----:B---3--:R-:W-:Y:S02]  /*b930*/  FMNMX.FTZ R2, R134, R3, !PT ;  /* 0x0000000386027209 */ /* 0x008fe40007810000 */
[----:B-1----:R-:W-:Y:S01]  /*b940*/  FMNMX.FTZ R246, R214, R247, !PT ;  /* 0x000000f7d6f67209 */ /* 0x002fe20007810000 */
[----:B------:R-:W-:Y:S06]  /*b950*/  @P0 BRA `(.L_x_52) ;  /* 0xffffffec00440947 */ /* 0x000fec000383ffff */
.L_x_51:
[----:B-1--4-:R-:W-:Y:S01]  /*b960*/  FMNMX.FTZ R7, R133, R2, !PT ;  /* 0x0000000285077209 */ /* 0x012fe20007810000 */
[----:B------:R-:W1:Y:S01]  /*b970*/  SHFL.BFLY PT, R3, R246, 0x2, 0x1f ;  /* 0x0c401f00f6037f89 */ /* 0x000e6200000e0000 */
[----:B------:R-:W-:Y:S07]  /*b980*/  UIADD3 UR18, UR18, -0x1, URZ ;  /* 0xffffffff12127890 */ /* 0x000fee000fffe03f */
[----:B------:R-:W3:Y:S08]  /*b990*/  SHFL.BFLY PT, R2, R7, 0x2, 0x1f ;  /* 0x0c401f0007027f89 */ /* 0x000ef000000e0000 */
[----:B------:R-:W-:Y:S08]  /*b9a0*/  LDSM.16.MT88.4 R12, [R200+0x12000] ;  /* 0x01200000c80c783b */ /* 0x000ff00000004200 */
[----:B------:R-:W-:Y:S08]  /*b9b0*/  LDSM.16.MT88.4 R20, [R198+0x12000] ;  /* 0x01200000c614783b */ /* 0x000ff00000004200 */
[----:B------:R-:W-:Y:S08]  /*b9c0*/  LDSM.16.MT88.4 R28, [R197+0x12000] ;  /* 0x01200000c51c783b */ /* 0x000ff00000004200 */
[----:B------:R-:W-:Y:S08]  /*b9d0*/  LDSM.16.MT88.4 R136, [R198+0x14800] ;  /* 0x01480000c688783b */ /* 0x000ff00000004200 */
[----:B------:R-:W-:Y:S08]  /*b9e0*/  LDSM.16.MT88.4 R140, [R197+0x14800] ;  /* 0x01480000c58c783b */ /* 0x000ff00000004200 */
[----:B------:R-:W-:Y:S08]  /*b9f0*/  LDSM.16.MT88.4 R144, [R196+0x15000] ;  /* 0x01500000c490783b */ /* 0x000ff00000004200 */
[----:B------:R-:W-:Y:S01]  /*ba00*/  LDSM.16.MT88.4 R152, [R198+0x15800] ;  /* 0x01580000c698783b */ /* 0x000fe20000004200 */
[----:B-1----:R-:W-:Y:S02]  /*ba10*/  FMNMX.FTZ R9, R246, R3, !PT ;  /* 0x00000003f6097209 */ /* 0x002fe40007810000 */
[----:B---3--:R-:W-:Y:S05]  /*ba20*/  FMNMX.FTZ R4, R7, R2, !PT ;  /* 0x0000000207047209 */ /* 0x008fea0007810000 */
[----:B------:R-:W1:Y:S08]  /*ba30*/  SHFL.BFLY PT, R132, R9, 0x1, 0x1f ;  /* 0x0c201f0009847f89 */ /* 0x000e7000000e0000 */
[----:B------:R-:W3:Y:S01]  /*ba40*/  SHFL.BFLY PT, R3, R4, 0x1, 0x1f ;  /* 0x0c201f0004037f89 */ /* 0x000ee200000e0000 */
[----:B-1----:R-:W-:Y:S02]  /*ba50*/  FMNMX.FTZ R132, R9, R132, !PT ;  /* 0x0000008409847209 */ /* 0x002fe40007810000 */
[----:B---3--:R-:W-:Y:S03]  /*ba60*/  FMNMX.FTZ R3, R4, R3, !PT ;  /* 0x0000000304037209 */ /* 0x008fe60007810000 */
[C---:B------:R-:W-:Y:S01]  /*ba70*/  FMUL.FTZ R149, R132.reuse, UR4 ;  /* 0x0000000484957c20 */ /* 0x040fe20008410000 */
[C---:B------:R-:W-:Y:S01]  /*ba80*/  FSETP.NEU.FTZ.AND P1, PT, R132.reuse, -INF , PT ;  /* 0xff8000008400780b */ /* 0x040fe20003f3d000 */
[----:B------:R-:W-:Y:S01]  /*ba90*/  FADD.FTZ R2, -R132, R135 ;  /* 0x0000008784027221 */ /* 0x000fe20000010100 */
[----:B------:R-:W-:Y:S02]  /*baa0*/  FMUL.FTZ R148, R3, UR4 ;  /* 0x0000000403947c20 */ /* 0x000fe40008410000 */
[----:B------:R-:W-:Y:S01]  /*bab0*/  FSEL R149, R149, RZ, P1 ;  /* 0x000000ff95957208 */ /* 0x000fe20000800000 */
[C---:B------:R-:W-:Y:S01]  /*bac0*/  FADD.FTZ R0, -R3.reuse, R0 ;  /* 0x0000000003007221 */ /* 0x040fe20000010100 */
[----:B------:R-:W-:Y:S01]  /*bad0*/  FSETP.NEU.FTZ.AND P1, PT, R3, -INF , PT ;  /* 0xff8000000300780b */ /* 0x000fe20003f3d000 */
[----:B------:R-:W-:Y:S02]  /*bae0*/  FMUL.FTZ R5, R2, UR4 ;  /* 0x0000000402057c20 */ /* 0x000fe40008410000 */
[--C-:B------:R-:W-:Y:S01]  /*baf0*/  FFMA.FTZ R163, R240, UR4, -R149.reuse ;  /* 0x00000004f0a37c23 */ /* 0x100fe20008010895 */
[----:B------:R-:W-:Y:S01]  /*bb00*/  FSEL R148, R148, RZ, P1 ;  /* 0x000000ff94947208 */ /* 0x000fe20000800000 */
[--C-:B------:R-:W-:Y:S01]  /*bb10*/  FFMA.FTZ R160, R238, UR4, -R149.reuse ;  /* 0x00000004eea07c23 */ /* 0x100fe20008010895 */
[--C-:B------:R-:W-:Y:S01]  /*bb20*/  FFMA.FTZ R159, R244, UR4, -R149.reuse ;  /* 0x00000004f49f7c23 */ /* 0x100fe20008010895 */
[--C-:B------:R-:W-:Y:S01]  /*bb30*/  FFMA.FTZ R158, R242, UR4, -R149.reuse ;  /* 0x00000004f29e7c23 */ /* 0x100fe20008010895 */
[----:B------:R-:W-:Y:S01]  /*bb40*/  FMUL.FTZ R6, R0, UR4 ;  /* 0x0000000400067c20 */ /* 0x000fe20008410000 */
[--C-:B------:R-:W-:Y:S01]  /*bb50*/  FFMA.FTZ R161, R239, UR4, -R148.reuse ;  /* 0x00000004efa17c23 */ /* 0x100fe20008010894 */
[--C-:B------:R-:W-:Y:S01]  /*bb60*/  FFMA.FTZ R157, R241, UR4, -R148.reuse ;  /* 0x00000004f19d7c23 */ /* 0x100fe20008010894 */
[--C-:B------:R-:W-:Y:S01]  /*bb70*/  FFMA.FTZ R156, R243, UR4, -R148.reuse ;  /* 0x00000004f39c7c23 */ /* 0x100fe20008010894 */
[--C-:B------:R-:W-:Y:S01]  /*bb80*/  FFMA.FTZ R135, R245, UR4, -R148.reuse ;  /* 0x00000004f5877c23 */ /* 0x100fe20008010894 */
[----:B------:R-:W1:Y:S01]  /*bb90*/  MUFU.EX2 R2, R5 ;  /* 0x0000000500027308 */ /* 0x000e620000000800 */
[--C-:B------:R-:W-:Y:S01]  /*bba0*/  FFMA.FTZ R162, R234, UR4, -R149.reuse ;  /* 0x00000004eaa27c23 */ /* 0x100fe20008010895 */
[--C-:B------:R-:W-:Y:S01]  /*bbb0*/  FFMA.FTZ R165, R236, UR4, -R149.reuse ;  /* 0x00000004eca57c23 */ /* 0x100fe20008010895 */
[--C-:B------:R-:W-:Y:S01]  /*bbc0*/  FFMA.FTZ R167, R237, UR4, -R148.reuse ;  /* 0x00000004eda77c23 */ /* 0x100fe20008010894 */
[--C-:B------:R-:W-:Y:S01]  /*bbd0*/  FFMA.FTZ R164, R235, UR4, -R148.reuse ;  /* 0x00000004eba47c23 */ /* 0x100fe20008010894 */
[--C-:B------:R-:W-:Y:S01]  /*bbe0*/  FFMA.FTZ R166, R232, UR4, -R149.reuse ;  /* 0x00000004e8a67c23 */ /* 0x100fe20008010895 */
[--C-:B------:R-:W-:Y:S01]  /*bbf0*/  FFMA.FTZ R169, R230, UR4, -R149.reuse ;  /* 0x00000004e6a97c23 */ /* 0x100fe20008010895 */
[--C-:B------:R-:W-:Y:S03]  /*bc00*/  FFMA.FTZ R168, R233, UR4, -R148.reuse ;  /* 0x00000004e9a87c23 */ /* 0x100fe60008010894 */
[----:B------:R-:W3:Y:S01]  /*bc10*/  MUFU.EX2 R0, R6 ;  /* 0x0000000600007308 */ /* 0x000ee20000000800 */
[--C-:B------:R-:W-:Y:S01]  /*bc20*/  FFMA.FTZ R171, R231, UR4, -R148.reuse ;  /* 0x00000004e7ab7c23 */ /* 0x100fe20008010894 */
[--C-:B------:R-:W-:Y:S01]  /*bc30*/  FFMA.FTZ R170, R228, UR4, -R149.reuse ;  /* 0x00000004e4aa7c23 */ /* 0x100fe20008010895 */
[--C-:B------:R-:W-:Y:S01]  /*bc40*/  FFMA.FTZ R173, R226, UR4, -R149.reuse ;  /* 0x00000004e2ad7c23 */ /* 0x100fe20008010895 */
[--C-:B------:R-:W-:Y:S01]  /*bc50*/  FFMA.FTZ R172, R229, UR4, -R148.reuse ;  /* 0x00000004e5ac7c23 */ /* 0x100fe20008010894 */
[--C-:B------:R-:W-:Y:S01]  /*bc60*/  FFMA.FTZ R175, R227, UR4, -R148.reuse ;  /* 0x00000004e3af7c23 */ /* 0x100fe20008010894 */
[--C-:B------:R-:W-:Y:S01]  /*bc70*/  FFMA.FTZ R174, R224, UR4, -R149.reuse ;  /* 0x00000004e0ae7c23 */ /* 0x100fe20008010895 */
[--C-:B------:R-:W-:Y:S03]  /*bc80*/  FFMA.FTZ R177, R222, UR4, -R149.reuse ;  /* 0x00000004deb17c23 */ /* 0x100fe60008010895 */
[----:B------:R-:W-:Y:S01]  /*bc90*/  MUFU.EX2 R163, R163 ;  /* 0x000000a300a37308 */ /* 0x000fe20000000800 */
[C---:B-1----:R-:W-:Y:S01]  /*bca0*/  FMUL.FTZ R4, R2.reuse, R128 ;  /* 0x0000008002047220 */ /* 0x042fe20000410000 */
[C---:B------:R-:W-:Y:S01]  /*bcb0*/  FMUL.FTZ R5, R2.reuse, R129 ;  /* 0x0000008102057220 */ /* 0x040fe20000410000 */
[C---:B------:R-:W-:Y:S01]  /*bcc0*/  FMUL.FTZ R8, R2.reuse, R124 ;  /* 0x0000007c02087220 */ /* 0x040fe20000410000 */
[C---:B------:R-:W-:Y:S01]  /*bcd0*/  FMUL.FTZ R9, R2.reuse, R125 ;  /* 0x0000007d02097220 */ /* 0x040fe20000410000 */
[C---:B------:R-:W-:Y:S01]  /*bce0*/  FMUL.FTZ R16, R2.reuse, R116 ;  /* 0x0000007402107220 */ /* 0x040fe20000410000 */
[C---:B------:R-:W-:Y:S01]  /*bcf0*/  FMUL.FTZ R17, R2.reuse, R117 ;  /* 0x0000007502117220 */ /* 0x040fe20000410000 */
[----:B------:R-:W-:Y:S03]  /*bd00*/  FMUL.FTZ R24, R2, R108 ;  /* 0x0000006c02187220 */ /* 0x000fe60000410000 */
[----:B------:R-:W1:Y:S01]  /*bd10*/  MUFU.EX2 R160, R160 ;  /* 0x000000a000a07308 */ /* 0x000e620000000800 */
[C---:B---3--:R-:W-:Y:S01]  /*bd20*/  FMUL.FTZ R6, R0.reuse, R130 ;  /* 0x0000008200067220 */ /* 0x048fe20000410000 */
[C---:B------:R-:W-:Y:S01]  /*bd30*/  FMUL.FTZ R7, R0.reuse, R131 ;  /* 0x0000008300077220 */ /* 0x040fe20000410000 */
[C---:B------:R-:W-:Y:S01]  /*bd40*/  FMUL.FTZ R10, R0.reuse, R126 ;  /* 0x0000007e000a7220 */ /* 0x040fe20000410000 */
[C---:B------:R-:W-:Y:S01]  /*bd50*/  FMUL.FTZ R11, R0.reuse, R127 ;  /* 0x0000007f000b7220 */ /* 0x040fe20000410000 */
[C---:B------:R-:W-:Y:S01]  /*bd60*/  FMUL.FTZ R18, R0.reuse, R118 ;  /* 0x0000007600127220 */ /* 0x040fe20000410000 */
[----:B------:R-:W-:Y:S01]  /*bd70*/  FMUL.FTZ R19, R0, R119 ;  /* 0x0000007700137220 */ /* 0x000fe20000410000 */
[----:B------:R-:W3:Y:S03]  /*bd80*/  LDSM.16.MT88.4 R124, [R196+0x12000] ;  /* 0x01200000c47c783b */ /* 0x000ee60000004200 */
[----:B------:R-:W-:Y:S01]  /*bd90*/  MUFU.EX2 R161, R161 ;  /* 0x000000a100a17308 */ /* 0x000fe20000000800 */
[----:B------:R-:W-:Y:S01]  /*bda0*/  FMUL.FTZ R25, R2, R109 ;  /* 0x0000006d02197220 */ /* 0x000fe20000410000 */
[C---:B------:R-:W-:Y:S01]  /*bdb0*/  FMUL.FTZ R26, R0.reuse, R110 ;  /* 0x0000006e001a7220 */ /* 0x040fe20000410000 */
[----:B------:R-:W-:Y:S01]  /*bdc0*/  FMUL.FTZ R27, R0, R111 ;  /* 0x0000006f001b7220 */ /* 0x000fe20000410000 */
[C---:B------:R-:W-:Y:S01]  /*bdd0*/  FMUL.FTZ R32, R2.reuse, R100 ;  /* 0x0000006402207220 */ /* 0x040fe20000410000 */
[----:B------:R-:W-:Y:S01]  /*bde0*/  FMUL.FTZ R33, R2, R101 ;  /* 0x0000006502217220 */ /* 0x000fe20000410000 */
[----:B------:R-:W-:Y:S01]  /*bdf0*/  FMUL.FTZ R34, R0, R102 ;  /* 0x0000006600227220 */ /* 0x000fe20000410000 */
[----:B------:R-:W4:Y:S03]  /*be00*/  LDSM.16.MT88.4 R116, [R200+0x14000] ;  /* 0x01400000c874783b */ /* 0x000f260000004200 */
[----:B------:R-:W5:Y:S01]  /*be10*/  MUFU.EX2 R157, R157 ;  /* 0x0000009d009d7308 */ /* 0x000f620000000800 */
[----:B-1----:R-:W-:Y:S01]  /*be20*/  F2FP.F16.F32.PACK_AB R128, R160, R163 ;  /* 0x000000a3a080723e */ /* 0x002fe200000000ff */
[----:B--2---:R-:W-:Y:S01]  /*be30*/  FMUL.FTZ R35, R0, R103 ;  /* 0x0000006700237220 */ /* 0x004fe20000410000 */
[C---:B------:R-:W-:Y:S01]  /*be40*/  FMUL.FTZ R36, R2.reuse, R36 ;  /* 0x0000002402247220 */ /* 0x040fe20000410000 */
[----:B------:R-:W-:Y:S01]  /*be50*/  FMUL.FTZ R37, R2, R37 ;  /* 0x0000002502257220 */ /* 0x000fe20000410000 */
[C---:B------:R-:W-:Y:S01]  /*be60*/  FMUL.FTZ R38, R0.reuse, R38 ;  /* 0x0000002600267220 */ /* 0x040fe20000410000 */
[----:B------:R-:W-:Y:S01]  /*be70*/  FMUL.FTZ R39, R0, R39 ;  /* 0x0000002700277220 */ /* 0x000fe20000410000 */
[----:B------:R-:W1:Y:S03]  /*be80*/  LDSM.16.MT88.4 R108, [R198+0x14000] ;  /* 0x01400000c66c783b */ /* 0x000e660000004200 */
[----:B------:R-:W-:Y:S01]  /*be90*/  MUFU.EX2 R159, R159 ;  /* 0x0000009f009f7308 */ /* 0x000fe20000000800 */
[C---:B------:R-:W-:Y:S01]  /*bea0*/  FMUL.FTZ R40, R2.reuse, R40 ;  /* 0x0000002802287220 */ /* 0x040fe20000410000 */
[----:B------:R-:W-:Y:S01]  /*beb0*/  FMUL.FTZ R41, R2, R41 ;  /* 0x0000002902297220 */ /* 0x000fe20000410000 */
[C---:B------:R-:W-:Y:S01]  /*bec0*/  FMUL.FTZ R42, R0.reuse, R42 ;  /* 0x0000002a002a7220 */ /* 0x040fe20000410000 */
[----:B------:R-:W-:Y:S01]  /*bed0*/  FMUL.FTZ R43, R0, R43 ;  /* 0x0000002b002b7220 */ /* 0x000fe20000410000 */
[C---:B------:R-:W-:Y:S01]  /*bee0*/  FMUL.FTZ R44, R2.reuse, R44 ;  /* 0x0000002c022c7220 */ /* 0x040fe20000410000 */
[----:B------:R-:W-:Y:S01]  /*bef0*/  FMUL.FTZ R45, R2, R45 ;  /* 0x0000002d022d7220 */ /* 0x000fe20000410000 */
[----:B------:R-:W2:Y:S03]  /*bf00*/  LDSM.16.MT88.4 R100, [R197+0x14000] ;  /* 0x01400000c564783b */ /* 0x000ea60000004200 */
[----:B------:R-:W3:Y:S01]  /*bf10*/  MUFU.EX2 R158, R158 ;  /* 0x0000009e009e7308 */ /* 0x000ee20000000800 */
[----:B-----5:R-:W-:Y:S01]  /*bf20*/  F2FP.F16.F32.PACK_AB R129, R157, R161 ;  /* 0x000000a19d81723e */ /* 0x020fe200000000ff */
        /* <DEDUP_REMOVED lines=14> */
[----:B------:R-:W5:Y:S01]  /*c010*/  MUFU.EX2 R135, R135 ;  /* 0x0000008700877308 */ /* 0x000f620000000800 */
        /* <DEDUP_REMOVED lines=16> */
[----:B-----5:R-:W-:Y:S01]  /*c120*/  F2FP.F16.F32.PACK_AB R131, R135, R156 ;  /* 0x0000009c8783723e */ /* 0x020fe200000000ff */
[C---:B------:R-:W-:Y:S01]  /*c130*/  FMUL.FTZ R74, R0.reuse, R74 ;  /* 0x0000004a004a7220 */ /* 0x040fe20000410000 */
[----:B------:R-:W-:Y:S01]  /*c140*/  FMUL.FTZ R75, R0, R75 ;  /* 0x0000004b004b7220 */ /* 0x000fe20000410000 */
[C---:B------:R-:W-:Y:S01]  /*c150*/  FMUL.FTZ R76, R2.reuse, R76 ;  /* 0x0000004c024c7220 */ /* 0x040fe20000410000 */
[----:B------:R-:W-:Y:S01]  /*c160*/  FMUL.FTZ R77, R2, R77 ;  /* 0x0000004d024d7220 */ /* 0x000fe20000410000 */
[C---:B------:R-:W-:Y:S01]  /*c170*/  FMUL.FTZ R78, R0.reuse, R78 ;  /* 0x0000004e004e7220 */ /* 0x040fe20000410000 */
[----:B------:R-:W-:Y:S01]  /*c180*/  FMUL.FTZ R79, R0, R79 ;  /* 0x0000004f004f7220 */ /* 0x000fe20000410000 */
[C---:B------:R-:W-:Y:S01]  /*c190*/  HMMA.16816.F32 R4, R128.reuse, R12, R4 ;  /* 0x0000000c8004723c */ /* 0x040fe20000001804 */
[----:B------:R-:W-:Y:S04]  /*c1a0*/  MUFU.EX2 R162, R162 ;  /* 0x000000a200a27308 */ /* 0x000fe80000000800 */
[C---:B------:R-:W-:Y:S01]  /*c1b0*/  FMUL.FTZ R80, R2.reuse, R80 ;  /* 0x0000005002507220 */ /* 0x040fe20000410000 */
[C---:B------:R-:W-:Y:S05]  /*c1c0*/  HMMA.16816.F32 R8, R128.reuse, R14, R8 ;  /* 0x0000000e8008723c */ /* 0x040fea0000001808 */
[----:B------:R-:W3:Y:S01]  /*c1d0*/  MUFU.EX2 R165, R165 ;  /* 0x000000a500a57308 */ /* 0x000ee20000000800 */
[C---:B------:R-:W-:Y:S01]  /*c1e0*/  FMUL.FTZ R12, R2.reuse, R120 ;  /* 0x00000078020c7220 */ /* 0x040fe20000410000 */
[----:B------:R-:W-:Y:S01]  /*c1f0*/  FMUL.FTZ R13, R2, R121 ;  /* 0x00000079020d7220 */ /* 0x000fe20000410000 */
[C---:B------:R-:W-:Y:S03]  /*c200*/  FMUL.FTZ R14, R0.reuse, R122 ;  /* 0x0000007a000e7220 */ /* 0x040fe60000410000 */
[----:B------:R-:W-:Y:S02]  /*c210*/  FMUL.FTZ R15, R0, R123 ;  /* 0x0000007b000f7220 */ /* 0x000fe40000410000 */
[----:B------:R-:W-:Y:S01]  /*c220*/  LDSM.16.MT88.4 R120, [R197+0x12800] ;  /* 0x01280000c578783b */ /* 0x000fe20000004200 */
[----:B------:R-:W-:Y:S01]  /*c230*/  FMUL.FTZ R81, R2, R81 ;  /* 0x0000005102517220 */ /* 0x000fe20000410000 */
[C---:B------:R-:W-:Y:S01]  /*c240*/  FMUL.FTZ R82, R0.reuse, R82 ;  /* 0x0000005200527220 */ /* 0x040fe20000410000 */
[----:B------:R-:W-:Y:S01]  /*c250*/  FMUL.FTZ R83, R0, R83 ;  /* 0x0000005300537220 */ /* 0x000fe20000410000 */
[C---:B------:R-:W-:Y:S01]  /*c260*/  FMUL.FTZ R84, R2.reuse, R84 ;  /* 0x0000005402547220 */ /* 0x040fe20000410000 */
[C---:B------:R-:W-:Y:S01]  /*c270*/  HMMA.16816.F32 R12, R128.reuse, R20, R12 ;  /* 0x00000014800c723c */ /* 0x040fe2000000180c */
[----:B------:R-:W-:Y:S02]  /*c280*/  MUFU.EX2 R167, R167 ;  /* 0x000000a700a77308 */ /* 0x000fe40000000800 */
[----:B------:R-:W-:Y:S01]  /*c290*/  FMUL.FTZ R85, R2, R85 ;  /* 0x0000005502557220 */ /* 0x000fe20000410000 */
[C---:B------:R-:W-:Y:S01]  /*c2a0*/  FMUL.FTZ R86, R0.reuse, R86 ;  /* 0x0000005600567220 */ /* 0x040fe20000410000 */
[----:B------:R-:W-:Y:S01]  /*c2b0*/  FMUL.FTZ R87, R0, R87 ;  /* 0x0000005700577220 */ /* 0x000fe20000410000 */
[C---:B------:R-:W-:Y:S05]  /*c2c0*/  HMMA.16816.F32 R16, R128.reuse, R22, R16 ;  /* 0x000000168010723c */ /* 0x040fea0000001810 */
[----:B------:R-:W5:Y:S01]  /*c2d0*/  MUFU.EX2 R164, R164 ;  /* 0x000000a400a47308 */ /* 0x000f620000000800 */
[C---:B------:R-:W-:Y:S01]  /*c2e0*/  FMUL.FTZ R20, R2.reuse, R112 ;  /* 0x0000007002147220 */ /* 0x040fe20000410000 */
[----:B------:R-:W-:Y:S01]  /*c2f0*/  FMUL.FTZ R21, R2, R113 ;  /* 0x0000007102157220 */ /* 0x000fe20000410000 */
[C---:B------:R-:W-:Y:S03]  /*c300*/  FMUL.FTZ R22, R0.reuse, R114 ;  /* 0x0000007200167220 */ /* 0x040fe60000410000 */
[----:B------:R-:W-:Y:S02]  /*c310*/  FMUL.FTZ R23, R0, R115 ;  /* 0x0000007300177220 */ /* 0x000fe40000410000 */
[----:B------:R-:W-:Y:S01]  /*c320*/  LDSM.16.MT88.4 R112, [R200+0x12800] ;  /* 0x01280000c870783b */ /* 0x000fe20000004200 */
[C---:B------:R-:W-:Y:S01]  /*c330*/  FMUL.FTZ R88, R2.reuse, R88 ;  /* 0x0000005802587220 */ /* 0x040fe20000410000 */
[----:B------:R-:W-:Y:S01]  /*c340*/  FMUL.FTZ R89, R2, R89 ;  /* 0x0000005902597220 */ /* 0x000fe20000410000 */
[C---:B------:R-:W-:Y:S01]  /*c350*/  FMUL.FTZ R90, R0.reuse, R90 ;  /* 0x0000005a005a7220 */ /* 0x040fe20000410000 */
[----:B------:R-:W-:Y:S01]  /*c360*/  FMUL.FTZ R91, R0, R91 ;  /* 0x0000005b005b7220 */ /* 0x000fe20000410000 */
[C---:B------:R-:W-:Y:S01]  /*c370*/  HMMA.16816.F32 R20, R128.reuse, R28, R20 ;  /* 0x0000001c8014723c */ /* 0x040fe20000001814 */
[----:B------:R-:W-:Y:S02]  /*c380*/  MUFU.EX2 R166, R166 ;  /* 0x000000a600a67308 */ /* 0x000fe40000000800 */
[C---:B------:R-:W-:Y:S01]  /*c390*/  FMUL.FTZ R92, R2.reuse, R92 ;  /* 0x0000005c025c7220 */ /* 0x040fe20000410000 */
[----:B------:R-:W-:Y:S01]  /*c3a0*/  FMUL.FTZ R93, R2, R93 ;  /* 0x0000005d025d7220 */ /* 0x000fe20000410000 */
[----:B------:R-:W-:Y:S01]  /*c3b0*/  FMUL.FTZ R94, R0, R94 ;  /* 0x0000005e005e7220 */ /* 0x000fe20000410000 */
[C---:B------:R-:W-:Y:S05]  /*c3c0*/  HMMA.16816.F32 R24, R128.reuse, R30, R24 ;  /* 0x0000001e8018723c */ /* 0x040fea0000001818 */
[----:B------:R-:W5:Y:S01]  /*c3d0*/  MUFU.EX2 R169, R169 ;  /* 0x000000a900a97308 */ /* 0x000f620000000800 */
[C---:B------:R-:W-:Y:S01]  /*c3e0*/  FMUL.FTZ R28, R2.reuse, R104 ;  /* 0x00000068021c7220 */ /* 0x040fe20000410000 */
[----:B------:R-:W-:Y:S01]  /*c3f0*/  FMUL.FTZ R29, R2, R105 ;  /* 0x00000069021d7220 */ /* 0x000fe20000410000 */
[C---:B------:R-:W-:Y:S03]  /*c400*/  FMUL.FTZ R30, R0.reuse, R106 ;  /* 0x0000006a001e7220 */ /* 0x040fe60000410000 */
[C---:B------:R-:W-:Y:S02]  /*c410*/  FMUL.FTZ R31, R0.reuse, R107 ;  /* 0x0000006b001f7220 */ /* 0x040fe40000410000 */
[----:B------:R-:W3:Y:S02]  /*c420*/  LDSM.16.MT88.4 R104, [R196+0x14000] ;  /* 0x01400000c468783b */ /* 0x000ee40000004200 */
[----:B------:R-:W-:Y:S01]  /*c430*/  MUFU.EX2 R168, R168 ;  /* 0x000000a800a87308 */ /* 0x000fe20000000800 */
[----:B------:R-:W-:Y:S01]  /*c440*/  FMUL.FTZ R95, R0, R95 ;  /* 0x0000005f005f7220 */ /* 0x000fe20000410000 */
[C---:B------:R-:W-:Y:S01]  /*c450*/  FMUL.FTZ R96, R2.reuse, R96 ;  /* 0x0000006002607220 */ /* 0x040fe20000410000 */
[----:B------:R-:W-:Y:S01]  /*c460*/  FMUL.FTZ R97, R2, R97 ;  /* 0x0000006102617220 */ /* 0x000fe20000410000 */
[C---:B------:R-:W-:Y:S03]  /*c470*/  HMMA.16816.F32 R28, R128.reuse, R124, R28 ;  /* 0x0000007c801c723c */ /* 0x040fe6000000181c */
[C---:B------:R-:W-:Y:S03]  /*c480*/  FMUL.FTZ R98, R0.reuse, R98 ;  /* 0x0000006200627220 */ /* 0x040fe60000410000 */
[----:B------:R-:W5:Y:S01]  /*c490*/  MUFU.EX2 R171, R171 ;  /* 0x000000ab00ab7308 */ /* 0x000f620000000800 */
[----:B------:R-:W-:Y:S01]  /*c4a0*/  FMUL.FTZ R99, R0, R99 ;  /* 0x0000006300637220 */ /* 0x000fe20000410000 */
[C---:B------:R-:W-:Y:S01]  /*c4b0*/  HMMA.16816.F32 R32, R128.reuse, R126, R32 ;  /* 0x0000007e8020723c */ /* 0x040fe20000001820 */
[----:B------:R-:W-:Y:S02]  /*c4c0*/  LDSM.16.MT88.4 R124, [R196+0x12800] ;  /* 0x01280000c47c783b */ /* 0x000fe40000004200 */
[--C-:B------:R-:W-:Y:S03]  /*c4d0*/  FFMA.FTZ R176, R225, UR4, -R148.reuse ;  /* 0x00000004e1b07c23 */ /* 0x100fe60008010894 */
[C---:B----4-:R-:W-:Y:S02]  /*c4e0*/  HMMA.16816.F32 R36, R128.reuse, R116, R36 ;  /* 0x000000748024723c */ /* 0x050fe40000001824 */
[----:B------:R-:W-:Y:S03]  /*c4f0*/  MUFU.EX2 R170, R170 ;  /* 0x000000aa00aa7308 */ /* 0x000fe60000000800 */
[--C-:B------:R-:W-:Y:S01]  /*c500*/  FFMA.FTZ R179, R223, UR4, -R148.reuse ;  /* 0x00000004dfb37c23 */ /* 0x100fe20008010894 */
[C---:B------:R-:W-:Y:S01]  /*c510*/  HMMA.16816.F32 R40, R128.reuse, R118, R40 ;  /* 0x000000768028723c */ /* 0x040fe20000001828 */
[----:B------:R-:W-:Y:S05]  /*c520*/  LDSM.16.MT88.4 R116, [R198+0x12800] ;  /* 0x01280000c674783b */ /* 0x000fea0000004200 */
[----:B------:R-:W4:Y:S01]  /*c530*/  MUFU.EX2 R173, R173 ;  /* 0x000000ad00ad7308 */ /* 0x000f220000000800 */
[--C-:B------:R-:W-:Y:S01]  /*c540*/  FFMA.FTZ R178, R218, UR4, -R149.reuse ;  /* 0x00000004dab27c23 */ /* 0x100fe20008010895 */
[C---:B-1----:R-:W-:Y:S03]  /*c550*/  HMMA.16816.F32 R44, R128.reuse, R108, R44 ;  /* 0x0000006c802c723c */ /* 0x042fe6000000182c */
[--C-:B------:R-:W-:Y:S03]  /*c560*/  FFMA.FTZ R181, R220, UR4, -R149.reuse ;  /* 0x00000004dcb57c23 */ /* 0x100fe60008010895 */
[C---:B------:R-:W-:Y:S01]  /*c570*/  HMMA.16816.F32 R48, R128.reuse, R110, R48 ;  /* 0x0000006e8030723c */ /* 0x040fe20000001830 */
[----:B------:R-:W1:Y:S01]  /*c580*/  LDSM.16.MT88.4 R108, [R200+0x16000] ;  /* 0x01600000c86c783b */ /* 0x000e620000004200 */
[----:B------:R-:W-:Y:S03]  /*c590*/  MUFU.EX2 R172, R172 ;  /* 0x000000ac00ac7308 */ /* 0x000fe60000000800 */
[--C-:B------:R-:W-:Y:S01]  /*c5a0*/  FFMA.FTZ R180, R221, UR4, -R148.reuse ;  /* 0x00000004ddb47c23 */ /* 0x100fe20008010894 */
[C---:B--2---:R-:W-:Y:S06]  /*c5b0*/  HMMA.16816.F32 R52, R128.reuse, R100, R52 ;  /* 0x000000648034723c */ /* 0x044fec0000001834 */
[----:B------:R-:W2:Y:S01]  /*c5c0*/  MUFU.EX2 R175, R175 ;  /* 0x000000af00af7308 */ /* 0x000ea20000000800 */
[--C-:B------:R-:W-:Y:S01]  /*c5d0*/  FFMA.FTZ R183, R219, UR4, -R148.reuse ;  /* 0x00000004dbb77c23 */ /* 0x100fe20008010894 */
[C---:B------:R-:W-:Y:S01]  /*c5e0*/  HMMA.16816.F32 R56, R128.reuse, R102, R56 ;  /* 0x000000668038723c */ /* 0x040fe20000001838 */
[----:B------:R-:W5:Y:S02]  /*c5f0*/  LDSM.16.MT88.4 R100, [R198+0x16000] ;  /* 0x01600000c664783b */ /* 0x000f640000004200 */
[--C-:B------:R-:W-:Y:S03]  /*c600*/  FFMA.FTZ R182, R216, UR4, -R149.reuse ;  /* 0x00000004d8b67c23 */ /* 0x100fe60008010895 */
[C---:B---3--:R-:W-:Y:S02]  /*c610*/  HMMA.16816.F32 R60, R128.reuse, R104, R60 ;  /* 0x00000068803c723c */ /* 0x048fe4000000183c */
[----:B------:R-:W-:Y:S03]  /*c620*/  MUFU.EX2 R174, R174 ;  /* 0x000000ae00ae7308 */ /* 0x000fe60000000800 */
[----:B------:R-:W-:Y:S01]  /*c630*/  FFMA.FTZ R149, R214, UR4, -R149 ;  /* 0x00000004d6957c23 */ /* 0x000fe20008010895 */
[C---:B------:R-:W-:Y:S01]  /*c640*/  HMMA.16816.F32 R64, R128.reuse, R106, R64 ;  /* 0x0000006a8040723c */ /* 0x040fe20000001840 */
[----:B------:R-:W3:Y:S05]  /*c650*/  LDSM.16.MT88.4 R104, [R197+0x16000] ;  /* 0x01600000c568783b */ /* 0x000eea0000004200 */
[----:B------:R-:W-:Y:S01]  /*c660*/  MUFU.EX2 R219, R149 ;  /* 0x0000009500db7308 */ /* 0x000fe20000000800 */
[--C-:B------:R-:W-:Y:S01]  /*c670*/  FFMA.FTZ R134, R134, UR4, -R148.reuse ;  /* 0x0000000486867c23 */ /* 0x100fe20008010894 */
[----:B------:R-:W-:Y:S03]  /*c680*/  FFMA.FTZ R148, R133, UR4, -R148 ;  /* 0x0000000485947c23 */ /* 0x000fe60008010894 */
[----:B------:R-:W-:Y:S01]  /*c690*/  FFMA.FTZ R163, R2, R217, R163 ;  /* 0x000000d902a37223 */ /* 0x000fe200000100a3 */
[----:B------:R-:W-:Y:S04]  /*c6a0*/  FFMA.FTZ R161, R0, R215, R161 ;  /* 0x000000d700a17223 */ /* 0x000fe800000100a1 */
[----:B------:R4:W-:Y:S01]  /*c6b0*/  MUFU.EX2 R133, R148 ;  /* 0x0000009400857308 */ /* 0x0009e20000000800 */
[----:B------:R-:W-:Y:S01]  /*c6c0*/  MOV R0, R3 ;  /* 0x0000000300007202 */ /* 0x000fe20000000f00 */
[----:B------:R-:W-:Y:S01]  /*c6d0*/  FADD.FTZ R160, R160, R163 ;  /* 0x000000a3a0a07221 */ /* 0x000fe20000010000 */
[----:B------:R-:W-:Y:S01]  /*c6e0*/  FADD.FTZ R161, R157, R161 ;  /* 0x000000a19da17221 */ /* 0x000fe20000010000 */
[C---:B-1----:R-:W-:Y:S06]  /*c6f0*/  HMMA.16816.F32 R68, R128.reuse, R108, R68 ;  /* 0x0000006c8044723c */ /* 0x042fec0000001844 */
[----:B------:R-:W1:Y:S01]  /*c700*/  MUFU.EX2 R177, R177 ;  /* 0x000000b100b17308 */ /* 0x000e620000000800 */
[----:B------:R-:W-:Y:S01]  /*c710*/  FADD.FTZ R159, R159, R160 ;  /* 0x000000a09f9f7221 */ /* 0x000fe20000010000 */
[----:B------:R-:W-:Y:S01]  /*c720*/  FADD.FTZ R156, R156, R161 ;  /* 0x000000a19c9c7221 */ /* 0x000fe20000010000 */
[C---:B------:R-:W-:Y:S01]  /*c730*/  HMMA.16816.F32 R72, R128.reuse, R110, R72 ;  /* 0x0000006e8048723c */ /* 0x040fe20000001848 */
[----:B------:R-:W2:Y:S06]  /*c740*/  LDSM.16.MT88.4 R108, [R196+0x16000] ;  /* 0x01600000c46c783b */ /* 0x000eac0000004200 */
[----:B------:R-:W-:Y:S01]  /*c750*/  MUFU.EX2 R176, R176 ;  /* 0x000000b000b07308 */ /* 0x000fe20000000800 */
[----:B------:R-:W-:Y:S01]  /*c760*/  FADD.FTZ R159, R158, R159 ;  /* 0x0000009f9e9f7221 */ /* 0x000fe20000010000 */
[C---:B-----5:R-:W-:Y:S01]  /*c770*/  HMMA.16816.F32 R76, R128.reuse, R100, R76 ;  /* 0x00000064804c723c */ /* 0x060fe2000000184c */
[----:B----4-:R-:W-:Y:S02]  /*c780*/  LDSM.16.MT88.4 R148, [R200+0x15800] ;  /* 0x01580000c894783b */ /* 0x010fe40000004200 */
[----:B------:R-:W-:Y:S03]  /*c790*/  FADD.FTZ R156, R135, R156 ;  /* 0x0000009c879c7221 */ /* 0x000fe60000010000 */
[C---:B------:R-:W-:Y:S02]  /*c7a0*/  HMMA.16816.F32 R80, R128.reuse, R102, R80 ;  /* 0x000000668050723c */ /* 0x040fe40000001850 */
[----:B------:R-:W4:Y:S03]  /*c7b0*/  MUFU.EX2 R179, R179 ;  /* 0x000000b300b37308 */ /* 0x000f260000000800 */
[----:B------:R-:W-:Y:S01]  /*c7c0*/  F2FP.F16.F32.PACK_AB R100, R165, R162 ;  /* 0x000000a2a564723e */ /* 0x000fe200000000ff */
[C---:B---3--:R-:W-:Y:S06]  /*c7d0*/  HMMA.16816.F32 R84, R128.reuse, R104, R84 ;  /* 0x000000688054723c */ /* 0x048fec0000001854 */
[----:B------:R-:W-:Y:S01]  /*c7e0*/  MUFU.EX2 R178, R178 ;  /* 0x000000b200b27308 */ /* 0x000fe20000000800 */
[----:B------:R-:W-:Y:S01]  /*c7f0*/  F2FP.F16.F32.PACK_AB R101, R164, R167 ;  /* 0x000000a7a465723e */ /* 0x000fe200000000ff */
[C---:B------:R-:W-:Y:S01]  /*c800*/  HMMA.16816.F32 R88, R128.reuse, R106, R88 ;  /* 0x0000006a8058723c */ /* 0x040fe20000001858 */
[----:B------:R-:W3:Y:S02]  /*c810*/  LDSM.16.MT88.4 R104, [R200+0x14800] ;  /* 0x01480000c868783b */ /* 0x000ee40000004200 */
[----:B------:R-:W-:Y:S05]  /*c820*/  F2FP.F16.F32.PACK_AB R102, R169, R166 ;  /* 0x000000a6a966723e */ /* 0x000fea00000000ff */
[----:B------:R-:W5:Y:S03]  /*c830*/  MUFU.EX2 R181, R181 ;  /* 0x000000b500b57308 */ /* 0x000f660000000800 */
[----:B------:R-:W-:Y:S01]  /*c840*/  F2FP.F16.F32.PACK_AB R103, R171, R168 ;  /* 0x000000a8ab67723e */ /* 0x000fe200000000ff */
[----:B------:R-:W-:Y:S01]  /*c850*/  FADD.FTZ R162, R162, R159 ;  /* 0x0000009fa2a27221 */ /* 0x000fe20000010000 */
[----:B------:R-:W-:Y:S01]  /*c860*/  MOV R135, R132 ;  /* 0x0000008400877202 */ /* 0x000fe20000000f00 */
[----:B------:R-:W-:Y:S02]  /*c870*/  FADD.FTZ R167, R167, R156 ;  /* 0x0000009ca7a77221 */ /* 0x000fe40000010000 */
[----:B------:R-:W-:Y:S02]  /*c880*/  FADD.FTZ R165, R165, R162 ;  /* 0x000000a2a5a57221 */ /* 0x000fe40000010000 */
[----:B------:R-:W-:Y:S01]  /*c890*/  MUFU.EX2 R180, R180 ;  /* 0x000000b400b47308 */ /* 0x000fe20000000800 */
[----:B------:R-:W-:Y:S01]  /*c8a0*/  FADD.FTZ R167, R164, R167 ;  /* 0x000000a7a4a77221 */ /* 0x000fe20000010000 */
[C---:B--2---:R-:W-:Y:S03]  /*c8b0*/  HMMA.16816.F32 R92, R128.reuse, R108, R92 ;  /* 0x0000006c805c723c */ /* 0x044fe6000000185c */
[----:B------:R-:W-:Y:S01]  /*c8c0*/  FADD.FTZ R166, R166, R165 ;  /* 0x000000a5a6a67221 */ /* 0x000fe20000010000 */
[----:B------:R-:W-:Y:S04]  /*c8d0*/  FADD.FTZ R168, R168, R167 ;  /* 0x000000a7a8a87221 */ /* 0x000fe80000010000 */
[----:B------:R-:W2:Y:S01]  /*c8e0*/  MUFU.EX2 R183, R183 ;  /* 0x000000b700b77308 */ /* 0x000ea20000000800 */
[----:B------:R-:W-:Y:S01]  /*c8f0*/  HMMA.16816.F32 R96, R128, R110, R96 ;  /* 0x0000006e8060723c */ /* 0x000fe20000001860 */
[----:B------:R-:W1:Y:S02]  /*c900*/  LDSM.16.MT88.4 R108, [R196+0x14800] ;  /* 0x01480000c46c783b */ /* 0x000e640000004200 */
[----:B------:R-:W-:Y:S03]  /*c910*/  FADD.FTZ R169, R169, R166 ;  /* 0x000000a6a9a97221 */ /* 0x000fe60000010000 */
[C---:B------:R-:W-:Y:S03]  /*c920*/  HMMA.16816.F32 R4, R100.reuse, R112, R4 ;  /* 0x000000706404723c */ /* 0x040fe60000001804 */
[----:B------:R-:W2:Y:S01]  /*c930*/  MUFU.EX2 R182, R182 ;  /* 0x000000b600b67308 */ /* 0x000ea20000000800 */
[----:B------:R-:W-:Y:S01]  /*c940*/  LDSM.16.MT88.4 R128, [R196+0x13000] ;  /* 0x01300000c480783b */ /* 0x000fe20000004200 */
[----:B------:R-:W-:Y:S01]  /*c950*/  FADD.FTZ R171, R171, R168 ;  /* 0x000000a8abab7221 */ /* 0x000fe20000010000 */
[C---:B------:R-:W-:Y:S07]  /*c960*/  HMMA.16816.F32 R8, R100.reuse, R114, R8 ;  /* 0x000000726408723c */ /* 0x040fee0000001808 */
[----:B------:R-:W2:Y:S01]  /*c970*/  MUFU.EX2 R134, R134 ;  /* 0x0000008600867308 */ /* 0x000ea20000000800 */
[----:B------:R-:W4:Y:S01]  /*c980*/  LDSM.16.MT88.4 R112, [R200+0x16800] ;  /* 0x01680000c870783b */ /* 0x000f220000004200 */
[C---:B------:R-:W-:Y:S06]  /*c990*/  HMMA.16816.F32 R12, R100.reuse, R116, R12 ;  /* 0x00000074640c723c */ /* 0x040fec000000180c */
[C---:B------:R-:W-:Y:S01]  /*c9a0*/  HMMA.16816.F32 R16, R100.reuse, R118, R16 ;  /* 0x000000766410723c */ /* 0x040fe20000001810 */
[----:B------:R-:W-:Y:S05]  /*c9b0*/  LDSM.16.MT88.4 R116, [R197+0x16800] ;  /* 0x01680000c574783b */ /* 0x000fea0000004200 */
[C---:B------:R-:W-:Y:S06]  /*c9c0*/  HMMA.16816.F32 R20, R100.reuse, R120, R20 ;  /* 0x000000786414723c */ /* 0x040fec0000001814 */
[C---:B------:R-:W-:Y:S01]  /*c9d0*/  HMMA.16816.F32 R24, R100.reuse, R122, R24 ;  /* 0x0000007a6418723c */ /* 0x040fe20000001818 */
[----:B------:R-:W-:Y:S05]  /*c9e0*/  LDSM.16.MT88.4 R120, [R196+0x16800] ;  /* 0x01680000c478783b */ /* 0x000fea0000004200 */
[C---:B------:R-:W-:Y:S06]  /*c9f0*/  HMMA.16816.F32 R28, R100.reuse, R124, R28 ;  /* 0x0000007c641c723c */ /* 0x040fec000000181c */
[C---:B------:R-:W-:Y:S01]  /*ca00*/  HMMA.16816.F32 R32, R100.reuse, R126, R32 ;  /* 0x0000007e6420723c */ /* 0x040fe20000001820 */
[----:B------:R-:W-:Y:S05]  /*ca10*/  LDSM.16.MT88.4 R124, [R198+0x13000] ;  /* 0x01300000c67c783b */ /* 0x000fea0000004200 */
[C---:B---3--:R-:W-:Y:S06]  /*ca20*/  HMMA.16816.F32 R36, R100.reuse, R104, R36 ;  /* 0x000000686424723c */ /* 0x048fec0000001824 */
[C---:B------:R-:W-:Y:S01]  /*ca30*/  HMMA.16816.F32 R40, R100.reuse, R106, R40 ;  /* 0x0000006a6428723c */ /* 0x040fe20000001828 */
[----:B------:R-:W3:Y:S05]  /*ca40*/  LDSM.16.MT88.4 R104, [R198+0x16800] ;  /* 0x01680000c668783b */ /* 0x000eea0000004200 */
[C---:B------:R-:W-:Y:S06]  /*ca50*/  HMMA.16816.F32 R44, R100.reuse, R136, R44 ;  /* 0x00000088642c723c */ /* 0x040fec000000182c */
[C---:B------:R-:W-:Y:S01]  /*ca60*/  HMMA.16816.F32 R48, R100.reuse, R138, R48 ;  /* 0x0000008a6430723c */ /* 0x040fe20000001830 */
[----:B------:R-:W-:Y:S05]  /*ca70*/  LDSM.16.MT88.4 R136, [R200+0x15000] ;  /* 0x01500000c888783b */ /* 0x000fea0000004200 */
[C---:B------:R-:W-:Y:S06]  /*ca80*/  HMMA.16816.F32 R52, R100.reuse, R140, R52 ;  /* 0x0000008c6434723c */ /* 0x040fec0000001834 */
[C---:B------:R-:W-:Y:S01]  /*ca90*/  HMMA.16816.F32 R56, R100.reuse, R142, R56 ;  /* 0x0000008e6438723c */ /* 0x040fe20000001838 */
[----:B------:R-:W-:Y:S05]  /*caa0*/  LDSM.16.MT88.4 R140, [R198+0x15000] ;  /* 0x01500000c68c783b */ /* 0x000fea0000004200 */
[C---:B-1----:R-:W-:Y:S06]  /*cab0*/  HMMA.16816.F32 R60, R100.reuse, R108, R60 ;  /* 0x0000006c643c723c */ /* 0x042fec000000183c */
[C---:B------:R-:W-:Y:S01]  /*cac0*/  HMMA.16816.F32 R64, R100.reuse, R110, R64 ;  /* 0x0000006e6440723c */ /* 0x040fe20000001840 */
[----:B------:R-:W1:Y:S05]  /*cad0*/  LDSM.16.MT88.4 R108, [R200+0x13000] ;  /* 0x01300000c86c783b */ /* 0x000e6a0000004200 */
[C---:B----4-:R-:W-:Y:S06]  /*cae0*/  HMMA.16816.F32 R68, R100.reuse, R112, R68 ;  /* 0x000000706444723c */ /* 0x050fec0000001844 */
[C---:B------:R-:W-:Y:S01]  /*caf0*/  HMMA.16816.F32 R72, R100.reuse, R114, R72 ;  /* 0x000000726448723c */ /* 0x040fe20000001848 */
[----:B------:R-:W4:Y:S05]  /*cb00*/  LDSM.16.MT88.4 R112, [R197+0x13000] ;  /* 0x01300000c570783b */ /* 0x000f2a0000004200 */
[C---:B---3--:R-:W-:Y:S06]  /*cb10*/  HMMA.16816.F32 R76, R100.reuse, R104, R76 ;  /* 0x00000068644c723c */ /* 0x048fec000000184c */
[C---:B------:R-:W-:Y:S05]  /*cb20*/  HMMA.16816.F32 R80, R100.reuse, R106, R80 ;  /* 0x0000006a6450723c */ /* 0x040fea0000001850 */
[----:B------:R-:W-:Y:S01]  /*cb30*/  F2FP.F16.F32.PACK_AB R104, R173, R170 ;  /* 0x000000aaad68723e */ /* 0x000fe200000000ff */
[C---:B------:R-:W-:Y:S05]  /*cb40*/  HMMA.16816.F32 R84, R100.reuse, R116, R84 ;  /* 0x000000746454723c */ /* 0x040fea0000001854 */
[----:B------:R-:W-:Y:S01]  /*cb50*/  F2FP.F16.F32.PACK_AB R105, R175, R172 ;  /* 0x000000acaf69723e */ /* 0x000fe200000000ff */
[C---:B------:R-:W-:Y:S01]  /*cb60*/  HMMA.16816.F32 R88, R100.reuse, R118, R88 ;  /* 0x000000766458723c */ /* 0x040fe20000001858 */
[----:B------:R-:W3:Y:S04]  /*cb70*/  LDSM.16.MT88.4 R116, [R197+0x15000] ;  /* 0x01500000c574783b */ /* 0x000ee80000004200 */
[----:B------:R-:W-:Y:S01]  /*cb80*/  F2FP.F16.F32.PACK_AB R106, R177, R174 ;  /* 0x000000aeb16a723e */ /* 0x000fe200000000ff */
[C---:B------:R-:W-:Y:S05]  /*cb90*/  HMMA.16816.F32 R92, R100.reuse, R120, R92 ;  /* 0x00000078645c723c */ /* 0x040fea000000185c */
[----:B------:R-:W-:Y:S01]  /*cba0*/  F2FP.F16.F32.PACK_AB R107, R179, R176 ;  /* 0x000000b0b36b723e */ /* 0x000fe200000000ff */
[----:B------:R-:W-:Y:S01]  /*cbb0*/  HMMA.16816.F32 R96, R100, R122, R96 ;  /* 0x0000007a6460723c */ /* 0x000fe20000001860 */
[----:B------:R-:W3:Y:S04]  /*cbc0*/  LDSM.16.MT88.4 R100, [R200+0x17000] ;  /* 0x01700000c864783b */ /* 0x000ee80000004200 */
[----:B------:R-:W-:Y:S01]  /*cbd0*/  FADD.FTZ R170, R170, R169 ;  /* 0x000000a9aaaa7221 */ /* 0x000fe20000010000 */
[C---:B-1----:R-:W-:Y:S05]  /*cbe0*/  HMMA.16816.F32 R4, R104.reuse, R108, R4 ;  /* 0x0000006c6804723c */ /* 0x042fea0000001804 */
[----:B------:R-:W-:Y:S01]  /*cbf0*/  FADD.FTZ R172, R172, R171 ;  /* 0x000000abacac7221 */ /* 0x000fe20000010000 */
[C---:B------:R-:W-:Y:S01]  /*cc00*/  HMMA.16816.F32 R8, R104.reuse, R110, R8 ;  /* 0x0000006e6808723c */ /* 0x040fe20000001808 */
[----:B------:R-:W1:Y:S04]  /*cc10*/  LDSM.16.MT88.4 R108, [R198+0x17000] ;  /* 0x01700000c66c783b */ /* 0x000e680000004200 */
[----:B------:R-:W-:Y:S01]  /*cc20*/  FADD.FTZ R173, R173, R170 ;  /* 0x000000aaadad7221 */ /* 0x000fe20000010000 */
[C---:B------:R-:W-:Y:S05]  /*cc30*/  HMMA.16816.F32 R12, R104.reuse, R124, R12 ;  /* 0x0000007c680c723c */ /* 0x040fea000000180c */
[----:B------:R-:W-:Y:S01]  /*cc40*/  FADD.FTZ R175, R175, R172 ;  /* 0x000000acafaf7221 */ /* 0x000fe20000010000 */
[C---:B------:R-:W-:Y:S01]  /*cc50*/  HMMA.16816.F32 R16, R104.reuse, R126, R16 ;  /* 0x0000007e6810723c */ /* 0x040fe20000001810 */
[----:B------:R-:W-:Y:S04]  /*cc60*/  LDSM.16.MT88.4 R124, [R200+0x13800] ;  /* 0x01380000c87c783b */ /* 0x000fe80000004200 */
[----:B------:R-:W-:Y:S01]  /*cc70*/  FADD.FTZ R174, R174, R173 ;  /* 0x000000adaeae7221 */ /* 0x000fe20000010000 */
[C---:B----4-:R-:W-:Y:S05]  /*cc80*/  HMMA.16816.F32 R20, R104.reuse, R112, R20 ;  /* 0x000000706814723c */ /* 0x050fea0000001814 */
[----:B------:R-:W-:Y:S01]  /*cc90*/  FADD.FTZ R176, R176, R175 ;  /* 0x000000afb0b07221 */ /* 0x000fe20000010000 */
[C---:B------:R-:W-:Y:S01]  /*cca0*/  HMMA.16816.F32 R24, R104.reuse, R114, R24 ;  /* 0x000000726818723c */ /* 0x040fe20000001818 */
[----:B------:R-:W4:Y:S04]  /*ccb0*/  LDSM.16.MT88.4 R112, [R197+0x17000] ;  /* 0x01700000c570783b */ /* 0x000f280000004200 */
[----:B------:R-:W-:Y:S01]  /*ccc0*/  FADD.FTZ R177, R177, R174 ;  /* 0x000000aeb1b17221 */ /* 0x000fe20000010000 */
[C---:B------:R-:W-:Y:S05]  /*ccd0*/  HMMA.16816.F32 R28, R104.reuse, R128, R28 ;  /* 0x00000080681c723c */ /* 0x040fea000000181c */
[----:B------:R-:W-:Y:S01]  /*cce0*/  FADD.FTZ R179, R179, R176 ;  /* 0x000000b0b3b37221 */ /* 0x000fe20000010000 */
[C---:B------:R-:W-:Y:S06]  /*ccf0*/  HMMA.16816.F32 R32, R104.reuse, R130, R32 ;  /* 0x000000826820723c */ /* 0x040fec0000001820 */
[C---:B------:R-:W-:Y:S06]  /*cd00*/  HMMA.16816.F32 R36, R104.reuse, R136, R36 ;  /* 0x000000886824723c */ /* 0x040fec0000001824 */
[C---:B------:R-:W-:Y:S05]  /*cd10*/  HMMA.16816.F32 R40, R104.reuse, R138, R40 ;  /* 0x0000008a6828723c */ /* 0x040fea0000001828 */
[----:B-----5:R-:W-:Y:S01]  /*cd20*/  F2FP.F16.F32.PACK_AB R136, R181, R178 ;  /* 0x000000b2b588723e */ /* 0x020fe200000000ff */
[C---:B------:R-:W-:Y:S05]  /*cd30*/  HMMA.16816.F32 R44, R104.reuse, R140, R44 ;  /* 0x0000008c682c723c */ /* 0x040fea000000182c */
[----:B--2---:R-:W-:Y:S01]  /*cd40*/  F2FP.F16.F32.PACK_AB R137, R183, R180 ;  /* 0x000000b4b789723e */ /* 0x004fe200000000ff */
[C---:B------:R-:W-:Y:S01]  /*cd50*/  HMMA.16816.F32 R48, R104.reuse, R142, R48 ;  /* 0x0000008e6830723c */ /* 0x040fe20000001830 */
[----:B------:R-:W-:Y:S04]  /*cd60*/  LDSM.16.MT88.4 R140, [R197+0x13800] ;  /* 0x01380000c58c783b */ /* 0x000fe80000004200 */
[----:B------:R-:W-:Y:S01]  /*cd70*/  F2FP.F16.F32.PACK_AB R138, R219, R182 ;  /* 0x000000b6db8a723e */ /* 0x000fe200000000ff */
[C---:B---3--:R-:W-:Y:S05]  /*cd80*/  HMMA.16816.F32 R52, R104.reuse, R116, R52 ;  /* 0x000000746834723c */ /* 0x048fea0000001834 */
[----:B------:R-:W-:Y:S01]  /*cd90*/  F2FP.F16.F32.PACK_AB R139, R133, R134 ;  /* 0x00000086858b723e */ /* 0x000fe200000000ff */
        /* <DEDUP_REMOVED lines=11> */
[----:B------:R-:W3:Y:S04]  /*ce50*/  LDSM.16.MT88.4 R100, [R198+0x13800] ;  /* 0x01380000c664783b */ /* 0x000ee80000004200 */
[----:B------:R-:W-:Y:S01]  /*ce60*/  FADD.FTZ R182, R182, R181 ;  /* 0x000000b5b6b67221 */ /* 0x000fe20000010000 */
[C---:B-1----:R-:W-:Y:S05]  /*ce70*/  HMMA.16816.F32 R76, R104.reuse, R108, R76 ;  /* 0x0000006c684c723c */ /* 0x042fea000000184c */
[----:B------:R-:W-:Y:S01]  /*ce80*/  FADD.FTZ R134, R134, R183 ;  /* 0x000000b786867221 */ /* 0x000fe20000010000 */
[C---:B------:R-:W-:Y:S05]  /*ce90*/  HMMA.16816.F32 R80, R104.reuse, R110, R80 ;  /* 0x0000006e6850723c */ /* 0x040fea0000001850 */
[----:B------:R-:W-:Y:S01]  /*cea0*/  FADD.FTZ R217, R219, R182 ;  /* 0x000000b6dbd97221 */ /* 0x000fe20000010000 */
[C---:B----4-:R-:W-:Y:S05]  /*ceb0*/  HMMA.16816.F32 R84, R104.reuse, R112, R84 ;  /* 0x000000706854723c */ /* 0x050fea0000001854 */
[----:B------:R-:W-:Y:S01]  /*cec0*/  FADD.FTZ R215, R133, R134 ;  /* 0x0000008685d77221 */ /* 0x000fe20000010000 */
[C---:B------:R-:W-:Y:S06]  /*ced0*/  HMMA.16816.F32 R88, R104.reuse, R114, R88 ;  /* 0x000000726858723c */ /* 0x040fec0000001858 */
[C---:B--2---:R-:W-:Y:S06]  /*cee0*/  HMMA.16816.F32 R92, R104.reuse, R116, R92 ;  /* 0x00000074685c723c */ /* 0x044fec000000185c */
[----:B------:R-:W-:Y:S06]  /*cef0*/  HMMA.16816.F32 R96, R104, R118, R96 ;  /* 0x000000766860723c */ /* 0x000fec0000001860 */
[C---:B------:R-:W-:Y:S01]  /*cf00*/  HMMA.16816.F32 R128, R136.reuse, R124, R4 ;  /* 0x0000007c8880723c */ /* 0x040fe20000001804 */
[----:B------:R-:W1:Y:S05]  /*cf10*/  LDSM.16.MT88.4 R4, [R197+0x15800] ;  /* 0x01580000c504783b */ /* 0x000e6a0000004200 */
[C---:B------:R-:W-:Y:S03]  /*cf20*/  HMMA.16816.F32 R124, R136.reuse, R126, R8 ;  /* 0x0000007e887c723c */ /* 0x040fe60000001808 */
[----:B------:R-:W2:Y:S03]  /*cf30*/  LDSM.16.MT88.4 R8, [R196+0x15800] ;  /* 0x01580000c408783b */ /* 0x000ea60000004200 */
[C---:B---3--:R-:W-:Y:S05]  /*cf40*/  HMMA.16816.F32 R120, R136.reuse, R100, R12 ;  /* 0x000000648878723c */ /* 0x048fea000000180c */
[----:B------:R-:W3:Y:S01]  /*cf50*/  LDSM.16.MT88.4 R12, [R200+0x17800] ;  /* 0x01780000c80c783b */ /* 0x000ee20000004200 */
[C---:B------:R-:W-:Y:S06]  /*cf60*/  HMMA.16816.F32 R116, R136.reuse, R102, R16 ;  /* 0x000000668874723c */ /* 0x040fec0000001810 */
[C---:B------:R-:W-:Y:S01]  /*cf70*/  HMMA.16816.F32 R112, R136.reuse, R140, R20 ;  /* 0x0000008c8870723c */ /* 0x040fe20000001814 */
[----:B------:R-:W4:Y:S05]  /*cf80*/  LDSM.16.MT88.4 R16, [R198+0x17800] ;  /* 0x01780000c610783b */ /* 0x000f2a0000004200 */
[C---:B------:R-:W-:Y:S03]  /*cf90*/  HMMA.16816.F32 R108, R136.reuse, R142, R24 ;  /* 0x0000008e886c723c */ /* 0x040fe60000001818 */
[----:B------:R-:W5:Y:S03]  /*cfa0*/  LDSM.16.MT88.4 R20, [R197+0x17800] ;  /* 0x01780000c514783b */ /* 0x000f660000004200 */
[C---:B------:R-:W-:Y:S05]  /*cfb0*/  HMMA.16816.F32 R104, R136.reuse, R144, R28 ;  /* 0x000000908868723c */ /* 0x040fea000000181c */
[----:B------:R-:W5:Y:S01]  /*cfc0*/  LDSM.16.MT88.4 R24, [R196+0x17800] ;  /* 0x01780000c418783b */ /* 0x000f620000004200 */
        /* <DEDUP_REMOVED lines=8> */
[C---:B------:R-:W-:Y:S06]  /*d050*/  HMMA.16816.F32 R64, R136.reuse, R10, R64 ;  /* 0x0000000a8840723c */ /* 0x040fec0000001840 */
[C---:B---3--:R-:W-:Y:S06]  /*d060*/  HMMA.16816.F32 R68, R136.reuse, R12, R68 ;  /* 0x0000000c8844723c */ /* 0x048fec0000001844 */
[C---:B------:R-:W-:Y:S06]  /*d070*/  HMMA.16816.F32 R72, R136.reuse, R14, R72 ;  /* 0x0000000e8848723c */ /* 0x040fec0000001848 */
[C---:B----4-:R-:W-:Y:S06]  /*d080*/  HMMA.16816.F32 R76, R136.reuse, R16, R76 ;  /* 0x00000010884c723c */ /* 0x050fec000000184c */
[C---:B------:R-:W-:Y:S06]  /*d090*/  HMMA.16816.F32 R80, R136.reuse, R18, R80 ;  /* 0x000000128850723c */ /* 0x040fec0000001850 */
[C---:B-----5:R-:W-:Y:S06]  /*d0a0*/  HMMA.16816.F32 R84, R136.reuse, R20, R84 ;  /* 0x000000148854723c */ /* 0x060fec0000001854 */
[C---:B------:R-:W-:Y:S06]  /*d0b0*/  HMMA.16816.F32 R88, R136.reuse, R22, R88 ;  /* 0x000000168858723c */ /* 0x040fec0000001858 */
[C---:B------:R-:W-:Y:S06]  /*d0c0*/  HMMA.16816.F32 R92, R136.reuse, R24, R92 ;  /* 0x00000018885c723c */ /* 0x040fec000000185c */
[----:B------:R-:W-:Y:S01]  /*d0d0*/  HMMA.16816.F32 R96, R136, R26, R96 ;  /* 0x0000001a8860723c */ /* 0x000fe20000001860 */
[----:B------:R-:W-:Y:S11]  /*d0e0*/  @!UPT UIADD3 URZ, URZ, URZ, URZ ;  /* 0x0000003f3f3ff290 */ /* 0x000ff6000fffe03f */
[----:B------:R-:W-:Y:S01]  /*d0f0*/  @!UPT UIADD3 URZ, URZ, URZ, URZ ;  /* 0x0000003f3f3ff290 */ /* 0x000fe2000fffe03f */
[----:B------:R-:W-:Y:S11]  /*d100*/  @P0 BRA `(.L_x_50) ;  /* 0xffffffd400c00947 */ /* 0x000ff6000383ffff */
.L_x_49:
        /* <DEDUP_REMOVED lines=219> */
.L_x_53:
        /* <DEDUP_REMOVED lines=24> */
.L_x_54:
        /* <DEDUP_REMOVED lines=111> */
.L_x_56:
[----:B------:R-:W-:Y:S05]  /*e730*/  BSYNC B0 ;  /* 0x0000000000007941 */ /* 0x000fea0003800000 */
.L_x_55:
        /* <DEDUP_REMOVED lines=32> */
.L_x_58:
[----:B------:R-:W-:Y:S05]  /*e940*/  BSYNC B0 ;  /* 0x0000000000007941 */ /* 0x000fea0003800000 */
.L_x_57:
        /* <DEDUP_REMOVED lines=20> */
.L_x_60:
[----:B------:R-:W-:Y:S05]  /*ea90*/  BSYNC B0 ;  /* 0x0000000000007941 */ /* 0x000fea0003800000 */
.L_x_59:
        /* <DEDUP_REMOVED lines=20> */
.L_x_62:
[----:B------:R-:W-:Y:S05]  /*ebe0*/  BSYNC B0 ;  /* 0x0000000000007941 */ /* 0x000fea0003800000 */
.L_x_61:
        /* <DEDUP_REMOVED lines=17> */
.L_x_41:
        /* <DEDUP_REMOVED lines=85> */
.L_x_64:
[----:B------:R-:W-:Y:S05]  /*f250*/  BSYNC B0 ;  /* 0x0000000000007941 */ /* 0x000fea0003800000 */
.L_x_63:
        /* <DEDUP_REMOVED lines=19> */
.L_x_66:
[----:B------:R-:W-:Y:S05]  /*f390*/  BSYNC B0 ;  /* 0x0000000000007941 */ /* 0x000fea0003800000 */
.L_x_65:
        /* <DEDUP_REMOVED lines=17> */
.L_x_68:
[----:B------:R-:W-:Y:S05]  /*f4b0*/  BSYNC B0 ;  /* 0x0000000000007941 */ /* 0x000fea0003800000 */
.L_x_67:
        /* <DEDUP_REMOVED lines=17> */
.L_x_70:
[----:B------:R-:W-:Y:S05]  /*f5d0*/  BSYNC B0 ;  /* 0x0000000000007941 */ /* 0x000fea0003800000 */
.L_x_69:
        /* <DEDUP_REMOVED lines=10> */
.L_x_72:
[----:B------:R-:W-:Y:S05]  /*f680*/  BSYNC B0 ;  /* 0x0000000000007941 */ /* 0x000fea0003800000 */
.L_x_71:
        /* <DEDUP_REMOVED lines=10> */
.L_x_74:
[----:B------:R-:W-:Y:S05]  /*f730*/  BSYNC B0 ;  /* 0x0000000000007941 */ /* 0x000fea0003800000 */
.L_x_73:
        /* <DEDUP_REMOVED lines=10> */
.L_x_76:
[----:B------:R-:W-:Y:S05]  /*f7e0*/  BSYNC B0 ;  /* 0x0000000000007941 */ /* 0x000fea0003800000 */
.L_x_75:
        /* <DEDUP_REMOVED lines=10> */
.L_x_77:
        /* <DEDUP_REMOVED lines=15> */
.L_x_800:


//--------------------- .text._ZN5flash16flash_fwd_kernelI23Flash_fwd_kernel_traitsILi192ELi128ELi64ELi8ELb0ELb0EN7cutlass6half_tE19Flash_kernel_traitsILi192ELi128ELi64ELi8ES3_EELb0ELb1ELb0ELb0ELb0ELb0ELb0ELb0EEEvNS_16Flash_fwd_paramsE --------------------------
	.section	.text._ZN5flash16flash_fwd_kernelI23Flash_fwd_kernel_traitsILi192ELi128ELi64ELi8ELb0ELb0EN7cutlass6half_tE19Flash_kernel_traitsILi192ELi128ELi64ELi8ES3_EELb0ELb1ELb0ELb0ELb0ELb0ELb0ELb0EEEvNS_16Flash_fwd_paramsE,"ax",@progbits
	.align	128
        .global         _ZN5flash16flash_fwd_kernelI23Flash_fwd_kernel_traitsILi192ELi128ELi64ELi8ELb0ELb0EN7cutlass6half_tE19Flash_kernel_traitsILi192ELi128ELi64ELi8ES3_EELb0ELb1ELb0ELb0ELb0ELb0ELb0ELb0EEEvNS_16Flash_fwd_paramsE
        .type           _ZN5flash16flash_fwd_kernelI23Flash_fwd_kernel_traitsILi192ELi128ELi64ELi8ELb0ELb0EN7cutlass6half_tE19Flash_kernel_traitsILi192ELi128ELi64ELi8ES3_EELb0ELb1ELb0ELb0ELb0ELb0ELb0ELb0EEEvNS_16Flash_fwd_paramsE,@function
        .size           _ZN5flash16flash_fwd_kernelI23Flash_fwd_kernel_traitsILi192ELi128ELi64ELi8ELb0ELb0EN7cutlass6half_tE19Flash_kernel_traitsILi192ELi128ELi64ELi8ES3_EELb0ELb1ELb0ELb0ELb0ELb0ELb0ELb0EEEvNS_16Flash_fwd_paramsE,(.L_x_801 - _ZN5flash16flash_fwd_kernelI23Flash_fwd_kernel_traitsILi192ELi128ELi64ELi8ELb0ELb0EN7cutlass6half_tE19Flash_kernel_traitsILi192ELi128ELi64ELi8ES3_EELb0ELb1ELb0ELb0ELb0ELb0ELb0ELb0EEEvNS_16Flash_fwd_paramsE)
        .other          _ZN5flash16flash_fwd_kernelI23Flash_fwd_kernel_traitsILi192ELi128ELi64ELi8ELb0ELb0EN7cutlass6half_tE19Flash_kernel_traitsILi192ELi128ELi64ELi8ES3_EELb0ELb1ELb0ELb0ELb0ELb0ELb0ELb0EEEvNS_16Flash_fwd_paramsE,@"STO_CUDA_ENTRY STV_DEFAULT"
_ZN5flash16flash_fwd_kernelI23Flash_fwd_kernel_traitsILi192ELi128ELi64ELi8ELb0ELb0EN7cutlass6half_tE19Flash_kernel_traitsILi192ELi128ELi64ELi8ES3_EELb0ELb1ELb0ELb0ELb0ELb0ELb0ELb0EEEvNS_16Flash_fwd_paramsE:
.text._ZN5flash16flash_fwd_kernelI23Flash_fwd_kernel_traitsILi192ELi128ELi64ELi8ELb0ELb0EN7cutlass6half_tE19Flash_kernel_traitsILi192ELi128ELi64ELi8ES3_EELb0ELb1ELb0ELb0ELb0ELb0ELb0ELb0EEEvNS_16Flash_fwd_paramsE:
        /* <DEDUP_REMOVED lines=54> */
.L_x_78:
[----:B------:R-:W-:-:S05]  /*0360*/  ULDC UR5, c[0x0][0x2c8] ;  /* 0x0000b20000057ab9 */ /* 0x000fca0000000800 */
.L_x_79:
        /* <DEDUP_REMOVED lines=22> */
[----:B------:R-:W1:Y:S01]  /*04d0*/  S2R R4, SR_TID.X ;  /* 0x0000000000047919 */ /* 0x000e620000002100 */
        /* <DEDUP_REMOVED lines=13> */
[----:B-1----:R-:W-:Y:S05]  /*05b0*/  @!P0 BRA `(.L_x_80) ;  /* 0x000000f000e48947 */ /* 0x002fea0003800000 */
[----:B------:R-:W1:Y:S01]  /*05c0*/  LDC R3, c[0x0][0x278] ;  /* 0x00009e00ff037b82 */ /* 0x000e620000000800 */
[----:B------:R-:W-:Y:S01]  /*05d0*/  SHF.R.S32.HI R11, RZ, 0x1f, R4 ;  /* 0x0000001fff0b7819 */ /* 0x000fe20000011404 */
[----:B------:R-:W2:Y:S01]  /*05e0*/  S2R R0, SR_CTAID.Z ;  /* 0x0000000000007919 */ /* 0x000ea20000002700 */
[----:B------:R-:W-:Y:S01]  /*05f0*/  UIADD3 UR5, -UR19, UR14, URZ ;  /* 0x0000000e13057290 */ /* 0x000fe2000fffe13f */
[----:B------:R-:W-:Y:S01]  /*0600*/  IMAD.U32 R19, RZ, RZ, UR13 ;  /* 0x0000000dff137e24 */ /* 0x000fe2000f8e00ff */
[CC--:B------:R-:W-:Y:S01]  /*0610*/  LEA.HI R2, R11.reuse, R4.reuse, RZ, 0x3 ;  /* 0x000000040b027211 */ /* 0x0c0fe200078f18ff */
[----:B------:R-:W-:Y:S01]  /*0620*/  UISETP.NE.AND UP1, UPT, UR12, -0x1, UPT ;  /* 0xffffffff0c00788c */ /* 0x000fe2000bf25270 */
[----:B------:R-:W-:Y:S01]  /*0630*/  LEA.HI R15, R11, R4, RZ, 0x4 ;  /* 0x000000040b0f7211 */ /* 0x000fe200078f20ff */
[----:B------:R-:W-:Y:S01]  /*0640*/  UISETP.NE.AND UP0, UPT, UR8, -0x1, UPT ;  /* 0xffffffff0800788c */ /* 0x000fe2000bf05270 */
[----:B------:R-:W-:Y:S02]  /*0650*/  SHF.R.S32.HI R12, RZ, 0x3, R2 ;  /* 0x00000003ff0c7819 */ /* 0x000fe40000011402 */
[----:B------:R-:W-:-:S02]  /*0660*/  SHF.R.S32.HI R8, RZ, 0x4, R15 ;  /* 0x00000004ff087819 */ /* 0x000fc4000001140f */
[--C-:B------:R-:W-:Y:S01]  /*0670*/  SHF.R.S32.HI R13, RZ, 0x1f, R12.reuse ;  /* 0x0000001fff0d7819 */ /* 0x100fe2000001140c */
[C---:B------:R-:W-:Y:S01]  /*0680*/  IMAD.SHL.U32 R203, R12.reuse, 0x40, RZ ;  /* 0x000000400ccb7824 */ /* 0x040fe200078e00ff */
[C---:B------:R-:W-:Y:S01]  /*0690*/  LEA.HI R201, R15.reuse, R8, RZ, 0x1 ;  /* 0x000000080fc97211 */ /* 0x040fe200078f08ff */
[----:B------:R-:W-:Y:S01]  /*06a0*/  VIADD R7, R12, 0x40 ;  /* 0x000000400c077836 */ /* 0x000fe20000000000 */
[----:B------:R-:W-:Y:S01]  /*06b0*/  LOP3.LUT R15, R15, 0xfffffff0, RZ, 0xc0, !PT ;  /* 0xfffffff00f0f7812 */ /* 0x000fe200078ec0ff */
[----:B------:R-:W-:Y:S01]  /*06c0*/  @UP1 ULDC.64 UR6, c[0x0][0x240] ;  /* 0x0000900000061ab9 */ /* 0x000fe20000000a00 */
[----:B------:R-:W-:Y:S01]  /*06d0*/  LOP3.LUT R201, R201, 0xfffffffe, RZ, 0xc0, !PT ;  /* 0xfffffffec9c97812 */ /* 0x000fe200078ec0ff */
[----:B------:R-:W-:Y:S01]  /*06e0*/  @UP1 UIMAD.WIDE.U32 UR24, UR12, UR6, URZ ;  /* 0x000000060c1812a5 */ /* 0x000fe2000f8e003f */
[----:B------:R-:W-:Y:S01]  /*06f0*/  LOP3.LUT R203, R203, 0x1c0, RZ, 0xc0, !PT ;  /* 0x000001c0cbcb7812 */ /* 0x000fe200078ec0ff */
[----:B------:R-:W-:Y:S01]  /*0700*/  IMAD.IADD R15, R4, 0x1, -R15 ;  /* 0x00000001040f7824 */ /* 0x000fe200078e0a0f */
[----:B------:R-:W-:Y:S01]  /*0710*/  @!UP1 USHF.R.S32.HI UR9, URZ, 0x1f, UR16 ;  /* 0x0000001f3f099899 */ /* 0x000fe20008011410 */
[----:B-1----:R-:W-:Y:S01]  /*0720*/  IABS R6, R3 ;  /* 0x0000000300067213 */ /* 0x002fe20000000000 */
[----:B------:R-:W-:Y:S01]  /*0730*/  IMAD.IADD R201, R8, 0x1, -R201 ;  /* 0x0000000108c97824 */ /* 0x000fe200078e0ac9 */
[----:B------:R-:W-:Y:S01]  /*0740*/  PLOP3.LUT P2, PT, PT, PT, UP0, 0x80, 0x0 ;  /* 0x000000000000781c */ /* 0x000fe20003f4f008 */
[----:B------:R-:W-:Y:S01]  /*0750*/  IMAD.MOV.U32 R8, RZ, RZ, RZ ;  /* 0x000000ffff087224 */ /* 0x000fe200078e00ff */
[----:B------:R-:W1:Y:S01]  /*0760*/  I2F.RP R5, R6 ;  /* 0x0000000600057306 */ /* 0x000e620000209400 */
[----:B------:R-:W-:Y:S01]  /*0770*/  @UP1 UIMAD UR15, UR12, UR7, UR25 ;  /* 0x000000070c0f12a4 */ /* 0x000fe2000f8e0219 */
[----:B------:R-:W-:Y:S01]  /*0780*/  ISETP.GE.AND P5, PT, R7, UR5, PT ;  /* 0x0000000507007c0c */ /* 0x000fe2000bfa6270 */
[----:B------:R-:W-:Y:S01]  /*0790*/  @UP0 UIADD3 UR26, UR23, UR8, URZ ;  /* 0x00000008171a0290 */ /* 0x000fe2000fffe03f */
[----:B------:R-:W-:Y:S01]  /*07a0*/  LEA.HI R7, R11, R4, RZ, 0x6 ;  /* 0x000000040b077211 */ /* 0x000fe200078f30ff */
[----:B------:R-:W-:Y:S01]  /*07b0*/  @!UP1 ULDC.64 UR6, c[0x0][0x228] ;  /* 0x00008a0000069ab9 */ /* 0x000fe20000000a00 */
[----:B------:R-:W-:Y:S01]  /*07c0*/  @UP0 ULDC.64 UR10, c[0x0][0x248] ;  /* 0x00009200000a0ab9 */ /* 0x000fe20000000a00 */
[----:B------:R-:W-:Y:S01]  /*07d0*/  @!UP1 UIMAD UR9, UR9, UR6, URZ ;  /* 0x00000006090992a4 */ /* 0x000fe2000f8e023f */
[----:B------:R-:W-:Y:S01]  /*07e0*/  IMAD.WIDE R18, R19, 0x80, R12 ;  /* 0x0000008013127825 */ /* 0x000fe200078e020c */
[----:B------:R-:W-:-:S02]  /*07f0*/  @!UP1 UIMAD.WIDE.U32 UR30, UR16, UR6, URZ ;  /* 0x00000006101e92a5 */ /* 0x000fc4000f8e003f */
[----:B------:R-:W-:Y:S02]  /*0800*/  @UP0 UIMAD.WIDE.U32 UR28, UR26, UR10, URZ ;  /* 0x0000000a1a1c02a5 */ /* 0x000fe4000f8e003f */
[----:B------:R-:W-:Y:S01]  /*0810*/  @!UP1 UIMAD UR7, UR16, UR7, UR9 ;  /* 0x00000007100792a4 */ /* 0x000fe2000f8e0209 */
[----:B-1----:R-:W1:Y:S01]  /*0820*/  MUFU.RCP R9, R5 ;  /* 0x0000000500097308 */ /* 0x002e620000001000 */
[----:B------:R-:W-:Y:S02]  /*0830*/  @UP0 UIMAD UR26, UR26, UR11, URZ ;  /* 0x0000000b1a1a02a4 */ /* 0x000fe4000f8e023f */
[----:B------:R-:W-:Y:S02]  /*0840*/  @!UP1 UIADD3 UR15, UR31, UR7, URZ ;  /* 0x000000071f0f9290 */ /* 0x000fe4000fffe03f */
[----:B------:R-:W-:Y:S01]  /*0850*/  @UP0 UIADD3 UR26, UR29, UR26, URZ ;  /* 0x0000001a1d1a0290 */ /* 0x000fe2000fffe03f */
[----:B------:R-:W-:Y:S01]  /*0860*/  @!UP1 UMOV UR24, UR30 ;  /* 0x0000001e00189c82 */ /* 0x000fe20008000000 */
[----:B-1----:R-:W-:-:S02]  /*0870*/  VIADD R9, R9, 0xffffffe ;  /* 0x0ffffffe09097836 */ /* 0x002fc40000000000 */
[----:B------:R-:W-:-:S04]  /*0880*/  VIADD R5, R12, 0x60 ;  /* 0x000000600c057836 */ /* 0x000fc80000000000 */
[----:B------:R-:W1:Y:S01]  /*0890*/  F2I.FTZ.U32.TRUNC.NTZ R9, R9 ;  /* 0x0000000900097305 */ /* 0x000e62000021f000 */
[----:B------:R-:W-:Y:S02]  /*08a0*/  ISETP.GE.AND P4, PT, R5, UR5, PT ;  /* 0x0000000505007c0c */ /* 0x000fe4000bf86270 */
[----:B------:R-:W-:Y:S02]  /*08b0*/  LOP3.LUT R5, R2, 0xfffffff8, RZ, 0xc0, !PT ;  /* 0xfffffff802057812 */ /* 0x000fe400078ec0ff */
[----:B--2---:R-:W-:-:S03]  /*08c0*/  IABS R2, R0 ;  /* 0x0000000000027213 */ /* 0x004fc60000000000 */
[----:B------:R-:W-:-:S04]  /*08d0*/  IMAD.IADD R5, R4, 0x1, -R5 ;  /* 0x0000000104057824 */ /* 0x000fc800078e0a05 */
[----:B------:R-:W-:Y:S02]  /*08e0*/  IMAD.SHL.U32 R134, R5, 0x8, RZ ;  /* 0x0000000805867824 */ /* 0x000fe400078e00ff */
[----:B-1----:R-:W-:-:S03]  /*08f0*/  IMAD.MOV R175, RZ, RZ, -R9 ;  /* 0x000000ffffaf7224 */ /* 0x002fc600078e0a09 */
[----:B------:R-:W-:Y:S01]  /*0900*/  LOP3.LUT R0, R203, 0x38, R134, 0xf8, !PT ;  /* 0x00000038cb007812 */ /* 0x000fe200078ef886 */
[----:B------:R-:W-:Y:S01]  /*0910*/  IMAD R175, R175, R6, RZ ;  /* 0x00000006afaf7224 */ /* 0x000fe200078e02ff */
[----:B------:R-:W-:-:S03]  /*0920*/  SHF.R.U32.HI R203, RZ, 0x3, R203 ;  /* 0x00000003ffcb7819 */ /* 0x000fc600000116cb */
[----:B------:R-:W-:Y:S01]  /*0930*/  IMAD.HI.U32 R175, R9, R175, R8 ;  /* 0x000000af09af7227 */ /* 0x000fe200078e0008 */
[----:B------:R-:W-:Y:S02]  /*0940*/  LOP3.LUT R203, R0, R203, RZ, 0x3c, !PT ;  /* 0x000000cb00cb7212 */ /* 0x000fe400078e3cff */
[----:B------:R-:W-:Y:S01]  /*0950*/  SHF.R.S32.HI R0, RZ, 0x1f, R15 ;  /* 0x0000001fff007819 */ /* 0x000fe2000001140f */
[----:B------:R-:W-:Y:S02]  /*0960*/  IMAD.SHL.U32 R8, R7, 0x8, RZ ;  /* 0x0000000807087824 */ /* 0x000fe400078e00ff */
[----:B------:R-:W-:Y:S01]  /*0970*/  IMAD.HI.U32 R175, R175, R2, RZ ;  /* 0x00000002afaf7227 */ /* 0x000fe200078e00ff */
[----:B------:R-:W-:-:S03]  /*0980*/  LEA.HI R0, R0, R15, RZ, 0x3 ;  /* 0x0000000f00007211 */ /* 0x000fc600078f18ff */
[----:B------:R-:W-:-:S04]  /*0990*/  IMAD.MOV R9, RZ, RZ, -R175 ;  /* 0x000000ffff097224 */ /* 0x000fc800078e0aaf */
[----:B------:R-:W-:Y:S01]  /*09a0*/  IMAD R9, R6, R9, R2 ;  /* 0x0000000906097224 */ /* 0x000fe200078e0202 */
[----:B------:R-:W-:-:S04]  /*09b0*/  LOP3.LUT R2, R0, 0xfffffff8, RZ, 0xc0, !PT ;  /* 0xfffffff800027812 */ /* 0x000fc800078ec0ff */
[----:B------:R-:W-:Y:S01]  /*09c0*/  ISETP.GT.U32.AND P0, PT, R6, R9, PT ;  /* 0x000000090600720c */ /* 0x000fe20003f04070 */
[----:B------:R-:W-:Y:S01]  /*09d0*/  IMAD.IADD R2, R15, 0x1, -R2 ;  /* 0x000000010f027824 */ /* 0x000fe200078e0a02 */
[----:B------:R-:W-:Y:S11]  /*09e0*/  @P2 BRA `(.L_x_81) ;  /* 0x0000000000302947 */ /* 0x000ff60003800000 */
        /* <DEDUP_REMOVED lines=11> */
[----:B------:R-:W-:-:S12]  /*0aa0*/  UIADD3 UR26, UR29, UR7, URZ ;  /* 0x000000071d1a7290 */ /* 0x000fd8000fffe03f */
.L_x_81:
[----:B------:R-:W-:Y:S01]  /*0ab0*/  @UP0 UIADD3 UR27, UR23, UR8, URZ ;  /* 0x00000008171b0290 */ /* 0x000fe2000fffe03f */
[----:B------:R-:W-:Y:S01]  /*0ac0*/  @!P0 IMAD.IADD R9, R9, 0x1, -R6 ;  /* 0x0000000109098824 */ /* 0x000fe200078e0a06 */
[----:B------:R-:W-:Y:S01]  /*0ad0*/  USHF.R.S32.HI UR25, URZ, 0x1f, UR4 ;  /* 0x0000001f3f197899 */ /* 0x000fe20008011404 */
[----:B------:R-:W-:Y:S01]  /*0ae0*/  SHF.R.S32.HI R135, RZ, 0x1f, R134 ;  /* 0x0000001fff877819 */ /* 0x000fe20000011486 */
[----:B------:R-:W-:Y:S01]  /*0af0*/  @UP0 ULDC.64 UR8, c[0x0][0x250] ;  /* 0x0000940000080ab9 */ /* 0x000fe20000000a00 */
[----:B------:R-:W-:Y:S01]  /*0b00*/  LOP3.LUT R203, R203, 0xfffffe00, R8, 0xf8, !PT ;  /* 0xfffffe00cbcb7812 */ /* 0x000fe200078ef808 */
[----:B------:R-:W-:Y:S01]  /*0b10*/  @UP0 UIMAD.WIDE.U32 UR6, UR27, UR8, URZ ;  /* 0x000000081b0602a5 */ /* 0x000fe2000f8e003f */
[----:B------:R-:W-:Y:S01]  /*0b20*/  ISETP.GE.U32.AND P1, PT, R9, R6, PT ;  /* 0x000000060900720c */ /* 0x000fe20003f26070 */
[----:B------:R-:W-:Y:S01]  /*0b30*/  @UP0 UIMAD UR27, UR27, UR9, URZ ;  /* 0x000000091b1b02a4 */ /* 0x000fe2000f8e023f */
[----:B------:R-:W-:-:S03]  /*0b40*/  LOP3.LUT R6, R3, UR4, RZ, 0x3c, !PT ;  /* 0x0000000403067c12 */ /* 0x000fc6000f8e3cff */
[----:B------:R-:W-:Y:S01]  /*0b50*/  @UP0 UIADD3 UR27, UR7, UR27, URZ ;  /* 0x0000001b071b0290 */ /* 0x000fe2000fffe03f */
[----:B------:R-:W-:Y:S11]  /*0b60*/  @P2 BRA `(.L_x_82) ;  /* 0x0000000000342947 */ /* 0x000ff60003800000 */
        /* <DEDUP_REMOVED lines=11> */
[----:B------:R-:W-:Y:S01]  /*0c20*/  UIADD3 UR27, UR31, UR7, URZ ;  /* 0x000000071f1b7290 */ /* 0x000fe2000fffe03f */
[----:B------:R-:W-:-:S11]  /*0c30*/  UMOV UR6, UR30 ;  /* 0x0000001e00067c82 */ /* 0x000fd60008000000 */
.L_x_82:
[----:B------:R-:W-:Y:S01]  /*0c40*/  ISETP.GE.AND P2, PT, R6, RZ, PT ;  /* 0x000000ff0600720c */ /* 0x000fe20003f46270 */
[----:B------:R-:W-:Y:S01]  /*0c50*/  IMAD R7, R13, UR10, RZ ;  /* 0x0000000a0d077c24 */ /* 0x000fe2000f8e02ff */
[----:B------:R-:W-:Y:S01]  /*0c60*/  ISETP.NE.AND P3, PT, R3, RZ, PT ;  /* 0x000000ff0300720c */ /* 0x000fe20003f65270 */
[C---:B------:R-:W-:Y:S01]  /*0c70*/  IMAD.WIDE.U32 R14, R12.reuse, UR10, R134 ;  /* 0x0000000a0c0e7c25 */ /* 0x040fe2000f8e0086 */
[----:B------:R-:W1:Y:S01]  /*0c80*/  S2UR UR23, SR_CgaCtaId ;  /* 0x00000000001779c3 */ /* 0x000e620000008800 */
[----:B------:R-:W-:Y:S01]  /*0c90*/  UIADD3 UR16, UR17, -0x1, URZ ;  /* 0xffffffff11107890 */ /* 0x000fe2000fffe03f */
[----:B------:R-:W-:Y:S01]  /*0ca0*/  IADD3 R10, R12, 0x20, RZ ;  /* 0x000000200c0a7810 */ /* 0x000fe20007ffe0ff */
[----:B------:R-:W-:Y:S01]  /*0cb0*/  @!P0 VIADD R175, R175, 0x1 ;  /* 0x00000001afaf8836 */ /* 0x000fe20000000000 */
[----:B------:R-:W-:Y:S01]  /*0cc0*/  IADD3 R210, P0, R14, UR28, RZ ;  /* 0x0000001c0ed27c10 */ /* 0x000fe2000ff1e0ff */
[C---:B------:R-:W-:Y:S01]  /*0cd0*/  IMAD R6, R12.reuse, UR11, R7 ;  /* 0x0000000b0c067c24 */ /* 0x040fe2000f8e0207 */
[----:B------:R-:W-:Y:S01]  /*0ce0*/  BSSY B0, `(.L_x_83) ;  /* 0x0000047000007945 */ /* 0x000fe20003800000 */
[----:B------:R-:W-:Y:S01]  /*0cf0*/  IMAD.WIDE.U32 R8, R12, UR8, R134 ;  /* 0x000000080c087c25 */ /* 0x000fe2000f8e0086 */
[----:B------:R-:W-:-:S02]  /*0d00*/  IADD3 R208, R134, 0x80, RZ ;  /* 0x0000008086d07810 */ /* 0x000fc40007ffe0ff */
[----:B------:R-:W-:Y:S01]  /*0d10*/  IADD3.X R211, R15, UR26, R6, P0, !PT ;  /* 0x0000001a0fd37c10 */ /* 0x000fe200087fe406 */
[----:B------:R-:W-:Y:S02]  /*0d20*/  IMAD R7, R13, UR8, RZ ;  /* 0x000000080d077c24 */ /* 0x000fe4000f8e02ff */
[----:B------:R-:W-:Y:S01]  /*0d30*/  @P1 VIADD R175, R175, 0x1 ;  /* 0x00000001afaf1836 */ /* 0x000fe20000000000 */
[----:B------:R-:W-:Y:S01]  /*0d40*/  IADD3 R172, P1, R8, UR6, RZ ;  /* 0x0000000608ac7c10 */ /* 0x000fe2000ff3e0ff */
[----:B------:R-:W-:Y:S01]  /*0d50*/  IMAD R6, R12, UR9, R7 ;  /* 0x000000090c067c24 */ /* 0x000fe2000f8e0207 */
[----:B------:R-:W-:Y:S01]  /*0d60*/  IADD3 R8, P0, R134, UR24, RZ ;  /* 0x0000001886087c10 */ /* 0x000fe2000ff1e0ff */
[----:B------:R-:W-:Y:S01]  /*0d70*/  ULDC.64 UR6, c[0x0][0x258] ;  /* 0x0000960000067ab9 */ /* 0x000fe20000000a00 */
[----:B------:R-:W-:Y:S01]  /*0d80*/  @!P2 IADD3 R175, -R175, RZ, RZ ;  /* 0x000000ffafafa210 */ /* 0x000fe20007ffe1ff */
[----:B------:R-:W-:Y:S01]  /*0d90*/  UIMAD UR24, UR25, UR6, URZ ;  /* 0x00000006191872a4 */ /* 0x000fe2000f8e023f */
[----:B------:R-:W-:Y:S01]  /*0da0*/  @!P3 LOP3.LUT R175, RZ, R3, RZ, 0x33, !PT ;  /* 0x00000003ffafb212 */ /* 0x000fe200078e33ff */
[----:B------:R-:W-:Y:S01]  /*0db0*/  IMAD.U32 R14, RZ, RZ, UR6 ;  /* 0x00000006ff0e7e24 */ /* 0x000fe2000f8e00ff */
[----:B------:R-:W-:Y:S01]  /*0dc0*/  IADD3.X R173, R9, UR27, R6, P1, !PT ;  /* 0x0000001b09ad7c10 */ /* 0x000fe20008ffe406 */
[----:B------:R-:W-:Y:S01]  /*0dd0*/  UIMAD UR24, UR4, UR7, UR24 ;  /* 0x00000007041872a4 */ /* 0x000fe2000f8e0218 */
[----:B------:R-:W-:Y:S01]  /*0de0*/  IADD3.X R9, R135, UR15, RZ, P0, !PT ;  /* 0x0000000f87097c10 */ /* 0x000fe200087fe4ff */
[----:B------:R-:W-:Y:S01]  /*0df0*/  UIMAD UR15, UR16, -0x40, UR22 ;  /* 0xffffffc0100f78a4 */ /* 0x000fe2000f8e0216 */
[----:B------:R-:W-:Y:S01]  /*0e00*/  SHF.R.S32.HI R6, RZ, 0x1f, R175 ;  /* 0x0000001fff067819 */ /* 0x000fe200000114af */
[----:B------:R-:W-:Y:S01]  /*0e10*/  ULDC.64 UR6, c[0x0][0x260] ;  /* 0x0000980000067ab9 */ /* 0x000fe20000000a00 */
[----:B------:R-:W-:Y:S01]  /*0e20*/  ISETP.GE.AND P0, PT, R12, UR5, PT ;  /* 0x000000050c007c0c */ /* 0x000fe2000bf06270 */
[----:B------:R-:W-:Y:S01]  /*0e30*/  IMAD.WIDE.U32 R14, R14, UR4, R8 ;  /* 0x000000040e0e7c25 */ /* 0x000fe2000f8e0008 */
[----:B------:R-:W-:Y:S01]  /*0e40*/  UMOV UR4, 0x400 ;  /* 0x0000040000047882 */ /* 0x000fe20000000000 */
[----:B------:R-:W-:Y:S01]  /*0e50*/  ISETP.GE.AND P1, PT, R10, UR5, PT ;  /* 0x000000050a007c0c */ /* 0x000fe2000bf26270 */
[----:B-1----:R-:W-:Y:S01]  /*0e60*/  ULEA UR4, UR23, UR4, 0x18 ;  /* 0x0000000417047291 */ /* 0x002fe2000f8ec03f */
[----:B------:R-:W-:Y:S01]  /*0e70*/  IMAD R8, R6, UR6, RZ ;  /* 0x0000000606087c24 */ /* 0x000fe2000f8e02ff */
[----:B------:R-:W-:Y:S01]  /*0e80*/  IADD3 R17, R15, UR24, RZ ;  /* 0x000000180f117c10 */ /* 0x000fe2000fffe0ff */
[----:B------:R-:W-:-:S03]  /*0e90*/  IMAD.WIDE.U32 R210, R175, UR6, R210 ;  /* 0x00000006afd27c25 */ /* 0x000fc6000f8e00d2 */
[----:B------:R-:W-:Y:S01]  /*0ea0*/  LEA R203, R203, UR4, 0x1 ;  /* 0x00000004cbcb7c11 */ /* 0x000fe2000f8e08ff */
[C---:B------:R-:W-:Y:S01]  /*0eb0*/  IMAD R213, R175.reuse, UR7, R8 ;  /* 0x00000007afd57c24 */ /* 0x040fe2000f8e0208 */
[----:B------:R-:W-:Y:S01]  /*0ec0*/  ULDC.64 UR6, c[0x0][0x268] ;  /* 0x00009a0000067ab9 */ /* 0x000fe20000000a00 */
[----:B------:R-:W-:Y:S02]  /*0ed0*/  VIADD R209, R134, 0x40 ;  /* 0x0000004086d17836 */ /* 0x000fe40000000000 */
[----:B------:R-:W-:Y:S02]  /*0ee0*/  IMAD R6, R6, UR6, RZ ;  /* 0x0000000606067c24 */ /* 0x000fe4000f8e02ff */
[----:B------:R-:W-:-:S04]  /*0ef0*/  IMAD.WIDE.U32 R172, R175, UR6, R172 ;  /* 0x00000006afac7c25 */ /* 0x000fc8000f8e00ac */
[----:B------:R-:W-:Y:S01]  /*0f00*/  IMAD R175, R175, UR7, R6 ;  /* 0x00000007afaf7c24 */ /* 0x000fe2000f8e0206 */
[----:B------:R-:W-:Y:S06]  /*0f10*/  @P0 BRA `(.L_x_84) ;  /* 0x00000000008c0947 */ /* 0x000fec0003800000 */
[----:B------:R-:W-:Y:S01]  /*0f20*/  ULDC UR23, c[0x0][0x2d0] ;  /* 0x0000b40000177ab9 */ /* 0x000fe20000000800 */
[----:B------:R-:W-:Y:S01]  /*0f30*/  ULDC.64 UR6, c[0x0][0x240] ;  /* 0x0000900000067ab9 */ /* 0x000fe20000000a00 */
[----:B------:R-:W-:Y:S01]  /*0f40*/  ISETP.GE.AND P6, PT, R134, UR23, PT ;  /* 0x0000001786007c0c */ /* 0x000fe2000bfc6270 */
[----:B------:R-:W-:Y:S01]  /*0f50*/  IMAD R3, R19, UR6, RZ ;  /* 0x0000000613037c24 */ /* 0x000fe2000f8e02ff */
[----:B------:R-:W-:Y:S01]  /*0f60*/  ISETP.GE.AND P3, PT, R209, UR23, PT ;  /* 0x00000017d1007c0c */ /* 0x000fe2000bf66270 */
[----:B------:R-:W-:Y:S01]  /*0f70*/  IMAD.MOV.U32 R16, RZ, RZ, R14 ;  /* 0x000000ffff107224 */ /* 0x000fe200078e000e */
[----:B------:R-:W-:Y:S01]  /*0f80*/  ISETP.GE.AND P2, PT, R208, UR23, PT ;  /* 0x00000017d0007c0c */ /* 0x000fe2000bf46270 */
[C---:B------:R-:W-:Y:S02]  /*0f90*/  IMAD R20, R18.reuse, UR7, R3 ;  /* 0x0000000712147c24 */ /* 0x040fe4000f8e0203 */
[----:B------:R-:W-:-:S04]  /*0fa0*/  IMAD.WIDE.U32 R22, R18, UR6, R16 ;  /* 0x0000000612167c25 */ /* 0x000fc8000f8e0010 */
[----:B------:R-:W-:Y:S02]  /*0fb0*/  IMAD.IADD R20, R23, 0x1, R20 ;  /* 0x0000000117147824 */ /* 0x000fe400078e0214 */
[----:B------:R-:W1:Y:S01]  /*0fc0*/  @!P6 LDC.64 R8, c[0x0][0x210] ;  /* 0x00008400ff08eb82 */ /* 0x000e620000000a00 */
[----:B------:R2:W-:Y:S07]  /*0fd0*/  @P6 STS.128 [R203], RZ ;  /* 0x000000ffcb006388 */ /* 0x0005ee0000000c00 */
[----:B------:R-:W3:Y:S01]  /*0fe0*/  @!P3 LDC.64 R6, c[0x0][0x210] ;  /* 0x00008400ff06bb82 */ /* 0x000ee20000000a00 */
[----:B-1----:R-:W-:-:S04]  /*0ff0*/  @!P6 LEA R8, P0, R22, R8, 0x1 ;  /* 0x000000081608e211 */ /* 0x002fc800078008ff */
[C---:B------:R-:W-:Y:S02]  /*1000*/  @!P6 LEA.HI.X R9, R22.reuse, R9, R20, 0x1, P0 ;  /* 0x000000091609e211 */ /* 0x040fe400000f0c14 */
[----:B---3--:R-:W-:-:S03]  /*1010*/  @!P3 LEA R6, P0, R22, R6, 0x1 ;  /* 0x000000061606b211 */ /* 0x008fc600078008ff */
[----:B------:R-:W-:Y:S01]  /*1020*/  @!PT LDS RZ, [RZ] ;  /* 0x00000000fffff984 */ /* 0x000fe20000000800 */
[----:B------:R-:W-:Y:S01]  /*1030*/  @!PT LDS RZ, [RZ] ;  /* 0x00000000fffff984 */ /* 0x000fe20000000800 */
[----:B------:R-:W-:Y:S01]  /*1040*/  @!PT LDS RZ, [RZ] ;  /* 0x00000000fffff984 */ /* 0x000fe20000000800 */
[----:B------:R2:W-:Y:S01]  /*1050*/  @!P6 LDGSTS.E.BYPASS.LTC128B.128 [R203], desc[UR20][R8.64] ;  /* 0x0000000008cbefae */ /* 0x0005e2000b901d54 */
[----:B------:R-:W-:-:S03]  /*1060*/  @!P3 LEA.HI.X R7, R22, R7, R20, 0x1, P0 ;  /* 0x000000071607b211 */ /* 0x000fc600000f0c14 */
[----:B------:R2:W-:Y:S04]  /*1070*/  @P3 STS.128 [R203+0x4000], RZ ;  /* 0x004000ffcb003388 */ /* 0x0005e80000000c00 */
[----:B------:R-:W-:Y:S01]  /*1080*/  @!PT LDS RZ, [RZ] ;  /* 0x00000000fffff984 */ /* 0x000fe20000000800 */
[----:B------:R-:W-:Y:S01]  /*1090*/  @!PT LDS RZ, [RZ] ;  /* 0x00000000fffff984 */ /* 0x000fe20000000800 */
[----:B------:R-:W-:Y:S01]  /*10a0*/  @!PT LDS RZ, [RZ] ;  /* 0x00000000fffff984 */ /* 0x000fe20000000800 */
[----:B------:R2:W-:Y:S04]  /*10b0*/  @!P3 LDGSTS.E.BYPASS.LTC128B.128 [R203+0x4000], desc[UR20][R6.64+0x80] ;  /* 0x0400008006cbbfae */ /* 0x0005e8000b901d54 */
[----:B------:R2:W-:Y:S01]  /*10c0*/  @P2 STS.128 [R203+0x8000], RZ ;  /* 0x008000ffcb002388 */ /* 0x0005e20000000c00 */
[----:B------:R-:W-:Y:S05]  /*10d0*/  @P2 BRA `(.L_x_84) ;  /* 0x00000000001c2947 */ /* 0x000fea0003800000 */
[----:B------:R-:W-:Y:S02]  /*10e0*/  ULDC.64 UR6, c[0x0][0x210] ;  /* 0x0000840000067ab9 */ /* 0x000fe40000000a00 */
[----:B--2---:R-:W-:-:S04]  /*10f0*/  LEA R6, P0, R22, UR6, 0x1 ;  /* 0x0000000616067c11 */ /* 0x004fc8000f8008ff */
[----:B------:R-:W-:-:S05]  /*1100*/  LEA.HI.X R7, R22, UR7, R20, 0x1, P0 ;  /* 0x0000000716077c11 */ /* 0x000fca00080f0c14 */
[----:B------:R-:W-:Y:S01]  /*1110*/  @!PT LDS RZ, [RZ] ;  /* 0x00000000fffff984 */ /* 0x000fe20000000800 */
[----:B------:R-:W-:Y:S01]  /*1120*/  @!PT LDS RZ, [RZ] ;  /* 0x00000000fffff984 */ /* 0x000fe20000000800 */
[----:B------:R-:W-:Y:S01]  /*1130*/  @!PT LDS RZ, [RZ] ;  /* 0x00000000fffff984 */ /* 0x000fe20000000800 */
[----:B------:R1:W-:Y:S04]  /*1140*/  LDGSTS.E.BYPASS.LTC128B.128 [R203+0x8000], desc[UR20][R6.64+0x100] ;  /* 0x0800010006cb7fae */ /* 0x0003e8000b901d54 */
.L_x_84:
[----:B------:R-:W-:Y:S05]  /*1150*/  BSYNC B0 ;  /* 0x0000000000007941 */ /* 0x000fea0003800000 */
.L_x_83:
[----:B------:R-:W-:Y:S04]  /*1160*/  BSSY B0, `(.L_x_85) ;  /* 0x0000028000007945 */ /* 0x000fe80003800000 */
[----:B------:R-:W-:Y:S05]  /*1170*/  @P1 BRA `(.L_x_86) ;  /* 0x0000000000981947 */ /* 0x000fea0003800000 */
[----:B------:R-:W-:Y:S01]  /*1180*/  ULDC UR23, c[0x0][0x2d0] ;  /* 0x0000b40000177ab9 */ /* 0x000fe20000000800 */
[----:B------:R-:W-:Y:S01]  /*1190*/  IADD3 R20, P0, R18, 0x20, RZ ;  /* 0x0000002012147810 */ /* 0x000fe20007f1e0ff */
[----:B------:R-:W-:Y:S01]  /*11a0*/  ULDC.64 UR6, c[0x0][0x240] ;  /* 0x0000900000067ab9 */ /* 0x000fe20000000a00 */
[----:B------:R-:W-:Y:S01]  /*11b0*/  ISETP.GE.AND P3, PT, R134, UR23, PT ;  /* 0x0000001786007c0c */ /* 0x000fe2000bf66270 */
[----:B------:R-:W-:Y:S01]  /*11c0*/  IMAD.MOV.U32 R22, RZ, RZ, R14 ;  /* 0x000000ffff167224 */ /* 0x000fe200078e000e */
[----:B------:R-:W-:Y:S01]  /*11d0*/  ISETP.GE.AND P2, PT, R209, UR23, PT ;  /* 0x00000017d1007c0c */ /* 0x000fe2000bf46270 */
[----:B------:R-:W-:Y:S01]  /*11e0*/  IMAD.X R3, RZ, RZ, R19, P0 ;  /* 0x000000ffff037224 */ /* 0x000fe200000e0613 */
[----:B------:R-:W-:Y:S01]  /*11f0*/  ISETP.GE.AND P0, PT, R208, UR23, PT ;  /* 0x00000017d0007c0c */ /* 0x000fe2000bf06270 */
[----:B------:R-:W-:Y:S02]  /*1200*/  IMAD.MOV.U32 R23, RZ, RZ, R17 ;  /* 0x000000ffff177224 */ /* 0x000fe400078e0011 */
[----:B------:R-:W-:-:S02]  /*1210*/  IMAD R3, R3, UR6, RZ ;  /* 0x0000000603037c24 */ /* 0x000fc4000f8e02ff */
[----:B------:R-:W-:-:S04]  /*1220*/  IMAD.WIDE.U32 R22, R20, UR6, R22 ;  /* 0x0000000614167c25 */ /* 0x000fc8000f8e0016 */
[----:B--2---:R-:W2:Y:S01]  /*1230*/  @!P3 LDC.64 R8, c[0x0][0x210] ;  /* 0x00008400ff08bb82 */ /* 0x004ea20000000a00 */
[----:B------:R-:W-:Y:S01]  /*1240*/  IMAD R3, R20, UR7, R3 ;  /* 0x0000000714037c24 */ /* 0x000fe2000f8e0203 */
[----:B------:R3:W-:Y:S06]  /*1250*/  @P3 STS.128 [R203+0x1000], RZ ;  /* 0x001000ffcb003388 */ /* 0x0007ec0000000c00 */
[----:B-1----:R-:W1:Y:S01]  /*1260*/  @!P2 LDC.64 R6, c[0x0][0x210] ;  /* 0x00008400ff06ab82 */ /* 0x002e620000000a00 */
[----:B--2---:R-:W-:Y:S01]  /*1270*/  @!P3 LEA R20, P6, R22, R8, 0x1 ;  /* 0x000000081614b211 */ /* 0x004fe200078c08ff */
[----:B------:R-:W-:-:S05]  /*1280*/  IMAD.IADD R8, R23, 0x1, R3 ;  /* 0x0000000117087824 */ /* 0x000fca00078e0203 */
[C---:B------:R-:W-:Y:S02]  /*1290*/  @!P3 LEA.HI.X R21, R22.reuse, R9, R8, 0x1, P6 ;  /* 0x000000091615b211 */ /* 0x040fe400030f0c08 */
[----:B-1----:R-:W-:-:S03]  /*12a0*/  @!P2 LEA R6, P1, R22, R6, 0x1 ;  /* 0x000000061606a211 */ /* 0x002fc600078208ff */
[----:B------:R-:W-:Y:S01]  /*12b0*/  @!PT LDS RZ, [RZ] ;  /* 0x00000000fffff984 */ /* 0x000fe20000000800 */
[----:B------:R-:W-:Y:S01]  /*12c0*/  @!PT LDS RZ, [RZ] ;  /* 0x00000000fffff984 */ /* 0x000fe20000000800 */
[----:B------:R-:W-:Y:S01]  /*12d0*/  @!PT LDS RZ, [RZ] ;  /* 0x00000000fffff984 */ /* 0x000fe20000000800 */
[----:B------:R3:W-:Y:S01]  /*12e0*/  @!P3 LDGSTS.E.BYPASS.LTC128B.128 [R203+0x1000], desc[UR20][R20.64] ;  /* 0x0100000014cbbfae */ /* 0x0007e2000b901d54 */
        /* <DEDUP_REMOVED lines=9> */
[----:B---3--:R-:W-:-:S04]  /*1380*/  LEA R6, P0, R22, UR6, 0x1 ;  /* 0x0000000616067c11 */ /* 0x008fc8000f8008ff */
[----:B------:R-:W-:-:S05]  /*1390*/  LEA.HI.X R7, R22, UR7, R8, 0x1, P0 ;  /* 0x0000000716077c11 */ /* 0x000fca00080f0c08 */
[----:B------:R-:W-:Y:S01]  /*13a0*/  @!PT LDS RZ, [RZ] ;  /* 0x00000000fffff984 */ /* 0x000fe20000000800 */
[----:B------:R-:W-:Y:S01]  /*13b0*/  @!PT LDS RZ, [RZ] ;  /* 0x00000000fffff984 */ /* 0x000fe20000000800 */
[----:B------:R-:W-:Y:S01]  /*13c0*/  @!PT LDS RZ, [RZ] ;  /* 0x00000000fffff984 */ /* 0x000fe20000000800 */
[----:B------:R4:W-:Y:S04]  /*13d0*/  LDGSTS.E.BYPASS.LTC128B.128 [R203+0x9000], desc[UR20][R6.64+0x100] ;  /* 0x0900010006cb7fae */ /* 0x0009e8000b901d54 */
.L_x_86:
[----:B------:R-:W-:Y:S05]  /*13e0*/  BSYNC B0 ;  /* 0x0000000000007941 */ /* 0x000fea0003800000 */
.L_x_85:
[----:B------:R-:W-:Y:S04]  /*13f0*/  BSSY B0, `(.L_x_87) ;  /* 0x0000028000007945 */ /* 0x000fe80003800000 */
[----:B------:R-:W-:Y:S05]  /*1400*/  @P5 BRA `(.L_x_88) ;  /* 0x0000000000985947 */ /* 0x000fea0003800000 */
[----:B------:R-:W-:Y:S01]  /*1410*/  ULDC UR23, c[0x0][0x2d0] ;  /* 0x0000b40000177ab9 */ /* 0x000fe20000000800 */
[----:B---3--:R-:W-:Y:S01]  /*1420*/  IADD3 R20, P0, R18, 0x40, RZ ;  /* 0x0000004012147810 */ /* 0x008fe20007f1e0ff */
        /* <DEDUP_REMOVED lines=12> */
[----:B-1--4-:R-:W1:Y:S01]  /*14f0*/  @!P2 LDC.64 R6, c[0x0][0x210] ;  /* 0x00008400ff06ab82 */ /* 0x012e620000000a00 */
        /* <DEDUP_REMOVED lines=23> */
.L_x_88:
[----:B------:R-:W-:Y:S05]  /*1670*/  BSYNC B0 ;  /* 0x0000000000007941 */ /* 0x000fea0003800000 */
.L_x_87:
        /* <DEDUP_REMOVED lines=10> */
[----:B------:R-:W-:-:S04]  /*1720*/  IMAD.WIDE.U32 R14, R3, UR6, R14 ;  /* 0x00000006030e7c25 */ /* 0x000fc8000f8e000e */
[----:B------:R-:W-:-:S04]  /*1730*/  IMAD R16, R16, UR6, RZ ;  /* 0x0000000610107c24 */ /* 0x000fc8000f8e02ff */
[----:B--2---:R-:W2:Y:S01]  /*1740*/  @!P3 LDC.64 R8, c[0x0][0x210] ;  /* 0x00008400ff08bb82 */ /* 0x004ea20000000a00 */
[----:B------:R-:W-:Y:S01]  /*1750*/  IMAD R16, R3, UR7, R16 ;  /* 0x0000000703107c24 */ /* 0x000fe2000f8e0210 */
[----:B------:R2:W-:Y:S03]  /*1760*/  @P3 STS.128 [R203+0x3000], RZ ;  /* 0x003000ffcb003388 */ /* 0x0005e60000000c00 */
[----:B------:R-:W-:-:S03]  /*1770*/  IMAD.IADD R16, R15, 0x1, R16 ;  /* 0x000000010f107824 */ /* 0x000fc600078e0210 */
[----:B-1-34-:R-:W1:Y:S01]  /*1780*/  @!P2 LDC.64 R6, c[0x0][0x210] ;  /* 0x00008400ff06ab82 */ /* 0x01ae620000000a00 */
[----:B--2---:R-:W-:-:S04]  /*1790*/  @!P3 LEA R8, P4, R14, R8, 0x1 ;  /* 0x000000080e08b211 */ /* 0x004fc800078808ff */
        /* <DEDUP_REMOVED lines=15> */
[----:B-1----:R-:W-:-:S04]  /*1890*/  LEA R6, P0, R14, UR6, 0x1 ;  /* 0x000000060e067c11 */ /* 0x002fc8000f8008ff */
[----:B------:R-:W-:-:S05]  /*18a0*/  LEA.HI.X R7, R14, UR7, R16, 0x1, P0 ;  /* 0x000000070e077c11 */ /* 0x000fca00080f0c10 */
[----:B------:R-:W-:Y:S01]  /*18b0*/  @!PT LDS RZ, [RZ] ;  /* 0x00000000fffff984 */ /* 0x000fe20000000800 */
[----:B------:R-:W-:Y:S01]  /*18c0*/  @!PT LDS RZ, [RZ] ;  /* 0x00000000fffff984 */ /* 0x000fe20000000800 */
[----:B------:R-:W-:Y:S01]  /*18d0*/  @!PT LDS RZ, [RZ] ;  /* 0x00000000fffff984 */ /* 0x000fe20000000800 */
[----:B------:R1:W-:Y:S04]  /*18e0*/  LDGSTS.E.BYPASS.LTC128B.128 [R203+0xb000], desc[UR20][R6.64+0x100] ;  /* 0x0b00010006cb7fae */ /* 0x0003e8000b901d54 */
.L_x_90:
[----:B------:R-:W-:Y:S05]  /*18f0*/  BSYNC B0 ;  /* 0x0000000000007941 */ /* 0x000fea0003800000 */
.L_x_89:
[----:B------:R-:W-:Y:S01]  /*1900*/  USHF.L.U32 UR28, UR10, 0x6, URZ ;  /* 0x000000060a1c7899 */ /* 0x000fe2000800063f */
[----:B------:R-:W-:Y:S01]  /*1910*/  ISETP.GE.AND P0, PT, R12, UR15, PT ;  /* 0x0000000f0c007c0c */ /* 0x000fe2000bf06270 */
[----:B------:R-:W-:Y:S01]  /*1920*/  USHF.L.U64.HI UR27, UR10, 0x6, UR11 ;  /* 0x000000060a1b7899 */ /* 0x000fe2000801020b */
[----:B------:R-:W-:Y:S01]  /*1930*/  IMAD.SHL.U32 R16, R5, 0x40, RZ ;  /* 0x0000004005107824 */ /* 0x000fe200078e00ff */
[----:B------:R-:W-:Y:S01]  /*1940*/  USHF.R.S32.HI UR29, URZ, 0x1f, UR16 ;  /* 0x0000001f3f1d7899 */ /* 0x000fe20008011410 */
[----:B------:R-:W-:Y:S01]  /*1950*/  IADD3 R213, R211, R213, RZ ;  /* 0x000000d5d3d57210 */ /* 0x000fe20007ffe0ff */
[----:B------:R-:W-:Y:S01]  /*1960*/  UIMAD UR6, UR27, UR16, URZ ;  /* 0x000000101b0672a4 */ /* 0x000fe2000f8e023f */
[----:B------:R-:W-:Y:S01]  /*1970*/  IMAD.U32 R3, RZ, RZ, UR28 ;  /* 0x0000001cff037e24 */ /* 0x000fe2000f8e00ff */
[----:B------:R-:W-:Y:S01]  /*1980*/  LOP3.LUT R16, R16, 0x1c0, RZ, 0xc0, !PT ;  /* 0x000001c010107812 */ /* 0x000fe200078ec0ff */
[----:B------:R-:W-:Y:S01]  /*1990*/  IMAD.MOV.U32 R212, RZ, RZ, R210 ;  /* 0x000000ffffd47224 */ /* 0x000fe200078e00d2 */
[----:B------:R-:W-:Y:S01]  /*19a0*/  UIMAD UR6, UR29, UR28, UR6 ;  /* 0x0000001c1d0672a4 */ /* 0x000fe2000f8e0206 */
[----:B-1234-:R-:W-:Y:S01]  /*19b0*/  IMAD.SHL.U32 R7, R12, 0x8, RZ ;  /* 0x000000080c077824 */ /* 0x01efe200078e00ff */
[----:B------:R-:W-:Y:S01]  /*19c0*/  BSSY B0, `(.L_x_91) ;  /* 0x0000027000007945 */ /* 0x000fe20003800000 */
[----:B------:R-:W-:Y:S01]  /*19d0*/  IMAD.WIDE.U32 R20, R3, UR16, R212 ;  /* 0x0000001003147c25 */ /* 0x000fe2000f8e00d4 */
[----:B------:R-:W-:-:S02]  /*19e0*/  ISETP.GE.AND P5, PT, R10, UR15, PT ;  /* 0x0000000f0a007c0c */ /* 0x000fc4000bfa6270 */
[----:B------:R-:W-:Y:S01]  /*19f0*/  LOP3.LUT R7, R16, 0x8, R7, 0xf8, !PT ;  /* 0x0000000810077812 */ /* 0x000fe200078ef807 */
[----:B------:R-:W-:Y:S01]  /*1a00*/  IMAD.SHL.U32 R18, R2, 0x40, RZ ;  /* 0x0000004002127824 */ /* 0x000fe200078e00ff */
[----:B------:R-:W-:Y:S02]  /*1a10*/  SHF.R.U32.HI R16, RZ, 0x3, R16 ;  /* 0x00000003ff107819 */ /* 0x000fe40000011610 */
[----:B------:R-:W-:Y:S02]  /*1a20*/  IADD3 R14, R21, UR6, RZ ;  /* 0x00000006150e7c10 */ /* 0x000fe4000fffe0ff */
[----:B------:R-:W-:Y:S02]  /*1a30*/  LOP3.LUT R16, R7, R16, RZ, 0x3c, !PT ;  /* 0x0000001007107212 */ /* 0x000fe400078e3cff */
[----:B------:R-:W-:Y:S01]  /*1a40*/  SHF.L.U32 R15, R201, 0x3, RZ ;  /* 0x00000003c90f7819 */ /* 0x000fe200000006ff */
[----:B------:R-:W-:Y:S06]  /*1a50*/  @P0 BRA `(.L_x_92) ;  /* 0x0000000000740947 */ /* 0x000fec0003800000 */
[----:B------:R-:W-:Y:S02]  /*1a60*/  ULDC UR6, c[0x0][0x2d0] ;  /* 0x0000b40000067ab9 */ /* 0x000fe40000000800 */
[----:B------:R-:W-:Y:S02]  /*1a70*/  ISETP.GE.AND P3, PT, R134, UR6, PT ;  /* 0x0000000686007c0c */ /* 0x000fe4000bf66270 */
[----:B------:R-:W-:Y:S02]  /*1a80*/  ISETP.GE.AND P2, PT, R209, UR6, PT ;  /* 0x00000006d1007c0c */ /* 0x000fe4000bf46270 */
[----:B------:R-:W-:-:S09]  /*1a90*/  ISETP.GE.AND P0, PT, R208, UR6, PT ;  /* 0x00000006d0007c0c */ /* 0x000fd2000bf06270 */
[----:B------:R-:W1:Y:S01]  /*1aa0*/  @!P3 LDC.64 R8, c[0x0][0x218] ;  /* 0x00008600ff08bb82 */ /* 0x000e620000000a00 */
[----:B------:R2:W-:Y:S07]  /*1ab0*/  @P3 STS.128 [R203+0xc000], RZ ;  /* 0x00c000ffcb003388 */ /* 0x0005ee0000000c00 */
[----:B------:R-:W3:Y:S01]  /*1ac0*/  @!P2 LDC.64 R6, c[0x0][0x218] ;  /* 0x00008600ff06ab82 */ /* 0x000ee20000000a00 */
[----:B-1----:R-:W-:-:S04]  /*1ad0*/  @!P3 LEA R8, P4, R20, R8, 0x1 ;  /* 0x000000081408b211 */ /* 0x002fc800078808ff */
[C---:B------:R-:W-:Y:S02]  /*1ae0*/  @!P3 LEA.HI.X R9, R20.reuse, R9, R14, 0x1, P4 ;  /* 0x000000091409b211 */ /* 0x040fe400020f0c0e */
[----:B---3--:R-:W-:-:S03]  /*1af0*/  @!P2 LEA R6, P1, R20, R6, 0x1 ;  /* 0x000000061406a211 */ /* 0x008fc600078208ff */
        /* <DEDUP_REMOVED lines=19> */
.L_x_92:
[----:B------:R-:W-:Y:S05]  /*1c30*/  BSYNC B0 ;  /* 0x0000000000007941 */ /* 0x000fea0003800000 */
.L_x_91:
[----:B------:R-:W-:Y:S01]  /*1c40*/  USHF.L.U64.HI UR23, UR10, 0x5, UR11 ;  /* 0x000000050a177899 */ /* 0x000fe2000801020b */
[----:B------:R-:W-:Y:S01]  /*1c50*/  BSSY B0, `(.L_x_93) ;  /* 0x0000023000007945 */ /* 0x000fe20003800000 */
[----:B------:R-:W-:Y:S01]  /*1c60*/  USHF.L.U32 UR24, UR10, 0x5, URZ ;  /* 0x000000050a187899 */ /* 0x000fe2000800063f */
[----:B------:R-:W-:Y:S02]  /*1c70*/  LOP3.LUT R18, R18, 0x1c0, RZ, 0xc0, !PT ;  /* 0x000001c012127812 */ /* 0x000fe400078ec0ff */
[----:B------:R-:W-:Y:S09]  /*1c80*/  @P5 BRA `(.L_x_94) ;  /* 0x00000000007c5947 */ /* 0x000ff20003800000 */
[----:B------:R-:W-:Y:S01]  /*1c90*/  ULDC UR6, c[0x0][0x2d0] ;  /* 0x0000b40000067ab9 */ /* 0x000fe20000000800 */
[----:B------:R-:W-:Y:S02]  /*1ca0*/  IADD3 R17, P0, R20, UR24, RZ ;  /* 0x0000001814117c10 */ /* 0x000fe4000ff1e0ff */
[----:B------:R-:W-:Y:S02]  /*1cb0*/  ISETP.GE.AND P3, PT, R134, UR6, PT ;  /* 0x0000000686007c0c */ /* 0x000fe4000bf66270 */
[----:B------:R-:W-:Y:S02]  /*1cc0*/  ISETP.GE.AND P2, PT, R209, UR6, PT ;  /* 0x00000006d1007c0c */ /* 0x000fe4000bf46270 */
[----:B------:R-:W-:Y:S02]  /*1cd0*/  IADD3.X R14, R14, UR23, RZ, P0, !PT ;  /* 0x000000170e0e7c10 */ /* 0x000fe400087fe4ff */
[----:B------:R-:W-:-:S07]  /*1ce0*/  ISETP.GE.AND P0, PT, R208, UR6, PT ;  /* 0x00000006d0007c0c */ /* 0x000fce000bf06270 */
[----:B--2---:R-:W2:Y:S01]  /*1cf0*/  @!P3 LDC.64 R8, c[0x0][0x218] ;  /* 0x00008600ff08bb82 */ /* 0x004ea20000000a00 */
[----:B------:R3:W-:Y:S07]  /*1d00*/  @P3 STS.128 [R203+0xd000], RZ ;  /* 0x00d000ffcb003388 */ /* 0x0007ee0000000c00 */
[----:B-1----:R-:W1:Y:S01]  /*1d10*/  @!P2 LDC.64 R6, c[0x0][0x218] ;  /* 0x00008600ff06ab82 */ /* 0x002e620000000a00 */
        /* <DEDUP_REMOVED lines=22> */
.L_x_94:
[----:B------:R-:W-:Y:S05]  /*1e80*/  BSYNC B0 ;  /* 0x0000000000007941 */ /* 0x000fea0003800000 */
.L_x_93:
[----:B------:R-:W0:Y:S01]  /*1e90*/  LDGDEPBAR ;  /* 0x00000000000079af */ /* 0x000e220000000000 */
[----:B------:R-:W-:Y:S01]  /*1ea0*/  ISETP.GE.AND P0, PT, R12, UR15, PT ;  /* 0x0000000f0c007c0c */ /* 0x000fe2000bf06270 */
[----:B------:R-:W-:Y:S01]  /*1eb0*/  USHF.L.U64.HI UR25, UR8, 0x6, UR9 ;  /* 0x0000000608197899 */ /* 0x000fe20008010209 */
[----:B------:R-:W-:Y:S01]  /*1ec0*/  LOP3.LUT R15, R18, 0x8, R15, 0xf8, !PT ;  /* 0x00000008120f7812 */ /* 0x000fe200078ef80f */
[----:B------:R-:W-:Y:S01]  /*1ed0*/  IMAD.SHL.U32 R0, R0, 0x40, RZ ;  /* 0x0000004000007824 */ /* 0x000fe200078e00ff */
[----:B------:R-:W-:Y:S01]  /*1ee0*/  SHF.R.U32.HI R18, RZ, 0x3, R18 ;  /* 0x00000003ff127819 */ /* 0x000fe20000011612 */
[----:B------:R-:W-:Y:S01]  /*1ef0*/  USHF.L.U32 UR26, UR8, 0x6, URZ ;  /* 0x00000006081a7899 */ /* 0x000fe2000800063f */
[----:B------:R-:W-:Y:S01]  /*1f00*/  IMAD.IADD R175, R173, 0x1, R175 ;  /* 0x00000001adaf7824 */ /* 0x000fe200078e02af */
[----:B------:R-:W-:Y:S01]  /*1f10*/  UIMAD UR6, UR25, UR16, URZ ;  /* 0x00000010190672a4 */ /* 0x000fe2000f8e023f */
[----:B------:R-:W-:Y:S01]  /*1f20*/  LOP3.LUT R15, R15, R18, RZ, 0x3c, !PT ;  /* 0x000000120f0f7212 */ /* 0x000fe200078e3cff */
[----:B-1234-:R-:W-:Y:S01]  /*1f30*/  IMAD.U32 R7, RZ, RZ, UR16 ;  /* 0x00000010ff077e24 */ /* 0x01efe2000f8e00ff */
[----:B------:R-:W-:Y:S01]  /*1f40*/  LEA.HI R6, R11, R4, RZ, 0x5 ;  /* 0x000000040b067211 */ /* 0x000fe200078f28ff */
[----:B------:R-:W-:Y:S01]  /*1f50*/  IMAD.MOV.U32 R174, RZ, RZ, R172 ;  /* 0x000000ffffae7224 */ /* 0x000fe200078e00ac */
[----:B------:R-:W-:Y:S01]  /*1f60*/  UIMAD UR6, UR29, UR26, UR6 ;  /* 0x0000001a1d0672a4 */ /* 0x000fe2000f8e0206 */
[----:B------:R-:W-:Y:S01]  /*1f70*/  LOP3.LUT R0, R15, 0xfffffe00, R0, 0xf8, !PT ;  /* 0xfffffe000f007812 */ /* 0x000fe200078ef800 */
[----:B------:R-:W-:Y:S01]  /*1f80*/  IMAD R201, R201, 0x200, R16 ;  /* 0x00000200c9c97824 */ /* 0x000fe200078e0210 */
[----:B------:R-:W-:Y:S01]  /*1f90*/  SHF.R.S32.HI R85, RZ, 0x5, R6 ;  /* 0x00000005ff557819 */ /* 0x000fe20000011406 */
[----:B------:R-:W-:Y:S01]  /*1fa0*/  IMAD.WIDE.U32 R14, R7, UR26, R174 ;  /* 0x0000001a070e7c25 */ /* 0x000fe2000f8e00ae */
[----:B------:R-:W-:Y:S01]  /*1fb0*/  BSSY B0, `(.L_x_95) ;  /* 0x0000028000007945 */ /* 0x000fe20003800000 */
[----:B------:R-:W-:-:S02]  /*1fc0*/  ISETP.GE.AND P5, PT, R10, UR15, PT ;  /* 0x0000000f0a007c0c */ /* 0x000fc4000bfa6270 */
[----:B------:R-:W-:Y:S01]  /*1fd0*/  VIADD R12, R15, UR6 ;  /* 0x000000060f0c7c36 */ /* 0x000fe20008000000 */
[----:B------:R-:W-:Y:S01]  /*1fe0*/  LEA R201, R201, UR4, 0x1 ;  /* 0x00000004c9c97c11 */ /* 0x000fe2000f8e08ff */
[----:B------:R-:W-:Y:S01]  /*1ff0*/  IMAD R202, R85, 0x400, R0 ;  /* 0x0000040055ca7824 */ /* 0x000fe200078e0200 */
[----:B------:R-:W-:-:S04]  /*2000*/  DEPBAR.LE SB0, 0x0 ;  /* 0x000080000000791a */ /* 0x000fc80000000000 */
[----:B------:R-:W-:Y:S06]  /*2010*/  BAR.SYNC.DEFER_BLOCKING 0x0 ;  /* 0x0000000000007b1d */ /* 0x000fec0000010000 */
[----:B------:R1:W-:Y:S04]  /*2020*/  @P0 STS.128 [R203+0x12000], RZ ;  /* 0x012000ffcb000388 */ /* 0x0003e80000000c00 */
[----:B------:R1:W-:Y:S04]  /*2030*/  @P0 STS.128 [R203+0x14000], RZ ;  /* 0x014000ffcb000388 */ /* 0x0003e80000000c00 */
[----:B------:R1:W-:Y:S01]  /*2040*/  @P0 STS.128 [R203+0x16000], RZ ;  /* 0x016000ffcb000388 */ /* 0x0003e20000000c00 */
[----:B------:R-:W-:Y:S05]  /*2050*/  @P0 BRA `(.L_x_96) ;  /* 0x0000000000740947 */ /* 0x000fea0003800000 */
[----:B------:R-:W-:Y:S02]  /*2060*/  ULDC UR6, c[0x0][0x2d0] ;  /* 0x0000b40000067ab9 */ /* 0x000fe40000000800 */
[----:B------:R-:W-:Y:S02]  /*2070*/  ISETP.GE.AND P3, PT, R134, UR6, PT ;  /* 0x0000000686007c0c */ /* 0x000fe4000bf66270 */
[----:B------:R-:W-:Y:S02]  /*2080*/  ISETP.GE.AND P2, PT, R209, UR6, PT ;  /* 0x00000006d1007c0c */ /* 0x000fe4000bf46270 */
[----:B------:R-:W-:-:S09]  /*2090*/  ISETP.GE.AND P0, PT, R208, UR6, PT ;  /* 0x00000006d0007c0c */ /* 0x000fd2000bf06270 */
[----:B------:R-:W2:Y:S01]  /*20a0*/  @!P3 LDC.64 R10, c[0x0][0x220] ;  /* 0x00008800ff0abb82 */ /* 0x000ea20000000a00 */
[----:B------:R3:W-:Y:S07]  /*20b0*/  @P3 STS.128 [R203+0x12000], RZ ;  /* 0x012000ffcb003388 */ /* 0x0007ee0000000c00 */
[----:B------:R-:W4:Y:S01]  /*20c0*/  @!P2 LDC.64 R8, c[0x0][0x220] ;  /* 0x00008800ff08ab82 */ /* 0x000f220000000a00 */
[----:B--2---:R-:W-:-:S04]  /*20d0*/  @!P3 LEA R10, P4, R14, R10, 0x1 ;  /* 0x0000000a0e0ab211 */ /* 0x004fc800078808ff */
[C---:B------:R-:W-:Y:S02]  /*20e0*/  @!P3 LEA.HI.X R11, R14.reuse, R11, R12, 0x1, P4 ;  /* 0x0000000b0e0bb211 */ /* 0x040fe400020f0c0c */
[----:B----4-:R-:W-:-:S03]  /*20f0*/  @!P2 LEA R8, P1, R14, R8, 0x1 ;  /* 0x000000080e08a211 */ /* 0x010fc600078208ff */
        /* <DEDUP_REMOVED lines=19> */
.L_x_96:
[----:B------:R-:W-:Y:S05]  /*2230*/  BSYNC B0 ;  /* 0x0000000000007941 */ /* 0x000fea0003800000 */
.L_x_95:
[----:B------:R4:W-:Y:S01]  /*2240*/  @P5 STS.128 [R203+0x13000], RZ ;  /* 0x013000ffcb005388 */ /* 0x0009e20000000c00 */
[----:B------:R-:W-:Y:S01]  /*2250*/  USHF.L.U64.HI UR15, UR8, 0x5, UR9 ;  /* 0x00000005080f7899 */ /* 0x000fe20008010209 */
[----:B------:R-:W-:Y:S01]  /*2260*/  BSSY B0, `(.L_x_97) ;  /* 0x0000025000007945 */ /* 0x000fe20003800000 */
[----:B------:R-:W-:Y:S01]  /*2270*/  USHF.L.U32 UR29, UR8, 0x5, URZ ;  /* 0x00000005081d7899 */ /* 0x000fe2000800063f */
[----:B------:R4:W-:Y:S01]  /*2280*/  @P5 STS.128 [R203+0x15000], RZ ;  /* 0x015000ffcb005388 */ /* 0x0009e20000000c00 */
[----:B------:R-:W-:-:S03]  /*2290*/  LEA R202, R202, UR4, 0x1 ;  /* 0x00000004caca7c11 */ /* 0x000fc6000f8e08ff */
[----:B------:R4:W-:Y:S01]  /*22a0*/  @P5 STS.128 [R203+0x17000], RZ ;  /* 0x017000ffcb005388 */ /* 0x0009e20000000c00 */
[----:B------:R-:W-:Y:S06]  /*22b0*/  @P5 BRA `(.L_x_98) ;  /* 0x00000000007c5947 */ /* 0x000fec0003800000 */
[----:B------:R-:W-:Y:S01]  /*22c0*/  ULDC UR6, c[0x0][0x2d0] ;  /* 0x0000b40000067ab9 */ /* 0x000fe20000000800 */
[----:B------:R-:W-:Y:S02]  /*22d0*/  IADD3 R14, P0, R14, UR29, RZ ;  /* 0x0000001d0e0e7c10 */ /* 0x000fe4000ff1e0ff */
[----:B------:R-:W-:Y:S02]  /*22e0*/  ISETP.GE.AND P3, PT, R134, UR6, PT ;  /* 0x0000000686007c0c */ /* 0x000fe4000bf66270 */
[----:B------:R-:W-:Y:S02]  /*22f0*/  ISETP.GE.AND P2, PT, R209, UR6, PT ;  /* 0x00000006d1007c0c */ /* 0x000fe4000bf46270 */
[----:B------:R-:W-:Y:S02]  /*2300*/  IADD3.X R7, R12, UR15, RZ, P0, !PT ;  /* 0x0000000f0c077c10 */ /* 0x000fe400087fe4ff */
[----:B------:R-:W-:-:S07]  /*2310*/  ISETP.GE.AND P0, PT, R208, UR6, PT ;  /* 0x00000006d0007c0c */ /* 0x000fce000bf06270 */
[----:B---3--:R-:W3:Y:S01]  /*2320*/  @!P3 LDC.64 R10, c[0x0][0x220] ;  /* 0x00008800ff0abb82 */ /* 0x008ee20000000a00 */
[----:B------:R1:W-:Y:S07]  /*2330*/  @P3 STS.128 [R203+0x13000], RZ ;  /* 0x013000ffcb003388 */ /* 0x0003ee0000000c00 */
[----:B--2---:R-:W2:Y:S01]  /*2340*/  @!P2 LDC.64 R8, c[0x0][0x220] ;  /* 0x00008800ff08ab82 */ /* 0x004ea20000000a00 */
[----:B---3--:R-:W-:-:S04]  /*2350*/  @!P3 LEA R10, P4, R14, R10, 0x1 ;  /* 0x0000000a0e0ab211 */ /* 0x008fc800078808ff */
[C---:B------:R-:W-:Y:S02]  /*2360*/  @!P3 LEA.HI.X R11, R14.reuse, R11, R7, 0x1, P4 ;  /* 0x0000000b0e0bb211 */ /* 0x040fe400020f0c07 */
[----:B--2---:R-:W-:-:S03]  /*2370*/  @!P2 LEA R8, P1, R14, R8, 0x1 ;  /* 0x000000080e08a211 */ /* 0x004fc600078208ff */
        /* <DEDUP_REMOVED lines=19> */
.L_x_98:
[----:B------:R-:W-:Y:S05]  /*24b0*/  BSYNC B0 ;  /* 0x0000000000007941 */ /* 0x000fea0003800000 */
.L_x_97:
[----:B-123--:R-:W-:Y:S01]  /*24c0*/  LDSM.16.M88.4 R8, [R202] ;  /* 0x00000000ca08783b */ /* 0x00efe20000000200 */
[----:B------:R-:W-:Y:S01]  /*24d0*/  R2P PR, R5, 0x6 ;  /* 0x0000000605007804 */ /* 0x000fe20000000000 */
[----:B------:R-:W-:Y:S01]  /*24e0*/  IMAD.MOV.U32 R7, RZ, RZ, 0x10 ;  /* 0x00000010ff077424 */ /* 0x000fe200078e00ff */
[C---:B------:R-:W-:Y:S01]  /*24f0*/  LOP3.LUT P0, RZ, R2.reuse, 0x2, RZ, 0xc0, !PT ;  /* 0x0000000202ff7812 */ /* 0x040fe2000780c0ff */
[----:B------:R-:W1:Y:S01]  /*2500*/  LDSM.16.M88.4 R36, [R201+0xc000] ;  /* 0x00c00000c924783b */ /* 0x000e620000000200 */
[----:B------:R-:W-:Y:S01]  /*2510*/  VIADD R5, R201, 0xc000 ;  /* 0x0000c000c9057836 */ /* 0x000fe20000000000 */
[----:B------:R-:W-:Y:S01]  /*2520*/  UISETP.GE.AND UP0, UPT, UR17, 0x2, UPT ;  /* 0x000000021100788c */ /* 0x000fe2000bf06270 */
[----:B------:R-:W-:Y:S01]  /*2530*/  SEL R7, R7, 0xfffffff0, !P0 ;  /* 0xfffffff007077807 */ /* 0x000fe20004000000 */
[----:B------:R-:W2:Y:S01]  /*2540*/  LDSM.16.M88.4 R28, [R201+0xc800] ;  /* 0x00c80000c91c783b */ /* 0x000ea20000000200 */
[----:B------:R-:W-:Y:S01]  /*2550*/  VIADD R199, R201, 0xc020 ;  /* 0x0000c020c9c77836 */ /* 0x000fe20000000000 */
[----:B------:R-:W-:Y:S01]  /*2560*/  LOP3.LUT P0, RZ, R2, 0x4, RZ, 0xc0, !PT ;  /* 0x0000000402ff7812 */ /* 0x000fe2000780c0ff */
[----:B------:R-:W-:Y:S01]  /*2570*/  IMAD.MOV.U32 R2, RZ, RZ, 0x40 ;  /* 0x00000040ff027424 */ /* 0x000fe200078e00ff */
[----:B------:R-:W3:Y:S01]  /*2580*/  LDSM.16.M88.4 R20, [R201+0xd000] ;  /* 0x00d00000c914783b */ /* 0x000ee20000000200 */
[----:B------:R-:W-:-:S02]  /*2590*/  IMAD R200, R7, 0x2, R202 ;  /* 0x0000000207c87824 */ /* 0x000fc400078e02ca */
[----:B------:R-:W-:Y:S01]  /*25a0*/  @P1 VIADD R199, R5, 0xffffffe0 ;  /* 0xffffffe005c71836 */ /* 0x000fe20000000000 */
[----:B------:R-:W5:Y:S01]  /*25b0*/  LDSM.16.M88.4 R48, [R201+0xd800] ;  /* 0x00d80000c930783b */ /* 0x000f620000000200 */
[----:B------:R-:W-:Y:S01]  /*25c0*/  IMAD.MOV.U32 R5, RZ, RZ, 0x20 ;  /* 0x00000020ff057424 */ /* 0x000fe200078e00ff */
[----:B------:R-:W-:Y:S01]  /*25d0*/  SEL R2, R2, 0xffffffc0, !P2 ;  /* 0xffffffc002027807 */ /* 0x000fe20005000000 */
[----:B------:R-:W-:Y:S01]  /*25e0*/  IMAD.SHL.U32 R133, R4, 0x2, RZ ;  /* 0x0000000204857824 */ /* 0x000fe200078e00ff */
[----:B------:R-:W-:Y:S01]  /*25f0*/  LDSM.16.M88.4 R44, [R200] ;  /* 0x00000000c82c783b */ /* 0x000fe20000000200 */
[----:B------:R-:W-:Y:S01]  /*2600*/  VIADD R191, R199, 0x800 ;  /* 0x00000800c7bf7836 */ /* 0x000fe20000000000 */
[----:B------:R-:W-:Y:S01]  /*2610*/  SEL R5, R5, 0xffffffe0, !P0 ;  /* 0xffffffe005057807 */ /* 0x000fe20004000000 */
[----:B------:R-:W-:Y:S01]  /*2620*/  IMAD.IADD R195, R201, 0x1, R2 ;  /* 0x00000001c9c37824 */ /* 0x000fe200078e0202 */
[----:B------:R-:W4:Y:S01]  /*2630*/  LDSM.16.M88.4 R56, [R199] ;  /* 0x00000000c738783b */ /* 0x000f220000000200 */
[----:B------:R-:W-:Y:S01]  /*2640*/  IMAD.IADD R188, R2, 0x1, R199 ;  /* 0x0000000102bc7824 */ /* 0x000fe200078e02c7 */
[----:B------:R-:W-:Y:S01]  /*2650*/  LOP3.LUT R133, R133, 0x6, RZ, 0xc0, !PT ;  /* 0x0000000685857812 */ /* 0x000fe200078ec0ff */
[C---:B------:R-:W-:Y:S01]  /*2660*/  IMAD R198, R5.reuse, 0x2, R202 ;  /* 0x0000000205c67824 */ /* 0x040fe200078e02ca */
[----:B------:R-:W4:Y:S01]  /*2670*/  LDSM.16.M88.4 R12, [R199+0x800] ;  /* 0x00080000c70c783b */ /* 0x000f220000000200 */
[----:B------:R-:W-:-:S02]  /*2680*/  IMAD R197, R5, 0x2, R200 ;  /* 0x0000000205c57824 */ /* 0x000fc400078e02c8 */
[C---:B------:R-:W-:Y:S01]  /*2690*/  VIADD R190, R199.reuse, 0x1000 ;  /* 0x00001000c7be7836 */ /* 0x040fe20000000000 */
[----:B------:R-:W4:Y:S01]  /*26a0*/  LDSM.16.M88.4 R52, [R199+0x1000] ;  /* 0x00100000c734783b */ /* 0x000f220000000200 */
[C---:B------:R-:W-:Y:S02]  /*26b0*/  VIADD R189, R199.reuse, 0x1800 ;  /* 0x00001800c7bd7836 */ /* 0x040fe40000000000 */
[C---:B------:R-:W-:Y:S01]  /*26c0*/  VIADD R187, R199.reuse, 0x2000 ;  /* 0x00002000c7bb7836 */ /* 0x040fe20000000000 */
[----:B------:R-:W4:Y:S01]  /*26d0*/  LDSM.16.M88.4 R60, [R199+0x1800] ;  /* 0x00180000c73c783b */ /* 0x000f220000000200 */
[C---:B------:R-:W-:Y:S02]  /*26e0*/  VIADD R186, R199.reuse, 0x2800 ;  /* 0x00002800c7ba7836 */ /* 0x040fe40000000000 */
[C---:B------:R-:W-:Y:S01]  /*26f0*/  VIADD R185, R199.reuse, 0x3000 ;  /* 0x00003000c7b97836 */ /* 0x040fe20000000000 */
[----:B------:R-:W-:Y:S01]  /*2700*/  LDSM.16.M88.4 R64, [R198] ;  /* 0x00000000c640783b */ /* 0x000fe20000000200 */
[----:B------:R-:W-:-:S02]  /*2710*/  VIADD R184, R199, 0x3800 ;  /* 0x00003800c7b87836 */ /* 0x000fc40000000000 */
[C---:B------:R-:W-:Y:S01]  /*2720*/  VIADD R183, R199.reuse, 0x4000 ;  /* 0x00004000c7b77836 */ /* 0x040fe20000000000 */
[C---:B-1----:R-:W-:Y:S01]  /*2730*/  HMMA.16816.F32 R40, R8.reuse, R36, RZ ;  /* 0x000000240828723c */ /* 0x042fe200000018ff */
[----:B------:R-:W1:Y:S01]  /*2740*/  LDSM.16.M88.4 R16, [R195+0xc000] ;  /* 0x00c00000c310783b */ /* 0x000e620000000200 */
[C---:B------:R-:W-:Y:S02]  /*2750*/  VIADD R182, R199.reuse, 0x4800 ;  /* 0x00004800c7b67836 */ /* 0x040fe40000000000 */
[C---:B------:R-:W-:Y:S01]  /*2760*/  VIADD R181, R199.reuse, 0x5000 ;  /* 0x00005000c7b57836 */ /* 0x040fe20000000000 */
[----:B------:R-:W-:Y:S01]  /*2770*/  LDSM.16.M88.4 R76, [R195+0xd800] ;  /* 0x00d80000c34c783b */ /* 0x000fe20000000200 */
[C---:B--2---:R-:W-:Y:S01]  /*2780*/  HMMA.16816.F32 R32, R8.reuse, R28, RZ ;  /* 0x0000001c0820723c */ /* 0x044fe200000018ff */
[----:B------:R-:W-:Y:S02]  /*2790*/  VIADD R180, R199, 0x5800 ;  /* 0x00005800c7b47836 */ /* 0x000fe40000000000 */
[----:B------:R-:W-:Y:S03]  /*27a0*/  LDSM.16.M88.4 R72, [R202+0x4000] ;  /* 0x00400000ca48783b */ /* 0x000fe60000000200 */
[C---:B------:R-:W-:Y:S01]  /*27b0*/  HMMA.16816.F32 R36, R8.reuse, R38, RZ ;  /* 0x000000260824723c */ /* 0x040fe200000018ff */
[----:B------:R-:W-:Y:S04]  /*27c0*/  LDSM.16.M88.4 R80, [R195+0xf000] ;  /* 0x00f00000c350783b */ /* 0x000fe80000000200 */
[----:B------:R-:W0:Y:S01]  /*27d0*/  LDGDEPBAR ;  /* 0x00000000000079af */ /* 0x000e220000000000 */
[C---:B------:R-:W-:Y:S06]  /*27e0*/  HMMA.16816.F32 R28, R8.reuse, R30, RZ ;  /* 0x0000001e081c723c */ /* 0x040fec00000018ff */
[C---:B---3--:R-:W-:Y:S06]  /*27f0*/  HMMA.16816.F32 R24, R8.reuse, R20, RZ ;  /* 0x000000140818723c */ /* 0x048fec00000018ff */
[C---:B------:R-:W-:Y:S06]  /*2800*/  HMMA.16816.F32 R20, R8.reuse, R22, RZ ;  /* 0x000000160814723c */ /* 0x040fec00000018ff */
[C---:B-----5:R-:W-:Y:S06]  /*2810*/  HMMA.16816.F32 R68, R8.reuse, R48, RZ ;  /* 0x000000300844723c */ /* 0x060fec00000018ff */
[----:B------:R-:W-:Y:S01]  /*2820*/  HMMA.16816.F32 R8, R8, R50, RZ ;  /* 0x000000320808723c */ /* 0x000fe200000018ff */
[----:B------:R-:W2:Y:S05]  /*2830*/  LDSM.16.M88.4 R48, [R195+0xc800] ;  /* 0x00c80000c330783b */ /* 0x000eaa0000000200 */
[C---:B----4-:R-:W-:Y:S06]  /*2840*/  HMMA.16816.F32 R40, R44.reuse, R56, R40 ;  /* 0x000000382c28723c */ /* 0x050fec0000001828 */
[C---:B------:R-:W-:Y:S01]  /*2850*/  HMMA.16816.F32 R36, R44.reuse, R58, R36 ;  /* 0x0000003a2c24723c */ /* 0x040fe20000001824 */
[----:B------:R-:W-:Y:S05]  /*2860*/  LDSM.16.M88.4 R56, [R188] ;  /* 0x00000000bc38783b */ /* 0x000fea0000000200 */
[C---:B------:R-:W-:Y:S06]  /*2870*/  HMMA.16816.F32 R32, R44.reuse, R12, R32 ;  /* 0x0000000c2c20723c */ /* 0x040fec0000001820 */
[C---:B------:R-:W-:Y:S01]  /*2880*/  HMMA.16816.F32 R28, R44.reuse, R14, R28 ;  /* 0x0000000e2c1c723c */ /* 0x040fe2000000181c */
[----:B------:R-:W3:Y:S05]  /*2890*/  LDSM.16.M88.4 R12, [R195+0xd000] ;  /* 0x00d00000c30c783b */ /* 0x000eea0000000200 */
[C---:B------:R-:W-:Y:S06]  /*28a0*/  HMMA.16816.F32 R24, R44.reuse, R52, R24 ;  /* 0x000000342c18723c */ /* 0x040fec0000001818 */
[C---:B------:R-:W-:Y:S01]  /*28b0*/  HMMA.16816.F32 R20, R44.reuse, R54, R20 ;  /* 0x000000362c14723c */ /* 0x040fe20000001814 */
[----:B------:R-:W4:Y:S05]  /*28c0*/  LDSM.16.M88.4 R52, [R197] ;  /* 0x00000000c534783b */ /* 0x000f2a0000000200 */
[C---:B------:R-:W-:Y:S06]  /*28d0*/  HMMA.16816.F32 R68, R44.reuse, R60, R68 ;  /* 0x0000003c2c44723c */ /* 0x040fec0000001844 */
[----:B------:R-:W-:Y:S01]  /*28e0*/  HMMA.16816.F32 R8, R44, R62, R8 ;  /* 0x0000003e2c08723c */ /* 0x000fe20000001808 */
[----:B------:R-:W5:Y:S04]  /*28f0*/  LDSM.16.M88.4 R44, [R188+0x800] ;  /* 0x00080000bc2c783b */ /* 0x000f680000000200 */
[----:B------:R-:W-:Y:S01]  /*2900*/  LDSM.16.M88.4 R60, [R188+0x1800] ;  /* 0x00180000bc3c783b */ /* 0x000fe20000000200 */
[C---:B-1----:R-:W-:Y:S06]  /*2910*/  HMMA.16816.F32 R40, R64.reuse, R16, R40 ;  /* 0x000000104028723c */ /* 0x042fec0000001828 */
[C---:B------:R-:W-:Y:S01]  /*2920*/  HMMA.16816.F32 R36, R64.reuse, R18, R36 ;  /* 0x000000124024723c */ /* 0x040fe20000001824 */
[----:B------:R-:W1:Y:S05]  /*2930*/  LDSM.16.M88.4 R16, [R188+0x1000] ;  /* 0x00100000bc10783b */ /* 0x000e6a0000000200 */
[C---:B--2---:R-:W-:Y:S06]  /*2940*/  HMMA.16816.F32 R32, R64.reuse, R48, R32 ;  /* 0x000000304020723c */ /* 0x044fec0000001820 */
[C---:B------:R-:W-:Y:S01]  /*2950*/  HMMA.16816.F32 R28, R64.reuse, R50, R28 ;  /* 0x00000032401c723c */ /* 0x040fe2000000181c */
[----:B------:R-:W2:Y:S05]  /*2960*/  LDSM.16.M88.4 R48, [R201+0xe000] ;  /* 0x00e00000c930783b */ /* 0x000eaa0000000200 */
[C---:B---3--:R-:W-:Y:S06]  /*2970*/  HMMA.16816.F32 R24, R64.reuse, R12, R24 ;  /* 0x0000000c4018723c */ /* 0x048fec0000001818 */
[C---:B------:R-:W-:Y:S01]  /*2980*/  HMMA.16816.F32 R20, R64.reuse, R14, R20 ;  /* 0x0000000e4014723c */ /* 0x040fe20000001814 */
[----:B------:R-:W3:Y:S05]  /*2990*/  LDSM.16.M88.4 R12, [R201+0xe800] ;  /* 0x00e80000c90c783b */ /* 0x000eea0000000200 */
[----:B------:R-:W-:Y:S06]  /*29a0*/  HMMA.16816.F32 R68, R64, R76, R68 ;  /* 0x0000004c4044723c */ /* 0x000fec0000001844 */
[----:B----4-:R-:W-:Y:S06]  /*29b0*/  HMMA.16816.F32 R40, R52, R56, R40 ;  /* 0x000000383428723c */ /* 0x010fec0000001828 */
[----:B------:R-:W-:Y:S01]  /*29c0*/  HMMA.16816.F32 R64, R64, R78, R8 ;  /* 0x0000004e4040723c */ /* 0x000fe20000001808 */
[----:B------:R-:W4:Y:S04]  /*29d0*/  LDSM.16.M88.4 R8, [R201+0xf000] ;  /* 0x00f00000c908783b */ /* 0x000f280000000200 */
[----:B------:R-:W4:Y:S01]  /*29e0*/  LDSM.16.M88.4 R76, [R201+0xf800] ;  /* 0x00f80000c94c783b */ /* 0x000f220000000200 */
[C---:B------:R-:W-:Y:S03]  /*29f0*/  HMMA.16816.F32 R36, R52.reuse, R58, R36 ;  /* 0x0000003a3424723c */ /* 0x040fe60000001824 */
[----:B------:R-:W-:Y:S03]  /*2a00*/  LDSM.16.M88.4 R56, [R199+0x2000] ;  /* 0x00200000c738783b */ /* 0x000fe60000000200 */
[C---:B-----5:R-:W-:Y:S06]  /*2a10*/  HMMA.16816.F32 R32, R52.reuse, R44, R32 ;  /* 0x0000002c3420723c */ /* 0x060fec0000001820 */
[C---:B------:R-:W-:Y:S01]  /*2a20*/  HMMA.16816.F32 R28, R52.reuse, R46, R28 ;  /* 0x0000002e341c723c */ /* 0x040fe2000000181c */
[----:B------:R-:W5:Y:S05]  /*2a30*/  LDSM.16.M88.4 R44, [R200+0x4000] ;  /* 0x00400000c82c783b */ /* 0x000f6a0000000200 */
[C---:B-1----:R-:W-:Y:S06]  /*2a40*/  HMMA.16816.F32 R24, R52.reuse, R16, R24 ;  /* 0x000000103418723c */ /* 0x042fec0000001818 */
[C---:B------:R-:W-:Y:S01]  /*2a50*/  HMMA.16816.F32 R20, R52.reuse, R18, R20 ;  /* 0x000000123414723c */ /* 0x040fe20000001814 */
[----:B------:R-:W1:Y:S05]  /*2a60*/  LDSM.16.M88.4 R16, [R199+0x2800] ;  /* 0x00280000c710783b */ /* 0x000e6a0000000200 */
[----:B------:R-:W-:Y:S06]  /*2a70*/  HMMA.16816.F32 R68, R52, R60, R68 ;  /* 0x0000003c3444723c */ /* 0x000fec0000001844 */
[----:B--2---:R-:W-:Y:S06]  /*2a80*/  HMMA.16816.F32 R40, R72, R48, R40 ;  /* 0x000000304828723c */ /* 0x004fec0000001828 */
[----:B------:R-:W-:Y:S01]  /*2a90*/  HMMA.16816.F32 R64, R52, R62, R64 ;  /* 0x0000003e3440723c */ /* 0x000fe20000001840 */
[----:B------:R-:W2:Y:S04]  /*2aa0*/  LDSM.16.M88.4 R52, [R199+0x3000] ;  /* 0x00300000c734783b */ /* 0x000ea80000000200 */
[----:B------:R-:W-:Y:S01]  /*2ab0*/  LDSM.16.M88.4 R60, [R198+0x4000] ;  /* 0x00400000c63c783b */ /* 0x000fe20000000200 */
[C---:B------:R-:W-:Y:S03]  /*2ac0*/  HMMA.16816.F32 R36, R72.reuse, R50, R36 ;  /* 0x000000324824723c */ /* 0x040fe60000001824 */
[----:B------:R-:W2:Y:S03]  /*2ad0*/  LDSM.16.M88.4 R48, [R199+0x3800] ;  /* 0x00380000c730783b */ /* 0x000ea60000000200 */
[C---:B---3--:R-:W-:Y:S06]  /*2ae0*/  HMMA.16816.F32 R32, R72.reuse, R12, R32 ;  /* 0x0000000c4820723c */ /* 0x048fec0000001820 */
[C---:B------:R-:W-:Y:S01]  /*2af0*/  HMMA.16816.F32 R28, R72.reuse, R14, R28 ;  /* 0x0000000e481c723c */ /* 0x040fe2000000181c */
[----:B------:R-:W3:Y:S05]  /*2b00*/  LDSM.16.M88.4 R12, [R195+0xe000] ;  /* 0x00e00000c30c783b */ /* 0x000eea0000000200 */
[C---:B----4-:R-:W-:Y:S06]  /*2b10*/  HMMA.16816.F32 R24, R72.reuse, R8, R24 ;  /* 0x000000084818723c */ /* 0x050fec0000001818 */
[----:B------:R-:W-:Y:S06]  /*2b20*/  HMMA.16816.F32 R68, R72, R76, R68 ;  /* 0x0000004c4844723c */ /* 0x000fec0000001844 */
[----:B-----5:R-:W-:Y:S06]  /*2b30*/  HMMA.16816.F32 R40, R44, R56, R40 ;  /* 0x000000382c28723c */ /* 0x020fec0000001828 */
[C---:B------:R-:W-:Y:S01]  /*2b40*/  HMMA.16816.F32 R20, R72.reuse, R10, R20 ;  /* 0x0000000a4814723c */ /* 0x040fe20000001814 */
[----:B------:R-:W4:Y:S05]  /*2b50*/  LDSM.16.M88.4 R8, [R195+0xe800] ;  /* 0x00e80000c308783b */ /* 0x000f2a0000000200 */
[----:B------:R-:W-:Y:S01]  /*2b60*/  HMMA.16816.F32 R64, R72, R78, R64 ;  /* 0x0000004e4840723c */ /* 0x000fe20000001840 */
[----:B------:R-:W5:Y:S04]  /*2b70*/  LDSM.16.M88.4 R72, [R195+0xf800] ;  /* 0x00f80000c348783b */ /* 0x000f680000000200 */
[----:B------:R-:W-:Y:S01]  /*2b80*/  LDSM.16.M88.4 R76, [R202+0x8000] ;  /* 0x00800000ca4c783b */ /* 0x000fe20000000200 */
[C---:B------:R-:W-:Y:S03]  /*2b90*/  HMMA.16816.F32 R36, R44.reuse, R58, R36 ;  /* 0x0000003a2c24723c */ /* 0x040fe60000001824 */
[----:B------:R-:W-:Y:S03]  /*2ba0*/  LDSM.16.M88.4 R56, [R188+0x2000] ;  /* 0x00200000bc38783b */ /* 0x000fe60000000200 */
[C---:B-1----:R-:W-:Y:S06]  /*2bb0*/  HMMA.16816.F32 R32, R44.reuse, R16, R32 ;  /* 0x000000102c20723c */ /* 0x042fec0000001820 */
[C---:B------:R-:W-:Y:S01]  /*2bc0*/  HMMA.16816.F32 R28, R44.reuse, R18, R28 ;  /* 0x000000122c1c723c */ /* 0x040fe2000000181c */
[----:B------:R-:W1:Y:S05]  /*2bd0*/  LDSM.16.M88.4 R16, [R197+0x4000] ;  /* 0x00400000c510783b */ /* 0x000e6a0000000200 */
[C---:B--2---:R-:W-:Y:S06]  /*2be0*/  HMMA.16816.F32 R24, R44.reuse, R52, R24 ;  /* 0x000000342c18723c */ /* 0x044fec0000001818 */
[----:B------:R-:W-:Y:S06]  /*2bf0*/  HMMA.16816.F32 R68, R44, R48, R68 ;  /* 0x000000302c44723c */ /* 0x000fec0000001844 */
[----:B---3--:R-:W-:Y:S06]  /*2c00*/  HMMA.16816.F32 R40, R60, R12, R40 ;  /* 0x0000000c3c28723c */ /* 0x008fec0000001828 */
[C---:B------:R-:W-:Y:S01]  /*2c10*/  HMMA.16816.F32 R20, R44.reuse, R54, R20 ;  /* 0x000000362c14723c */ /* 0x040fe20000001814 */
[----:B------:R-:W-:Y:S05]  /*2c20*/  LDSM.16.M88.4 R52, [R188+0x2800] ;  /* 0x00280000bc34783b */ /* 0x000fea0000000200 */
[----:B------:R-:W-:Y:S01]  /*2c30*/  HMMA.16816.F32 R64, R44, R50, R64 ;  /* 0x000000322c40723c */ /* 0x000fe20000001840 */
[----:B------:R-:W2:Y:S04]  /*2c40*/  LDSM.16.M88.4 R48, [R188+0x3000] ;  /* 0x00300000bc30783b */ /* 0x000ea80000000200 */
[----:B------:R-:W3:Y:S01]  /*2c50*/  LDSM.16.M88.4 R44, [R188+0x3800] ;  /* 0x00380000bc2c783b */ /* 0x000ee20000000200 */
[C---:B------:R-:W-:Y:S03]  /*2c60*/  HMMA.16816.F32 R36, R60.reuse, R14, R36 ;  /* 0x0000000e3c24723c */ /* 0x040fe60000001824 */
[----:B------:R-:W3:Y:S03]  /*2c70*/  LDSM.16.M88.4 R12, [R201+0x10000] ;  /* 0x01000000c90c783b */ /* 0x000ee60000000200 */
[C---:B------:R-:W-:Y:S06]  /*2c80*/  HMMA.16816.F32 R24, R60.reuse, R80, R24 ;  /* 0x000000503c18723c */ /* 0x040fec0000001818 */
[C---:B----4-:R-:W-:Y:S06]  /*2c90*/  HMMA.16816.F32 R32, R60.reuse, R8, R32 ;  /* 0x000000083c20723c */ /* 0x050fec0000001820 */
[C---:B------:R-:W-:Y:S01]  /*2ca0*/  HMMA.16816.F32 R28, R60.reuse, R10, R28 ;  /* 0x0000000a3c1c723c */ /* 0x040fe2000000181c */
[----:B------:R-:W-:Y:S05]  /*2cb0*/  LDSM.16.M88.4 R8, [R201+0x10800] ;  /* 0x01080000c908783b */ /* 0x000fea0000000200 */
[----:B-----5:R-:W-:Y:S06]  /*2cc0*/  HMMA.16816.F32 R68, R60, R72, R68 ;  /* 0x000000483c44723c */ /* 0x020fec0000001844 */
[----:B-1----:R-:W-:Y:S06]  /*2cd0*/  HMMA.16816.F32 R40, R16, R56, R40 ;  /* 0x000000381028723c */ /* 0x002fec0000001828 */
        /* <DEDUP_REMOVED lines=8> */
[C---:B------:R-:W-:Y:S06]  /*2d60*/  HMMA.16816.F32 R32, R16.reuse, R52, R32 ;  /* 0x000000341020723c */ /* 0x040fec0000001820 */
[C---:B------:R-:W-:Y:S01]  /*2d70*/  HMMA.16816.F32 R28, R16.reuse, R54, R28 ;  /* 0x00000036101c723c */ /* 0x040fe2000000181c */
[----:B------:R-:W-:Y:S05]  /*2d80*/  LDSM.16.M88.4 R52, [R199+0x4800] ;  /* 0x00480000c734783b */ /* 0x000fea0000000200 */
[----:B---3--:R-:W-:Y:S06]  /*2d90*/  HMMA.16816.F32 R68, R16, R44, R68 ;  /* 0x0000002c1044723c */ /* 0x008fec0000001844 */
[----:B------:R-:W-:Y:S06]  /*2da0*/  HMMA.16816.F32 R40, R76, R12, R40 ;  /* 0x0000000c4c28723c */ /* 0x000fec0000001828 */
[----:B------:R-:W-:Y:S01]  /*2db0*/  HMMA.16816.F32 R20, R16, R50, R20 ;  /* 0x000000321014723c */ /* 0x000fe20000001814 */
[----:B------:R-:W2:Y:S05]  /*2dc0*/  LDSM.16.M88.4 R48, [R199+0x5000] ;  /* 0x00500000c730783b */ /* 0x000eaa0000000200 */
[----:B------:R-:W-:Y:S01]  /*2dd0*/  HMMA.16816.F32 R36, R76, R14, R36 ;  /* 0x0000000e4c24723c */ /* 0x000fe20000001824 */
[----:B------:R-:W-:Y:S05]  /*2de0*/  LDSM.16.M88.4 R12, [R195+0x10800] ;  /* 0x01080000c30c783b */ /* 0x000fea0000000200 */
[----:B------:R-:W-:Y:S01]  /*2df0*/  HMMA.16816.F32 R64, R16, R46, R64 ;  /* 0x0000002e1040723c */ /* 0x000fe20000001840 */
[----:B------:R-:W3:Y:S04]  /*2e00*/  LDSM.16.M88.4 R44, [R199+0x5800] ;  /* 0x00580000c72c783b */ /* 0x000ee80000000200 */
[----:B------:R-:W-:Y:S01]  /*2e10*/  LDSM.16.M88.4 R16, [R195+0x10000] ;  /* 0x01000000c310783b */ /* 0x000fe20000000200 */
[C---:B-1----:R-:W-:Y:S06]  /*2e20*/  HMMA.16816.F32 R24, R76.reuse, R80, R24 ;  /* 0x000000504c18723c */ /* 0x042fec0000001818 */
[C---:B------:R-:W-:Y:S06]  /*2e30*/  HMMA.16816.F32 R32, R76.reuse, R8, R32 ;  /* 0x000000084c20723c */ /* 0x040fec0000001820 */
[C---:B------:R-:W-:Y:S01]  /*2e40*/  HMMA.16816.F32 R28, R76.reuse, R10, R28 ;  /* 0x0000000a4c1c723c */ /* 0x040fe2000000181c */
[----:B------:R-:W-:Y:S05]  /*2e50*/  LDSM.16.M88.4 R8, [R198+0x8000] ;  /* 0x00800000c608783b */ /* 0x000fea0000000200 */
[----:B----4-:R-:W-:Y:S06]  /*2e60*/  HMMA.16816.F32 R68, R76, R72, R68 ;  /* 0x000000484c44723c */ /* 0x010fec0000001844 */
[C---:B-----5:R-:W-:Y:S06]  /*2e70*/  HMMA.16816.F32 R40, R60.reuse, R56, R40 ;  /* 0x000000383c28723c */ /* 0x060fec0000001828 */
[C---:B------:R-:W-:Y:S01]  /*2e80*/  HMMA.16816.F32 R56, R60.reuse, R58, R36 ;  /* 0x0000003a3c38723c */ /* 0x040fe20000001824 */
[----:B------:R-:W1:Y:S05]  /*2e90*/  LDSM.16.M88.4 R36, [R195+0x11000] ;  /* 0x01100000c324783b */ /* 0x000e6a0000000200 */
[----:B--2---:R-:W-:Y:S06]  /*2ea0*/  HMMA.16816.F32 R24, R60, R48, R24 ;  /* 0x000000303c18723c */ /* 0x004fec0000001818 */
[C---:B------:R-:W-:Y:S06]  /*2eb0*/  HMMA.16816.F32 R20, R76.reuse, R82, R20 ;  /* 0x000000524c14723c */ /* 0x040fec0000001814 */
[----:B------:R-:W-:Y:S01]  /*2ec0*/  HMMA.16816.F32 R64, R76, R74, R64 ;  /* 0x0000004a4c40723c */ /* 0x000fe20000001840 */
[----:B------:R-:W-:Y:S05]  /*2ed0*/  LDSM.16.M88.4 R72, [R188+0x4000] ;  /* 0x00400000bc48783b */ /* 0x000fea0000000200 */
[C---:B------:R-:W-:Y:S01]  /*2ee0*/  HMMA.16816.F32 R76, R60.reuse, R52, R32 ;  /* 0x000000343c4c723c */ /* 0x040fe20000001820 */
[----:B------:R-:W2:Y:S05]  /*2ef0*/  LDSM.16.M88.4 R32, [R197+0x8000] ;  /* 0x00800000c520783b */ /* 0x000eaa0000000200 */
[C---:B------:R-:W-:Y:S06]  /*2f00*/  HMMA.16816.F32 R28, R60.reuse, R54, R28 ;  /* 0x000000363c1c723c */ /* 0x040fec000000181c */
[----:B---3--:R-:W-:Y:S06]  /*2f10*/  HMMA.16816.F32 R68, R60, R44, R68 ;  /* 0x0000002c3c44723c */ /* 0x008fec0000001844 */
[----:B-1----:R-:W-:Y:S01]  /*2f20*/  HMMA.16816.F32 R24, R8, R36, R24 ;  /* 0x000000240818723c */ /* 0x002fe20000001818 */
[----:B------:R-:W-:-:S05]  /*2f30*/  LOP3.LUT R45, R6, 0xffffffe0, RZ, 0xc0, !PT ;  /* 0xffffffe0062d7812 */ /* 0x000fca00078ec0ff */
[----:B------:R-:W-:Y:S01]  /*2f40*/  IMAD.IADD R45, R4, 0x1, -R45 ;  /* 0x00000001042d7824 */ /* 0x000fe200078e0a2d */
[----:B------:R-:W-:Y:S01]  /*2f50*/  LEA R37, R85, UR19, 0x4 ;  /* 0x0000001355257c11 */ /* 0x000fe2000f8e20ff */
[----:B------:R-:W-:Y:S01]  /*2f60*/  HMMA.16816.F32 R20, R60, R50, R20 ;  /* 0x000000323c14723c */ /* 0x000fe20000001814 */
[----:B------:R-:W-:Y:S02]  /*2f70*/  IMAD.U32 R4, RZ, RZ, UR16 ;  /* 0x00000010ff047e24 */ /* 0x000fe4000f8e00ff */
[----:B------:R-:W-:Y:S02]  /*2f80*/  SHF.R.S32.HI R2, RZ, 0x1f, R45 ;  /* 0x0000001fff027819 */ /* 0x000fe4000001142d */
[----:B------:R-:W-:Y:S01]  /*2f90*/  IMAD R49, R4, 0x40, R133 ;  /* 0x0000004004317824 */ /* 0x000fe200078e0285 */
[----:B------:R-:W-:Y:S01]  /*2fa0*/  HMMA.16816.F32 R76, R8, R12, R76 ;  /* 0x0000000c084c723c */ /* 0x000fe2000000184c */
[----:B------:R-:W-:Y:S02]  /*2fb0*/  LEA.HI R45, R2, R45, RZ, 0x2 ;  /* 0x0000002d022d7211 */ /* 0x000fe400078f10ff */
[----:B------:R-:W-:-:S02]  /*2fc0*/  VIADD R51, R49, 0x1 ;  /* 0x0000000131337836 */ /* 0x000fc40000000000 */
[----:B------:R-:W-:Y:S01]  /*2fd0*/  SHF.R.S32.HI R2, RZ, 0x2, R45 ;  /* 0x00000002ff027819 */ /* 0x000fe2000001142d */
[C---:B------:R-:W-:Y:S01]  /*2fe0*/  HMMA.16816.F32 R28, R8.reuse, R14, R28 ;  /* 0x0000000e081c723c */ /* 0x040fe2000000181c */
[----:B------:R-:W1:Y:S02]  /*2ff0*/  LDSM.16.M88.4 R12, [R195+0x11800] ;  /* 0x01180000c30c783b */ /* 0x000e640000000200 */
[----:B------:R-:W-:Y:S01]  /*3000*/  IADD3 R37, R37, 0x1, R2 ;  /* 0x0000000125257810 */ /* 0x000fe20007ffe002 */
[----:B------:R-:W-:Y:S02]  /*3010*/  IMAD.U32 R2, RZ, RZ, UR22 ;  /* 0x00000016ff027e24 */ /* 0x000fe4000f8e00ff */
[----:B------:R-:W-:Y:S03]  /*3020*/  HMMA.16816.F32 R40, R8, R16, R40 ;  /* 0x000000100828723c */ /* 0x000fe60000001828 */
[----:B------:R-:W-:-:S03]  /*3030*/  IADD3 R37, R2, -UR14, R37 ;  /* 0x8000000e02257c10 */ /* 0x000fc6000fffe025 */
[----:B------:R-:W-:Y:S01]  /*3040*/  HMMA.16816.F32 R56, R8, R18, R56 ;  /* 0x000000120838723c */ /* 0x000fe20000001838 */
[----:B------:R-:W3:Y:S01]  /*3050*/  LDSM.16.M88.4 R16, [R188+0x4800] ;  /* 0x00480000bc10783b */ /* 0x000ee20000000200 */
[----:B------:R-:W-:Y:S01]  /*3060*/  VIADD R37, R37, UR18 ;  /* 0x0000001225257c36 */ /* 0x000fe20008000000 */
[----:B------:R-:W-:-:S03]  /*3070*/  UMOV UR18, UR16 ;  /* 0x0000001000127c82 */ /* 0x000fc60008000000 */
[----:B------:R-:W-:Y:S01]  /*3080*/  HMMA.16816.F32 R64, R60, R46, R64 ;  /* 0x0000002e3c40723c */ /* 0x000fe20000001840 */
[----:B------:R-:W4:Y:S01]  /*3090*/  LDSM.16.M88.4 R44, [R188+0x5000] ;  /* 0x00500000bc2c783b */ /* 0x000f220000000200 */
[C---:B------:R-:W-:Y:S02]  /*30a0*/  VIMNMX R214, R37.reuse, UR22, PT ;  /* 0x0000001625d67c48 */ /* 0x040fe4000bfe0100 */
[----:B------:R-:W-:Y:S01]  /*30b0*/  VIADDMNMX R2, R37, 0x8, R2, PT ;  /* 0x0000000825027846 */ /* 0x000fe20003800102 */
[----:B------:R-:W-:Y:S01]  /*30c0*/  VIADD R37, R49, 0x8 ;  /* 0x0000000831257836 */ /* 0x000fe20000000000 */
[C---:B------:R-:W-:Y:S02]  /*30d0*/  ISETP.GE.AND P0, PT, R51.reuse, R214, PT ;  /* 0x000000d63300720c */ /* 0x040fe40003f06270 */
[----:B------:R-:W-:Y:S01]  /*30e0*/  ISETP.GE.AND P3, PT, R51, R2, PT ;  /* 0x000000023300720c */ /* 0x000fe20003f66270 */
[----:B------:R-:W-:Y:S01]  /*30f0*/  VIADD R51, R49, 0x9 ;  /* 0x0000000931337836 */ /* 0x000fe20000000000 */
[----:B------:R-:W-:-:S02]  /*3100*/  ISETP.GE.AND P4, PT, R37, R214, PT ;  /* 0x000000d62500720c */ /* 0x000fc40003f86270 */
[----:B------:R-:W-:Y:S01]  /*3110*/  ISETP.GE.AND P6, PT, R37, R2, PT ;  /* 0x000000022500720c */ /* 0x000fe20003fc6270 */
[----:B--2---:R-:W-:Y:S01]  /*3120*/  HMMA.16816.F32 R40, R32, R72, R40 ;  /* 0x000000482028723c */ /* 0x004fe20000001828 */
[C---:B------:R-:W-:Y:S02]  /*3130*/  ISETP.GE.AND P2, PT, R51.reuse, R214, PT ;  /* 0x000000d63300720c */ /* 0x040fe40003f46270 */
[----:B------:R-:W-:Y:S01]  /*3140*/  ISETP.GE.AND P5, PT, R51, R2, PT ;  /* 0x000000023300720c */ /* 0x000fe20003fa6270 */
[----:B------:R-:W-:Y:S02]  /*3150*/  VIADD R51, R49, 0x11 ;  /* 0x0000001131337836 */ /* 0x000fe40000000000 */
[----:B------:R-:W-:Y:S01]  /*3160*/  HMMA.16816.F32 R36, R8, R38, R20 ;  /* 0x000000260824723c */ /* 0x000fe20000001814 */
[----:B------:R-:W2:Y:S01]  /*3170*/  LDSM.16.M88.4 R20, [R188+0x5800] ;  /* 0x00580000bc14783b */ /* 0x000ea20000000200 */
[----:B------:R-:W-:-:S04]  /*3180*/  DEPBAR.LE SB0, 0x0 ;  /* 0x000080000000791a */ /* 0x000fc80000000000 */
[----:B------:R-:W-:Y:S06]  /*3190*/  HMMA.16816.F32 R56, R32, R74, R56 ;  /* 0x0000004a2038723c */ /* 0x000fec0000001838 */
[----:B-1----:R-:W-:Y:S06]  /*31a0*/  HMMA.16816.F32 R64, R8, R14, R64 ;  /* 0x0000000e0840723c */ /* 0x002fec0000001840 */
[----:B---3--:R-:W-:Y:S01]  /*31b0*/  HMMA.16816.F32 R28, R32, R18, R28 ;  /* 0x00000012201c723c */ /* 0x008fe2000000181c */
[----:B------:R-:W-:Y:S01]  /*31c0*/  FSEL R41, R41, -INF , !P0 ;  /* 0xff80000029297808 */ /* 0x000fe20004000000 */
[----:B------:R-:W-:-:S04]  /*31d0*/  VIADD R15, R49, 0x28 ;  /* 0x00000028310f7836 */ /* 0x000fc80000000000 */
[----:B------:R-:W-:Y:S01]  /*31e0*/  HMMA.16816.F32 R76, R32, R16, R76 ;  /* 0x00000010204c723c */ /* 0x000fe2000000184c */
[----:B------:R-:W-:-:S05]  /*31f0*/  VIADD R19, R49, 0x18 ;  /* 0x0000001831137836 */ /* 0x000fca0000000000 */
[----:B----4-:R-:W-:Y:S01]  /*3200*/  HMMA.16816.F32 R24, R32, R44, R24 ;  /* 0x0000002c2018723c */ /* 0x010fe20000001818 */
[----:B------:R-:W-:Y:S01]  /*3210*/  FSEL R58, R58, -INF , !P6 ;  /* 0xff8000003a3a7808 */ /* 0x000fe20007000000 */
[----:B------:R-:W-:Y:S01]  /*3220*/  VIADD R17, R49, 0x10 ;  /* 0x0000001031117836 */ /* 0x000fe20000000000 */
[----:B------:R-:W-:Y:S02]  /*3230*/  FSEL R57, R57, -INF , !P2 ;  /* 0xff80000039397808 */ /* 0x000fe40005000000 */
[C---:B------:R-:W-:Y:S01]  /*3240*/  ISETP.GE.AND P6, PT, R19.reuse, R214, PT ;  /* 0x000000d61300720c */ /* 0x040fe20003fc6270 */
[----:B------:R-:W-:Y:S01]  /*3250*/  HMMA.16816.F32 R68, R8, R12, R68 ;  /* 0x0000000c0844723c */ /* 0x000fe20000001844 */
[----:B------:R-:W-:Y:S01]  /*3260*/  ISETP.GE.AND P2, PT, R19, R2, PT ;  /* 0x000000021300720c */ /* 0x000fe20003f46270 */
[----:B------:R-:W-:Y:S01]  /*3270*/  VIADD R19, R49, 0x19 ;  /* 0x0000001931137836 */ /* 0x000fe20000000000 */
[C---:B------:R-:W-:Y:S02]  /*3280*/  ISETP.GE.AND P1, PT, R17.reuse, R214, PT ;  /* 0x000000d61100720c */ /* 0x040fe40003f26270 */
[----:B------:R-:W-:Y:S01]  /*3290*/  ISETP.GE.AND P0, PT, R17, R2, PT ;  /* 0x000000021100720c */ /* 0x000fe20003f06270 */
[C---:B------:R-:W-:Y:S01]  /*32a0*/  HMMA.16816.F32 R36, R32.reuse, R46, R36 ;  /* 0x0000002e2024723c */ /* 0x040fe20000001824 */
[----:B------:R-:W-:Y:S01]  /*32b0*/  FSEL R12, R59, -INF , !P5 ;  /* 0xff8000003b0c7808 */ /* 0x000fe20006800000 */
[----:B------:R-:W-:Y:S01]  /*32c0*/  VIADD R11, R49, 0x21 ;  /* 0x00000021310b7836 */ /* 0x000fe20000000000 */
[----:B------:R-:W-:Y:S01]  /*32d0*/  FSEL R16, R43, -INF , !P3 ;  /* 0xff8000002b107808 */ /* 0x000fe20005800000 */
[----:B------:R-:W-:Y:S01]  /*32e0*/  VIADD R43, R49, 0x20 ;  /* 0x00000020312b7836 */ /* 0x000fe20000000000 */
[----:B------:R-:W-:Y:S01]  /*32f0*/  FSEL R17, R56, -INF , !P4 ;  /* 0xff80000038117808 */ /* 0x000fe20006000000 */
[----:B--2---:R-:W-:Y:S01]  /*3300*/  HMMA.16816.F32 R64, R32, R22, R64 ;  /* 0x000000162040723c */ /* 0x004fe20000001840 */
[----:B------:R-:W-:-:S02]  /*3310*/  ISETP.GE.AND P5, PT, R19, R214, PT ;  /* 0x000000d61300720c */ /* 0x000fc40003fa6270 */
[C---:B------:R-:W-:Y:S02]  /*3320*/  ISETP.GE.AND P3, PT, R51.reuse, R214, PT ;  /* 0x000000d63300720c */ /* 0x040fe40003f66270 */
[----:B------:R-:W-:Y:S02]  /*3330*/  ISETP.GE.AND P4, PT, R51, R2, PT ;  /* 0x000000023300720c */ /* 0x000fe40003f86270 */
[----:B------:R-:W-:Y:S02]  /*3340*/  FSEL R6, R30, -INF , !P2 ;  /* 0xff8000001e067808 */ /* 0x000fe40005000000 */
[----:B------:R-:W-:Y:S02]  /*3350*/  FSEL R29, R29, -INF , !P5 ;  /* 0xff8000001d1d7808 */ /* 0x000fe40006800000 */
[----:B------:R-:W-:Y:S01]  /*3360*/  FSEL R77, R77, -INF , !P3 ;  /* 0xff8000004d4d7808 */ /* 0x000fe20005800000 */
[----:B------:R-:W-:Y:S01]  /*3370*/  HMMA.16816.F32 R68, R32, R20, R68 ;  /* 0x000000142044723c */ /* 0x000fe20000001844 */
[----:B------:R-:W-:Y:S01]  /*3380*/  FSEL R10, R79, -INF , !P4 ;  /* 0xff8000004f0a7808 */ /* 0x000fe20006000000 */
[----:B------:R-:W-:Y:S01]  /*3390*/  BAR.SYNC.DEFER_BLOCKING 0x0 ;  /* 0x0000000000007b1d */ /* 0x000fe20000010000 */
[----:B------:R-:W-:-:S02]  /*33a0*/  ISETP.GE.AND P2, PT, R15, R214, PT ;  /* 0x000000d60f00720c */ /* 0x000fc40003f46270 */
[-C--:B------:R-:W-:Y:S01]  /*33b0*/  ISETP.GE.AND P5, PT, R15, R2.reuse, PT ;  /* 0x000000020f00720c */ /* 0x080fe20003fa6270 */
[----:B------:R-:W-:Y:S01]  /*33c0*/  VIADD R15, R49, 0x30 ;  /* 0x00000030310f7836 */ /* 0x000fe20000000000 */
[----:B------:R-:W-:Y:S02]  /*33d0*/  ISETP.GE.AND P3, PT, R43, R2, PT ;  /* 0x000000022b00720c */ /* 0x000fe40003f66270 */
[C---:B------:R-:W-:Y:S02]  /*33e0*/  ISETP.GE.AND P4, PT, R11.reuse, R214, PT ;  /* 0x000000d60b00720c */ /* 0x040fe40003f86270 */
[----:B------:R-:W-:Y:S02]  /*33f0*/  FSEL R9, R28, -INF , !P6 ;  /* 0xff8000001c097808 */ /* 0x000fe40007000000 */
[----:B------:R-:W-:Y:S02]  /*3400*/  FSEL R8, R78, -INF , !P0 ;  /* 0xff8000004e087808 */ /* 0x000fe40004000000 */
[----:B------:R-:W-:Y:S01]  /*3410*/  ISETP.GE.AND P6, PT, R11, R2, PT ;  /* 0x000000020b00720c */ /* 0x000fe20003fc6270 */
[----:B------:R-:W-:Y:S01]  /*3420*/  VIADD R11, R49, 0x29 ;  /* 0x00000029310b7836 */ /* 0x000fe20000000000 */
[----:B------:R-:W-:-:S02]  /*3430*/  ISETP.GE.AND P0, PT, R43, R214, PT ;  /* 0x000000d62b00720c */ /* 0x000fc40003f06270 */
[----:B------:R-:W-:Y:S02]  /*3440*/  FSEL R13, R76, -INF , !P1 ;  /* 0xff8000004c0d7808 */ /* 0x000fe40004800000 */
[----:B------:R-:W-:Y:S02]  /*3450*/  ISETP.GE.AND P1, PT, R19, R2, PT ;  /* 0x000000021300720c */ /* 0x000fe40003f26270 */
[----:B------:R-:W-:Y:S02]  /*3460*/  FSEL R162, R26, -INF , !P3 ;  /* 0xff8000001aa27808 */ /* 0x000fe40005800000 */
[----:B------:R-:W-:Y:S02]  /*3470*/  FSEL R161, R25, -INF , !P4 ;  /* 0xff80000019a17808 */ /* 0x000fe40006000000 */
[C---:B------:R-:W-:Y:S02]  /*3480*/  ISETP.GE.AND P3, PT, R15.reuse, R214, PT ;  /* 0x000000d60f00720c */ /* 0x040fe40003f66270 */
[----:B------:R-:W-:Y:S01]  /*3490*/  ISETP.GE.AND P4, PT, R15, R2, PT ;  /* 0x000000020f00720c */ /* 0x000fe20003f86270 */
[----:B------:R-:W-:Y:S01]  /*34a0*/  VIADD R15, R49, 0x31 ;  /* 0x00000031310f7836 */ /* 0x000fe20000000000 */
[----:B------:R-:W-:-:S02]  /*34b0*/  FSEL R169, R24, -INF , !P0 ;  /* 0xff80000018a97808 */ /* 0x000fc40004000000 */
[----:B------:R-:W-:Y:S02]  /*34c0*/  ISETP.GE.AND P0, PT, R11, R2, PT ;  /* 0x000000020b00720c */ /* 0x000fe40003f06270 */
[----:B------:R-:W-:Y:S02]  /*34d0*/  FSEL R4, R31, -INF , !P1 ;  /* 0xff8000001f047808 */ /* 0x000fe40004800000 */
[-C--:B------:R-:W-:Y:S01]  /*34e0*/  ISETP.GE.AND P1, PT, R11, R214.reuse, PT ;  /* 0x000000d60b00720c */ /* 0x080fe20003f26270 */
[----:B------:R-:W-:Y:S01]  /*34f0*/  VIADD R11, R49, 0x38 ;  /* 0x00000038310b7836 */ /* 0x000fe20000000000 */
[----:B------:R-:W-:Y:S02]  /*3500*/  FSEL R206, R27, -INF , !P6 ;  /* 0xff8000001bce7808 */ /* 0x000fe40007000000 */
[----:B------:R-:W-:Y:S02]  /*3510*/  FSEL R165, R36, -INF , !P2 ;  /* 0xff80000024a57808 */ /* 0x000fe40005000000 */
[----:B------:R-:W-:-:S02]  /*3520*/  ISETP.GE.AND P6, PT, R15, R214, PT ;  /* 0x000000d60f00720c */ /* 0x000fc40003fc6270 */
[----:B------:R-:W-:Y:S01]  /*3530*/  ISETP.GE.AND P2, PT, R15, R2, PT ;  /* 0x000000020f00720c */ /* 0x000fe20003f46270 */
[----:B------:R-:W-:Y:S01]  /*3540*/  VIADD R15, R49, 0x39 ;  /* 0x00000039310f7836 */ /* 0x000fe20000000000 */
[----:B------:R-:W-:Y:S02]  /*3550*/  FSEL R204, R39, -INF , !P0 ;  /* 0xff80000027cc7808 */ /* 0x000fe40004000000 */
[-C--:B------:R-:W-:Y:S02]  /*3560*/  ISETP.GE.AND P0, PT, R49, R214.reuse, PT ;  /* 0x000000d63100720c */ /* 0x080fe40003f06270 */
[----:B------:R-:W-:Y:S02]  /*3570*/  FSEL R166, R38, -INF , !P5 ;  /* 0xff80000026a67808 */ /* 0x000fe40006800000 */
[----:B------:R-:W-:Y:S02]  /*3580*/  FSEL R163, R37, -INF , !P1 ;  /* 0xff80000025a37808 */ /* 0x000fe40004800000 */
[----:B------:R-:W-:-:S02]  /*3590*/  ISETP.GE.AND P5, PT, R11, R214, PT ;  /* 0x000000d60b00720c */ /* 0x000fc40003fa6270 */
[-C--:B------:R-:W-:Y:S02]  /*35a0*/  ISETP.GE.AND P1, PT, R11, R2.reuse, PT ;  /* 0x000000020b00720c */ /* 0x080fe40003f26270 */
[----:B------:R-:W-:Y:S02]  /*35b0*/  FSEL R11, R40, -INF , !P0 ;  /* 0xff800000280b7808 */ /* 0x000fe40004000000 */
[----:B------:R-:W-:Y:S02]  /*35c0*/  ISETP.GE.AND P0, PT, R15, R2, PT ;  /* 0x000000020f00720c */ /* 0x000fe40003f06270 */
[----:B------:R-:W-:Y:S02]  /*35d0*/  FSEL R205, R68, -INF , !P3 ;  /* 0xff80000044cd7808 */ /* 0x000fe40005800000 */
[----:B------:R-:W-:Y:S02]  /*35e0*/  FSEL R164, R67, -INF , !P0 ;  /* 0xff80000043a47808 */ /* 0x000fe40004000000 */
[----:B------:R-:W-:-:S02]  /*35f0*/  PLOP3.LUT P0, PT, PT, PT, UP0, 0x80, 0x0 ;  /* 0x000000000000781c */ /* 0x000fc40003f0f008 */
[----:B------:R-:W-:Y:S02]  /*3600*/  FSEL R176, R70, -INF , !P4 ;  /* 0xff80000046b07808 */ /* 0x000fe40006000000 */
[----:B------:R-:W-:Y:S02]  /*3610*/  ISETP.GE.AND P3, PT, R49, R2, PT ;  /* 0x000000023100720c */ /* 0x000fe40003f66270 */
[----:B------:R-:W-:Y:S02]  /*3620*/  ISETP.GE.AND P4, PT, R15, R214, PT ;  /* 0x000000d60f00720c */ /* 0x000fe40003f86270 */
[----:B------:R-:W-:Y:S02]  /*3630*/  FSEL R42, R42, -INF , !P3 ;  /* 0xff8000002a2a7808 */ /* 0x000fe40005800000 */
[----:B------:R-:W-:Y:S02]  /*3640*/  FSEL R179, R69, -INF , !P6 ;  /* 0xff80000045b37808 */ /* 0x000fe40007000000 */
[----:B------:R-:W-:-:S02]  /*3650*/  FSEL R170, R71, -INF , !P2 ;  /* 0xff80000047aa7808 */ /* 0x000fc40005000000 */
[----:B------:R-:W-:Y:S02]  /*3660*/  FSEL R177, R64, -INF , !P5 ;  /* 0xff80000040b17808 */ /* 0x000fe40006800000 */
[----:B------:R-:W-:Y:S02]  /*3670*/  FSEL R168, R66, -INF , !P1 ;  /* 0xff80000042a87808 */ /* 0x000fe40004800000 */
[----:B------:R-:W-:Y:S01]  /*3680*/  FSEL R171, R65, -INF , !P4 ;  /* 0xff80000041ab7808 */ /* 0x000fe20006000000 */
[----:B------:R-:W-:Y:S06]  /*3690*/  @!P0 BRA `(.L_x_99) ;  /* 0x0000000400008947 */ /* 0x000fec0003800000 */
[----:B------:R-:W-:Y:S01]  /*36a0*/  ULDC UR6, c[0x0][0x2d0] ;  /* 0x0000b40000067ab9 */ /* 0x000fe20000000800 */
[----:B------:R-:W-:Y:S01]  /*36b0*/  UIADD3 UR7, UR17, -0x2, URZ ;  /* 0xfffffffe11077890 */ /* 0x000fe2000fffe03f */
[----:B------:R-:W-:Y:S01]  /*36c0*/  ISETP.GE.AND P5, PT, R134, UR6, PT ;  /* 0x0000000686007c0c */ /* 0x000fe2000bfa6270 */
[----:B------:R-:W-:Y:S01]  /*36d0*/  BSSY B0, `(.L_x_100) ;  /* 0x000003b000007945 */ /* 0x000fe20003800000 */
[----:B------:R-:W-:Y:S01]  /*36e0*/  ISETP.GE.AND P4, PT, R209, UR6, PT ;  /* 0x00000006d1007c0c */ /* 0x000fe2000bf86270 */
[----:B------:R-:W-:Y:S01]  /*36f0*/  UIMAD UR27, UR27, UR7, URZ ;  /* 0x000000071b1b72a4 */ /* 0x000fe2000f8e023f */
[----:B------:R-:W-:Y:S01]  /*3700*/  ISETP.GE.AND P2, PT, R208, UR6, PT ;  /* 0x00000006d0007c0c */ /* 0x000fe2000bf46270 */
[----:B------:R-:W-:Y:S01]  /*3710*/  USHF.R.S32.HI UR6, URZ, 0x1f, UR7 ;  /* 0x0000001f3f067899 */ /* 0x000fe20008011407 */
[----:B------:R-:W-:-:S03]  /*3720*/  IMAD.WIDE.U32 R30, R3, UR7, R212 ;  /* 0x00000007031e7c25 */ /* 0x000fc6000f8e00d4 */
[----:B------:R-:W-:-:S04]  /*3730*/  UIMAD UR6, UR6, UR28, UR27 ;  /* 0x0000001c060672a4 */ /* 0x000fc8000f8e021b */
[----:B------:R-:W1:Y:S01]  /*3740*/  @!P5 LDC.64 R24, c[0x0][0x218] ;  /* 0x00008600ff18db82 */ /* 0x000e620000000a00 */
[----:B------:R2:W-:Y:S01]  /*3750*/  @P5 STS.128 [R203+0xc000], RZ ;  /* 0x00c000ffcb005388 */ /* 0x0005e20000000c00 */
[----:B------:R-:W-:-:S06]  /*3760*/  VIADD R26, R31, UR6 ;  /* 0x000000061f1a7c36 */ /* 0x000fcc0008000000 */
[----:B------:R-:W3:Y:S08]  /*3770*/  @!P4 LDC.64 R22, c[0x0][0x218] ;  /* 0x00008600ff16cb82 */ /* 0x000ef00000000a00 */
[----:B------:R-:W4:Y:S08]  /*3780*/  @!P2 LDC.64 R20, c[0x0][0x218] ;  /* 0x00008600ff14ab82 */ /* 0x000f300000000a00 */
[----:B------:R-:W5:Y:S01]  /*3790*/  @!P5 LDC.64 R18, c[0x0][0x218] ;  /* 0x00008600ff12db82 */ /* 0x000f620000000a00 */
[----:B-1----:R-:W-:-:S04]  /*37a0*/  @!P5 LEA R24, P6, R30, R24, 0x1 ;  /* 0x000000181e18d211 */ /* 0x002fc800078c08ff */
[C-C-:B------:R-:W-:Y:S02]  /*37b0*/  @!P5 LEA.HI.X R25, R30.reuse, R25, R26.reuse, 0x1, P6 ;  /* 0x000000191e19d211 */ /* 0x140fe400030f0c1a */
[C---:B------:R-:W-:Y:S01]  /*37c0*/  IADD3 R3, P6, R30.reuse, UR24, RZ ;  /* 0x000000181e037c10 */ /* 0x040fe2000ffde0ff */
[----:B------:R-:W1:Y:S01]  /*37d0*/  @!P4 LDC.64 R14, c[0x0][0x218] ;  /* 0x00008600ff0ecb82 */ /* 0x000e620000000a00 */
[C---:B---3--:R-:W-:Y:S01]  /*37e0*/  @!P4 LEA R22, P3, R30.reuse, R22, 0x1 ;  /* 0x000000161e16c211 */ /* 0x048fe200078608ff */
[----:B------:R-:W-:Y:S01]  /*37f0*/  @!PT LDS RZ, [RZ] ;  /* 0x00000000fffff984 */ /* 0x000fe20000000800 */
[----:B------:R-:W-:Y:S01]  /*3800*/  @!PT LDS RZ, [RZ] ;  /* 0x00000000fffff984 */ /* 0x000fe20000000800 */
[----:B------:R-:W-:Y:S01]  /*3810*/  @!PT LDS RZ, [RZ] ;  /* 0x00000000fffff984 */ /* 0x000fe20000000800 */
[----:B------:R2:W-:Y:S03]  /*3820*/  @!P5 LDGSTS.E.BYPASS.LTC128B.128 [R203+0xc000], desc[UR20][R24.64] ;  /* 0x0c00000018cbdfae */ /* 0x0005e6000b901d54 */
[C---:B------:R-:W-:Y:S01]  /*3830*/  @!P4 LEA.HI.X R23, R30.reuse, R23, R26, 0x1, P3 ;  /* 0x000000171e17c211 */ /* 0x040fe200018f0c1a */
[----:B------:R2:W-:Y:S01]  /*3840*/  @P4 STS.128 [R203+0xe000], RZ ;  /* 0x00e000ffcb004388 */ /* 0x0005e20000000c00 */
[----:B----4-:R-:W-:-:S03]  /*3850*/  @!P2 LEA R20, P1, R30, R20, 0x1 ;  /* 0x000000141e14a211 */ /* 0x010fc600078208ff */
[----:B------:R-:W-:Y:S01]  /*3860*/  @!PT LDS RZ, [RZ] ;  /* 0x00000000fffff984 */ /* 0x000fe20000000800 */
[----:B------:R-:W-:Y:S01]  /*3870*/  @!PT LDS RZ, [RZ] ;  /* 0x00000000fffff984 */ /* 0x000fe20000000800 */
[----:B------:R-:W-:Y:S01]  /*3880*/  @!PT LDS RZ, [RZ] ;  /* 0x00000000fffff984 */ /* 0x000fe20000000800 */
[----:B------:R2:W-:Y:S01]  /*3890*/  @!P4 LDGSTS.E.BYPASS.LTC128B.128 [R203+0xe000], desc[UR20][R22.64+0x80] ;  /* 0x0e00008016cbcfae */ /* 0x0005e2000b901d54 */
[----:B------:R-:W-:Y:S02]  /*38a0*/  @!P2 LEA.HI.X R21, R30, R21, R26, 0x1, P1 ;  /* 0x000000151e15a211 */ /* 0x000fe400008f0c1a */
[----:B------:R-:W-:Y:S01]  /*38b0*/  IADD3.X R26, R26, UR23, RZ, P6, !PT ;  /* 0x000000171a1a7c10 */ /* 0x000fe2000b7fe4ff */
[----:B------:R2:W-:Y:S01]  /*38c0*/  @P2 STS.128 [R203+0x10000], RZ ;  /* 0x010000ffcb002388 */ /* 0x0005e20000000c00 */
[----:B-----5:R-:W-:-:S03]  /*38d0*/  @!P5 LEA R18, P1, R3, R18, 0x1 ;  /* 0x000000120312d211 */ /* 0x020fc600078208ff */
[----:B------:R-:W-:Y:S01]  /*38e0*/  @!PT LDS RZ, [RZ] ;  /* 0x00000000fffff984 */ /* 0x000fe20000000800 */
[----:B------:R-:W-:Y:S01]  /*38f0*/  @!PT LDS RZ, [RZ] ;  /* 0x00000000fffff984 */ /* 0x000fe20000000800 */
[----:B------:R-:W-:Y:S01]  /*3900*/  @!PT LDS RZ, [RZ] ;  /* 0x00000000fffff984 */ /* 0x000fe20000000800 */
[----:B------:R2:W-:Y:S01]  /*3910*/  @!P2 LDGSTS.E.BYPASS.LTC128B.128 [R203+0x10000], desc[UR20][R20.64+0x100] ;  /* 0x1000010014cbafae */ /* 0x0005e2000b901d54 */
[----:B------:R-:W-:-:S03]  /*3920*/  @!P5 LEA.HI.X R19, R3, R19, R26, 0x1, P1 ;  /* 0x000000130313d211 */ /* 0x000fc600008f0c1a */
[----:B------:R2:W-:Y:S01]  /*3930*/  @P5 STS.128 [R203+0xd000], RZ ;  /* 0x00d000ffcb005388 */ /* 0x0005e20000000c00 */
        /* <DEDUP_REMOVED lines=20> */
.L_x_101:
[----:B------:R-:W-:Y:S05]  /*3a80*/  BSYNC B0 ;  /* 0x0000000000007941 */ /* 0x000fea0003800000 */
.L_x_100:
[----:B------:R-:W0:Y:S02]  /*3a90*/  LDGDEPBAR ;  /* 0x00000000000079af */ /* 0x000e240000000000 */
.L_x_99:
[----:B--2---:R-:W-:Y:S01]  /*3aa0*/  FMNMX.FTZ R18, R11, R41, !PT ;  /* 0x000000290b127209 */ /* 0x004fe20007810000 */
[----:B------:R-:W-:Y:S01]  /*3ab0*/  ULDC UR16, c[0x0][0x2ec] ;  /* 0x0000bb0000107ab9 */ /* 0x000fe20000000800 */
[----:B------:R-:W-:Y:S02]  /*3ac0*/  FMNMX.FTZ R19, R42, R16, !PT ;  /* 0x000000102a137209 */ /* 0x000fe40007810000 */
[----:B------:R-:W-:Y:S02]  /*3ad0*/  FMNMX.FTZ R18, R17, R18, !PT ;  /* 0x0000001211127209 */ /* 0x000fe40007810000 */
[----:B------:R-:W-:Y:S02]  /*3ae0*/  FMNMX.FTZ R19, R58, R19, !PT ;  /* 0x000000133a137209 */ /* 0x000fe40007810000 */
[----:B------:R-:W-:Y:S02]  /*3af0*/  FMNMX.FTZ R18, R57, R18, !PT ;  /* 0x0000001239127209 */ /* 0x000fe40007810000 */
[----:B------:R-:W-:-:S02]  /*3b00*/  FMNMX.FTZ R19, R12, R19, !PT ;  /* 0x000000130c137209 */ /* 0x000fc40007810000 */
        /* <DEDUP_REMOVED lines=24> */
[----:B------:R-:W-:Y:S01]  /*3c90*/  LEA R196, R0, UR4, 0x1 ;  /* 0x0000000400c47c11 */ /* 0x000fe2000f8e08ff */
[----:B-1----:R-:W1:Y:S03]  /*3ca0*/  SHFL.BFLY PT, R15, R18, 0x2, 0x1f ;  /* 0x0c401f00120f7f89 */ /* 0x002e6600000e0000 */
[-C--:B------:R-:W-:Y:S01]  /*3cb0*/  LEA R194, R7, R196.reuse, 0x1 ;  /* 0x000000c407c27211 */ /* 0x080fe200078e08ff */
[----:B------:R-:W2:Y:S01]  /*3cc0*/  SHFL.BFLY PT, R14, R19, 0x2, 0x1f ;  /* 0x0c401f00130e7f89 */ /* 0x000ea200000e0000 */
[C---:B------:R-:W-:Y:S02]  /*3cd0*/  LEA R193, R5.reuse, R196, 0x1 ;  /* 0x000000c405c17211 */ /* 0x040fe400078e08ff */
[----:B------:R-:W-:Y:S01]  /*3ce0*/  LEA R192, R5, R194, 0x1 ;  /* 0x000000c205c07211 */ /* 0x000fe200078e08ff */
[----:B------:R-:W-:Y:S04]  /*3cf0*/  LDSM.16.MT88.4 R64, [R196+0x14000] ;  /* 0x01400000c440783b */ /* 0x000fe80000004200 */
[----:B------:R-:W-:Y:S04]  /*3d00*/  LDSM.16.MT88.4 R80, [R193+0x14000] ;  /* 0x01400000c150783b */ /* 0x000fe80000004200 */
[----:B------:R-:W-:Y:S04]  /*3d10*/  LDSM.16.MT88.4 R88, [R192+0x14000] ;  /* 0x01400000c058783b */ /* 0x000fe80000004200 */
[----:B------:R-:W-:Y:S01]  /*3d20*/  LDSM.16.MT88.4 R96, [R196+0x16000] ;  /* 0x01600000c460783b */ /* 0x000fe20000004200 */
[----:B-1----:R-:W-:-:S03]  /*3d30*/  FMNMX.FTZ R15, R18, R15, !PT ;  /* 0x0000000f120f7209 */ /* 0x002fc60007810000 */
[----:B------:R-:W-:Y:S01]  /*3d40*/  LDSM.16.MT88.4 R120, [R194+0x16000] ;  /* 0x01600000c278783b */ /* 0x000fe20000004200 */
[----:B--2---:R-:W-:-:S03]  /*3d50*/  FMNMX.FTZ R14, R19, R14, !PT ;  /* 0x0000000e130e7209 */ /* 0x004fc60007810000 */
[----:B------:R-:W1:Y:S04]  /*3d60*/  SHFL.BFLY PT, R132, R15, 0x1, 0x1f ;  /* 0x0c201f000f847f89 */ /* 0x000e6800000e0000 */
[----:B------:R-:W2:Y:S04]  /*3d70*/  SHFL.BFLY PT, R3, R14, 0x1, 0x1f ;  /* 0x0c201f000e037f89 */ /* 0x000ea800000e0000 */
[----:B------:R-:W-:Y:S04]  /*3d80*/  LDSM.16.MT88.4 R48, [R193+0x12000] ;  /* 0x01200000c130783b */ /* 0x000fe80000004200 */
[----:B------:R-:W-:Y:S04]  /*3d90*/  LDSM.16.MT88.4 R20, [R193+0x14800] ;  /* 0x01480000c114783b */ /* 0x000fe80000004200 */
[----:B------:R-:W-:Y:S04]  /*3da0*/  LDSM.16.MT88.4 R124, [R196+0x12000] ;  /* 0x01200000c47c783b */ /* 0x000fe80000004200 */
[----:B------:R-:W-:Y:S01]  /*3db0*/  LDSM.16.MT88.4 R72, [R194+0x14000] ;  /* 0x01400000c248783b */ /* 0x000fe20000004200 */
[----:B-1----:R-:W-:-:S03]  /*3dc0*/  FMNMX.FTZ R132, R15, R132, !PT ;  /* 0x000000840f847209 */ /* 0x002fc60007810000 */
[----:B------:R-:W-:Y:S01]  /*3dd0*/  LDSM.16.MT88.4 R116, [R193+0x16000] ;  /* 0x01600000c174783b */ /* 0x000fe20000004200 */
[----:B--2---:R-:W-:Y:S01]  /*3de0*/  FMNMX.FTZ R3, R14, R3, !PT ;  /* 0x000000030e037209 */ /* 0x004fe20007810000 */
[C---:B------:R-:W-:Y:S01]  /*3df0*/  FMUL.FTZ R178, R132.reuse, UR16 ;  /* 0x0000001084b27c20 */ /* 0x040fe20008410000 */
[----:B------:R-:W-:Y:S01]  /*3e00*/  FSETP.NEU.FTZ.AND P1, PT, R132, -INF , PT ;  /* 0xff8000008400780b */ /* 0x000fe20003f3d000 */
[----:B------:R-:W-:Y:S02]  /*3e10*/  LDSM.16.MT88.4 R140, [R192+0x16000] ;  /* 0x01600000c08c783b */ /* 0x000fe40000004200 */
[C---:B------:R-:W-:Y:S01]  /*3e20*/  FMUL.FTZ R167, R3.reuse, UR16 ;  /* 0x0000001003a77c20 */ /* 0x040fe20008410000 */
[----:B------:R-:W-:Y:S01]  /*3e30*/  FSEL R178, R178, RZ, P1 ;  /* 0x000000ffb2b27208 */ /* 0x000fe20000800000 */
[----:B------:R-:W-:Y:S01]  /*3e40*/  LDSM.16.MT88.4 R32, [R193+0x12800] ;  /* 0x01280000c120783b */ /* 0x000fe20000004200 */
[----:B------:R-:W-:-:S03]  /*3e50*/  FSETP.NEU.FTZ.AND P1, PT, R3, -INF , PT ;  /* 0xff8000000300780b */ /* 0x000fc60003f3d000 */
[--C-:B------:R-:W-:Y:S01]  /*3e60*/  FFMA.FTZ R154, R41, UR16, -R178.reuse ;  /* 0x00000010299a7c23 */ /* 0x100fe200080108b2 */
[----:B------:R-:W-:Y:S01]  /*3e70*/  FSEL R167, R167, RZ, P1 ;  /* 0x000000ffa7a77208 */ /* 0x000fe20000800000 */
[--C-:B------:R-:W-:Y:S01]  /*3e80*/  FFMA.FTZ R157, R11, UR16, -R178.reuse ;  /* 0x000000100b9d7c23 */ /* 0x100fe200080108b2 */
[--C-:B------:R-:W-:Y:S01]  /*3e90*/  FFMA.FTZ R153, R17, UR16, -R178.reuse ;  /* 0x0000001011997c23 */ /* 0x100fe200080108b2 */
[--C-:B------:R-:W-:Y:S01]  /*3ea0*/  FFMA.FTZ R150, R57, UR16, -R178.reuse ;  /* 0x0000001039967c23 */ /* 0x100fe200080108b2 */
[--C-:B------:R-:W-:Y:S01]  /*3eb0*/  FFMA.FTZ R151, R13, UR16, -R178.reuse ;  /* 0x000000100d977c23 */ /* 0x100fe200080108b2 */
[--C-:B------:R-:W-:Y:S01]  /*3ec0*/  FFMA.FTZ R156, R42, UR16, -R167.reuse ;  /* 0x000000102a9c7c23 */ /* 0x100fe200080108a7 */
[--C-:B------:R-:W-:Y:S01]  /*3ed0*/  FFMA.FTZ R159, R16, UR16, -R167.reuse ;  /* 0x00000010109f7c23 */ /* 0x100fe200080108a7 */
[----:B------:R-:W1:Y:S01]  /*3ee0*/  LDSM.16.MT88.4 R40, [R194+0x12000] ;  /* 0x01200000c228783b */ /* 0x000e620000004200 */
[--C-:B------:R-:W-:Y:S01]  /*3ef0*/  FFMA.FTZ R155, R58, UR16, -R167.reuse ;  /* 0x000000103a9b7c23 */ /* 0x100fe200080108a7 */
[--C-:B------:R-:W-:Y:S01]  /*3f00*/  FFMA.FTZ R152, R12, UR16, -R167.reuse ;  /* 0x000000100c987c23 */ /* 0x100fe200080108a7 */
[----:B------:R-:W-:Y:S01]  /*3f10*/  MUFU.EX2 R157, R157 ;  /* 0x0000009d009d7308 */ /* 0x000fe20000000800 */
[--C-:B------:R-:W-:Y:S01]  /*3f20*/  FFMA.FTZ R147, R9, UR16, -R178.reuse ;  /* 0x0000001009937c23 */ /* 0x100fe200080108b2 */
[--C-:B------:R-:W-:Y:S01]  /*3f30*/  FFMA.FTZ R149, R8, UR16, -R167.reuse ;  /* 0x0000001008957c23 */ /* 0x100fe200080108a7 */
[--C-:B------:R-:W-:Y:S01]  /*3f40*/  FFMA.FTZ R146, R10, UR16, -R167.reuse ;  /* 0x000000100a927c23 */ /* 0x100fe200080108a7 */
[----:B------:R-:W2:Y:S01]  /*3f50*/  LDSM.16.MT88.4 R12, [R194+0x12800] ;  /* 0x01280000c20c783b */ /* 0x000ea20000004200 */
[--C-:B------:R-:W-:Y:S01]  /*3f60*/  FFMA.FTZ R148, R77, UR16, -R178.reuse ;  /* 0x000000104d947c23 */ /* 0x100fe200080108b2 */
[--C-:B------:R-:W-:Y:S01]  /*3f70*/  FFMA.FTZ R0, R29, UR16, -R178.reuse ;  /* 0x000000101d007c23 */ /* 0x100fe200080108b2 */
[--C-:B------:R-:W-:Y:S01]  /*3f80*/  FFMA.FTZ R145, R6, UR16, -R167.reuse ;  /* 0x0000001006917c23 */ /* 0x100fe200080108a7 */
[----:B------:R-:W3:Y:S01]  /*3f90*/  MUFU.EX2 R154, R154 ;  /* 0x0000009a009a7308 */ /* 0x000ee20000000800 */
[----:B------:R-:W4:Y:S01]  /*3fa0*/  LDSM.16.MT88.4 R8, [R196+0x14800] ;  /* 0x01480000c408783b */ /* 0x000f220000004200 */
[--C-:B------:R-:W-:Y:S01]  /*3fb0*/  FFMA.FTZ R144, R4, UR16, -R167.reuse ;  /* 0x0000001004907c23 */ /* 0x100fe200080108a7 */
[--C-:B------:R-:W-:Y:S01]  /*3fc0*/  FFMA.FTZ R158, R169, UR16, -R178.reuse ;  /* 0x00000010a99e7c23 */ /* 0x100fe200080108b2 */
[--C-:B------:R-:W-:Y:S01]  /*3fd0*/  FFMA.FTZ R160, R165, UR16, -R178.reuse ;  /* 0x00000010a5a07c23 */ /* 0x100fe200080108b2 */
[----:B------:R-:W5:Y:S01]  /*3fe0*/  LDSM.16.MT88.4 R16, [R192+0x14800] ;  /* 0x01480000c010783b */ /* 0x000f620000004200 */
        /* <DEDUP_REMOVED lines=9> */
[--C-:B------:R-:W-:Y:S01]  /*4080*/  FFMA.FTZ R204, R205, UR16, -R178.reuse ;  /* 0x00000010cdcc7c23 */ /* 0x100fe200080108b2 */
[----:B------:R-:W1:Y:S01]  /*4090*/  MUFU.EX2 R150, R150 ;  /* 0x0000009600967308 */ /* 0x000e620000000800 */
[----:B---3--:R-:W-:Y:S01]  /*40a0*/  F2FP.F16.F32.PACK_AB R112, R154, R157 ;  /* 0x0000009d9a70723e */ /* 0x008fe200000000ff */
        /* <DEDUP_REMOVED lines=8> */
[--C-:B------:R-:W-:Y:S01]  /*4130*/  FFMA.FTZ R168, R168, UR16, -R167.reuse ;  /* 0x00000010a8a87c23 */ /* 0x100fe200080108a7 */
[----:B------:R-:W-:Y:S01]  /*4140*/  FFMA.FTZ R217, R164, UR16, -R167 ;  /* 0x00000010a4d97c23 */ /* 0x000fe200080108a7 */
[----:B------:R-:W-:-:S04]  /*4150*/  FADD.FTZ R154, R157, R154 ;  /* 0x0000009a9d9a7221 */ /* 0x000fc80000010000 */
[----:B------:R-:W3:Y:S01]  /*4160*/  MUFU.EX2 R159, R159 ;  /* 0x0000009f009f7308 */ /* 0x000ee20000000800 */
[----:B-1----:R-:W-:Y:S01]  /*4170*/  F2FP.F16.F32.PACK_AB R114, R150, R153 ;  /* 0x000000999672723e */ /* 0x002fe200000000ff */
[----:B------:R-:W-:-:S04]  /*4180*/  FADD.FTZ R153, R153, R154 ;  /* 0x0000009a99997221 */ /* 0x000fc80000010000 */
[----:B------:R-:W-:Y:S02]  /*4190*/  FADD.FTZ R150, R150, R153 ;  /* 0x0000009996967221 */ /* 0x000fe40000010000 */
[----:B------:R-:W-:Y:S08]  /*41a0*/  MUFU.EX2 R155, R155 ;  /* 0x0000009b009b7308 */ /* 0x000ff00000000800 */
[----:B------:R-:W1:Y:S01]  /*41b0*/  MUFU.EX2 R152, R152 ;  /* 0x0000009800987308 */ /* 0x000e620000000800 */
[----:B---3--:R-:W-:Y:S01]  /*41c0*/  F2FP.F16.F32.PACK_AB R113, R159, R156 ;  /* 0x0000009c9f71723e */ /* 0x008fe200000000ff */
[----:B------:R-:W-:-:S06]  /*41d0*/  FADD.FTZ R156, R156, R159 ;  /* 0x0000009f9c9c7221 */ /* 0x000fcc0000010000 */
[----:B------:R-:W-:Y:S08]  /*41e0*/  MUFU.EX2 R151, R151 ;  /* 0x0000009700977308 */ /* 0x000ff00000000800 */
[----:B------:R-:W3:Y:S01]  /*41f0*/  MUFU.EX2 R148, R148 ;  /* 0x0000009400947308 */ /* 0x000ee20000000800 */
[----:B-1----:R-:W-:Y:S01]  /*4200*/  F2FP.F16.F32.PACK_AB R115, R152, R155 ;  /* 0x0000009b9873723e */ /* 0x002fe200000000ff */
[----:B------:R-:W-:-:S04]  /*4210*/  FADD.FTZ R155, R155, R156 ;  /* 0x0000009c9b9b7221 */ /* 0x000fc80000010000 */
[----:B------:R-:W-:Y:S02]  /*4220*/  FADD.FTZ R152, R152, R155 ;  /* 0x0000009b98987221 */ /* 0x000fe40000010000 */
[C---:B------:R-:W-:Y:S01]  /*4230*/  HMMA.16816.F32 R36, R112.reuse, R40, RZ ;  /* 0x000000287024723c */ /* 0x040fe200000018ff */
[----:B------:R-:W-:Y:S05]  /*4240*/  MUFU.EX2 R147, R147 ;  /* 0x0000009300937308 */ /* 0x000fea0000000800 */
[C---:B------:R-:W-:Y:S03]  /*4250*/  HMMA.16816.F32 R60, R112.reuse, R64, RZ ;  /* 0x00000040703c723c */ /* 0x040fe600000018ff */
[----:B------:R-:W1:Y:S01]  /*4260*/  MUFU.EX2 R0, R0 ;  /* 0x0000000000007308 */ /* 0x000e620000000800 */
[C---:B---3--:R-:W-:Y:S01]  /*4270*/  F2FP.F16.F32.PACK_AB R4, R148.reuse, R151 ;  /* 0x000000979404723e */ /* 0x048fe200000000ff */
[----:B------:R-:W-:Y:S01]  /*4280*/  FADD.FTZ R151, R151, R150 ;  /* 0x0000009697977221 */ /* 0x000fe20000010000 */
[----:B------:R-:W-:Y:S03]  /*4290*/  HMMA.16816.F32 R40, R112, R42, RZ ;  /* 0x0000002a7028723c */ /* 0x000fe600000018ff */
[----:B------:R-:W-:-:S02]  /*42a0*/  FADD.FTZ R148, R148, R151 ;  /* 0x0000009794947221 */ /* 0x000fc40000010000 */
[----:B------:R-:W-:Y:S01]  /*42b0*/  MUFU.EX2 R149, R149 ;  /* 0x0000009500957308 */ /* 0x000fe20000000800 */
[C---:B------:R-:W-:Y:S06]  /*42c0*/  HMMA.16816.F32 R64, R112.reuse, R66, RZ ;  /* 0x000000427040723c */ /* 0x040fec00000018ff */
[----:B------:R-:W-:Y:S01]  /*42d0*/  HMMA.16816.F32 R76, R112, R80, RZ ;  /* 0x00000050704c723c */ /* 0x000fe200000018ff */
[----:B------:R-:W3:Y:S01]  /*42e0*/  MUFU.EX2 R146, R146 ;  /* 0x0000009200927308 */ /* 0x000ee20000000800 */
[----:B-1----:R-:W-:Y:S01]  /*42f0*/  F2FP.F16.F32.PACK_AB R6, R0, R147 ;  /* 0x000000930006723e */ /* 0x002fe200000000ff */
[----:B------:R-:W-:-:S03]  /*4300*/  FADD.FTZ R147, R147, R148 ;  /* 0x0000009493937221 */ /* 0x000fc60000010000 */
[C---:B------:R-:W-:Y:S01]  /*4310*/  HMMA.16816.F32 R84, R112.reuse, R88, RZ ;  /* 0x000000587054723c */ /* 0x040fe200000018ff */
[----:B------:R-:W-:Y:S02]  /*4320*/  FADD.FTZ R147, R0, R147 ;  /* 0x0000009300937221 */ /* 0x000fe40000010000 */
[----:B------:R-:W-:Y:S03]  /*4330*/  MUFU.EX2 R145, R145 ;  /* 0x0000009100917308 */ /* 0x000fe60000000800 */
[C---:B------:R-:W-:Y:S05]  /*4340*/  HMMA.16816.F32 R80, R112.reuse, R82, RZ ;  /* 0x000000527050723c */ /* 0x040fea00000018ff */
[----:B------:R-:W1:Y:S01]  /*4350*/  MUFU.EX2 R144, R144 ;  /* 0x0000009000907308 */ /* 0x000e620000000800 */
[----:B---3--:R-:W-:Y:S01]  /*4360*/  F2FP.F16.F32.PACK_AB R5, R146, R149 ;  /* 0x000000959205723e */ /* 0x008fe200000000ff */
[----:B------:R-:W-:Y:S01]  /*4370*/  HMMA.16816.F32 R88, R112, R90, RZ ;  /* 0x0000005a7058723c */ /* 0x000fe200000018ff */
[----:B------:R-:W-:-:S04]  /*4380*/  FADD.FTZ R149, R149, R152 ;  /* 0x0000009895957221 */ /* 0x000fc80000010000 */
[----:B------:R-:W-:Y:S01]  /*4390*/  FADD.FTZ R146, R146, R149 ;  /* 0x0000009592927221 */ /* 0x000fe20000010000 */
[C---:B------:R-:W-:Y:S01]  /*43a0*/  HMMA.16816.F32 R92, R112.reuse, R96, RZ ;  /* 0x00000060705c723c */ /* 0x040fe200000018ff */
[----:B------:R-:W-:Y:S05]  /*43b0*/  MUFU.EX2 R158, R158 ;  /* 0x0000009e009e7308 */ /* 0x000fea0000000800 */
[----:B------:R-:W-:Y:S01]  /*43c0*/  HMMA.16816.F32 R100, R112, R120, RZ ;  /* 0x000000787064723c */ /* 0x000fe200000018ff */
[----:B-1----:R-:W-:Y:S02]  /*43d0*/  F2FP.F16.F32.PACK_AB R7, R144, R145 ;  /* 0x000000919007723e */ /* 0x002fe400000000ff */
[----:B------:R-:W1:Y:S01]  /*43e0*/  MUFU.EX2 R161, R161 ;  /* 0x000000a100a17308 */ /* 0x000e620000000800 */
[----:B------:R-:W-:-:S02]  /*43f0*/  FADD.FTZ R145, R145, R146 ;  /* 0x0000009291917221 */ /* 0x000fc40000010000 */
[----:B------:R-:W-:Y:S02]  /*4400*/  HMMA.16816.F32 R96, R112, R98, RZ ;  /* 0x000000627060723c */ /* 0x000fe400000018ff */
[----:B------:R-:W-:-:S04]  /*4410*/  FADD.FTZ R145, R144, R145 ;  /* 0x0000009190917221 */ /* 0x000fc80000010000 */
[C---:B--2---:R-:W-:Y:S01]  /*4420*/  HMMA.16816.F32 R36, R4.reuse, R12, R36 ;  /* 0x0000000c0424723c */ /* 0x044fe20000001824 */
[----:B------:R-:W-:Y:S05]  /*4430*/  MUFU.EX2 R160, R160 ;  /* 0x000000a000a07308 */ /* 0x000fea0000000800 */
[C---:B------:R-:W-:Y:S01]  /*4440*/  HMMA.16816.F32 R40, R4.reuse, R14, R40 ;  /* 0x0000000e0428723c */ /* 0x040fe20000001828 */
[----:B------:R-:W2:Y:S02]  /*4450*/  LDSM.16.MT88.4 R12, [R196+0x16800] ;  /* 0x01680000c40c783b */ /* 0x000ea40000004200 */
[----:B------:R-:W-:Y:S03]  /*4460*/  MUFU.EX2 R163, R163 ;  /* 0x000000a300a37308 */ /* 0x000fe60000000800 */
[C---:B----4-:R-:W-:Y:S05]  /*4470*/  HMMA.16816.F32 R60, R4.reuse, R8, R60 ;  /* 0x00000008043c723c */ /* 0x050fea000000183c */
[----:B------:R-:W-:Y:S01]  /*4480*/  MUFU.EX2 R162, R162 ;  /* 0x000000a200a27308 */ /* 0x000fe20000000800 */
[----:B------:R-:W-:Y:S01]  /*4490*/  HMMA.16816.F32 R64, R4, R10, R64 ;  /* 0x0000000a0440723c */ /* 0x000fe20000001840 */
[----:B------:R-:W3:Y:S05]  /*44a0*/  LDSM.16.MT88.4 R8, [R194+0x16800] ;  /* 0x01680000c208783b */ /* 0x000eea0000004200 */
[C---:B------:R-:W-:Y:S01]  /*44b0*/  HMMA.16816.F32 R120, R112.reuse, R122, RZ ;  /* 0x0000007a7078723c */ /* 0x040fe200000018ff */
[----:B------:R-:W4:Y:S05]  /*44c0*/  MUFU.EX2 R165, R165 ;  /* 0x000000a500a57308 */ /* 0x000f2a0000000800 */
[----:B------:R-:W-:Y:S03]  /*44d0*/  HMMA.16816.F32 R44, R112, R48, RZ ;  /* 0x00000030702c723c */ /* 0x000fe600000018ff */
[----:B------:R-:W-:Y:S03]  /*44e0*/  MUFU.EX2 R166, R166 ;  /* 0x000000a600a67308 */ /* 0x000fe60000000800 */
[C---:B------:R-:W-:Y:S05]  /*44f0*/  HMMA.16816.F32 R76, R4.reuse, R20, R76 ;  /* 0x00000014044c723c */ /* 0x040fea000000184c */
[----:B------:R-:W4:Y:S01]  /*4500*/  MUFU.EX2 R169, R169 ;  /* 0x000000a900a97308 */ /* 0x000f220000000800 */
[C---:B------:R-:W-:Y:S01]  /*4510*/  HMMA.16816.F32 R80, R4.reuse, R22, R80 ;  /* 0x000000160450723c */ /* 0x040fe20000001850 */
[----:B------:R-:W1:Y:S05]  /*4520*/  LDSM.16.MT88.4 R20, [R193+0x16800] ;  /* 0x01680000c114783b */ /* 0x000e6a0000004200 */
[C---:B-----5:R-:W-:Y:S01]  /*4530*/  HMMA.16816.F32 R84, R4.reuse, R16, R84 ;  /* 0x000000100454723c */ /* 0x060fe20000001854 */
[----:B------:R-:W-:Y:S05]  /*4540*/  MUFU.EX2 R204, R204 ;  /* 0x000000cc00cc7308 */ /* 0x000fea0000000800 */
[----:B------:R-:W-:Y:S01]  /*4550*/  HMMA.16816.F32 R88, R4, R18, R88 ;  /* 0x000000120458723c */ /* 0x000fe20000001858 */
[----:B------:R-:W5:Y:S02]  /*4560*/  LDSM.16.MT88.4 R16, [R192+0x16800] ;  /* 0x01680000c010783b */ /* 0x000f640000004200 */
[----:B------:R-:W4:Y:S03]  /*4570*/  MUFU.EX2 R179, R179 ;  /* 0x000000b300b37308 */ /* 0x000f260000000800 */
[----:B------:R-:W-:Y:S05]  /*4580*/  HMMA.16816.F32 R48, R112, R50, RZ ;  /* 0x000000327030723c */ /* 0x000fea00000018ff */
[----:B------:R-:W-:Y:S01]  /*4590*/  MUFU.EX2 R177, R177 ;  /* 0x000000b100b17308 */ /* 0x000fe20000000800 */
[C---:B--2---:R-:W-:Y:S06]  /*45a0*/  HMMA.16816.F32 R92, R4.reuse, R12, R92 ;  /* 0x0000000c045c723c */ /* 0x044fec000000185c */
[C---:B------:R-:W-:Y:S01]  /*45b0*/  HMMA.16816.F32 R96, R4.reuse, R14, R96 ;  /* 0x0000000e0460723c */ /* 0x040fe20000001860 */
[----:B------:R-:W2:Y:S01]  /*45c0*/  LDSM.16.MT88.4 R12, [R193+0x13000] ;  /* 0x01300000c10c783b */ /* 0x000ea20000004200 */
[----:B------:R-:W-:Y:S04]  /*45d0*/  MUFU.EX2 R178, R178 ;  /* 0x000000b200b27308 */ /* 0x000fe80000000800 */
[C---:B---3--:R-:W-:Y:S04]  /*45e0*/  HMMA.16816.F32 R100, R4.reuse, R8, R100 ;  /* 0x000000080464723c */ /* 0x048fe80000001864 */
[----:B------:R-:W-:Y:S02]  /*45f0*/  MUFU.EX2 R171, R171 ;  /* 0x000000ab00ab7308 */ /* 0x000fe40000000800 */
[----:B------:R-:W-:Y:S01]  /*4600*/  HMMA.16816.F32 R120, R4, R10, R120 ;  /* 0x0000000a0478723c */ /* 0x000fe20000001878 */
[----:B------:R-:W3:Y:S05]  /*4610*/  LDSM.16.MT88.4 R8, [R193+0x15000] ;  /* 0x01500000c108783b */ /* 0x000eea0000004200 */
[C---:B------:R-:W-:Y:S01]  /*4620*/  HMMA.16816.F32 R128, R112.reuse, R124, RZ ;  /* 0x0000007c7080723c */ /* 0x040fe200000018ff */
[----:B------:R-:W3:Y:S05]  /*4630*/  MUFU.EX2 R170, R170 ;  /* 0x000000aa00aa7308 */ /* 0x000eea0000000800 */
[C---:B------:R-:W-:Y:S03]  /*4640*/  HMMA.16816.F32 R52, R112.reuse, R56, RZ ;  /* 0x000000387034723c */ /* 0x040fe600000018ff */
[----:B------:R-:W-:Y:S03]  /*4650*/  MUFU.EX2 R168, R168 ;  /* 0x000000a800a87308 */ /* 0x000fe60000000800 */
[C---:B------:R-:W-:Y:S05]  /*4660*/  HMMA.16816.F32 R68, R112.reuse, R72, RZ ;  /* 0x000000487044723c */ /* 0x040fea00000018ff */
[----:B------:R-:W3:Y:S01]  /*4670*/  MUFU.EX2 R217, R217 ;  /* 0x000000d900d97308 */ /* 0x000ee20000000800 */
[C---:B------:R-:W-:Y:S06]  /*4680*/  HMMA.16816.F32 R104, R112.reuse, R116, RZ ;  /* 0x000000747068723c */ /* 0x040fec00000018ff */
[C---:B------:R-:W-:Y:S06]  /*4690*/  HMMA.16816.F32 R124, R112.reuse, R126, RZ ;  /* 0x0000007e707c723c */ /* 0x040fec00000018ff */
[C---:B------:R-:W-:Y:S06]  /*46a0*/  HMMA.16816.F32 R56, R112.reuse, R58, RZ ;  /* 0x0000003a7038723c */ /* 0x040fec00000018ff */
[C---:B------:R-:W-:Y:S06]  /*46b0*/  HMMA.16816.F32 R72, R112.reuse, R74, RZ ;  /* 0x0000004a7048723c */ /* 0x040fec00000018ff */
[C---:B------:R-:W-:Y:S06]  /*46c0*/  HMMA.16816.F32 R116, R112.reuse, R118, RZ ;  /* 0x000000767074723c */ /* 0x040fec00000018ff */
[C---:B------:R-:W-:Y:S06]  /*46d0*/  HMMA.16816.F32 R108, R112.reuse, R140, RZ ;  /* 0x0000008c706c723c */ /* 0x040fec00000018ff */
[----:B------:R-:W-:Y:S01]  /*46e0*/  HMMA.16816.F32 R112, R112, R142, RZ ;  /* 0x0000008e7070723c */ /* 0x000fe200000018ff */
[----:B------:R-:W-:Y:S05]  /*46f0*/  LDSM.16.MT88.4 R140, [R196+0x13000] ;  /* 0x01300000c48c783b */ /* 0x000fea0000004200 */
        /* <DEDUP_REMOVED lines=15> */
[C---:B-----5:R-:W-:Y:S06]  /*47f0*/  HMMA.16816.F32 R108, R4.reuse, R16, R108 ;  /* 0x00000010046c723c */ /* 0x060fec000000186c */
[----:B------:R-:W-:Y:S01]  /*4800*/  HMMA.16816.F32 R112, R4, R18, R112 ;  /* 0x000000120470723c */ /* 0x000fe20000001870 */
[----:B------:R-:W5:Y:S06]  /*4810*/  LDSM.16.MT88.4 R16, [R196+0x17000] ;  /* 0x01700000c410783b */ /* 0x000f6c0000004200 */
[----:B------:R-:W-:Y:S01]  /*4820*/  F2FP.F16.F32.PACK_AB R4, R161, R158 ;  /* 0x0000009ea104723e */ /* 0x000fe200000000ff */
[----:B------:R-:W-:Y:S01]  /*4830*/  FADD.FTZ R158, R158, R147 ;  /* 0x000000939e9e7221 */ /* 0x000fe20000010000 */
[----:B----4-:R-:W-:Y:S01]  /*4840*/  F2FP.F16.F32.PACK_AB R5, R165, R162 ;  /* 0x000000a2a505723e */ /* 0x010fe200000000ff */
[----:B------:R-:W-:Y:S01]  /*4850*/  FADD.FTZ R162, R162, R145 ;  /* 0x00000091a2a27221 */ /* 0x000fe20000010000 */
[----:B------:R-:W-:Y:S01]  /*4860*/  F2FP.F16.F32.PACK_AB R6, R163, R160 ;  /* 0x000000a0a306723e */ /* 0x000fe200000000ff */
[----:B------:R-:W-:Y:S01]  /*4870*/  FADD.FTZ R161, R161, R158 ;  /* 0x0000009ea1a17221 */ /* 0x000fe20000010000 */
[----:B------:R-:W-:Y:S01]  /*4880*/  F2FP.F16.F32.PACK_AB R7, R169, R166 ;  /* 0x000000a6a907723e */ /* 0x000fe200000000ff */
[----:B------:R-:W-:-:S02]  /*4890*/  FADD.FTZ R165, R165, R162 ;  /* 0x000000a2a5a57221 */ /* 0x000fc40000010000 */
[----:B------:R-:W-:Y:S02]  /*48a0*/  FADD.FTZ R160, R160, R161 ;  /* 0x000000a1a0a07221 */ /* 0x000fe40000010000 */
[----:B------:R-:W-:Y:S02]  /*48b0*/  FADD.FTZ R166, R166, R165 ;  /* 0x000000a5a6a67221 */ /* 0x000fe40000010000 */
[----:B--2---:R-:W-:Y:S01]  /*48c0*/  HMMA.16816.F32 R44, R4, R12, R44 ;  /* 0x0000000c042c723c */ /* 0x004fe2000000182c */
[----:B------:R-:W-:Y:S01]  /*48d0*/  FADD.FTZ R163, R163, R160 ;  /* 0x000000a0a3a37221 */ /* 0x000fe20000010000 */
[----:B------:R-:W-:-:S04]  /*48e0*/  FADD.FTZ R166, R169, R166 ;  /* 0x000000a6a9a67221 */ /* 0x000fc80000010000 */
        /* <DEDUP_REMOVED lines=8> */
[C---:B-----5:R-:W-:Y:S06]  /*4970*/  HMMA.16816.F32 R92, R4.reuse, R16, R92 ;  /* 0x00000010045c723c */ /* 0x060fec000000185c */
[C---:B------:R-:W-:Y:S01]  /*4980*/  HMMA.16816.F32 R96, R4.reuse, R18, R96 ;  /* 0x000000120460723c */ /* 0x040fe20000001860 */
[----:B------:R-:W4:Y:S05]  /*4990*/  LDSM.16.MT88.4 R16, [R196+0x13800] ;  /* 0x01380000c410783b */ /* 0x000f2a0000004200 */
[C---:B--2---:R-:W-:Y:S06]  /*49a0*/  HMMA.16816.F32 R100, R4.reuse, R12, R100 ;  /* 0x0000000c0464723c */ /* 0x044fec0000001864 */
[C---:B------:R-:W-:Y:S01]  /*49b0*/  HMMA.16816.F32 R120, R4.reuse, R14, R120 ;  /* 0x0000000e0478723c */ /* 0x040fe20000001878 */
[----:B------:R-:W2:Y:S05]  /*49c0*/  LDSM.16.MT88.4 R12, [R194+0x13800] ;  /* 0x01380000c20c783b */ /* 0x000eaa0000004200 */
[C---:B---3--:R-:W-:Y:S06]  /*49d0*/  HMMA.16816.F32 R104, R4.reuse, R8, R104 ;  /* 0x000000080468723c */ /* 0x048fec0000001868 */
[C---:B------:R-:W-:Y:S01]  /*49e0*/  HMMA.16816.F32 R116, R4.reuse, R10, R116 ;  /* 0x0000000a0474723c */ /* 0x040fe20000001874 */
[----:B------:R-:W3:Y:S05]  /*49f0*/  LDSM.16.MT88.4 R8, [R193+0x15800] ;  /* 0x01580000c108783b */ /* 0x000eea0000004200 */
[C---:B------:R-:W-:Y:S06]  /*4a00*/  HMMA.16816.F32 R128, R4.reuse, R140, R128 ;  /* 0x0000008c0480723c */ /* 0x040fec0000001880 */
[C---:B------:R-:W-:Y:S01]  /*4a10*/  HMMA.16816.F32 R124, R4.reuse, R142, R124 ;  /* 0x0000008e047c723c */ /* 0x040fe2000000187c */
[----:B------:R-:W5:Y:S05]  /*4a20*/  LDSM.16.MT88.4 R140, [R193+0x13800] ;  /* 0x01380000c18c783b */ /* 0x000f6a0000004200 */
        /* <DEDUP_REMOVED lines=14> */
[----:B------:R-:W1:Y:S06]  /*4b10*/  LDSM.16.MT88.4 R20, [R196+0x17800] ;  /* 0x01780000c414783b */ /* 0x000e6c0000004200 */
[----:B------:R-:W-:Y:S01]  /*4b20*/  F2FP.F16.F32.PACK_AB R4, R179, R204 ;  /* 0x000000ccb304723e */ /* 0x000fe200000000ff */
[----:B------:R-:W-:Y:S01]  /*4b30*/  FADD.FTZ R204, R204, R163 ;  /* 0x000000a3cccc7221 */ /* 0x000fe20000010000 */
[----:B------:R-:W-:Y:S01]  /*4b40*/  F2FP.F16.F32.PACK_AB R5, R170, R171 ;  /* 0x000000abaa05723e */ /* 0x000fe200000000ff */
[----:B------:R-:W-:Y:S01]  /*4b50*/  FADD.FTZ R171, R171, R166 ;  /* 0x000000a6abab7221 */ /* 0x000fe20000010000 */
[----:B------:R-:W-:Y:S01]  /*4b60*/  F2FP.F16.F32.PACK_AB R6, R178, R177 ;  /* 0x000000b1b206723e */ /* 0x000fe200000000ff */
[----:B------:R-:W-:Y:S01]  /*4b70*/  FADD.FTZ R204, R179, R204 ;  /* 0x000000ccb3cc7221 */ /* 0x000fe20000010000 */
[----:B------:R-:W-:Y:S01]  /*4b80*/  F2FP.F16.F32.PACK_AB R7, R217, R168 ;  /* 0x000000a8d907723e */ /* 0x000fe200000000ff */
[----:B------:R-:W-:-:S02]  /*4b90*/  FADD.FTZ R171, R170, R171 ;  /* 0x000000abaaab7221 */ /* 0x000fc40000010000 */
[----:B------:R-:W-:Y:S02]  /*4ba0*/  FADD.FTZ R177, R177, R204 ;  /* 0x000000ccb1b17221 */ /* 0x000fe40000010000 */
[----:B------:R-:W-:Y:S02]  /*4bb0*/  FADD.FTZ R168, R168, R171 ;  /* 0x000000aba8a87221 */ /* 0x000fe40000010000 */
[----:B----4-:R-:W-:Y:S01]  /*4bc0*/  HMMA.16816.F32 R128, R4, R16, R128 ;  /* 0x000000100480723c */ /* 0x010fe20000001880 */
[----:B------:R-:W-:Y:S01]  /*4bd0*/  FADD.FTZ R219, R178, R177 ;  /* 0x000000b1b2db7221 */ /* 0x000fe20000010000 */
[----:B------:R-:W-:-:S04]  /*4be0*/  FADD.FTZ R217, R217, R168 ;  /* 0x000000a8d9d97221 */ /* 0x000fc80000010000 */
        /* <DEDUP_REMOVED lines=8> */
[C---:B-----5:R-:W-:Y:S06]  /*4c70*/  HMMA.16816.F32 R44, R4.reuse, R140, R44 ;  /* 0x0000008c042c723c */ /* 0x060fec000000182c */
[C---:B------:R-:W-:Y:S06]  /*4c80*/  HMMA.16816.F32 R48, R4.reuse, R142, R48 ;  /* 0x0000008e0430723c */ /* 0x040fec0000001830 */
        /* <DEDUP_REMOVED lines=8> */
[C---:B-1----:R-:W-:Y:S06]  /*4d10*/  HMMA.16816.F32 R92, R4.reuse, R20, R92 ;  /* 0x00000014045c723c */ /* 0x042fec000000185c */
[C---:B------:R-:W-:Y:S06]  /*4d20*/  HMMA.16816.F32 R96, R4.reuse, R22, R96 ;  /* 0x000000160460723c */ /* 0x040fec0000001860 */
[C---:B----4-:R-:W-:Y:S06]  /*4d30*/  HMMA.16816.F32 R100, R4.reuse, R16, R100 ;  /* 0x000000100464723c */ /* 0x050fec0000001864 */
[C---:B------:R-:W-:Y:S06]  /*4d40*/  HMMA.16816.F32 R120, R4.reuse, R18, R120 ;  /* 0x000000120478723c */ /* 0x040fec0000001878 */
[C---:B--2---:R-:W-:Y:S06]  /*4d50*/  HMMA.16816.F32 R104, R4.reuse, R12, R104 ;  /* 0x0000000c0468723c */ /* 0x044fec0000001868 */
[C---:B------:R-:W-:Y:S06]  /*4d60*/  HMMA.16816.F32 R116, R4.reuse, R14, R116 ;  /* 0x0000000e0474723c */ /* 0x040fec0000001874 */
[C---:B---3--:R-:W-:Y:S06]  /*4d70*/  HMMA.16816.F32 R108, R4.reuse, R8, R108 ;  /* 0x00000008046c723c */ /* 0x048fec000000186c */
[----:B------:R-:W-:Y:S01]  /*4d80*/  HMMA.16816.F32 R112, R4, R10, R112 ;  /* 0x0000000a0470723c */ /* 0x000fe20000001870 */
[----:B------:R-:W-:-:S08]  /*4d90*/  NOP ;  /* 0x0000000000007918 */ /* 0x000fd00000000000 */
[----:B------:R-:W-:-:S15]  /*4da0*/  @!P0 BRA `(.L_x_102) ;  /* 0x0000006000788947 */ /* 0x000fde0003800000 */
[----:B------:R-:W-:Y:S01]  /*4db0*/  ULDC UR4, c[0x0][0x2d0] ;  /* 0x0000b40000047ab9 */ /* 0x000fe20000000800 */
[----:B------:R-:W-:Y:S01]  /*4dc0*/  UIADD3 UR18, UR17, -0x2, URZ ;  /* 0xfffffffe11127890 */ /* 0x000fe2000fffe03f */
[----:B------:R-:W-:Y:S01]  /*4dd0*/  ISETP.GE.AND P5, PT, R134, UR4, PT ;  /* 0x0000000486007c0c */ /* 0x000fe2000bfa6270 */
[----:B------:R-:W-:Y:S01]  /*4de0*/  IMAD.MOV.U32 R4, RZ, RZ, R172 ;  /* 0x000000ffff047224 */ /* 0x000fe200078e00ac */
[----:B------:R-:W-:Y:S01]  /*4df0*/  ISETP.GE.AND P4, PT, R209, UR4, PT ;  /* 0x00000004d1007c0c */ /* 0x000fe2000bf86270 */
[----:B------:R-:W-:Y:S01]  /*4e00*/  IMAD.MOV.U32 R5, RZ, RZ, R175 ;  /* 0x000000ffff057224 */ /* 0x000fe200078e00af */
[----:B------:R-:W-:Y:S01]  /*4e10*/  ISETP.GE.AND P3, PT, R208, UR4, PT ;  /* 0x00000004d0007c0c */ /* 0x000fe2000bf66270 */
[----:B------:R-:W-:Y:S01]  /*4e20*/  IMAD.U32 R16, RZ, RZ, UR18 ;  /* 0x00000012ff107e24 */ /* 0x000fe2000f8e00ff */
[----:B------:R-:W-:-:S04]  /*4e30*/  DEPBAR.LE SB0, 0x0 ;  /* 0x000080000000791a */ /* 0x000fc80000000000 */
[----:B------:R-:W-:Y:S01]  /*4e40*/  USHF.R.S32.HI UR6, URZ, 0x1f, UR18 ;  /* 0x0000001f3f067899 */ /* 0x000fe20008011412 */
[----:B------:R-:W-:Y:S01]  /*4e50*/  BAR.SYNC.DEFER_BLOCKING 0x0 ;  /* 0x0000000000007b1d */ /* 0x000fe20000010000 */
[----:B------:R-:W-:Y:S01]  /*4e60*/  UIMAD UR4, UR25, UR18, URZ ;  /* 0x00000012190472a4 */ /* 0x000fe2000f8e023f */
[----:B------:R-:W-:Y:S01]  /*4e70*/  IMAD.WIDE.U32 R16, R16, UR26, R4 ;  /* 0x0000001a10107c25 */ /* 0x000fe2000f8e0004 */
[----:B------:R-:W-:Y:S02]  /*4e80*/  UISETP.GE.AND UP0, UPT, UR17, 0x3, UPT ;  /* 0x000000031100788c */ /* 0x000fe4000bf06270 */
[----:B------:R-:W-:-:S03]  /*4e90*/  UIMAD UR4, UR6, UR26, UR4 ;  /* 0x0000001a060472a4 */ /* 0x000fc6000f8e0204 */
[----:B------:R-:W1:Y:S03]  /*4ea0*/  @!P5 LDC.64 R14, c[0x0][0x220] ;  /* 0x00008800ff0edb82 */ /* 0x000e660000000a00 */
[----:B------:R-:W-:-:S05]  /*4eb0*/  VIADD R0, R17, UR4 ;  /* 0x0000000411007c36 */ /* 0x000fca0008000000 */
[----:B------:R-:W2:Y:S08]  /*4ec0*/  @!P4 LDC.64 R12, c[0x0][0x220] ;  /* 0x00008800ff0ccb82 */ /* 0x000eb00000000a00 */
[----:B------:R-:W3:Y:S01]  /*4ed0*/  @!P3 LDC.64 R10, c[0x0][0x220] ;  /* 0x00008800ff0abb82 */ /* 0x000ee20000000a00 */
[----:B------:R-:W-:Y:S07]  /*4ee0*/  @P5 STS.128 [R203+0x12000], RZ ;  /* 0x012000ffcb005388 */ /* 0x000fee0000000c00 */
[----:B------:R-:W4:Y:S01]  /*4ef0*/  @!P5 LDC.64 R8, c[0x0][0x220] ;  /* 0x00008800ff08db82 */ /* 0x000f220000000a00 */
[----:B-1----:R-:W-:-:S02]  /*4f00*/  @!P5 LEA R18, P0, R16, R14, 0x1 ;  /* 0x0000000e1012d211 */ /* 0x002fc400078008ff */
[C---:B------:R-:W-:Y:S02]  /*4f10*/  IADD3 R14, P2, R16.reuse, UR29, RZ ;  /* 0x0000001d100e7c10 */ /* 0x040fe4000ff5e0ff */
[----:B------:R-:W-:-:S03]  /*4f20*/  @!P5 LEA.HI.X R19, R16, R15, R0, 0x1, P0 ;  /* 0x0000000f1013d211 */ /* 0x000fc600000f0c00 */
[----:B------:R-:W1:Y:S01]  /*4f30*/  @!P4 LDC.64 R6, c[0x0][0x220] ;  /* 0x00008800ff06cb82 */ /* 0x000e620000000a00 */
[C---:B--2---:R-:W-:Y:S01]  /*4f40*/  @!P4 LEA R12, P1, R16.reuse, R12, 0x1 ;  /* 0x0000000c100cc211 */ /* 0x044fe200078208ff */
[----:B------:R-:W-:Y:S01]  /*4f50*/  @!PT LDS RZ, [RZ] ;  /* 0x00000000fffff984 */ /* 0x000fe20000000800 */
[----:B------:R-:W-:Y:S01]  /*4f60*/  @!PT LDS RZ, [RZ] ;  /* 0x00000000fffff984 */ /* 0x000fe20000000800 */
[----:B------:R-:W-:Y:S01]  /*4f70*/  @!PT LDS RZ, [RZ] ;  /* 0x00000000fffff984 */ /* 0x000fe20000000800 */
[----:B------:R2:W-:Y:S03]  /*4f80*/  @!P5 LDGSTS.E.BYPASS.LTC128B.128 [R203+0x12000], desc[UR20][R18.64] ;  /* 0x1200000012cbdfae */ /* 0x0005e6000b901d54 */
[C-C-:B------:R-:W-:Y:S01]  /*4f90*/  @!P4 LEA.HI.X R13, R16.reuse, R13, R0.reuse, 0x1, P1 ;  /* 0x0000000d100dc211 */ /* 0x140fe200008f0c00 */
[----:B------:R-:W-:Y:S02]  /*4fa0*/  @P4 STS.128 [R203+0x14000], RZ ;  /* 0x014000ffcb004388 */ /* 0x000fe40000000c00 */
[----:B------:R-:W5:Y:S01]  /*4fb0*/  @!P3 LDC.64 R4, c[0x0][0x220] ;  /* 0x00008800ff04bb82 */ /* 0x000f620000000a00 */
[C---:B---3--:R-:W-:Y:S01]  /*4fc0*/  @!P3 LEA R10, P0, R16.reuse, R10, 0x1 ;  /* 0x0000000a100ab211 */ /* 0x048fe200078008ff */
[----:B------:R-:W-:Y:S01]  /*4fd0*/  @!PT LDS RZ, [RZ] ;  /* 0x00000000fffff984 */ /* 0x000fe20000000800 */
[----:B------:R-:W-:Y:S01]  /*4fe0*/  @!PT LDS RZ, [RZ] ;  /* 0x00000000fffff984 */ /* 0x000fe20000000800 */
[----:B------:R-:W-:Y:S01]  /*4ff0*/  @!PT LDS RZ, [RZ] ;  /* 0x00000000fffff984 */ /* 0x000fe20000000800 */
[----:B------:R3:W-:Y:S03]  /*5000*/  @!P4 LDGSTS.E.BYPASS.LTC128B.128 [R203+0x14000], desc[UR20][R12.64+0x80] ;  /* 0x140000800ccbcfae */ /* 0x0007e6000b901d54 */
[----:B------:R-:W-:Y:S01]  /*5010*/  @!P3 LEA.HI.X R11, R16, R11, R0, 0x1, P0 ;  /* 0x0000000b100bb211 */ /* 0x000fe200000f0c00 */
[----:B------:R-:W-:Y:S01]  /*5020*/  @P3 STS.128 [R203+0x16000], RZ ;  /* 0x016000ffcb003388 */ /* 0x000fe20000000c00 */
[----:B------:R-:W-:-:S02]  /*5030*/  IADD3.X R0, R0, UR15, RZ, P2, !PT ;  /* 0x0000000f00007c10 */ /* 0x000fc400097fe4ff */
[C---:B----4-:R-:W-:Y:S01]  /*5040*/  @!P5 LEA R8, P2, R14.reuse, R8, 0x1 ;  /* 0x000000080e08d211 */ /* 0x050fe200078408ff */
[----:B------:R-:W-:Y:S01]  /*5050*/  @!PT LDS RZ, [RZ] ;  /* 0x00000000fffff984 */ /* 0x000fe20000000800 */
[----:B------:R-:W-:Y:S01]  /*5060*/  @!PT LDS RZ, [RZ] ;  /* 0x00000000fffff984 */ /* 0x000fe20000000800 */
[----:B------:R-:W-:Y:S01]  /*5070*/  @!PT LDS RZ, [RZ] ;  /* 0x00000000fffff984 */ /* 0x000fe20000000800 */
[----:B------:R-:W-:Y:S03]  /*5080*/  @!P3 LDGSTS.E.BYPASS.LTC128B.128 [R203+0x16000], desc[UR20][R10.64+0x100] ;  /* 0x160001000acbbfae */ /* 0x000fe6000b901d54 */
[C---:B------:R-:W-:Y:S01]  /*5090*/  @!P5 LEA.HI.X R9, R14.reuse, R9, R0, 0x1, P2 ;  /* 0x000000090e09d211 */ /* 0x040fe200010f0c00 */
[----:B------:R-:W-:Y:S01]  /*50a0*/  @P5 STS.128 [R203+0x13000], RZ ;  /* 0x013000ffcb005388 */ /* 0x000fe20000000c00 */
[----:B-1----:R-:W-:-:S03]  /*50b0*/  @!P4 LEA R20, P1, R14, R6, 0x1 ;  /* 0x000000060e14c211 */ /* 0x002fc600078208ff */
[----:B------:R-:W-:Y:S01]  /*50c0*/  @!PT LDS RZ, [RZ] ;  /* 0x00000000fffff984 */ /* 0x000fe20000000800 */
[----:B------:R-:W-:Y:S01]  /*50d0*/  @!PT LDS RZ, [RZ] ;  /* 0x00000000fffff984 */ /* 0x000fe20000000800 */
[----:B------:R-:W-:Y:S01]  /*50e0*/  @!PT LDS RZ, [RZ] ;  /* 0x00000000fffff984 */ /* 0x000fe20000000800 */
[----:B------:R1:W-:Y:S01]  /*50f0*/  @!P5 LDGSTS.E.BYPASS.LTC128B.128 [R203+0x13000], desc[UR20][R8.64] ;  /* 0x1300000008cbdfae */ /* 0x0003e2000b901d54 */
[----:B------:R-:W-:-:S03]  /*5100*/  @!P4 LEA.HI.X R21, R14, R7, R0, 0x1, P1 ;  /* 0x000000070e15c211 */ /* 0x000fc600008f0c00 */
[----:B------:R-:W-:Y:S01]  /*5110*/  @P4 STS.128 [R203+0x15000], RZ ;  /* 0x015000ffcb004388 */ /* 0x000fe20000000c00 */
[----:B-----5:R-:W-:-:S03]  /*5120*/  @!P3 LEA R22, P0, R14, R4, 0x1 ;  /* 0x000000040e16b211 */ /* 0x020fc600078008ff */
[----:B------:R-:W-:Y:S01]  /*5130*/  @!PT LDS RZ, [RZ] ;  /* 0x00000000fffff984 */ /* 0x000fe20000000800 */
[----:B------:R-:W-:Y:S01]  /*5140*/  @!PT LDS RZ, [RZ] ;  /* 0x00000000fffff984 */ /* 0x000fe20000000800 */
[----:B------:R-:W-:Y:S01]  /*5150*/  @!PT LDS RZ, [RZ] ;  /* 0x00000000fffff984 */ /* 0x000fe20000000800 */
[----:B------:R-:W-:Y:S01]  /*5160*/  @!P4 LDGSTS.E.BYPASS.LTC128B.128 [R203+0x15000], desc[UR20][R20.64+0x80] ;  /* 0x1500008014cbcfae */ /* 0x000fe2000b901d54 */
[----:B------:R-:W-:Y:S01]  /*5170*/  @!P3 LEA.HI.X R23, R14, R5, R0, 0x1, P0 ;  /* 0x000000050e17b211 */ /* 0x000fe200000f0c00 */
[----:B------:R-:W-:Y:S02]  /*5180*/  IMAD.U32 R0, RZ, RZ, UR18 ;  /* 0x00000012ff007e24 */ /* 0x000fe4000f8e00ff */
[----:B------:R-:W-:Y:S04]  /*5190*/  @P3 STS.128 [R203+0x17000], RZ ;  /* 0x017000ffcb003388 */ /* 0x000fe80000000c00 */
[----:B------:R-:W-:Y:S01]  /*51a0*/  @!PT LDS RZ, [RZ] ;  /* 0x00000000fffff984 */ /* 0x000fe20000000800 */
[----:B------:R-:W-:Y:S01]  /*51b0*/  @!PT LDS RZ, [RZ] ;  /* 0x00000000fffff984 */ /* 0x000fe20000000800 */
[----:B------:R-:W-:Y:S01]  /*51c0*/  @!PT LDS RZ, [RZ] ;  /* 0x00000000fffff984 */ /* 0x000fe20000000800 */
[----:B------:R4:W-:Y:S04]  /*51d0*/  @!P3 LDGSTS.E.BYPASS.LTC128B.128 [R203+0x17000], desc[UR20][R22.64+0x100] ;  /* 0x1700010016cbbfae */ /* 0x0009e8000b901d54 */
[----:B------:R-:W-:Y:S04]  /*51e0*/  LDSM.16.M88.4 R152, [R202] ;  /* 0x00000000ca98783b */ /* 0x000fe80000000200 */
[----:B------:R-:W5:Y:S04]  /*51f0*/  LDSM.16.M88.4 R24, [R201+0xc000] ;  /* 0x00c00000c918783b */ /* 0x000f680000000200 */
[----:B--2---:R-:W4:Y:S04]  /*5200*/  LDSM.16.M88.4 R16, [R201+0xc800] ;  /* 0x00c80000c910783b */ /* 0x004f280000000200 */
[----:B------:R-:W2:Y:S04]  /*5210*/  LDSM.16.M88.4 R160, [R201+0xd000] ;  /* 0x00d00000c9a0783b */ /* 0x000ea80000000200 */
[----:B---3--:R-:W3:Y:S04]  /*5220*/  LDSM.16.M88.4 R12, [R201+0xd800] ;  /* 0x00d80000c90c783b */ /* 0x008ee80000000200 */
[----:B------:R-:W-:Y:S04]  /*5230*/  LDSM.16.M88.4 R136, [R200] ;  /* 0x00000000c888783b */ /* 0x000fe80000000200 */
[----:B-1----:R-:W1:Y:S04]  /*5240*/  LDSM.16.M88.4 R8, [R199] ;  /* 0x00000000c708783b */ /* 0x002e680000000200 */
[----:B------:R-:W1:Y:S04]  /*5250*/  LDSM.16.M88.4 R4, [R191] ;  /* 0x00000000bf04783b */ /* 0x000e680000000200 */
[----:B------:R-:W1:Y:S04]  /*5260*/  LDSM.16.M88.4 R32, [R190] ;  /* 0x00000000be20783b */ /* 0x000e680000000200 */
[----:B------:R-:W1:Y:S04]  /*5270*/  LDSM.16.M88.4 R144, [R189] ;  /* 0x00000000bd90783b */ /* 0x000e680000000200 */
[----:B------:R-:W-:Y:S01]  /*5280*/  LDSM.16.M88.4 R168, [R198] ;  /* 0x00000000c6a8783b */ /* 0x000fe20000000200 */
[C---:B-----5:R-:W-:Y:S03]  /*5290*/  HMMA.16816.F32 R28, R152.reuse, R24, RZ ;  /* 0x00000018981c723c */ /* 0x060fe600000018ff */
[----:B------:R-:W-:Y:S04]  /*52a0*/  LDSM.16.M88.4 R176, [R195+0xd800] ;  /* 0x00d80000c3b0783b */ /* 0x000fe80000000200 */
[----:B------:R-:W-:Y:S01]  /*52b0*/  LDSM.16.M88.4 R140, [R188] ;  /* 0x00000000bc8c783b */ /* 0x000fe20000000200 */
[C---:B----4-:R-:W-:Y:S03]  /*52c0*/  HMMA.16816.F32 R20, R152.reuse, R16, RZ ;  /* 0x000000109814723c */ /* 0x050fe600000018ff */
[----:B------:R-:W-:Y:S03]  /*52d0*/  LDSM.16.M88.4 R148, [R188+0x1800] ;  /* 0x00180000bc94783b */ /* 0x000fe60000000200 */
[C---:B------:R-:W-:Y:S01]  /*52e0*/  HMMA.16816.F32 R24, R152.reuse, R26, RZ ;  /* 0x0000001a9818723c */ /* 0x040fe200000018ff */
[----:B------:R-:W-:Y:S04]  /*52f0*/  LDSM.16.M88.4 R204, [R200+0x8000] ;  /* 0x00800000c8cc783b */ /* 0x000fe80000000200 */
[----:B------:R-:W0:Y:S01]  /*5300*/  LDGDEPBAR ;  /* 0x00000000000079af */ /* 0x000e220000000000 */
[C---:B------:R-:W-:Y:S06]  /*5310*/  HMMA.16816.F32 R16, R152.reuse, R18, RZ ;  /* 0x000000129810723c */ /* 0x040fec00000018ff */
[C---:B--2---:R-:W-:Y:S06]  /*5320*/  HMMA.16816.F32 R164, R152.reuse, R160, RZ ;  /* 0x000000a098a4723c */ /* 0x044fec00000018ff */
[C---:B------:R-:W-:Y:S06]  /*5330*/  HMMA.16816.F32 R160, R152.reuse, R162, RZ ;  /* 0x000000a298a0723c */ /* 0x040fec00000018ff */
[C---:B---3--:R-:W-:Y:S06]  /*5340*/  HMMA.16816.F32 R156, R152.reuse, R12, RZ ;  /* 0x0000000c989c723c */ /* 0x048fec00000018ff */
[----:B------:R-:W-:Y:S01]  /*5350*/  HMMA.16816.F32 R152, R152, R14, RZ ;  /* 0x0000000e9898723c */ /* 0x000fe200000018ff */
[----:B------:R-:W2:Y:S05]  /*5360*/  LDSM.16.M88.4 R12, [R195+0xc000] ;  /* 0x00c00000c30c783b */ /* 0x000eaa0000000200 */
[C---:B-1----:R-:W-:Y:S06]  /*5370*/  HMMA.16816.F32 R28, R136.reuse, R8, R28 ;  /* 0x00000008881c723c */ /* 0x042fec000000181c */
[C---:B------:R-:W-:Y:S01]  /*5380*/  HMMA.16816.F32 R24, R136.reuse, R10, R24 ;  /* 0x0000000a8818723c */ /* 0x040fe20000001818 */
[----:B------:R-:W1:Y:S05]  /*5390*/  LDSM.16.M88.4 R8, [R195+0xc800] ;  /* 0x00c80000c308783b */ /* 0x000e6a0000000200 */
        /* <DEDUP_REMOVED lines=9> */
[----:B------:R-:W5:Y:S01]  /*5430*/  LDSM.16.M88.4 R136, [R188+0x1000] ;  /* 0x00100000bc88783b */ /* 0x000f620000000200 */
[C---:B--2---:R-:W-:Y:S06]  /*5440*/  HMMA.16816.F32 R28, R168.reuse, R12, R28 ;  /* 0x0000000ca81c723c */ /* 0x044fec000000181c */
[C---:B------:R-:W-:Y:S01]  /*5450*/  HMMA.16816.F32 R24, R168.reuse, R14, R24 ;  /* 0x0000000ea818723c */ /* 0x040fe20000001818 */
[----:B------:R-:W-:Y:S05]  /*5460*/  LDSM.16.M88.4 R12, [R201+0xe000] ;  /* 0x00e00000c90c783b */ /* 0x000fea0000000200 */
[C---:B-1----:R-:W-:Y:S06]  /*5470*/  HMMA.16816.F32 R20, R168.reuse, R8, R20 ;  /* 0x00000008a814723c */ /* 0x042fec0000001814 */
[C---:B------:R-:W-:Y:S01]  /*5480*/  HMMA.16816.F32 R16, R168.reuse, R10, R16 ;  /* 0x0000000aa810723c */ /* 0x040fe20000001810 */
[----:B------:R-:W1:Y:S05]  /*5490*/  LDSM.16.M88.4 R8, [R202+0x4000] ;  /* 0x00400000ca08783b */ /* 0x000e6a0000000200 */
[C---:B---3--:R-:W-:Y:S06]  /*54a0*/  HMMA.16816.F32 R164, R168.reuse, R4, R164 ;  /* 0x00000004a8a4723c */ /* 0x048fec00000018a4 */
[C---:B------:R-:W-:Y:S01]  /*54b0*/  HMMA.16816.F32 R160, R168.reuse, R6, R160 ;  /* 0x00000006a8a0723c */ /* 0x040fe200000018a0 */
[----:B------:R-:W2:Y:S05]  /*54c0*/  LDSM.16.M88.4 R4, [R201+0xe800] ;  /* 0x00e80000c904783b */ /* 0x000eaa0000000200 */
[C---:B------:R-:W-:Y:S06]  /*54d0*/  HMMA.16816.F32 R156, R168.reuse, R176, R156 ;  /* 0x000000b0a89c723c */ /* 0x040fec000000189c */
[----:B------:R-:W-:Y:S01]  /*54e0*/  HMMA.16816.F32 R152, R168, R178, R152 ;  /* 0x000000b2a898723c */ /* 0x000fe20000001898 */
[----:B------:R-:W-:Y:S04]  /*54f0*/  LDSM.16.M88.4 R176, [R201+0xf800] ;  /* 0x00f80000c9b0783b */ /* 0x000fe80000000200 */
[----:B------:R-:W-:Y:S01]  /*5500*/  LDSM.16.M88.4 R168, [R184] ;  /* 0x00000000b8a8783b */ /* 0x000fe20000000200 */
[C---:B----4-:R-:W-:Y:S06]  /*5510*/  HMMA.16816.F32 R28, R32.reuse, R140, R28 ;  /* 0x0000008c201c723c */ /* 0x050fec000000181c */
[C---:B------:R-:W-:Y:S01]  /*5520*/  HMMA.16816.F32 R24, R32.reuse, R142, R24 ;  /* 0x0000008e2018723c */ /* 0x040fe20000001818 */
[----:B------:R-:W3:Y:S05]  /*5530*/  LDSM.16.M88.4 R140, [R201+0xf000] ;  /* 0x00f00000c98c783b */ /* 0x000eea0000000200 */
[C---:B-----5:R-:W-:Y:S06]  /*5540*/  HMMA.16816.F32 R20, R32.reuse, R144, R20 ;  /* 0x000000902014723c */ /* 0x060fec0000001814 */
[C---:B------:R-:W-:Y:S01]  /*5550*/  HMMA.16816.F32 R16, R32.reuse, R146, R16 ;  /* 0x000000922010723c */ /* 0x040fe20000001810 */
[----:B------:R-:W-:Y:S05]  /*5560*/  LDSM.16.M88.4 R144, [R200+0x4000] ;  /* 0x00400000c890783b */ /* 0x000fea0000000200 */
[C---:B------:R-:W-:Y:S06]  /*5570*/  HMMA.16816.F32 R164, R32.reuse, R136, R164 ;  /* 0x0000008820a4723c */ /* 0x040fec00000018a4 */
[C---:B------:R-:W-:Y:S01]  /*5580*/  HMMA.16816.F32 R160, R32.reuse, R138, R160 ;  /* 0x0000008a20a0723c */ /* 0x040fe200000018a0 */
[----:B------:R-:W4:Y:S05]  /*5590*/  LDSM.16.M88.4 R136, [R187] ;  /* 0x00000000bb88783b */ /* 0x000f2a0000000200 */
[C---:B------:R-:W-:Y:S06]  /*55a0*/  HMMA.16816.F32 R156, R32.reuse, R148, R156 ;  /* 0x00000094209c723c */ /* 0x040fec000000189c */
[----:B------:R-:W-:Y:S01]  /*55b0*/  HMMA.16816.F32 R152, R32, R150, R152 ;  /* 0x000000962098723c */ /* 0x000fe20000001898 */
[----:B------:R-:W5:Y:S04]  /*55c0*/  LDSM.16.M88.4 R148, [R186] ;  /* 0x00000000ba94783b */ /* 0x000f680000000200 */
[----:B------:R-:W-:Y:S01]  /*55d0*/  LDSM.16.M88.4 R32, [R198+0x4000] ;  /* 0x00400000c620783b */ /* 0x000fe20000000200 */
[C---:B-1----:R-:W-:Y:S06]  /*55e0*/  HMMA.16816.F32 R28, R8.reuse, R12, R28 ;  /* 0x0000000c081c723c */ /* 0x042fec000000181c */
[C---:B------:R-:W-:Y:S01]  /*55f0*/  HMMA.16816.F32 R24, R8.reuse, R14, R24 ;  /* 0x0000000e0818723c */ /* 0x040fe20000001818 */
[----:B------:R-:W1:Y:S05]  /*5600*/  LDSM.16.M88.4 R12, [R185] ;  /* 0x00000000b90c783b */ /* 0x000e6a0000000200 */
[C---:B--2---:R-:W-:Y:S06]  /*5610*/  HMMA.16816.F32 R20, R8.reuse, R4, R20 ;  /* 0x000000040814723c */ /* 0x044fec0000001814 */
[C---:B------:R-:W-:Y:S01]  /*5620*/  HMMA.16816.F32 R16, R8.reuse, R6, R16 ;  /* 0x000000060810723c */ /* 0x040fe20000001810 */
[----:B------:R-:W2:Y:S05]  /*5630*/  LDSM.16.M88.4 R4, [R195+0xe000] ;  /* 0x00e00000c304783b */ /* 0x000eaa0000000200 */
[C---:B---3--:R-:W-:Y:S06]  /*5640*/  HMMA.16816.F32 R164, R8.reuse, R140, R164 ;  /* 0x0000008c08a4723c */ /* 0x048fec00000018a4 */
[----:B------:R-:W-:Y:S01]  /*5650*/  HMMA.16816.F32 R160, R8, R142, R160 ;  /* 0x0000008e08a0723c */ /* 0x000fe200000018a0 */
[----:B------:R-:W3:Y:S05]  /*5660*/  LDSM.16.M88.4 R140, [R195+0xe800] ;  /* 0x00e80000c38c783b */ /* 0x000eea0000000200 */
[C---:B----4-:R-:W-:Y:S06]  /*5670*/  HMMA.16816.F32 R28, R144.reuse, R136, R28 ;  /* 0x00000088901c723c */ /* 0x050fec000000181c */
[----:B------:R-:W-:Y:S01]  /*5680*/  HMMA.16816.F32 R24, R144, R138, R24 ;  /* 0x0000008a9018723c */ /* 0x000fe20000001818 */
[----:B------:R-:W-:Y:S05]  /*5690*/  LDSM.16.M88.4 R136, [R195+0xf800] ;  /* 0x00f80000c388783b */ /* 0x000fea0000000200 */
[C---:B------:R-:W-:Y:S06]  /*56a0*/  HMMA.16816.F32 R156, R8.reuse, R176, R156 ;  /* 0x000000b0089c723c */ /* 0x040fec000000189c */
[----:B------:R-:W-:Y:S01]  /*56b0*/  HMMA.16816.F32 R152, R8, R178, R152 ;  /* 0x000000b20898723c */ /* 0x000fe20000001898 */
[----:B------:R-:W4:Y:S04]  /*56c0*/  LDSM.16.M88.4 R8, [R195+0xf000] ;  /* 0x00f00000c308783b */ /* 0x000f280000000200 */
[----:B------:R-:W-:Y:S01]  /*56d0*/  LDSM.16.M88.4 R176, [R188+0x3000] ;  /* 0x00300000bcb0783b */ /* 0x000fe20000000200 */
[C---:B-----5:R-:W-:Y:S06]  /*56e0*/  HMMA.16816.F32 R20, R144.reuse, R148, R20 ;  /* 0x000000949014723c */ /* 0x060fec0000001814 */
[C---:B------:R-:W-:Y:S01]  /*56f0*/  HMMA.16816.F32 R16, R144.reuse, R150, R16 ;  /* 0x000000969010723c */ /* 0x040fe20000001810 */
[----:B------:R-:W-:Y:S05]  /*5700*/  LDSM.16.M88.4 R148, [R197+0x4000] ;  /* 0x00400000c594783b */ /* 0x000fea0000000200 */
[C---:B-1----:R-:W-:Y:S06]  /*5710*/  HMMA.16816.F32 R164, R144.reuse, R12, R164 ;  /* 0x0000000c90a4723c */ /* 0x042fec00000018a4 */
[----:B------:R-:W-:Y:S01]  /*5720*/  HMMA.16816.F32 R160, R144, R14, R160 ;  /* 0x0000000e90a0723c */ /* 0x000fe200000018a0 */
[----:B------:R-:W1:Y:S05]  /*5730*/  LDSM.16.M88.4 R12, [R188+0x2000] ;  /* 0x00200000bc0c783b */ /* 0x000e6a0000000200 */
[C---:B--2---:R-:W-:Y:S06]  /*5740*/  HMMA.16816.F32 R28, R32.reuse, R4, R28 ;  /* 0x00000004201c723c */ /* 0x044fec000000181c */
[----:B------:R-:W-:Y:S01]  /*5750*/  HMMA.16816.F32 R24, R32, R6, R24 ;  /* 0x000000062018723c */ /* 0x000fe20000001818 */
[----:B------:R-:W2:Y:S05]  /*5760*/  LDSM.16.M88.4 R4, [R188+0x2800] ;  /* 0x00280000bc04783b */ /* 0x000eaa0000000200 */
[C---:B------:R-:W-:Y:S06]  /*5770*/  HMMA.16816.F32 R156, R144.reuse, R168, R156 ;  /* 0x000000a8909c723c */ /* 0x040fec000000189c */
[----:B------:R-:W-:Y:S01]  /*5780*/  HMMA.16816.F32 R152, R144, R170, R152 ;  /* 0x000000aa9098723c */ /* 0x000fe20000001898 */
[----:B------:R-:W-:Y:S04]  /*5790*/  LDSM.16.M88.4 R144, [R201+0x10000] ;  /* 0x01000000c990783b */ /* 0x000fe80000000200 */
[----:B------:R-:W-:Y:S01]  /*57a0*/  LDSM.16.M88.4 R168, [R188+0x3800] ;  /* 0x00380000bca8783b */ /* 0x000fe20000000200 */
[C---:B---3--:R-:W-:Y:S06]  /*57b0*/  HMMA.16816.F32 R20, R32.reuse, R140, R20 ;  /* 0x0000008c2014723c */ /* 0x048fec0000001814 */
[C---:B----4-:R-:W-:Y:S06]  /*57c0*/  HMMA.16816.F32 R164, R32.reuse, R8, R164 ;  /* 0x0000000820a4723c */ /* 0x050fec00000018a4 */
[C---:B------:R-:W-:Y:S01]  /*57d0*/  HMMA.16816.F32 R160, R32.reuse, R10, R160 ;  /* 0x0000000a20a0723c */ /* 0x040fe200000018a0 */
[----:B------:R-:W3:Y:S05]  /*57e0*/  LDSM.16.M88.4 R8, [R202+0x8000] ;  /* 0x00800000ca08783b */ /* 0x000eea0000000200 */
[----:B------:R-:W-:Y:S01]  /*57f0*/  HMMA.16816.F32 R16, R32, R142, R16 ;  /* 0x0000008e2010723c */ /* 0x000fe20000001810 */
[----:B------:R-:W4:Y:S05]  /*5800*/  LDSM.16.M88.4 R140, [R201+0x10800] ;  /* 0x01080000c98c783b */ /* 0x000f2a0000000200 */
[----:B-1----:R-:W-:Y:S06]  /*5810*/  HMMA.16816.F32 R24, R148, R14, R24 ;  /* 0x0000000e9418723c */ /* 0x002fec0000001818 */
[C---:B------:R-:W-:Y:S06]  /*5820*/  HMMA.16816.F32 R156, R32.reuse, R136, R156 ;  /* 0x00000088209c723c */ /* 0x040fec000000189c */
[----:B------:R-:W-:Y:S01]  /*5830*/  HMMA.16816.F32 R152, R32, R138, R152 ;  /* 0x0000008a2098723c */ /* 0x000fe20000001898 */
[----:B------:R-:W1:Y:S04]  /*5840*/  LDSM.16.M88.4 R136, [R201+0x11000] ;  /* 0x01100000c988783b */ /* 0x000e680000000200 */
[----:B------:R-:W5:Y:S01]  /*5850*/  LDSM.16.M88.4 R32, [R183] ;  /* 0x00000000b720783b */ /* 0x000f620000000200 */
[C---:B--2---:R-:W-:Y:S06]  /*5860*/  HMMA.16816.F32 R20, R148.reuse, R4, R20 ;  /* 0x000000049414723c */ /* 0x044fec0000001814 */
[C---:B------:R-:W-:Y:S01]  /*5870*/  HMMA.16816.F32 R28, R148.reuse, R12, R28 ;  /* 0x0000000c941c723c */ /* 0x040fe2000000181c */
[----:B------:R-:W-:Y:S05]  /*5880*/  LDSM.16.M88.4 R12, [R201+0x11800] ;  /* 0x01180000c90c783b */ /* 0x000fea0000000200 */
[C---:B------:R-:W-:Y:S01]  /*5890*/  HMMA.16816.F32 R16, R148.reuse, R6, R16 ;  /* 0x000000069410723c */ /* 0x040fe20000001810 */
[----:B------:R-:W2:Y:S05]  /*58a0*/  LDSM.16.M88.4 R4, [R182] ;  /* 0x00000000b604783b */ /* 0x000eaa0000000200 */
[C---:B------:R-:W-:Y:S06]  /*58b0*/  HMMA.16816.F32 R164, R148.reuse, R176, R164 ;  /* 0x000000b094a4723c */ /* 0x040fec00000018a4 */
[----:B------:R-:W-:Y:S01]  /*58c0*/  HMMA.16816.F32 R160, R148, R178, R160 ;  /* 0x000000b294a0723c */ /* 0x000fe200000018a0 */
[----:B------:R-:W2:Y:S05]  /*58d0*/  LDSM.16.M88.4 R176, [R181] ;  /* 0x00000000b5b0783b */ /* 0x000eaa0000000200 */
[C---:B---3--:R-:W-:Y:S06]  /*58e0*/  HMMA.16816.F32 R24, R8.reuse, R146, R24 ;  /* 0x000000920818723c */ /* 0x048fec0000001818 */
[----:B----4-:R-:W-:Y:S06]  /*58f0*/  HMMA.16816.F32 R20, R8, R140, R20 ;  /* 0x0000008c0814723c */ /* 0x010fec0000001814 */
[C---:B------:R-:W-:Y:S06]  /*5900*/  HMMA.16816.F32 R156, R148.reuse, R168, R156 ;  /* 0x000000a8949c723c */ /* 0x040fec000000189c */
[----:B------:R-:W-:Y:S01]  /*5910*/  HMMA.16816.F32 R152, R148, R170, R152 ;  /* 0x000000aa9498723c */ /* 0x000fe20000001898 */
[----:B------:R-:W-:Y:S04]  /*5920*/  LDSM.16.M88.4 R148, [R198+0x8000] ;  /* 0x00800000c694783b */ /* 0x000fe80000000200 */
[----:B------:R-:W-:Y:S01]  /*5930*/  LDSM.16.M88.4 R168, [R180] ;  /* 0x00000000b4a8783b */ /* 0x000fe20000000200 */
[C---:B------:R-:W-:Y:S03]  /*5940*/  HMMA.16816.F32 R28, R8.reuse, R144, R28 ;  /* 0x00000090081c723c */ /* 0x040fe6000000181c */
[----:B------:R-:W3:Y:S03]  /*5950*/  LDSM.16.M88.4 R144, [R195+0x10000] ;  /* 0x01000000c390783b */ /* 0x000ee60000000200 */
[C---:B------:R-:W-:Y:S01]  /*5960*/  HMMA.16816.F32 R16, R8.reuse, R142, R16 ;  /* 0x0000008e0810723c */ /* 0x040fe20000001810 */
[----:B------:R-:W4:Y:S05]  /*5970*/  LDSM.16.M88.4 R140, [R195+0x10800] ;  /* 0x01080000c38c783b */ /* 0x000f2a0000000200 */
[C---:B-1----:R-:W-:Y:S06]  /*5980*/  HMMA.16816.F32 R164, R8.reuse, R136, R164 ;  /* 0x0000008808a4723c */ /* 0x042fec00000018a4 */
[----:B------:R-:W-:Y:S01]  /*5990*/  HMMA.16816.F32 R160, R8, R138, R160 ;  /* 0x0000008a08a0723c */ /* 0x000fe200000018a0 */
[----:B------:R-:W1:Y:S05]  /*59a0*/  LDSM.16.M88.4 R136, [R195+0x11000] ;  /* 0x01100000c388783b */ /* 0x000e6a0000000200 */
[C---:B-----5:R-:W-:Y:S06]  /*59b0*/  HMMA.16816.F32 R24, R204.reuse, R34, R24 ;  /* 0x00000022cc18723c */ /* 0x060fec0000001818 */
[----:B--2---:R-:W-:Y:S06]  /*59c0*/  HMMA.16816.F32 R20, R204, R4, R20 ;  /* 0x00000004cc14723c */ /* 0x004fec0000001814 */
[C---:B------:R-:W-:Y:S06]  /*59d0*/  HMMA.16816.F32 R156, R8.reuse, R12, R156 ;  /* 0x0000000c089c723c */ /* 0x040fec000000189c */
[----:B------:R-:W-:Y:S01]  /*59e0*/  HMMA.16816.F32 R152, R8, R14, R152 ;  /* 0x0000000e0898723c */ /* 0x000fe20000001898 */
[----:B------:R-:W-:Y:S04]  /*59f0*/  LDSM.16.M88.4 R12, [R197+0x8000] ;  /* 0x00800000c50c783b */ /* 0x000fe80000000200 */
[----:B------:R-:W2:Y:S01]  /*5a00*/  LDSM.16.M88.4 R8, [R188+0x4000] ;  /* 0x00400000bc08783b */ /* 0x000ea20000000200 */
[C---:B------:R-:W-:Y:S03]  /*5a10*/  HMMA.16816.F32 R16, R204.reuse, R6, R16 ;  /* 0x00000006cc10723c */ /* 0x040fe60000001810 */
[----:B------:R-:W5:Y:S03]  /*5a20*/  LDSM.16.M88.4 R4, [R188+0x4800] ;  /* 0x00480000bc04783b */ /* 0x000f660000000200 */
[C---:B------:R-:W-:Y:S01]  /*5a30*/  HMMA.16816.F32 R28, R204.reuse, R32, R28 ;  /* 0x00000020cc1c723c */ /* 0x040fe2000000181c */
[----:B------:R-:W5:Y:S05]  /*5a40*/  LDSM.16.M88.4 R32, [R195+0x11800] ;  /* 0x01180000c320783b */ /* 0x000f6a0000000200 */
[C---:B------:R-:W-:Y:S06]  /*5a50*/  HMMA.16816.F32 R164, R204.reuse, R176, R164 ;  /* 0x000000b0cca4723c */ /* 0x040fec00000018a4 */
[----:B------:R-:W-:Y:S01]  /*5a60*/  HMMA.16816.F32 R160, R204, R178, R160 ;  /* 0x000000b2cca0723c */ /* 0x000fe200000018a0 */
[----:B------:R-:W5:Y:S05]  /*5a70*/  LDSM.16.M88.4 R176, [R188+0x5000] ;  /* 0x00500000bcb0783b */ /* 0x000f6a0000000200 */
[C---:B---3--:R-:W-:Y:S06]  /*5a80*/  HMMA.16816.F32 R24, R148.reuse, R146, R24 ;  /* 0x000000929418723c */ /* 0x048fec0000001818 */
[----:B----4-:R-:W-:Y:S06]  /*5a90*/  HMMA.16816.F32 R20, R148, R140, R20 ;  /* 0x0000008c9414723c */ /* 0x010fec0000001814 */
[----:B------:R-:W-:Y:S06]  /*5aa0*/  HMMA.16816.F32 R156, R204, R168, R156 ;  /* 0x000000a8cc9c723c */ /* 0x000fec000000189c */
[C---:B------:R-:W-:Y:S06]  /*5ab0*/  HMMA.16816.F32 R16, R148.reuse, R142, R16 ;  /* 0x0000008e9410723c */ /* 0x040fec0000001810 */
[C---:B-1----:R-:W-:Y:S06]  /*5ac0*/  HMMA.16816.F32 R164, R148.reuse, R136, R164 ;  /* 0x0000008894a4723c */ /* 0x042fec00000018a4 */
[----:B------:R-:W-:Y:S01]  /*5ad0*/  HMMA.16816.F32 R160, R148, R138, R160 ;  /* 0x0000008a94a0723c */ /* 0x000fe200000018a0 */
[----:B------:R-:W1:Y:S01]  /*5ae0*/  LDSM.16.M88.4 R136, [R188+0x5800] ;  /* 0x00580000bc88783b */ /* 0x000e620000000200 */
[----:B------:R-:W-:-:S04]  /*5af0*/  DEPBAR.LE SB0, 0x0 ;  /* 0x000080000000791a */ /* 0x000fc80000000000 */
[----:B--2---:R-:W-:Y:S06]  /*5b00*/  HMMA.16816.F32 R24, R12, R10, R24 ;  /* 0x0000000a0c18723c */ /* 0x004fec0000001818 */
[----:B------:R-:W-:Y:S06]  /*5b10*/  HMMA.16816.F32 R152, R204, R170, R152 ;  /* 0x000000aacc98723c */ /* 0x000fec0000001898 */
[----:B-----5:R-:W-:Y:S06]  /*5b20*/  HMMA.16816.F32 R20, R12, R4, R20 ;  /* 0x000000040c14723c */ /* 0x020fec0000001814 */
[----:B------:R-:W-:Y:S01]  /*5b30*/  HMMA.16816.F32 R156, R148, R32, R156 ;  /* 0x00000020949c723c */ /* 0x000fe2000000189c */
[----:B------:R-:W-:-:S04]  /*5b40*/  IMAD R5, R0, 0x40, R133 ;  /* 0x0000004000057824 */ /* 0x000fc800078e0285 */
[C---:B------:R-:W-:Y:S01]  /*5b50*/  VIADD R11, R5.reuse, 0x9 ;  /* 0x00000009050b7836 */ /* 0x040fe20000000000 */
[----:B------:R-:W-:Y:S01]  /*5b60*/  HMMA.16816.F32 R16, R12, R6, R16 ;  /* 0x000000060c10723c */ /* 0x000fe20000001810 */
[----:B------:R-:W-:-:S03]  /*5b70*/  VIADD R33, R5, 0x8 ;  /* 0x0000000805217836 */ /* 0x000fc60000000000 */
[-C--:B------:R-:W-:Y:S02]  /*5b80*/  ISETP.GE.AND P6, PT, R11, R214.reuse, PT ;  /* 0x000000d60b00720c */ /* 0x080fe40003fc6270 */
[----:B------:R-:W-:Y:S01]  /*5b90*/  HMMA.16816.F32 R28, R148, R144, R28 ;  /* 0x00000090941c723c */ /* 0x000fe2000000181c */
[----:B------:R-:W-:Y:S01]  /*5ba0*/  ISETP.GE.AND P2, PT, R33, R214, PT ;  /* 0x000000d62100720c */ /* 0x000fe20003f46270 */
[----:B------:R-:W-:Y:S01]  /*5bb0*/  VIADD R7, R5, 0x10 ;  /* 0x0000001005077836 */ /* 0x000fe20000000000 */
[----:B------:R-:W-:Y:S02]  /*5bc0*/  ISETP.GE.AND P1, PT, R33, R2, PT ;  /* 0x000000022100720c */ /* 0x000fe40003f26270 */
[----:B------:R-:W-:Y:S01]  /*5bd0*/  FSEL R33, R24, -INF , !P2 ;  /* 0xff80000018217808 */ /* 0x000fe20005000000 */
[----:B------:R-:W-:Y:S01]  /*5be0*/  HMMA.16816.F32 R164, R12, R176, R164 ;  /* 0x000000b00ca4723c */ /* 0x000fe200000018a4 */
[----:B------:R-:W-:Y:S02]  /*5bf0*/  FSEL R26, R26, -INF , !P1 ;  /* 0xff8000001a1a7808 */ /* 0x000fe40004800000 */
[----:B------:R-:W-:-:S02]  /*5c00*/  ISETP.GE.AND P2, PT, R7, R214, PT ;  /* 0x000000d60700720c */ /* 0x000fc40003f46270 */
[-C--:B------:R-:W-:Y:S01]  /*5c10*/  ISETP.GE.AND P1, PT, R7, R2.reuse, PT ;  /* 0x000000020700720c */ /* 0x080fe20003f26270 */
[----:B------:R-:W-:Y:S01]  /*5c20*/  HMMA.16816.F32 R160, R12, R178, R160 ;  /* 0x000000b20ca0723c */ /* 0x000fe200000018a0 */
[----:B------:R-:W-:Y:S01]  /*5c30*/  VIADD R7, R5, 0x18 ;  /* 0x0000001805077836 */ /* 0x000fe20000000000 */
[----:B------:R-:W-:Y:S01]  /*5c40*/  BAR.SYNC.DEFER_BLOCKING 0x0 ;  /* 0x0000000000007b1d */ /* 0x000fe20000010000 */
[----:B------:R-:W-:Y:S01]  /*5c50*/  ISETP.GE.AND P0, PT, R11, R2, PT ;  /* 0x000000020b00720c */ /* 0x000fe20003f06270 */
[----:B------:R-:W-:Y:S01]  /*5c60*/  VIADD R11, R5, 0x11 ;  /* 0x00000011050b7836 */ /* 0x000fe20000000000 */
[----:B------:R-:W-:Y:S01]  /*5c70*/  FSEL R147, R20, -INF , !P2 ;  /* 0xff80000014937808 */ /* 0x000fe20005000000 */
[----:B------:R-:W-:Y:S01]  /*5c80*/  HMMA.16816.F32 R152, R148, R34, R152 ;  /* 0x000000229498723c */ /* 0x000fe20000001898 */
[----:B------:R-:W-:Y:S02]  /*5c90*/  ISETP.GE.AND P2, PT, R7, R214, PT ;  /* 0x000000d60700720c */ /* 0x000fe40003f46270 */
[----:B------:R-:W-:-:S02]  /*5ca0*/  FSEL R25, R25, -INF , !P6 ;  /* 0xff80000019197808 */ /* 0x000fc40007000000 */
[----:B------:R-:W-:Y:S01]  /*5cb0*/  FSEL R24, R27, -INF , !P0 ;  /* 0xff8000001b187808 */ /* 0x000fe20004000000 */
[C---:B-1----:R-:W-:Y:S01]  /*5cc0*/  HMMA.16816.F32 R156, R12.reuse, R136, R156 ;  /* 0x000000880c9c723c */ /* 0x042fe2000000189c */
[----:B------:R-:W-:Y:S02]  /*5cd0*/  FSEL R150, R22, -INF , !P1 ;  /* 0xff80000016967808 */ /* 0x000fe40004800000 */
[----:B------:R-:W-:Y:S01]  /*5ce0*/  ISETP.GE.AND P1, PT, R7, R2, PT ;  /* 0x000000020700720c */ /* 0x000fe20003f26270 */
[----:B------:R-:W-:Y:S01]  /*5cf0*/  VIADD R7, R5, 0x20 ;  /* 0x0000002005077836 */ /* 0x000fe20000000000 */
[C---:B------:R-:W-:Y:S01]  /*5d00*/  ISETP.GE.AND P6, PT, R11.reuse, R214, PT ;  /* 0x000000d60b00720c */ /* 0x040fe20003fc6270 */
[----:B------:R-:W-:Y:S01]  /*5d10*/  HMMA.16816.F32 R28, R12, R8, R28 ;  /* 0x000000080c1c723c */ /* 0x000fe2000000181c */
[----:B------:R-:W-:Y:S01]  /*5d20*/  ISETP.GE.AND P0, PT, R11, R2, PT ;  /* 0x000000020b00720c */ /* 0x000fe20003f06270 */
[----:B------:R-:W-:Y:S01]  /*5d30*/  VIADD R11, R5, 0x19 ;  /* 0x00000019050b7836 */ /* 0x000fe20000000000 */
[----:B------:R-:W-:-:S02]  /*5d40*/  FSEL R133, R16, -INF , !P2 ;  /* 0xff80000010857808 */ /* 0x000fc40005000000 */
[----:B------:R-:W-:Y:S02]  /*5d50*/  FSEL R146, R18, -INF , !P1 ;  /* 0xff80000012927808 */ /* 0x000fe40004800000 */
[----:B------:R-:W-:Y:S01]  /*5d60*/  ISETP.GE.AND P2, PT, R7, R214, PT ;  /* 0x000000d60700720c */ /* 0x000fe20003f46270 */
[----:B------:R-:W-:Y:S01]  /*5d70*/  VIADD R9, R5, 0x29 ;  /* 0x0000002905097836 */ /* 0x000fe20000000000 */
[----:B------:R-:W-:Y:S01]  /*5d80*/  ISETP.GE.AND P1, PT, R7, R2, PT ;  /* 0x000000020700720c */ /* 0x000fe20003f26270 */
[----:B------:R-:W-:Y:S01]  /*5d90*/  VIADD R7, R5, 0x28 ;  /* 0x0000002805077836 */ /* 0x000fe20000000000 */
[----:B------:R-:W-:Y:S01]  /*5da0*/  FSEL R145, R21, -INF , !P6 ;  /* 0xff80000015917808 */ /* 0x000fe20007000000 */
[----:B------:R-:W-:Y:S01]  /*5db0*/  HMMA.16816.F32 R152, R12, R138, R152 ;  /* 0x0000008a0c98723c */ /* 0x000fe20000001898 */
[----:B------:R-:W-:Y:S02]  /*5dc0*/  FSEL R134, R23, -INF , !P0 ;  /* 0xff80000017867808 */ /* 0x000fe40004000000 */
[----:B------:R-:W-:-:S02]  /*5dd0*/  ISETP.GE.AND P6, PT, R11, R214, PT ;  /* 0x000000d60b00720c */ /* 0x000fc40003fc6270 */
[----:B------:R-:W-:Y:S01]  /*5de0*/  ISETP.GE.AND P0, PT, R11, R2, PT ;  /* 0x000000020b00720c */ /* 0x000fe20003f06270 */
[----:B------:R-:W-:Y:S01]  /*5df0*/  VIADD R11, R5, 0x21 ;  /* 0x00000021050b7836 */ /* 0x000fe20000000000 */
        /* <DEDUP_REMOVED lines=8> */
[----:B------:R-:W-:Y:S02]  /*5e80*/  FSEL R140, R162, -INF , !P1 ;  /* 0xff800000a28c7808 */ /* 0x000fe40004800000 */
[----:B------:R-:W-:Y:S02]  /*5e90*/  FSEL R144, R167, -INF , !P0 ;  /* 0xff800000a7907808 */ /* 0x000fe40004000000 */
[C---:B------:R-:W-:Y:S02]  /*5ea0*/  ISETP.GE.AND P2, PT, R7.reuse, R214, PT ;  /* 0x000000d60700720c */ /* 0x040fe40003f46270 */
[-C--:B------:R-:W-:Y:S01]  /*5eb0*/  ISETP.GE.AND P1, PT, R7, R2.reuse, PT ;  /* 0x000000020700720c */ /* 0x080fe20003f26270 */
[----:B------:R-:W-:Y:S01]  /*5ec0*/  VIADD R7, R5, 0x31 ;  /* 0x0000003105077836 */ /* 0x000fe20000000000 */
[----:B------:R-:W-:-:S02]  /*5ed0*/  ISETP.GE.AND P0, PT, R9, R2, PT ;  /* 0x000000020900720c */ /* 0x000fc40003f06270 */
[----:B------:R-:W-:Y:S02]  /*5ee0*/  FSEL R135, R17, -INF , !P6 ;  /* 0xff80000011877808 */ /* 0x000fe40007000000 */
[----:B------:R-:W-:Y:S02]  /*5ef0*/  ISETP.GE.AND P6, PT, R11, R214, PT ;  /* 0x000000d60b00720c */ /* 0x000fe40003fc6270 */
[----:B------:R-:W-:Y:S02]  /*5f00*/  FSEL R142, R163, -INF , !P0 ;  /* 0xff800000a38e7808 */ /* 0x000fe40004000000 */
[----:B------:R-:W-:Y:S02]  /*5f10*/  ISETP.GE.AND P0, PT, R7, R2, PT ;  /* 0x000000020700720c */ /* 0x000fe40003f06270 */
[----:B------:R-:W-:Y:S02]  /*5f20*/  FSEL R165, R165, -INF , !P6 ;  /* 0xff800000a5a57808 */ /* 0x000fe40007000000 */
[----:B------:R-:W-:Y:S01]  /*5f30*/  ISETP.GE.AND P6, PT, R9, R214, PT ;  /* 0x000000d60900720c */ /* 0x000fe20003fc6270 */
[----:B------:R-:W-:Y:S01]  /*5f40*/  VIADD R9, R5, 0x1 ;  /* 0x0000000105097836 */ /* 0x000fe20000000000 */
[----:B------:R-:W-:-:S02]  /*5f50*/  FSEL R218, R159, -INF , !P0 ;  /* 0xff8000009fda7808 */ /* 0x000fc40004000000 */
[-C--:B------:R-:W-:Y:S02]  /*5f60*/  ISETP.GE.AND P0, PT, R5, R214.reuse, PT ;  /* 0x000000d60500720c */ /* 0x080fe40003f06270 */
[----:B------:R-:W-:Y:S02]  /*5f70*/  FSEL R161, R161, -INF , !P6 ;  /* 0xff800000a1a17808 */ /* 0x000fe40007000000 */
[----:B------:R-:W-:Y:S02]  /*5f80*/  FSEL R225, R156, -INF , !P2 ;  /* 0xff8000009ce17808 */ /* 0x000fe40005000000 */
[----:B------:R-:W-:Y:S02]  /*5f90*/  FSEL R15, R28, -INF , !P0 ;  /* 0xff8000001c0f7808 */ /* 0x000fe40004000000 */
[-C--:B------:R-:W-:Y:S01]  /*5fa0*/  ISETP.GE.AND P6, PT, R7, R214.reuse, PT ;  /* 0x000000d60700720c */ /* 0x080fe20003fc6270 */
[----:B------:R-:W-:Y:S01]  /*5fb0*/  VIADD R7, R5, 0x38 ;  /* 0x0000003805077836 */ /* 0x000fe20000000000 */
[----:B------:R-:W-:-:S02]  /*5fc0*/  ISETP.GE.AND P2, PT, R9, R214, PT ;  /* 0x000000d60900720c */ /* 0x000fc40003f46270 */
[----:B------:R-:W-:Y:S02]  /*5fd0*/  FSEL R220, R158, -INF , !P1 ;  /* 0xff8000009edc7808 */ /* 0x000fe40004800000 */
[----:B------:R-:W-:Y:S02]  /*5fe0*/  PLOP3.LUT P0, PT, PT, PT, UP0, 0x80, 0x0 ;  /* 0x000000000000781c */ /* 0x000fe40003f0f008 */
[-C--:B------:R-:W-:Y:S02]  /*5ff0*/  ISETP.GE.AND P1, PT, R9, R2.reuse, PT ;  /* 0x000000020900720c */ /* 0x080fe40003f26270 */
[----:B------:R-:W-:Y:S02]  /*6000*/  FSEL R29, R29, -INF , !P2 ;  /* 0xff8000001d1d7808 */ /* 0x000fe40005000000 */
[----:B------:R-:W-:Y:S02]  /*6010*/  FSEL R223, R157, -INF , !P6 ;  /* 0xff8000009ddf7808 */ /* 0x000fe40007000000 */
[C---:B------:R-:W-:Y:S01]  /*6020*/  ISETP.GE.AND P2, PT, R5.reuse, R2, PT ;  /* 0x000000020500720c */ /* 0x040fe20003f46270 */
[----:B------:R-:W-:Y:S01]  /*6030*/  VIADD R5, R5, 0x39 ;  /* 0x0000003905057836 */ /* 0x000fe20000000000 */
[----:B------:R-:W-:-:S02]  /*6040*/  FSEL R14, R31, -INF , !P1 ;  /* 0xff8000001f0e7808 */ /* 0x000fc40004800000 */
[C---:B------:R-:W-:Y:S02]  /*6050*/  ISETP.GE.AND P6, PT, R7.reuse, R214, PT ;  /* 0x000000d60700720c */ /* 0x040fe40003fc6270 */
[----:B------:R-:W-:Y:S02]  /*6060*/  ISETP.GE.AND P1, PT, R7, R2, PT ;  /* 0x000000020700720c */ /* 0x000fe40003f26270 */
[----:B------:R-:W-:Y:S02]  /*6070*/  FSEL R221, R152, -INF , !P6 ;  /* 0xff80000098dd7808 */ /* 0x000fe40007000000 */
[----:B------:R-:W-:Y:S02]  /*6080*/  FSEL R170, R154, -INF , !P1 ;  /* 0xff8000009aaa7808 */ /* 0x000fe40004800000 */
[C---:B------:R-:W-:Y:S02]  /*6090*/  ISETP.GE.AND P6, PT, R5.reuse, R214, PT ;  /* 0x000000d60500720c */ /* 0x040fe40003fc6270 */
[----:B------:R-:W-:-:S02]  /*60a0*/  ISETP.GE.AND P1, PT, R5, R2, PT ;  /* 0x000000020500720c */ /* 0x000fc40003f26270 */
[----:B------:R-:W-:Y:S02]  /*60b0*/  FSEL R30, R30, -INF , !P2 ;  /* 0xff8000001e1e7808 */ /* 0x000fe40005000000 */
[----:B------:R-:W-:Y:S02]  /*60c0*/  FSEL R171, R153, -INF , !P6 ;  /* 0xff80000099ab7808 */ /* 0x000fe40007000000 */
[----:B------:R-:W-:Y:S01]  /*60d0*/  FSEL R168, R155, -INF , !P1 ;  /* 0xff8000009ba87808 */ /* 0x000fe20004800000 */
[----:B------:R-:W-:Y:S06]  /*60e0*/  @!P0 BRA `(.L_x_103) ;  /* 0x0000000400048947 */ /* 0x000fec0003800000 */
[----:B------:R-:W-:Y:S01]  /*60f0*/  UIADD3 UR6, UR17, -0x3, URZ ;  /* 0xfffffffd11067890 */ /* 0x000fe2000fffe03f */
[----:B------:R-:W1:Y:S01]  /*6100*/  @!P5 LDC.64 R12, c[0x0][0x218] ;  /* 0x00008600ff0cdb82 */ /* 0x000e620000000a00 */
[----:B------:R2:W-:Y:S01]  /*6110*/  @P5 STS.128 [R203+0xc000], RZ ;  /* 0x00c000ffcb005388 */ /* 0x0005e20000000c00 */
[----:B------:R-:W-:Y:S01]  /*6120*/  BSSY B0, `(.L_x_104) ;  /* 0x000003c000007945 */ /* 0x000fe20003800000 */
[----:B------:R-:W-:Y:S02]  /*6130*/  USHF.R.S32.HI UR4, URZ, 0x1f, UR6 ;  /* 0x0000001f3f047899 */ /* 0x000fe40008011406 */
[----:B------:R-:W-:Y:S02]  /*6140*/  UIMAD.WIDE.U32 UR30, UR6, UR10, URZ ;  /* 0x0000000a061e72a5 */ /* 0x000fe4000f8e003f */
[----:B------:R-:W-:Y:S01]  /*6150*/  UIMAD UR4, UR4, UR10, URZ ;  /* 0x0000000a040472a4 */ /* 0x000fe2000f8e023f */
[----:B------:R-:W3:Y:S03]  /*6160*/  @!P3 LDC.64 R8, c[0x0][0x218] ;  /* 0x00008600ff08bb82 */ /* 0x000ee60000000a00 */
[----:B------:R-:W-:Y:S01]  /*6170*/  UIMAD UR4, UR6, UR11, UR4 ;  /* 0x0000000b060472a4 */ /* 0x000fe2000f8e0204 */
[----:B------:R-:W-:-:S02]  /*6180*/  IMAD.U32 R17, RZ, RZ, UR30 ;  /* 0x0000001eff117e24 */ /* 0x000fc4000f8e00ff */
[----:B------:R-:W-:Y:S01]  /*6190*/  IMAD.U32 R0, RZ, RZ, UR30 ;  /* 0x0000001eff007e24 */ /* 0x000fe2000f8e00ff */
[----:B------:R-:W-:Y:S01]  /*61a0*/  UIADD3 UR4, UR31, UR4, URZ ;  /* 0x000000041f047290 */ /* 0x000fe2000fffe03f */
[----:B------:R-:W4:Y:S01]  /*61b0*/  @!P4 LDC.64 R10, c[0x0][0x218] ;  /* 0x00008600ff0acb82 */ /* 0x000f220000000a00 */
[----:B------:R-:W-:-:S04]  /*61c0*/  LEA R16, P1, R17, R210, 0x6 ;  /* 0x000000d211107211 */ /* 0x000fc800078230ff */
[----:B------:R-:W-:-:S03]  /*61d0*/  IMAD.U32 R17, RZ, RZ, UR4 ;  /* 0x00000004ff117e24 */ /* 0x000fc6000f8e00ff */
[----:B------:R-:W5:Y:S01]  /*61e0*/  @!P5 LDC.64 R6, c[0x0][0x218] ;  /* 0x00008600ff06db82 */ /* 0x000f620000000a00 */
[----:B-1----:R-:W-:Y:S02]  /*61f0*/  @!P5 LEA R12, P6, R16, R12, 0x1 ;  /* 0x0000000c100cd211 */ /* 0x002fe400078c08ff */
[----:B------:R-:W-:-:S04]  /*6200*/  LEA.HI.X R0, R0, R213, R17, 0x6, P1 ;  /* 0x000000d500007211 */ /* 0x000fc800008f3411 */
[C-C-:B------:R-:W-:Y:S01]  /*6210*/  @!P5 LEA.HI.X R13, R16.reuse, R13, R0.reuse, 0x1, P6 ;  /* 0x0000000d100dd211 */ /* 0x140fe200030f0c00 */
[----:B------:R-:W1:Y:S01]  /*6220*/  @!P4 LDC.64 R4, c[0x0][0x218] ;  /* 0x00008600ff04cb82 */ /* 0x000e620000000a00 */
[C---:B---3--:R-:W-:Y:S02]  /*6230*/  @!P3 LEA R18, P1, R16.reuse, R8, 0x1 ;  /* 0x000000081012b211 */ /* 0x048fe400078208ff */
[C---:B------:R-:W-:Y:S01]  /*6240*/  IADD3 R8, P6, R16.reuse, UR24, RZ ;  /* 0x0000001810087c10 */ /* 0x040fe2000ffde0ff */
[----:B------:R-:W-:Y:S01]  /*6250*/  @!PT LDS RZ, [RZ] ;  /* 0x00000000fffff984 */ /* 0x000fe20000000800 */
[----:B------:R-:W-:Y:S01]  /*6260*/  @!PT LDS RZ, [RZ] ;  /* 0x00000000fffff984 */ /* 0x000fe20000000800 */
[----:B------:R-:W-:Y:S01]  /*6270*/  @!PT LDS RZ, [RZ] ;  /* 0x00000000fffff984 */ /* 0x000fe20000000800 */
[----:B------:R2:W-:Y:S01]  /*6280*/  @!P5 LDGSTS.E.BYPASS.LTC128B.128 [R203+0xc000], desc[UR20][R12.64] ;  /* 0x0c0000000ccbdfae */ /* 0x0005e2000b901d54 */
[----:B------:R-:W-:Y:S02]  /*6290*/  @!P3 LEA.HI.X R19, R16, R9, R0, 0x1, P1 ;  /* 0x000000091013b211 */ /* 0x000fe400008f0c00 */
[----:B------:R-:W-:Y:S01]  /*62a0*/  IADD3.X R9, R0, UR23, RZ, P6, !PT ;  /* 0x0000001700097c10 */ /* 0x000fe2000b7fe4ff */
[----:B------:R2:W-:Y:S01]  /*62b0*/  @P4 STS.128 [R203+0xe000], RZ ;  /* 0x00e000ffcb004388 */ /* 0x0005e20000000c00 */
[----:B----4-:R-:W-:-:S04]  /*62c0*/  @!P4 LEA R10, P2, R16, R10, 0x1 ;  /* 0x0000000a100ac211 */ /* 0x010fc800078408ff */
[----:B------:R-:W-:Y:S02]  /*62d0*/  @!P4 LEA.HI.X R11, R16, R11, R0, 0x1, P2 ;  /* 0x0000000b100bc211 */ /* 0x000fe400010f0c00 */
        /* <DEDUP_REMOVED lines=32> */
.L_x_105:
[----:B------:R-:W-:Y:S05]  /*64e0*/  BSYNC B0 ;  /* 0x0000000000007941 */ /* 0x000fea0003800000 */
.L_x_104:
[----:B------:R-:W0:Y:S02]  /*64f0*/  LDGDEPBAR ;  /* 0x00000000000079af */ /* 0x000e240000000000 */
.L_x_103:
[----:B--2---:R-:W-:Y:S01]  /*6500*/  FMNMX.FTZ R6, R132, R15, !PT ;  /* 0x0000000f84067209 */ /* 0x004fe20007810000 */
[----:B------:R-:W-:Y:S01]  /*6510*/  LDSM.16.MT88.4 R16, [R194+0x12000] ;  /* 0x01200000c210783b */ /* 0x000fe20000004200 */
[----:B-1----:R-:W-:Y:S02]  /*6520*/  FMNMX.FTZ R5, R3, R30, !PT ;  /* 0x0000001e03057209 */ /* 0x002fe40007810000 */
[----:B------:R-:W-:Y:S01]  /*6530*/  FMNMX.FTZ R6, R29, R6, !PT ;  /* 0x000000061d067209 */ /* 0x000fe20007810000 */
[----:B------:R-:W-:Y:S01]  /*6540*/  LDSM.16.MT88.4 R8, [R196+0x12000] ;  /* 0x01200000c408783b */ /* 0x000fe20000004200 */
[----:B------:R-:W-:Y:S02]  /*6550*/  FMNMX.FTZ R5, R14, R5, !PT ;  /* 0x000000050e057209 */ /* 0x000fe40007810000 */
[----:B------:R-:W-:Y:S01]  /*6560*/  FMNMX.FTZ R6, R33, R6, !PT ;  /* 0x0000000621067209 */ /* 0x000fe20007810000 */
[----:B------:R-:W-:Y:S01]  /*6570*/  LDSM.16.MT88.4 R136, [R192+0x16000] ;  /* 0x01600000c088783b */ /* 0x000fe20000004200 */
[----:B------:R-:W-:-:S02]  /*6580*/  FMNMX.FTZ R5, R26, R5, !PT ;  /* 0x000000051a057209 */ /* 0x000fc40007810000 */
[----:B------:R-:W-:Y:S01]  /*6590*/  FMNMX.FTZ R6, R25, R6, !PT ;  /* 0x0000000619067209 */ /* 0x000fe20007810000 */
[----:B------:R-:W-:Y:S01]  /*65a0*/  LDSM.16.MT88.4 R152, [R193+0x13000] ;  /* 0x01300000c198783b */ /* 0x000fe20000004200 */
        /* <DEDUP_REMOVED lines=24> */
[----:B------:R-:W-:-:S03]  /*6730*/  FMNMX.FTZ R4, R168, R5, !PT ;  /* 0x00000005a8047209 */ /* 0x000fc60007810000 */
[----:B------:R-:W1:Y:S04]  /*6740*/  SHFL.BFLY PT, R7, R6, 0x2, 0x1f ;  /* 0x0c401f0006077f89 */ /* 0x000e6800000e0000 */
[----:B------:R-:W2:Y:S01]  /*6750*/  SHFL.BFLY PT, R5, R4, 0x2, 0x1f ;  /* 0x0c401f0004057f89 */ /* 0x000ea200000e0000 */
[----:B-1----:R-:W-:Y:S02]  /*6760*/  FMNMX.FTZ R7, R6, R7, !PT ;  /* 0x0000000706077209 */ /* 0x002fe40007810000 */
[----:B--2---:R-:W-:-:S03]  /*6770*/  FMNMX.FTZ R5, R4, R5, !PT ;  /* 0x0000000504057209 */ /* 0x004fc60007810000 */
[----:B------:R-:W1:Y:S04]  /*6780*/  SHFL.BFLY PT, R204, R7, 0x1, 0x1f ;  /* 0x0c201f0007cc7f89 */ /* 0x000e6800000e0000 */
[----:B------:R-:W2:Y:S01]  /*6790*/  SHFL.BFLY PT, R0, R5, 0x1, 0x1f ;  /* 0x0c201f0005007f89 */ /* 0x000ea200000e0000 */
[----:B-1----:R-:W-:Y:S02]  /*67a0*/  FMNMX.FTZ R204, R7, R204, !PT ;  /* 0x000000cc07cc7209 */ /* 0x002fe40007810000 */
[----:B--2---:R-:W-:-:S03]  /*67b0*/  FMNMX.FTZ R0, R5, R0, !PT ;  /* 0x0000000005007209 */ /* 0x004fc60007810000 */
[C---:B------:R-:W-:Y:S01]  /*67c0*/  FMUL.FTZ R222, R204.reuse, UR16 ;  /* 0x00000010ccde7c20 */ /* 0x040fe20008410000 */
[----:B------:R-:W-:Y:S02]  /*67d0*/  FSETP.NEU.FTZ.AND P2, PT, R204, -INF , PT ;  /* 0xff800000cc00780b */ /* 0x000fe40003f5d000 */
[C---:B------:R-:W-:Y:S01]  /*67e0*/  FSETP.NEU.FTZ.AND P1, PT, R0.reuse, -INF , PT ;  /* 0xff8000000000780b */ /* 0x040fe20003f3d000 */
[----:B------:R-:W-:Y:S01]  /*67f0*/  FMUL.FTZ R169, R0, UR16 ;  /* 0x0000001000a97c20 */ /* 0x000fe20008410000 */
[----:B------:R-:W-:Y:S02]  /*6800*/  FSEL R222, R222, RZ, P2 ;  /* 0x000000ffdede7208 */ /* 0x000fe40001000000 */
[----:B------:R-:W-:Y:S02]  /*6810*/  FSEL R5, R204, RZ, P2 ;  /* 0x000000ffcc057208 */ /* 0x000fe40001000000 */
[----:B------:R-:W-:Y:S01]  /*6820*/  FSEL R169, R169, RZ, P1 ;  /* 0x000000ffa9a97208 */ /* 0x000fe20000800000 */
[--C-:B------:R-:W-:Y:S01]  /*6830*/  FFMA.FTZ R179, R25, UR16, -R222.reuse ;  /* 0x0000001019b37c23 */ /* 0x100fe200080108de */
[----:B------:R-:W-:Y:S01]  /*6840*/  FSEL R6, R0, RZ, P1 ;  /* 0x000000ff00067208 */ /* 0x000fe20000800000 */
[----:B------:R-:W-:Y:S01]  /*6850*/  FADD.FTZ R4, R132, -R5 ;  /* 0x8000000584047221 */ /* 0x000fe20000010000 */
[----:B------:R-:W-:Y:S01]  /*6860*/  FFMA.FTZ R216, R15, UR16, -R222 ;  /* 0x000000100fd87c23 */ /* 0x000fe200080108de */
[--C-:B------:R-:W-:Y:S01]  /*6870*/  FFMA.FTZ R176, R26, UR16, -R169.reuse ;  /* 0x000000101ab07c23 */ /* 0x100fe200080108a9 */
[--C-:B------:R-:W-:Y:S01]  /*6880*/  FFMA.FTZ R207, R24, UR16, -R169.reuse ;  /* 0x0000001018cf7c23 */ /* 0x100fe200080108a9 */
[----:B------:R-:W-:Y:S01]  /*6890*/  FADD.FTZ R6, R3, -R6 ;  /* 0x8000000603067221 */ /* 0x000fe20000010000 */
[----:B------:R-:W1:Y:S01]  /*68a0*/  LDSM.16.MT88.4 R24, [R193+0x12000] ;  /* 0x01200000c118783b */ /* 0x000e620000004200 */
[--C-:B------:R-:W-:Y:S01]  /*68b0*/  FFMA.FTZ R205, R29, UR16, -R222.reuse ;  /* 0x000000101dcd7c23 */ /* 0x100fe200080108de */
[--C-:B------:R-:W-:Y:S01]  /*68c0*/  FFMA.FTZ R206, R33, UR16, -R222.reuse ;  /* 0x0000001021ce7c23 */ /* 0x100fe200080108de */
[--C-:B------:R-:W-:Y:S01]  /*68d0*/  FFMA.FTZ R178, R30, UR16, -R169.reuse ;  /* 0x000000101eb27c23 */ /* 0x100fe200080108a9 */
[--C-:B------:R-:W-:Y:S01]  /*68e0*/  FFMA.FTZ R177, R14, UR16, -R169.reuse ;  /* 0x000000100eb17c23 */ /* 0x100fe200080108a9 */
[----:B------:R-:W-:Y:S01]  /*68f0*/  FMUL.FTZ R215, R4, UR16 ;  /* 0x0000001004d77c20 */ /* 0x000fe20008410000 */
[----:B------:R-:W-:Y:S01]  /*6900*/  FMUL.FTZ R3, R6, UR16 ;  /* 0x0000001006037c20 */ /* 0x000fe20008410000 */
[----:B------:R-:W-:Y:S01]  /*6910*/  MUFU.EX2 R216, R216 ;  /* 0x000000d800d87308 */ /* 0x000fe20000000800 */
[----:B------:R-:W2:Y:S01]  /*6920*/  LDSM.16.MT88.4 R32, [R192+0x12000] ;  /* 0x01200000c020783b */ /* 0x000ea20000004200 */
[--C-:B------:R-:W-:Y:S01]  /*6930*/  FFMA.FTZ R224, R147, UR16, -R222.reuse ;  /* 0x0000001093e07c23 */ /* 0x100fe200080108de */
[--C-:B------:R-:W-:Y:S01]  /*6940*/  FFMA.FTZ R227, R145, UR16, -R222.reuse ;  /* 0x0000001091e37c23 */ /* 0x100fe200080108de */
[--C-:B------:R-:W-:Y:S01]  /*6950*/  FFMA.FTZ R226, R133, UR16, -R222.reuse ;  /* 0x0000001085e27c23 */ /* 0x100fe200080108de */
[--C-:B------:R-:W-:Y:S01]  /*6960*/  FFMA.FTZ R229, R135, UR16, -R222.reuse ;  /* 0x0000001087e57c23 */ /* 0x100fe200080108de */
[--C-:B------:R-:W-:Y:S01]  /*6970*/  FFMA.FTZ R228, R150, UR16, -R169.reuse ;  /* 0x0000001096e47c23 */ /* 0x100fe200080108a9 */
[--C-:B------:R-:W-:Y:S01]  /*6980*/  FFMA.FTZ R231, R134, UR16, -R169.reuse ;  /* 0x0000001086e77c23 */ /* 0x100fe200080108a9 */
[----:B------:R-:W3:Y:S01]  /*6990*/  MUFU.EX2 R205, R205 ;  /* 0x000000cd00cd7308 */ /* 0x000ee20000000800 */
        /* <DEDUP_REMOVED lines=8> */
[--C-:B------:R-:W-:Y:S01]  /*6a20*/  FFMA.FTZ R236, R166, UR16, -R169.reuse ;  /* 0x00000010a6ec7c23 */ /* 0x100fe200080108a9 */
[--C-:B------:R-:W-:Y:S01]  /*6a30*/  FFMA.FTZ R239, R144, UR16, -R169.reuse ;  /* 0x0000001090ef7c23 */ /* 0x100fe200080108a9 */
[--C-:B------:R-:W-:Y:S01]  /*6a40*/  FFMA.FTZ R238, R140, UR16, -R169.reuse ;  /* 0x000000108cee7c23 */ /* 0x100fe200080108a9 */
[--C-:B------:R-:W-:Y:S01]  /*6a50*/  FFMA.FTZ R241, R142, UR16, -R169.reuse ;  /* 0x000000108ef17c23 */ /* 0x100fe200080108a9 */
[----:B------:R-:W-:Y:S01]  /*6a60*/  LDSM.16.MT88.4 R160, [R194+0x13000] ;  /* 0x01300000c2a0783b */ /* 0x000fe20000004200 */
[--C-:B------:R-:W-:Y:S01]  /*6a70*/  FFMA.FTZ R240, R223, UR16, -R222.reuse ;  /* 0x00000010dff07c23 */ /* 0x100fe200080108de */
[--C-:B------:R-:W-:Y:S01]  /*6a80*/  FFMA.FTZ R225, R225, UR16, -R222.reuse ;  /* 0x00000010e1e17c23 */ /* 0x100fe200080108de */
[----:B------:R-:W4:Y:S01]  /*6a90*/  MUFU.EX2 R179, R179 ;  /* 0x000000b300b37308 */ /* 0x000f220000000800 */
[----:B---3--:R-:W-:Y:S01]  /*6aa0*/  F2FP.F16.F32.PACK_AB R4, R205, R216 ;  /* 0x000000d8cd04723e */ /* 0x008fe200000000ff */
[----:B------:R-:W-:Y:S01]  /*6ab0*/  LDSM.16.MT88.4 R144, [R192+0x13000] ;  /* 0x01300000c090783b */ /* 0x000fe20000004200 */
[--C-:B------:R-:W-:Y:S01]  /*6ac0*/  FFMA.FTZ R221, R221, UR16, -R222.reuse ;  /* 0x00000010dddd7c23 */ /* 0x100fe200080108de */
[--C-:B------:R-:W-:Y:S01]  /*6ad0*/  FFMA.FTZ R223, R218, UR16, -R169.reuse ;  /* 0x00000010dadf7c23 */ /* 0x100fe200080108a9 */
[----:B------:R-:W-:Y:S01]  /*6ae0*/  FFMA.FTZ R222, R171, UR16, -R222 ;  /* 0x00000010abde7c23 */ /* 0x000fe200080108de */
[--C-:B------:R-:W-:Y:S01]  /*6af0*/  FFMA.FTZ R220, R220, UR16, -R169.reuse ;  /* 0x00000010dcdc7c23 */ /* 0x100fe200080108a9 */
[--C-:B------:R-:W-:Y:S01]  /*6b00*/  FFMA.FTZ R218, R170, UR16, -R169.reuse ;  /* 0x00000010aada7c23 */ /* 0x100fe200080108a9 */
[----:B------:R-:W-:Y:S01]  /*6b10*/  MUFU.EX2 R178, R178 ;  /* 0x000000b200b27308 */ /* 0x000fe20000000800 */
[----:B------:R-:W-:-:S07]  /*6b20*/  FFMA.FTZ R243, R168, UR16, -R169 ;  /* 0x00000010a8f37c23 */ /* 0x000fce00080108a9 */
[----:B------:R-:W3:Y:S01]  /*6b30*/  MUFU.EX2 R177, R177 ;  /* 0x000000b100b17308 */ /* 0x000ee20000000800 */
[----:B----4-:R-:W-:-:S07]  /*6b40*/  F2FP.F16.F32.PACK_AB R6, R179, R206 ;  /* 0x000000ceb306723e */ /* 0x010fce00000000ff */
[----:B------:R-:W-:Y:S08]  /*6b50*/  MUFU.EX2 R176, R176 ;  /* 0x000000b000b07308 */ /* 0x000ff00000000800 */
[----:B------:R-:W4:Y:S01]  /*6b60*/  MUFU.EX2 R207, R207 ;  /* 0x000000cf00cf7308 */ /* 0x000f220000000800 */
[----:B---3--:R-:W-:-:S07]  /*6b70*/  F2FP.F16.F32.PACK_AB R5, R177, R178 ;  /* 0x000000b2b105723e */ /* 0x008fce00000000ff */
[----:B------:R-:W3:Y:S08]  /*6b80*/  MUFU.EX2 R215, R215 ;  /* 0x000000d700d77308 */ /* 0x000ef00000000800 */
[----:B------:R-:W5:Y:S01]  /*6b90*/  MUFU.EX2 R3, R3 ;  /* 0x0000000300037308 */ /* 0x000f620000000800 */
[----:B----4-:R-:W-:-:S07]  /*6ba0*/  F2FP.F16.F32.PACK_AB R7, R207, R176 ;  /* 0x000000b0cf07723e */ /* 0x010fce00000000ff */
        /* <DEDUP_REMOVED lines=8> */
[----:B------:R-:W-:Y:S01]  /*6c30*/  FMUL.FTZ R49, R49, R215 ;  /* 0x000000d731317220 */ /* 0x000fe20000410000 */
[-C--:B-----5:R-:W-:Y:S01]  /*6c40*/  FMUL.FTZ R22, R38, R3.reuse ;  /* 0x0000000326167220 */ /* 0x0a0fe20000410000 */
[-C--:B------:R-:W-:Y:S01]  /*6c50*/  FMUL.FTZ R23, R39, R3.reuse ;  /* 0x0000000327177220 */ /* 0x080fe20000410000 */
[-C--:B------:R-:W-:Y:S01]  /*6c60*/  FMUL.FTZ R30, R46, R3.reuse ;  /* 0x000000032e1e7220 */ /* 0x080fe20000410000 */
[-C--:B------:R-:W-:Y:S01]  /*6c70*/  FMUL.FTZ R31, R47, R3.reuse ;  /* 0x000000032f1f7220 */ /* 0x080fe20000410000 */
[-C--:B------:R-:W-:Y:S01]  /*6c80*/  FMUL.FTZ R42, R42, R3.reuse ;  /* 0x000000032a2a7220 */ /* 0x080fe20000410000 */
[-C--:B------:R-:W-:Y:S01]  /*6c90*/  FMUL.FTZ R43, R43, R3.reuse ;  /* 0x000000032b2b7220 */ /* 0x080fe20000410000 */
[-C--:B------:R-:W-:Y:S01]  /*6ca0*/  FMUL.FTZ R50, R50, R3.reuse ;  /* 0x0000000332327220 */ /* 0x080fe20000410000 */
[----:B------:R-:W-:Y:S01]  /*6cb0*/  FMUL.FTZ R51, R51, R3 ;  /* 0x0000000333337220 */ /* 0x000fe20000410000 */
[C---:B------:R-:W-:Y:S01]  /*6cc0*/  HMMA.16816.F32 R20, R4.reuse, R16, R20 ;  /* 0x000000100414723c */ /* 0x040fe20000001814 */
[-C--:B------:R-:W-:Y:S01]  /*6cd0*/  FMUL.FTZ R12, R128, R215.reuse ;  /* 0x000000d7800c7220 */ /* 0x080fe20000410000 */
[----:B------:R-:W-:Y:S01]  /*6ce0*/  FMUL.FTZ R13, R129, R215 ;  /* 0x000000d7810d7220 */ /* 0x000fe20000410000 */
[-C--:B------:R-:W-:Y:S01]  /*6cf0*/  FMUL.FTZ R14, R130, R3.reuse ;  /* 0x00000003820e7220 */ /* 0x080fe20000410000 */
[----:B------:R-:W-:Y:S01]  /*6d00*/  FMUL.FTZ R15, R131, R3 ;  /* 0x00000003830f7220 */ /* 0x000fe20000410000 */
[-C--:B------:R-:W-:Y:S01]  /*6d10*/  FMUL.FTZ R124, R124, R215.reuse ;  /* 0x000000d77c7c7220 */ /* 0x080fe20000410000 */
[C---:B-1----:R-:W-:Y:S01]  /*6d20*/  HMMA.16816.F32 R28, R4.reuse, R24, R28 ;  /* 0x00000018041c723c */ /* 0x042fe2000000181c */
[----:B------:R-:W-:Y:S01]  /*6d30*/  FMUL.FTZ R125, R125, R215 ;  /* 0x000000d77d7d7220 */ /* 0x000fe20000410000 */
[-C--:B------:R-:W-:Y:S01]  /*6d40*/  FMUL.FTZ R126, R126, R3.reuse ;  /* 0x000000037e7e7220 */ /* 0x080fe20000410000 */
[----:B------:R-:W-:Y:S01]  /*6d50*/  FMUL.FTZ R127, R127, R3 ;  /* 0x000000037f7f7220 */ /* 0x000fe20000410000 */
[-C--:B------:R-:W-:Y:S01]  /*6d60*/  FMUL.FTZ R36, R52, R215.reuse ;  /* 0x000000d734247220 */ /* 0x080fe20000410000 */
[----:B------:R-:W-:Y:S01]  /*6d70*/  FMUL.FTZ R37, R53, R215 ;  /* 0x000000d735257220 */ /* 0x000fe20000410000 */
[C---:B------:R-:W-:Y:S01]  /*6d80*/  HMMA.16816.F32 R16, R4.reuse, R18, R40 ;  /* 0x000000120410723c */ /* 0x040fe20000001828 */
[----:B------:R-:W1:Y:S01]  /*6d90*/  LDSM.16.MT88.4 R40, [R196+0x14000] ;  /* 0x01400000c428783b */ /* 0x000e620000004200 */
[-C--:B------:R-:W-:Y:S01]  /*6da0*/  FMUL.FTZ R38, R54, R3.reuse ;  /* 0x0000000336267220 */ /* 0x080fe20000410000 */
[----:B------:R-:W-:Y:S01]  /*6db0*/  FMUL.FTZ R39, R55, R3 ;  /* 0x0000000337277220 */ /* 0x000fe20000410000 */
[-C--:B------:R-:W-:Y:S01]  /*6dc0*/  FMUL.FTZ R56, R56, R215.reuse ;  /* 0x000000d738387220 */ /* 0x080fe20000410000 */
[----:B------:R-:W-:Y:S01]  /*6dd0*/  FMUL.FTZ R57, R57, R215 ;  /* 0x000000d739397220 */ /* 0x000fe20000410000 */
[C---:B------:R-:W-:Y:S01]  /*6de0*/  HMMA.16816.F32 R24, R4.reuse, R26, R48 ;  /* 0x0000001a0418723c */ /* 0x040fe20000001830 */
[----:B------:R-:W3:Y:S01]  /*6df0*/  LDSM.16.MT88.4 R48, [R194+0x14000] ;  /* 0x01400000c230783b */ /* 0x000ee20000004200 */
[-C--:B------:R-:W-:Y:S01]  /*6e00*/  FMUL.FTZ R58, R58, R3.reuse ;  /* 0x000000033a3a7220 */ /* 0x080fe20000410000 */
[----:B------:R-:W-:Y:S01]  /*6e10*/  FMUL.FTZ R59, R59, R3 ;  /* 0x000000033b3b7220 */ /* 0x000fe20000410000 */
        /* <DEDUP_REMOVED lines=8> */
[C---:B------:R-:W-:Y:S01]  /*6ea0*/  HMMA.16816.F32 R8, R4.reuse, R10, R124 ;  /* 0x0000000a0408723c */ /* 0x040fe2000000187c */
[----:B------:R-:W4:Y:S01]  /*6eb0*/  LDSM.16.MT88.4 R124, [R193+0x16000] ;  /* 0x01600000c17c783b */ /* 0x000f220000004200 */
[----:B------:R-:W-:Y:S01]  /*6ec0*/  FMUL.FTZ R55, R71, R3 ;  /* 0x0000000347377220 */ /* 0x000fe20000410000 */
[-C--:B------:R-:W-:Y:S01]  /*6ed0*/  FMUL.FTZ R64, R64, R215.reuse ;  /* 0x000000d740407220 */ /* 0x080fe20000410000 */
[----:B------:R-:W-:Y:S01]  /*6ee0*/  FMUL.FTZ R65, R65, R215 ;  /* 0x000000d741417220 */ /* 0x000fe20000410000 */
[-C--:B------:R-:W-:Y:S01]  /*6ef0*/  FMUL.FTZ R66, R66, R3.reuse ;  /* 0x0000000342427220 */ /* 0x080fe20000410000 */
[C---:B--2---:R-:W-:Y:S01]  /*6f00*/  HMMA.16816.F32 R36, R4.reuse, R32, R36 ;  /* 0x000000200424723c */ /* 0x044fe20000001824 */
[----:B------:R-:W-:Y:S01]  /*6f10*/  FMUL.FTZ R67, R67, R3 ;  /* 0x0000000343437220 */ /* 0x000fe20000410000 */
[-C--:B------:R-:W-:Y:S01]  /*6f20*/  FMUL.FTZ R72, R72, R215.reuse ;  /* 0x000000d748487220 */ /* 0x080fe20000410000 */
[----:B------:R-:W-:Y:S01]  /*6f30*/  FMUL.FTZ R73, R73, R215 ;  /* 0x000000d749497220 */ /* 0x000fe20000410000 */
[-C--:B------:R-:W-:Y:S01]  /*6f40*/  FMUL.FTZ R74, R74, R3.reuse ;  /* 0x000000034a4a7220 */ /* 0x080fe20000410000 */
[----:B------:R-:W-:Y:S01]  /*6f50*/  FMUL.FTZ R75, R75, R3 ;  /* 0x000000034b4b7220 */ /* 0x000fe20000410000 */
[C---:B------:R-:W-:Y:S01]  /*6f60*/  HMMA.16816.F32 R32, R4.reuse, R34, R56 ;  /* 0x000000220420723c */ /* 0x040fe20000001838 */
[----:B------:R-:W2:Y:S01]  /*6f70*/  LDSM.16.MT88.4 R56, [R193+0x14000] ;  /* 0x01400000c138783b */ /* 0x000ea20000004200 */
[-C--:B------:R-:W-:Y:S01]  /*6f80*/  FMUL.FTZ R60, R76, R215.reuse ;  /* 0x000000d74c3c7220 */ /* 0x080fe20000410000 */
[----:B------:R-:W-:Y:S01]  /*6f90*/  FMUL.FTZ R61, R77, R215 ;  /* 0x000000d74d3d7220 */ /* 0x000fe20000410000 */
[-C--:B------:R-:W-:Y:S01]  /*6fa0*/  FMUL.FTZ R62, R78, R3.reuse ;  /* 0x000000034e3e7220 */ /* 0x080fe20000410000 */
[----:B------:R-:W-:Y:S01]  /*6fb0*/  LDSM.16.MT88.4 R128, [R194+0x16000] ;  /* 0x01600000c280783b */ /* 0x000fe20000004200 */
[----:B------:R-:W-:Y:S01]  /*6fc0*/  FMUL.FTZ R63, R79, R3 ;  /* 0x000000034f3f7220 */ /* 0x000fe20000410000 */
[-C--:B------:R-:W-:Y:S01]  /*6fd0*/  FMUL.FTZ R68, R84, R215.reuse ;  /* 0x000000d754447220 */ /* 0x080fe20000410000 */
[----:B------:R-:W-:Y:S01]  /*6fe0*/  FMUL.FTZ R69, R85, R215 ;  /* 0x000000d755457220 */ /* 0x000fe20000410000 */
[-C--:B------:R-:W-:Y:S01]  /*6ff0*/  FMUL.FTZ R70, R86, R3.reuse ;  /* 0x0000000356467220 */ /* 0x080fe20000410000 */
[----:B------:R-:W-:Y:S01]  /*7000*/  FMUL.FTZ R71, R87, R3 ;  /* 0x0000000357477220 */ /* 0x000fe20000410000 */
[C---:B-1----:R-:W-:Y:S01]  /*7010*/  HMMA.16816.F32 R44, R4.reuse, R40, R44 ;  /* 0x00000028042c723c */ /* 0x042fe2000000182c */
[-C--:B------:R-:W-:Y:S01]  /*7020*/  FMUL.FTZ R76, R92, R215.reuse ;  /* 0x000000d75c4c7220 */ /* 0x080fe20000410000 */
[----:B------:R-:W-:Y:S01]  /*7030*/  FMUL.FTZ R77, R93, R215 ;  /* 0x000000d75d4d7220 */ /* 0x000fe20000410000 */
[-C--:B------:R-:W-:Y:S01]  /*7040*/  FMUL.FTZ R78, R94, R3.reuse ;  /* 0x000000035e4e7220 */ /* 0x080fe20000410000 */
[----:B------:R-:W-:Y:S01]  /*7050*/  FMUL.FTZ R79, R95, R3 ;  /* 0x000000035f4f7220 */ /* 0x000fe20000410000 */
[-C--:B------:R-:W-:Y:S01]  /*7060*/  FMUL.FTZ R84, R104, R215.reuse ;  /* 0x000000d768547220 */ /* 0x080fe20000410000 */
[C---:B---3--:R-:W-:Y:S01]  /*7070*/  HMMA.16816.F32 R52, R4.reuse, R48, R52 ;  /* 0x000000300434723c */ /* 0x048fe20000001834 */
        /* <DEDUP_REMOVED lines=10> */
[----:B------:R-:W-:Y:S01]  /*7120*/  LDSM.16.MT88.4 R104, [R193+0x14800] ;  /* 0x01480000c168783b */ /* 0x000fe20000004200 */
[C---:B------:R-:W-:Y:S01]  /*7130*/  HMMA.16816.F32 R48, R4.reuse, R50, R72 ;  /* 0x000000320430723c */ /* 0x040fe20000001848 */
[----:B------:R-:W-:Y:S01]  /*7140*/  FMUL.FTZ R81, R81, R215 ;  /* 0x000000d751517220 */ /* 0x000fe20000410000 */
[-C--:B------:R-:W-:Y:S01]  /*7150*/  FMUL.FTZ R82, R82, R3.reuse ;  /* 0x0000000352527220 */ /* 0x080fe20000410000 */
[----:B------:R-:W3:Y:S01]  /*7160*/  LDSM.16.MT88.4 R72, [R196+0x16000] ;  /* 0x01600000c448783b */ /* 0x000ee20000004200 */
[----:B------:R-:W-:Y:S01]  /*7170*/  FMUL.FTZ R83, R83, R3 ;  /* 0x0000000353537220 */ /* 0x000fe20000410000 */
[-C--:B------:R-:W-:Y:S01]  /*7180*/  FMUL.FTZ R88, R88, R215.reuse ;  /* 0x000000d758587220 */ /* 0x080fe20000410000 */
[C---:B----4-:R-:W-:Y:S01]  /*7190*/  HMMA.16816.F32 R84, R4.reuse, R124, R84 ;  /* 0x0000007c0454723c */ /* 0x050fe20000001854 */
[----:B------:R-:W-:Y:S01]  /*71a0*/  FMUL.FTZ R89, R89, R215 ;  /* 0x000000d759597220 */ /* 0x000fe20000410000 */
[-C--:B------:R-:W-:Y:S01]  /*71b0*/  FMUL.FTZ R90, R90, R3.reuse ;  /* 0x000000035a5a7220 */ /* 0x080fe20000410000 */
[----:B------:R-:W-:Y:S01]  /*71c0*/  FMUL.FTZ R91, R91, R3 ;  /* 0x000000035b5b7220 */ /* 0x000fe20000410000 */
[-C--:B------:R-:W-:Y:S01]  /*71d0*/  FMUL.FTZ R96, R96, R215.reuse ;  /* 0x000000d760607220 */ /* 0x080fe20000410000 */
[----:B------:R-:W-:Y:S01]  /*71e0*/  FMUL.FTZ R97, R97, R215 ;  /* 0x000000d761617220 */ /* 0x000fe20000410000 */
[C---:B------:R-:W-:Y:S01]  /*71f0*/  HMMA.16816.F32 R92, R4.reuse, R126, R92 ;  /* 0x0000007e045c723c */ /* 0x040fe2000000185c */
[----:B------:R-:W4:Y:S01]  /*7200*/  LDSM.16.MT88.4 R124, [R193+0x12800] ;  /* 0x01280000c17c783b */ /* 0x000f220000004200 */
[-C--:B------:R-:W-:Y:S01]  /*7210*/  FMUL.FTZ R98, R98, R3.reuse ;  /* 0x0000000362627220 */ /* 0x080fe20000410000 */
[----:B------:R-:W-:Y:S01]  /*7220*/  FMUL.FTZ R99, R99, R3 ;  /* 0x0000000363637220 */ /* 0x000fe20000410000 */
[----:B------:R-:W5:Y:S01]  /*7230*/  MUFU.EX2 R227, R227 ;  /* 0x000000e300e37308 */ /* 0x000f620000000800 */
[-C--:B------:R-:W-:Y:S01]  /*7240*/  FMUL.FTZ R112, R112, R215.reuse ;  /* 0x000000d770707220 */ /* 0x080fe20000410000 */
[C---:B--2---:R-:W-:Y:S01]  /*7250*/  HMMA.16816.F32 R60, R4.reuse, R56, R60 ;  /* 0x00000038043c723c */ /* 0x044fe2000000183c */
[----:B------:R-:W-:Y:S01]  /*7260*/  FMUL.FTZ R113, R113, R215 ;  /* 0x000000d771717220 */ /* 0x000fe20000410000 */
[-C--:B------:R-:W-:Y:S01]  /*7270*/  FMUL.FTZ R114, R114, R3.reuse ;  /* 0x0000000372727220 */ /* 0x080fe20000410000 */
[----:B------:R-:W-:Y:S01]  /*7280*/  FMUL.FTZ R115, R115, R3 ;  /* 0x0000000373737220 */ /* 0x000fe20000410000 */
[----:B------:R-:W2:Y:S01]  /*7290*/  LDSM.16.MT88.4 R116, [R196+0x14800] ;  /* 0x01480000c474783b */ /* 0x000ea20000004200 */
[----:B------:R-:W-:Y:S01]  /*72a0*/  FFMA.FTZ R216, R219, R215, R216 ;  /* 0x000000d7dbd87223 */ /* 0x000fe200000100d8 */
[----:B------:R-:W-:Y:S01]  /*72b0*/  HMMA.16816.F32 R56, R4, R58, R80 ;  /* 0x0000003a0438723c */ /* 0x000fe20000001850 */
[----:B------:R-:W-:Y:S01]  /*72c0*/  MUFU.EX2 R226, R226 ;  /* 0x000000e200e27308 */ /* 0x000fe20000000800 */
[----:B------:R-:W-:Y:S01]  /*72d0*/  FFMA.FTZ R178, R217, R3, R178 ;  /* 0x00000003d9b27223 */ /* 0x000fe200000100b2 */
[----:B------:R-:W-:-:S03]  /*72e0*/  FADD.FTZ R205, R205, R216 ;  /* 0x000000d8cdcd7221 */ /* 0x000fc60000010000 */
[----:B------:R-:W-:Y:S01]  /*72f0*/  FADD.FTZ R177, R177, R178 ;  /* 0x000000b2b1b17221 */ /* 0x000fe20000010000 */
[-C--:B------:R-:W-:Y:S01]  /*7300*/  FMUL.FTZ R80, R100, R215.reuse ;  /* 0x000000d764507220 */ /* 0x080fe20000410000 */
[----:B------:R-:W-:Y:S01]  /*7310*/  FMUL.FTZ R81, R101, R215 ;  /* 0x000000d765517220 */ /* 0x000fe20000410000 */
[----:B------:R-:W4:Y:S01]  /*7320*/  MUFU.EX2 R229, R229 ;  /* 0x000000e500e57308 */ /* 0x000f220000000800 */
[-C--:B------:R-:W-:Y:S01]  /*7330*/  FMUL.FTZ R82, R102, R3.reuse ;  /* 0x0000000366527220 */ /* 0x080fe20000410000 */
[C---:B-1----:R-:W-:Y:S01]  /*7340*/  HMMA.16816.F32 R68, R4.reuse, R64, R68 ;  /* 0x000000400444723c */ /* 0x042fe20000001844 */
[----:B------:R-:W-:Y:S01]  /*7350*/  FMUL.FTZ R83, R103, R3 ;  /* 0x0000000367537220 */ /* 0x000fe20000410000 */
[----:B-----5:R-:W-:Y:S01]  /*7360*/  F2FP.F16.F32.PACK_AB R100, R227, R224 ;  /* 0x000000e0e364723e */ /* 0x020fe200000000ff */
[----:B------:R-:W-:Y:S01]  /*7370*/  FADD.FTZ R206, R206, R205 ;  /* 0x000000cdcece7221 */ /* 0x000fe20000010000 */
[----:B------:R-:W-:Y:S02]  /*7380*/  FADD.FTZ R176, R176, R177 ;  /* 0x000000b1b0b07221 */ /* 0x000fe40000010000 */
[----:B------:R-:W-:Y:S01]  /*7390*/  MUFU.EX2 R228, R228 ;  /* 0x000000e400e47308 */ /* 0x000fe20000000800 */
[----:B------:R-:W-:Y:S01]  /*73a0*/  HMMA.16816.F32 R64, R4, R66, R88 ;  /* 0x000000420440723c */ /* 0x000fe20000001858 */
[----:B------:R-:W-:Y:S01]  /*73b0*/  FADD.FTZ R179, R179, R206 ;  /* 0x000000ceb3b37221 */ /* 0x000fe20000010000 */
[----:B------:R-:W-:-:S03]  /*73c0*/  FADD.FTZ R207, R207, R176 ;  /* 0x000000b0cfcf7221 */ /* 0x000fc60000010000 */
[----:B------:R-:W-:Y:S01]  /*73d0*/  FADD.FTZ R224, R224, R179 ;  /* 0x000000b3e0e07221 */ /* 0x000fe20000010000 */
[C---:B---3--:R-:W-:Y:S01]  /*73e0*/  HMMA.16816.F32 R76, R4.reuse, R72, R76 ;  /* 0x00000048044c723c */ /* 0x048fe2000000184c */
[----:B------:R-:W1:Y:S01]  /*73f0*/  MUFU.EX2 R231, R231 ;  /* 0x000000e700e77308 */ /* 0x000e620000000800 */
[-C--:B------:R-:W-:Y:S01]  /*7400*/  FMUL.FTZ R88, R120, R215.reuse ;  /* 0x000000d778587220 */ /* 0x080fe20000410000 */
[----:B------:R-:W-:Y:S01]  /*7410*/  FMUL.FTZ R89, R121, R215 ;  /* 0x000000d779597220 */ /* 0x000fe20000410000 */
[-C--:B------:R-:W-:Y:S01]  /*7420*/  FMUL.FTZ R90, R122, R3.reuse ;  /* 0x000000037a5a7220 */ /* 0x080fe20000410000 */
[----:B------:R-:W-:Y:S01]  /*7430*/  FMUL.FTZ R91, R123, R3 ;  /* 0x000000037b5b7220 */ /* 0x000fe20000410000 */
[----:B------:R-:W-:Y:S01]  /*7440*/  HMMA.16816.F32 R72, R4, R74, R96 ;  /* 0x0000004a0448723c */ /* 0x000fe20000001860 */
[----:B------:R-:W-:Y:S01]  /*7450*/  LDSM.16.MT88.4 R120, [R192+0x12800] ;  /* 0x01280000c078783b */ /* 0x000fe20000004200 */
[----:B----4-:R-:W-:Y:S01]  /*7460*/  F2FP.F16.F32.PACK_AB R102, R229, R226 ;  /* 0x000000e2e566723e */ /* 0x010fe200000000ff */
[----:B------:R-:W-:Y:S01]  /*7470*/  MUFU.EX2 R230, R230 ;  /* 0x000000e600e67308 */ /* 0x000fe20000000800 */
[----:B------:R-:W-:-:S02]  /*7480*/  FADD.FTZ R227, R227, R224 ;  /* 0x000000e0e3e37221 */ /* 0x000fc40000010000 */
[C---:B------:R-:W-:Y:S01]  /*7490*/  HMMA.16816.F32 R80, R4.reuse, R128, R80 ;  /* 0x000000800450723c */ /* 0x040fe20000001850 */
[-C--:B------:R-:W-:Y:S01]  /*74a0*/  FMUL.FTZ R96, R108, R215.reuse ;  /* 0x000000d76c607220 */ /* 0x080fe20000410000 */
[----:B------:R-:W-:Y:S01]  /*74b0*/  FMUL.FTZ R97, R109, R215 ;  /* 0x000000d76d617220 */ /* 0x000fe20000410000 */
[-C--:B------:R-:W-:Y:S01]  /*74c0*/  FMUL.FTZ R98, R110, R3.reuse ;  /* 0x000000036e627220 */ /* 0x080fe20000410000 */
[----:B------:R-:W-:Y:S01]  /*74d0*/  FMUL.FTZ R99, R111, R3 ;  /* 0x000000036f637220 */ /* 0x000fe20000410000 */
[----:B------:R-:W3:Y:S01]  /*74e0*/  MUFU.EX2 R233, R233 ;  /* 0x000000e900e97308 */ /* 0x000ee20000000800 */
[C---:B------:R-:W-:Y:S01]  /*74f0*/  HMMA.16816.F32 R88, R4.reuse, R130, R88 ;  /* 0x000000820458723c */ /* 0x040fe20000001858 */
[----:B------:R-:W4:Y:S01]  /*7500*/  LDSM.16.MT88.4 R108, [R194+0x14800] ;  /* 0x01480000c26c783b */ /* 0x000f220000004200 */
[C---:B-1----:R-:W-:Y:S01]  /*7510*/  F2FP.F16.F32.PACK_AB R101, R231.reuse, R228 ;  /* 0x000000e4e765723e */ /* 0x042fe200000000ff */
[----:B------:R-:W-:Y:S01]  /*7520*/  FADD.FTZ R228, R228, R207 ;  /* 0x000000cfe4e47221 */ /* 0x000fe20000010000 */
[----:B------:R-:W-:Y:S01]  /*7530*/  FADD.FTZ R226, R226, R227 ;  /* 0x000000e3e2e27221 */ /* 0x000fe20000010000 */
[----:B------:R-:W-:Y:S01]  /*7540*/  LDSM.16.MT88.4 R128, [R194+0x12800] ;  /* 0x01280000c280783b */ /* 0x000fe20000004200 */
[----:B------:R-:W-:Y:S01]  /*7550*/  HMMA.16816.F32 R96, R4, R136, R96 ;  /* 0x000000880460723c */ /* 0x000fe20000001860 */
[----:B------:R-:W-:Y:S01]  /*7560*/  MUFU.EX2 R232, R232 ;  /* 0x000000e800e87308 */ /* 0x000fe20000000800 */
[----:B------:R-:W-:Y:S01]  /*7570*/  FADD.FTZ R231, R231, R228 ;  /* 0x000000e4e7e77221 */ /* 0x000fe20000010000 */
[----:B------:R-:W-:Y:S01]  /*7580*/  FADD.FTZ R229, R229, R226 ;  /* 0x000000e2e5e57221 */ /* 0x000fe20000010000 */
[----:B------:R-:W-:-:S02]  /*7590*/  MOV R3, R0 ;  /* 0x0000000000037202 */ /* 0x000fc40000000f00 */
[----:B------:R-:W-:Y:S01]  /*75a0*/  HMMA.16816.F32 R4, R4, R138, R112 ;  /* 0x0000008a0404723c */ /* 0x000fe20000001870 */
[----:B------:R-:W1:Y:S02]  /*75b0*/  LDSM.16.MT88.4 R112, [R192+0x14800] ;  /* 0x01480000c070783b */ /* 0x000e640000004200 */
[----:B------:R-:W-:Y:S01]  /*75c0*/  MUFU.EX2 R235, R235 ;  /* 0x000000eb00eb7308 */ /* 0x000fe20000000800 */
[----:B---3--:R-:W-:Y:S01]  /*75d0*/  F2FP.F16.F32.PACK_AB R103, R233, R230 ;  /* 0x000000e6e967723e */ /* 0x008fe200000000ff */
[----:B------:R-:W-:Y:S01]  /*75e0*/  LDSM.16.MT88.4 R136, [R196+0x15000] ;  /* 0x01500000c488783b */ /* 0x000fe20000004200 */
[----:B------:R-:W-:-:S04]  /*75f0*/  FADD.FTZ R230, R230, R231 ;  /* 0x000000e7e6e67221 */ /* 0x000fc80000010000 */
[----:B------:R-:W-:Y:S01]  /*7600*/  FADD.FTZ R233, R233, R230 ;  /* 0x000000e6e9e97221 */ /* 0x000fe20000010000 */
        /* <DEDUP_REMOVED lines=8> */
[----:B------:R-:W5:Y:S05]  /*7690*/  LDSM.16.MT88.4 R124, [R196+0x13000] ;  /* 0x01300000c47c783b */ /* 0x000f6a0000004200 */
[C---:B------:R-:W-:Y:S01]  /*76a0*/  HMMA.16816.F32 R12, R100.reuse, R132, R12 ;  /* 0x00000084640c723c */ /* 0x040fe2000000180c */
[----:B------:R-:W-:Y:S05]  /*76b0*/  MUFU.EX2 R239, R239 ;  /* 0x000000ef00ef7308 */ /* 0x000fea0000000800 */
[C---:B--2---:R-:W-:Y:S03]  /*76c0*/  HMMA.16816.F32 R44, R100.reuse, R116, R44 ;  /* 0x00000074642c723c */ /* 0x044fe6000000182c */
[----:B------:R-:W-:Y:S03]  /*76d0*/  MUFU.EX2 R238, R238 ;  /* 0x000000ee00ee7308 */ /* 0x000fe60000000800 */
[C---:B------:R-:W-:Y:S01]  /*76e0*/  HMMA.16816.F32 R40, R100.reuse, R118, R40 ;  /* 0x000000766428723c */ /* 0x040fe20000001828 */
[----:B------:R-:W2:Y:S04]  /*76f0*/  LDSM.16.MT88.4 R116, [R196+0x16800] ;  /* 0x01680000c474783b */ /* 0x000ea80000004200 */
[----:B------:R-:W-:Y:S01]  /*7700*/  MUFU.EX2 R241, R241 ;  /* 0x000000f100f17308 */ /* 0x000fe20000000800 */
[C---:B----4-:R-:W-:Y:S06]  /*7710*/  HMMA.16816.F32 R52, R100.reuse, R108, R52 ;  /* 0x0000006c6434723c */ /* 0x050fec0000001834 */
[C---:B------:R-:W-:Y:S01]  /*7720*/  HMMA.16816.F32 R48, R100.reuse, R110, R48 ;  /* 0x0000006e6430723c */ /* 0x040fe20000001830 */
[----:B------:R-:W4:Y:S01]  /*7730*/  LDSM.16.MT88.4 R108, [R194+0x16800] ;  /* 0x01680000c26c783b */ /* 0x000f220000004200 */
[----:B------:R-:W-:Y:S04]  /*7740*/  MUFU.EX2 R225, R225 ;  /* 0x000000e100e17308 */ /* 0x000fe80000000800 */
[C---:B------:R-:W-:Y:S04]  /*7750*/  HMMA.16816.F32 R36, R100.reuse, R120, R36 ;  /* 0x000000786424723c */ /* 0x040fe80000001824 */
[----:B------:R-:W3:Y:S02]  /*7760*/  MUFU.EX2 R240, R240 ;  /* 0x000000f000f07308 */ /* 0x000ee40000000800 */
[C---:B------:R-:W-:Y:S01]  /*7770*/  HMMA.16816.F32 R32, R100.reuse, R122, R32 ;  /* 0x0000007a6420723c */ /* 0x040fe20000001820 */
[----:B------:R-:W4:Y:S05]  /*7780*/  LDSM.16.MT88.4 R120, [R192+0x16800] ;  /* 0x01680000c078783b */ /* 0x000f2a0000004200 */
[C---:B-1----:R-:W-:Y:S01]  /*7790*/  HMMA.16816.F32 R68, R100.reuse, R112, R68 ;  /* 0x000000706444723c */ /* 0x042fe20000001844 */
[----:B------:R-:W-:Y:S05]  /*77a0*/  MUFU.EX2 R221, R221 ;  /* 0x000000dd00dd7308 */ /* 0x000fea0000000800 */
[----:B------:R-:W-:Y:S01]  /*77b0*/  HMMA.16816.F32 R64, R100, R114, R64 ;  /* 0x000000726440723c */ /* 0x000fe20000001840 */
[----:B------:R-:W1:Y:S02]  /*77c0*/  LDSM.16.MT88.4 R112, [R194+0x15000] ;  /* 0x01500000c270783b */ /* 0x000e640000004200 */
[----:B------:R-:W5:Y:S01]  /*77d0*/  MUFU.EX2 R222, R222 ;  /* 0x000000de00de7308 */ /* 0x000f620000000800 */
[----:B---3--:R-:W-:-:S02]  /*77e0*/  F2FP.F16.F32.PACK_AB R168, R240, R225 ;  /* 0x000000e1f0a8723e */ /* 0x008fc400000000ff */
[C---:B------:R-:W-:Y:S05]  /*77f0*/  HMMA.16816.F32 R84, R100.reuse, R104, R84 ;  /* 0x000000686454723c */ /* 0x040fea0000001854 */
[----:B------:R-:W-:Y:S01]  /*7800*/  MUFU.EX2 R220, R220 ;  /* 0x000000dc00dc7308 */ /* 0x000fe20000000800 */
[----:B------:R-:W-:Y:S01]  /*7810*/  HMMA.16816.F32 R92, R100, R106, R92 ;  /* 0x0000006a645c723c */ /* 0x000fe2000000185c */
[----:B------:R-:W-:Y:S01]  /*7820*/  F2FP.F16.F32.PACK_AB R104, R235, R232 ;  /* 0x000000e8eb68723e */ /* 0x000fe200000000ff */
[----:B------:R-:W-:Y:S01]  /*7830*/  FADD.FTZ R232, R232, R229 ;  /* 0x000000e5e8e87221 */ /* 0x000fe20000010000 */
[----:B------:R-:W-:Y:S01]  /*7840*/  F2FP.F16.F32.PACK_AB R105, R239, R236 ;  /* 0x000000ecef69723e */ /* 0x000fe200000000ff */
[----:B------:R-:W-:-:S02]  /*7850*/  FADD.FTZ R236, R236, R233 ;  /* 0x000000e9ecec7221 */ /* 0x000fc40000010000 */
[C---:B------:R-:W-:Y:S01]  /*7860*/  HMMA.16816.F32 R20, R100.reuse, R128, R20 ;  /* 0x000000806414723c */ /* 0x040fe20000001814 */
[----:B------:R-:W-:Y:S01]  /*7870*/  F2FP.F16.F32.PACK_AB R106, R237, R234 ;  /* 0x000000eaed6a723e */ /* 0x000fe200000000ff */
[----:B------:R-:W3:Y:S01]  /*7880*/  MUFU.EX2 R223, R223 ;  /* 0x000000df00df7308 */ /* 0x000ee20000000800 */
[----:B------:R-:W-:Y:S01]  /*7890*/  F2FP.F16.F32.PACK_AB R107, R241, R238 ;  /* 0x000000eef16b723e */ /* 0x000fe200000000ff */
[----:B------:R-:W-:Y:S01]  /*78a0*/  FADD.FTZ R235, R235, R232 ;  /* 0x000000e8ebeb7221 */ /* 0x000fe20000010000 */
[----:B-----5:R-:W-:Y:S01]  /*78b0*/  F2FP.F16.F32.PACK_AB R170, R222, R221 ;  /* 0x000000dddeaa723e */ /* 0x020fe200000000ff */
[----:B------:R-:W-:Y:S01]  /*78c0*/  HMMA.16816.F32 R16, R100, R130, R16 ;  /* 0x000000826410723c */ /* 0x000fe20000001810 */
[----:B------:R-:W-:-:S03]  /*78d0*/  FADD.FTZ R239, R239, R236 ;  /* 0x000000ecefef7221 */ /* 0x000fc60000010000 */
[----:B------:R-:W-:Y:S01]  /*78e0*/  MUFU.EX2 R218, R218 ;  /* 0x000000da00da7308 */ /* 0x000fe20000000800 */
[----:B------:R-:W-:Y:S01]  /*78f0*/  FADD.FTZ R238, R238, R239 ;  /* 0x000000efeeee7221 */ /* 0x000fe20000010000 */
[----:B------:R-:W-:Y:S01]  /*7900*/  HMMA.16816.F32 R128, R104, R124, R12 ;  /* 0x0000007c6880723c */ /* 0x000fe2000000180c */
[----:B------:R-:W5:Y:S02]  /*7910*/  LDSM.16.MT88.4 R12, [R196+0x17000] ;  /* 0x01700000c40c783b */ /* 0x000f640000004200 */
[----:B------:R-:W-:-:S03]  /*7920*/  FADD.FTZ R241, R241, R238 ;  /* 0x000000eef1f17221 */ /* 0x000fc60000010000 */
[----:B--2---:R-:W-:Y:S01]  /*7930*/  HMMA.16816.F32 R76, R100, R116, R76 ;  /* 0x00000074644c723c */ /* 0x004fe2000000184c */
[----:B------:R-:W2:Y:S01]  /*7940*/  MUFU.EX2 R243, R243 ;  /* 0x000000f300f37308 */ /* 0x000ea20000000800 */
[----:B---3--:R-:W-:Y:S01]  /*7950*/  F2FP.F16.F32.PACK_AB R169, R223, R220 ;  /* 0x000000dcdfa9723e */ /* 0x008fe200000000ff */
[----:B------:R-:W-:-:S03]  /*7960*/  FADD.FTZ R220, R220, R241 ;  /* 0x000000f1dcdc7221 */ /* 0x000fc60000010000 */
[----:B------:R-:W-:Y:S01]  /*7970*/  HMMA.16816.F32 R72, R100, R118, R72 ;  /* 0x000000766448723c */ /* 0x000fe20000001848 */
[----:B------:R-:W-:Y:S01]  /*7980*/  LDSM.16.MT88.4 R116, [R192+0x15000] ;  /* 0x01500000c074783b */ /* 0x000fe20000004200 */
[----:B------:R-:W-:-:S04]  /*7990*/  FADD.FTZ R223, R223, R220 ;  /* 0x000000dcdfdf7221 */ /* 0x000fc80000010000 */
[C---:B------:R-:W-:Y:S06]  /*79a0*/  HMMA.16816.F32 R8, R100.reuse, R134, R8 ;  /* 0x000000866408723c */ /* 0x040fec0000001808 */
[----:B----4-:R-:W-:Y:S01]  /*79b0*/  HMMA.16816.F32 R80, R100, R108, R80 ;  /* 0x0000006c6450723c */ /* 0x010fe20000001850 */
[----:B--2---:R-:W-:Y:S01]  /*79c0*/  F2FP.F16.F32.PACK_AB R171, R243, R218 ;  /* 0x000000daf3ab723e */ /* 0x004fe200000000ff */
[----:B------:R-:W-:-:S04]  /*79d0*/  FADD.FTZ R218, R218, R223 ;  /* 0x000000dfdada7221 */ /* 0x000fc80000010000 */
[----:B------:R-:W-:Y:S01]  /*79e0*/  HMMA.16816.F32 R88, R100, R110, R88 ;  /* 0x0000006e6458723c */ /* 0x000fe20000001858 */
[----:B------:R-:W2:Y:S01]  /*79f0*/  LDSM.16.MT88.4 R108, [R193+0x15000] ;  /* 0x01500000c16c783b */ /* 0x000ea20000004200 */
[----:B------:R-:W-:-:S04]  /*7a00*/  FADD.FTZ R217, R243, R218 ;  /* 0x000000daf3d97221 */ /* 0x000fc80000010000 */
[C---:B------:R-:W-:Y:S06]  /*7a10*/  HMMA.16816.F32 R96, R100.reuse, R120, R96 ;  /* 0x000000786460723c */ /* 0x040fec0000001860 */
[----:B------:R-:W-:Y:S01]  /*7a20*/  HMMA.16816.F32 R4, R100, R122, R4 ;  /* 0x0000007a6404723c */ /* 0x000fe20000001804 */
[----:B------:R-:W3:Y:S05]  /*7a30*/  LDSM.16.MT88.4 R120, [R194+0x17000] ;  /* 0x01700000c278783b */ /* 0x000eea0000004200 */
[C---:B------:R-:W-:Y:S01]  /*7a40*/  HMMA.16816.F32 R140, R104.reuse, R136, R44 ;  /* 0x00000088688c723c */ /* 0x040fe2000000182c */
[----:B------:R-:W4:Y:S05]  /*7a50*/  LDSM.16.MT88.4 R44, [R192+0x17000] ;  /* 0x01700000c02c783b */ /* 0x000f2a0000004200 */
[C---:B-1----:R-:W-:Y:S01]  /*7a60*/  HMMA.16816.F32 R132, R104.reuse, R112, R52 ;  /* 0x000000706884723c */ /* 0x042fe20000001834 */
[----:B------:R-:W1:Y:S05]  /*7a70*/  LDSM.16.MT88.4 R52, [R193+0x17000] ;  /* 0x01700000c134783b */ /* 0x000e6a0000004200 */
[C---:B------:R-:W-:Y:S01]  /*7a80*/  HMMA.16816.F32 R112, R104.reuse, R114, R48 ;  /* 0x000000726870723c */ /* 0x040fe20000001830 */
[----:B------:R-:W1:Y:S05]  /*7a90*/  LDSM.16.MT88.4 R48, [R193+0x13800] ;  /* 0x01380000c130783b */ /* 0x000e6a0000004200 */
[C---:B------:R-:W-:Y:S06]  /*7aa0*/  HMMA.16816.F32 R164, R104.reuse, R160, R20 ;  /* 0x000000a068a4723c */ /* 0x040fec0000001814 */
[C---:B------:R-:W-:Y:S06]  /*7ab0*/  HMMA.16816.F32 R160, R104.reuse, R162, R16 ;  /* 0x000000a268a0723c */ /* 0x040fec0000001810 */
[C---:B-----5:R-:W-:Y:S06]  /*7ac0*/  HMMA.16816.F32 R16, R104.reuse, R12, R76 ;  /* 0x0000000c6810723c */ /* 0x060fec000000184c */
[C---:B------:R-:W-:Y:S06]  /*7ad0*/  HMMA.16816.F32 R156, R104.reuse, R152, R28 ;  /* 0x00000098689c723c */ /* 0x040fec000000181c */
[C---:B------:R-:W-:Y:S01]  /*7ae0*/  HMMA.16816.F32 R12, R104.reuse, R14, R72 ;  /* 0x0000000e680c723c */ /* 0x040fe20000001848 */
[----:B------:R-:W5:Y:S05]  /*7af0*/  LDSM.16.MT88.4 R72, [R194+0x15800] ;  /* 0x01580000c248783b */ /* 0x000f6a0000004200 */
[C---:B------:R-:W-:Y:S06]  /*7b00*/  HMMA.16816.F32 R152, R104.reuse, R154, R24 ;  /* 0x0000009a6898723c */ /* 0x040fec0000001818 */
[C---:B------:R-:W-:Y:S01]  /*7b10*/  HMMA.16816.F32 R148, R104.reuse, R144, R36 ;  /* 0x000000906894723c */ /* 0x040fe20000001824 */
[----:B------:R-:W5:Y:S05]  /*7b20*/  LDSM.16.MT88.4 R36, [R196+0x13800] ;  /* 0x01380000c424783b */ /* 0x000f6a0000004200 */
[C---:B------:R-:W-:Y:S06]  /*7b30*/  HMMA.16816.F32 R144, R104.reuse, R146, R32 ;  /* 0x000000926890723c */ /* 0x040fec0000001820 */
[C---:B--2---:R-:W-:Y:S06]  /*7b40*/  HMMA.16816.F32 R32, R104.reuse, R108, R60 ;  /* 0x0000006c6820723c */ /* 0x044fec000000183c */
[C---:B------:R-:W-:Y:S01]  /*7b50*/  HMMA.16816.F32 R28, R104.reuse, R110, R56 ;  /* 0x0000006e681c723c */ /* 0x040fe20000001838 */
[----:B------:R-:W-:Y:S05]  /*7b60*/  LDSM.16.MT88.4 R56, [R192+0x13800] ;  /* 0x01380000c038783b */ /* 0x000fea0000004200 */
[C---:B------:R-:W-:Y:S06]  /*7b70*/  HMMA.16816.F32 R124, R104.reuse, R126, R8 ;  /* 0x0000007e687c723c */ /* 0x040fec0000001808 */
[C---:B------:R-:W-:Y:S06]  /*7b80*/  HMMA.16816.F32 R24, R104.reuse, R116, R68 ;  /* 0x000000746818723c */ /* 0x040fec0000001844 */
[C---:B------:R-:W-:Y:S01]  /*7b90*/  HMMA.16816.F32 R20, R104.reuse, R118, R64 ;  /* 0x000000766814723c */ /* 0x040fe20000001840 */
[----:B------:R-:W-:Y:S05]  /*7ba0*/  LDSM.16.MT88.4 R64, [R196+0x15800] ;  /* 0x01580000c440783b */ /* 0x000fea0000004200 */
[C---:B---3--:R-:W-:Y:S01]  /*7bb0*/  HMMA.16816.F32 R100, R104.reuse, R120, R80 ;  /* 0x000000786864723c */ /* 0x048fe20000001850 */
[----:B------:R-:W-:Y:S05]  /*7bc0*/  LDSM.16.MT88.4 R80, [R193+0x15800] ;  /* 0x01580000c150783b */ /* 0x000fea0000004200 */
[C---:B----4-:R-:W-:Y:S01]  /*7bd0*/  HMMA.16816.F32 R108, R104.reuse, R44, R96 ;  /* 0x0000002c686c723c */ /* 0x050fe20000001860 */
[----:B------:R-:W-:Y:S05]  /*7be0*/  LDSM.16.MT88.4 R96, [R196+0x17800] ;  /* 0x01780000c460783b */ /* 0x000fea0000004200 */
[C---:B------:R-:W-:Y:S06]  /*7bf0*/  HMMA.16816.F32 R4, R104.reuse, R46, R4 ;  /* 0x0000002e6804723c */ /* 0x040fec0000001804 */
[C---:B------:R-:W-:Y:S01]  /*7c00*/  HMMA.16816.F32 R136, R104.reuse, R138, R40 ;  /* 0x0000008a6888723c */ /* 0x040fe20000001828 */
[----:B------:R-:W-:Y:S05]  /*7c10*/  LDSM.16.MT88.4 R40, [R194+0x13800] ;  /* 0x01380000c228783b */ /* 0x000fea0000004200 */
[C---:B------:R-:W-:Y:S01]  /*7c20*/  HMMA.16816.F32 R120, R104.reuse, R122, R88 ;  /* 0x0000007a6878723c */ /* 0x040fe20000001858 */
[----:B------:R-:W-:Y:S05]  /*7c30*/  LDSM.16.MT88.4 R88, [R192+0x15800] ;  /* 0x01580000c058783b */ /* 0x000fea0000004200 */
[C---:B-1----:R-:W-:Y:S06]  /*7c40*/  HMMA.16816.F32 R8, R104.reuse, R52, R84 ;  /* 0x000000346808723c */ /* 0x042fec0000001854 */
[----:B------:R-:W-:Y:S01]  /*7c50*/  HMMA.16816.F32 R116, R104, R54, R92 ;  /* 0x000000366874723c */ /* 0x000fe2000000185c */
[----:B------:R-:W1:Y:S05]  /*7c60*/  LDSM.16.MT88.4 R104, [R194+0x17800] ;  /* 0x01780000c268783b */ /* 0x000e6a0000004200 */
[C---:B------:R-:W-:Y:S06]  /*7c70*/  HMMA.16816.F32 R44, R168.reuse, R48, R156 ;  /* 0x00000030a82c723c */ /* 0x040fec000000189c */
[C---:B------:R-:W-:Y:S01]  /*7c80*/  HMMA.16816.F32 R48, R168.reuse, R50, R152 ;  /* 0x00000032a830723c */ /* 0x040fe20000001898 */
[----:B------:R-:W2:Y:S05]  /*7c90*/  LDSM.16.MT88.4 R152, [R193+0x17800] ;  /* 0x01780000c198783b */ /* 0x000eaa0000004200 */
[C---:B-----5:R-:W-:Y:S06]  /*7ca0*/  HMMA.16816.F32 R68, R168.reuse, R72, R132 ;  /* 0x00000048a844723c */ /* 0x060fec0000001884 */
[----:B------:R-:W-:Y:S01]  /*7cb0*/  HMMA.16816.F32 R72, R168, R74, R112 ;  /* 0x0000004aa848723c */ /* 0x000fe20000001870 */
[----:B------:R-:W3:Y:S01]  /*7cc0*/  LDSM.16.MT88.4 R112, [R192+0x17800] ;  /* 0x01780000c070783b */ /* 0x000ee20000004200 */
[----:B------:R-:W-:-:S04]  /*7cd0*/  MOV R132, R204 ;  /* 0x000000cc00847202 */ /* 0x000fc80000000f00 */
[C---:B------:R-:W-:Y:S06]  /*7ce0*/  HMMA.16816.F32 R128, R168.reuse, R36, R128 ;  /* 0x00000024a880723c */ /* 0x040fec0000001880 */
[C---:B------:R-:W-:Y:S06]  /*7cf0*/  HMMA.16816.F32 R124, R168.reuse, R38, R124 ;  /* 0x00000026a87c723c */ /* 0x040fec000000187c */
[C---:B-1----:R-:W-:Y:S06]  /*7d00*/  HMMA.16816.F32 R100, R168.reuse, R104, R100 ;  /* 0x00000068a864723c */ /* 0x042fec0000001864 */
[C---:B------:R-:W-:Y:S06]  /*7d10*/  HMMA.16816.F32 R120, R168.reuse, R106, R120 ;  /* 0x0000006aa878723c */ /* 0x040fec0000001878 */
[C---:B--2---:R-:W-:Y:S06]  /*7d20*/  HMMA.16816.F32 R104, R168.reuse, R152, R8 ;  /* 0x00000098a868723c */ /* 0x044fec0000001808 */
        /* <DEDUP_REMOVED lines=12> */
[C---:B---3--:R-:W-:Y:S06]  /*7df0*/  HMMA.16816.F32 R108, R168.reuse, R112, R108 ;  /* 0x00000070a86c723c */ /* 0x048fec000000186c */
[C---:B------:R-:W-:Y:S06]  /*7e00*/  HMMA.16816.F32 R40, R168.reuse, R42, R160 ;  /* 0x0000002aa828723c */ /* 0x040fec00000018a0 */
        /* <DEDUP_REMOVED lines=10> */
[----:B------:R-:W1:Y:S01]  /*7eb0*/  @!P5 LDC.64 R14, c[0x0][0x220] ;  /* 0x00008800ff0edb82 */ /* 0x000e620000000a00 */
[----:B------:R-:W-:-:S04]  /*7ec0*/  DEPBAR.LE SB0, 0x0 ;  /* 0x000080000000791a */ /* 0x000fc80000000000 */
[----:B------:R-:W-:-:S03]  /*7ed0*/  USHF.R.S32.HI UR4, URZ, 0x1f, UR18 ;  /* 0x0000001f3f047899 */ /* 0x000fc60008011412 */
[----:B------:R-:W-:Y:S01]  /*7ee0*/  BAR.SYNC.DEFER_BLOCKING 0x0 ;  /* 0x0000000000007b1d */ /* 0x000fe20000010000 */
[----:B------:R-:W-:Y:S02]  /*7ef0*/  UIMAD.WIDE.U32 UR6, UR18, UR8, URZ ;  /* 0x00000008120672a5 */ /* 0x000fe4000f8e003f */
[----:B------:R-:W-:Y:S02]  /*7f00*/  UIMAD UR4, UR4, UR8, URZ ;  /* 0x00000008040472a4 */ /* 0x000fe4000f8e023f */
[----:B------:R-:W-:-:S03]  /*7f10*/  UISETP.GE.AND UP0, UPT, UR17, 0x4, UPT ;  /* 0x000000041100788c */ /* 0x000fc6000bf06270 */
[----:B------:R-:W2:Y:S01]  /*7f20*/  @!P4 LDC.64 R12, c[0x0][0x220] ;  /* 0x00008800ff0ccb82 */ /* 0x000ea20000000a00 */
[----:B------:R-:W-:Y:S01]  /*7f30*/  UIMAD UR4, UR18, UR9, UR4 ;  /* 0x00000009120472a4 */ /* 0x000fe2000f8e0204 */
[----:B------:R-:W-:Y:S02]  /*7f40*/  IMAD.U32 R18, RZ, RZ, UR6 ;  /* 0x00000006ff127e24 */ /* 0x000fe4000f8e00ff */
[----:B------:R-:W-:Y:S01]  /*7f50*/  IMAD.U32 R19, RZ, RZ, UR7 ;  /* 0x00000007ff137e24 */ /* 0x000fe2000f8e00ff */
[----:B------:R-:W-:Y:S02]  /*7f60*/  UIADD3 UR4, UR7, UR4, URZ ;  /* 0x0000000407047290 */ /* 0x000fe4000fffe03f */
[----:B------:R-:W-:Y:S01]  /*7f70*/  LEA R16, P0, R18, R172, 0x6 ;  /* 0x000000ac12107211 */ /* 0x000fe200078030ff */
[----:B------:R-:W3:Y:S03]  /*7f80*/  @!P3 LDC.64 R10, c[0x0][0x220] ;  /* 0x00008800ff0abb82 */ /* 0x000ee60000000a00 */
[----:B------:R-:W-:-:S05]  /*7f90*/  IMAD.U32 R3, RZ, RZ, UR4 ;  /* 0x00000004ff037e24 */ /* 0x000fca000f8e00ff */
[----:B------:R-:W4:Y:S01]  /*7fa0*/  @!P5 LDC.64 R8, c[0x0][0x220] ;  /* 0x00008800ff08db82 */ /* 0x000f220000000a00 */
[----:B------:R-:W-:Y:S01]  /*7fb0*/  LEA.HI.X R3, R18, R175, R3, 0x6, P0 ;  /* 0x000000af12037211 */ /* 0x000fe200000f3403 */
[----:B------:R-:W-:Y:S01]  /*7fc0*/  @P5 STS.128 [R203+0x12000], RZ ;  /* 0x012000ffcb005388 */ /* 0x000fe20000000c00 */
[C---:B-1----:R-:W-:Y:S02]  /*7fd0*/  @!P5 LEA R18, P0, R16.reuse, R14, 0x1 ;  /* 0x0000000e1012d211 */ /* 0x042fe400078008ff */
[C---:B------:R-:W-:Y:S02]  /*7fe0*/  IADD3 R14, P6, R16.reuse, UR29, RZ ;  /* 0x0000001d100e7c10 */ /* 0x040fe4000ffde0ff */
[C---:B------:R-:W-:Y:S01]  /*7ff0*/  @!P5 LEA.HI.X R19, R16.reuse, R15, R3, 0x1, P0 ;  /* 0x0000000f1013d211 */ /* 0x040fe200000f0c03 */
[----:B------:R-:W1:Y:S01]  /*8000*/  @!P4 LDC.64 R6, c[0x0][0x220] ;  /* 0x00008800ff06cb82 */ /* 0x000e620000000a00 */
[----:B--2---:R-:W-:-:S03]  /*8010*/  @!P4 LEA R12, P1, R16, R12, 0x1 ;  /* 0x0000000c100cc211 */ /* 0x004fc600078208ff */
[----:B------:R-:W-:Y:S01]  /*8020*/  @!PT LDS RZ, [RZ] ;  /* 0x00000000fffff984 */ /* 0x000fe20000000800 */
[----:B------:R-:W-:Y:S01]  /*8030*/  @!PT LDS RZ, [RZ] ;  /* 0x00000000fffff984 */ /* 0x000fe20000000800 */
[----:B------:R-:W-:Y:S01]  /*8040*/  @!PT LDS RZ, [RZ] ;  /* 0x00000000fffff984 */ /* 0x000fe20000000800 */
[----:B------:R2:W-:Y:S01]  /*8050*/  @!P5 LDGSTS.E.BYPASS.LTC128B.128 [R203+0x12000], desc[UR20][R18.64] ;  /* 0x1200000012cbdfae */ /* 0x0005e2000b901d54 */
[----:B------:R-:W-:-:S03]  /*8060*/  @!P4 LEA.HI.X R13, R16, R13, R3, 0x1, P1 ;  /* 0x0000000d100dc211 */ /* 0x000fc600008f0c03 */
[----:B------:R-:W5:Y:S01]  /*8070*/  @!P3 LDC.64 R4, c[0x0][0x220] ;  /* 0x00008800ff04bb82 */ /* 0x000f620000000a00 */
[C---:B---3--:R-:W-:Y:S01]  /*8080*/  @!P3 LEA R10, P0, R16.reuse, R10, 0x1 ;  /* 0x0000000a100ab211 */ /* 0x048fe200078008ff */
[----:B------:R-:W-:Y:S03]  /*8090*/  @P4 STS.128 [R203+0x14000], RZ ;  /* 0x014000ffcb004388 */ /* 0x000fe60000000c00 */
[----:B------:R-:W-:Y:S01]  /*80a0*/  @!P3 LEA.HI.X R11, R16, R11, R3, 0x1, P0 ;  /* 0x0000000b100bb211 */ /* 0x000fe200000f0c03 */
[----:B------:R-:W-:Y:S01]  /*80b0*/  @!PT LDS RZ, [RZ] ;  /* 0x00000000fffff984 */ /* 0x000fe20000000800 */
[----:B------:R-:W-:Y:S01]  /*80c0*/  @!PT LDS RZ, [RZ] ;  /* 0x00000000fffff984 */ /* 0x000fe20000000800 */
[----:B------:R-:W-:Y:S01]  /*80d0*/  @!PT LDS RZ, [RZ] ;  /* 0x00000000fffff984 */ /* 0x000fe20000000800 */
[----:B------:R3:W-:Y:S01]  /*80e0*/  @!P4 LDGSTS.E.BYPASS.LTC128B.128 [R203+0x14000], desc[UR20][R12.64+0x80] ;  /* 0x140000800ccbcfae */ /* 0x0007e2000b901d54 */
[----:B------:R-:W-:Y:S02]  /*80f0*/  IADD3.X R3, R3, UR15, RZ, P6, !PT ;  /* 0x0000000f03037c10 */ /* 0x000fe4000b7fe4ff */
[C---:B----4-:R-:W-:Y:S01]  /*8100*/  @!P5 LEA R8, P2, R14.reuse, R8, 0x1 ;  /* 0x000000080e08d211 */ /* 0x050fe200078408ff */
[----:B------:R-:W-:Y:S03]  /*8110*/  @P3 STS.128 [R203+0x16000], RZ ;  /* 0x016000ffcb003388 */ /* 0x000fe60000000c00 */
[C---:B------:R-:W-:Y:S01]  /*8120*/  @!P5 LEA.HI.X R9, R14.reuse, R9, R3, 0x1, P2 ;  /* 0x000000090e09d211 */ /* 0x040fe200010f0c03 */
[----:B------:R-:W-:Y:S01]  /*8130*/  @!PT LDS RZ, [RZ] ;  /* 0x00000000fffff984 */ /* 0x000fe20000000800 */
[----:B------:R-:W-:Y:S01]  /*8140*/  @!PT LDS RZ, [RZ] ;  /* 0x00000000fffff984 */ /* 0x000fe20000000800 */
[----:B------:R-:W-:Y:S01]  /*8150*/  @!PT LDS RZ, [RZ] ;  /* 0x00000000fffff984 */ /* 0x000fe20000000800 */
[----:B------:R-:W-:Y:S01]  /*8160*/  @!P3 LDGSTS.E.BYPASS.LTC128B.128 [R203+0x16000], desc[UR20][R10.64+0x100] ;  /* 0x160001000acbbfae */ /* 0x000fe2000b901d54 */
[----:B-1----:R-:W-:-:S03]  /*8170*/  @!P4 LEA R20, P1, R14, R6, 0x1 ;  /* 0x000000060e14c211 */ /* 0x002fc600078208ff */
[----:B------:R-:W-:Y:S01]  /*8180*/  @P5 STS.128 [R203+0x13000], RZ ;  /* 0x013000ffcb005388 */ /* 0x000fe20000000c00 */
[----:B------:R-:W-:-:S03]  /*8190*/  @!P4 LEA.HI.X R21, R14, R7, R3, 0x1, P1 ;  /* 0x000000070e15c211 */ /* 0x000fc600008f0c03 */
[----:B------:R-:W-:Y:S01]  /*81a0*/  @!PT LDS RZ, [RZ] ;  /* 0x00000000fffff984 */ /* 0x000fe20000000800 */
[----:B------:R-:W-:Y:S01]  /*81b0*/  @!PT LDS RZ, [RZ] ;  /* 0x00000000fffff984 */ /* 0x000fe20000000800 */
[----:B------:R-:W-:Y:S01]  /*81c0*/  @!PT LDS RZ, [RZ] ;  /* 0x00000000fffff984 */ /* 0x000fe20000000800 */
[----:B------:R1:W-:Y:S01]  /*81d0*/  @!P5 LDGSTS.E.BYPASS.LTC128B.128 [R203+0x13000], desc[UR20][R8.64] ;  /* 0x1300000008cbdfae */ /* 0x0003e2000b901d54 */
[----:B-----5:R-:W-:-:S03]  /*81e0*/  @!P3 LEA R22, P0, R14, R4, 0x1 ;  /* 0x000000040e16b211 */ /* 0x020fc600078008ff */
[----:B------:R-:W-:Y:S01]  /*81f0*/  @P4 STS.128 [R203+0x15000], RZ ;  /* 0x015000ffcb004388 */ /* 0x000fe20000000c00 */
[----:B------:R-:W-:-:S03]  /*8200*/  @!P3 LEA.HI.X R23, R14, R5, R3, 0x1, P0 ;  /* 0x000000050e17b211 */ /* 0x000fc600000f0c03 */
[----:B------:R-:W-:Y:S01]  /*8210*/  @!PT LDS RZ, [RZ] ;  /* 0x00000000fffff984 */ /* 0x000fe20000000800 */
[----:B------:R-:W-:Y:S01]  /*8220*/  @!PT LDS RZ, [RZ] ;  /* 0x00000000fffff984 */ /* 0x000fe20000000800 */
[----:B------:R-:W-:Y:S01]  /*8230*/  @!PT LDS RZ, [RZ] ;  /* 0x00000000fffff984 */ /* 0x000fe20000000800 */
[----:B------:R-:W-:Y:S04]  /*8240*/  @!P4 LDGSTS.E.BYPASS.LTC128B.128 [R203+0x15000], desc[UR20][R20.64+0x80] ;  /* 0x1500008014cbcfae */ /* 0x000fe8000b901d54 */
[----:B------:R-:W-:Y:S04]  /*8250*/  @P3 STS.128 [R203+0x17000], RZ ;  /* 0x017000ffcb003388 */ /* 0x000fe80000000c00 */
[----:B------:R-:W-:Y:S01]  /*8260*/  @!PT LDS RZ, [RZ] ;  /* 0x00000000fffff984 */ /* 0x000fe20000000800 */
[----:B------:R-:W-:Y:S01]  /*8270*/  @!PT LDS RZ, [RZ] ;  /* 0x00000000fffff984 */ /* 0x000fe20000000800 */
[----:B------:R-:W-:Y:S01]  /*8280*/  @!PT LDS RZ, [RZ] ;  /* 0x00000000fffff984 */ /* 0x000fe20000000800 */
[----:B------:R4:W-:Y:S04]  /*8290*/  @!P3 LDGSTS.E.BYPASS.LTC128B.128 [R203+0x17000], desc[UR20][R22.64+0x100] ;  /* 0x1700010016cbbfae */ /* 0x0009e8000b901d54 */
[----:B------:R-:W-:Y:S04]  /*82a0*/  LDSM.16.M88.4 R156, [R202] ;  /* 0x00000000ca9c783b */ /* 0x000fe80000000200 */
[----:B------:R-:W5:Y:S04]  /*82b0*/  LDSM.16.M88.4 R32, [R201+0xc000] ;  /* 0x00c00000c920783b */ /* 0x000f680000000200 */
[----:B------:R-:W4:Y:S04]  /*82c0*/  LDSM.16.M88.4 R24, [R201+0xc800] ;  /* 0x00c80000c918783b */ /* 0x000f280000000200 */
[----:B--2---:R-:W2:Y:S04]  /*82d0*/  LDSM.16.M88.4 R16, [R201+0xd000] ;  /* 0x00d00000c910783b */ /* 0x004ea80000000200 */
[----:B---3--:R-:W3:Y:S04]  /*82e0*/  LDSM.16.M88.4 R12, [R201+0xd800] ;  /* 0x00d80000c90c783b */ /* 0x008ee80000000200 */
[----:B------:R-:W-:Y:S04]  /*82f0*/  LDSM.16.M88.4 R4, [R200] ;  /* 0x00000000c804783b */ /* 0x000fe80000000200 */
[----:B------:R-:W3:Y:S04]  /*8300*/  LDSM.16.M88.4 R144, [R199] ;  /* 0x00000000c790783b */ /* 0x000ee80000000200 */
[----:B------:R-:W3:Y:S04]  /*8310*/  LDSM.16.M88.4 R140, [R191] ;  /* 0x00000000bf8c783b */ /* 0x000ee80000000200 */
[----:B------:R-:W3:Y:S04]  /*8320*/  LDSM.16.M88.4 R136, [R190] ;  /* 0x00000000be88783b */ /* 0x000ee80000000200 */
[----:B------:R-:W3:Y:S04]  /*8330*/  LDSM.16.M88.4 R168, [R189] ;  /* 0x00000000bda8783b */ /* 0x000ee80000000200 */
[----:B-1----:R-:W-:Y:S01]  /*8340*/  LDSM.16.M88.4 R8, [R198] ;  /* 0x00000000c608783b */ /* 0x002fe20000000200 */
[C---:B-----5:R-:W-:Y:S03]  /*8350*/  HMMA.16816.F32 R132, R156.reuse, R32, RZ ;  /* 0x000000209c84723c */ /* 0x060fe600000018ff */
[----:B------:R-:W1:Y:S04]  /*8360*/  LDSM.16.M88.4 R164, [R195+0xc000] ;  /* 0x00c00000c3a4783b */ /* 0x000e680000000200 */
[----:B------:R-:W5:Y:S01]  /*8370*/  LDSM.16.M88.4 R152, [R195+0xc800] ;  /* 0x00c80000c398783b */ /* 0x000f620000000200 */
[C---:B----4-:R-:W-:Y:S03]  /*8380*/  HMMA.16816.F32 R28, R156.reuse, R24, RZ ;  /* 0x000000189c1c723c */ /* 0x050fe600000018ff */
[----:B------:R-:W4:Y:S03]  /*8390*/  LDSM.16.M88.4 R148, [R195+0xd000] ;  /* 0x00d00000c394783b */ /* 0x000f260000000200 */
[C---:B------:R-:W-:Y:S01]  /*83a0*/  HMMA.16816.F32 R32, R156.reuse, R34, RZ ;  /* 0x000000229c20723c */ /* 0x040fe200000018ff */
[----:B------:R-:W-:Y:S01]  /*83b0*/  LDSM.16.M88.4 R176, [R181] ;  /* 0x00000000b5b0783b */ /* 0x000fe20000000200 */
[----:B------:R-:W1:Y:S04]  /*83c0*/  S2R R3, SR_TID.X ;  /* 0x0000000000037919 */ /* 0x000e680000002100 */
[C---:B------:R-:W-:Y:S01]  /*83d0*/  HMMA.16816.F32 R24, R156.reuse, R26, RZ ;  /* 0x0000001a9c18723c */ /* 0x040fe200000018ff */
[----:B------:R-:W0:Y:S05]  /*83e0*/  LDGDEPBAR ;  /* 0x00000000000079af */ /* 0x000e2a0000000000 */
[C---:B--2---:R-:W-:Y:S06]  /*83f0*/  HMMA.16816.F32 R20, R156.reuse, R16, RZ ;  /* 0x000000109c14723c */ /* 0x044fec00000018ff */
[C---:B------:R-:W-:Y:S06]  /*8400*/  HMMA.16816.F32 R16, R156.reuse, R18, RZ ;  /* 0x000000129c10723c */ /* 0x040fec00000018ff */
[C---:B---3--:R-:W-:Y:S06]  /*8410*/  HMMA.16816.F32 R160, R156.reuse, R12, RZ ;  /* 0x0000000c9ca0723c */ /* 0x048fec00000018ff */
[----:B------:R-:W-:Y:S01]  /*8420*/  HMMA.16816.F32 R156, R156, R14, RZ ;  /* 0x0000000e9c9c723c */ /* 0x000fe200000018ff */
[----:B------:R-:W2:Y:S05]  /*8430*/  LDSM.16.M88.4 R12, [R195+0xd800] ;  /* 0x00d80000c30c783b */ /* 0x000eaa0000000200 */
[----:B------:R-:W-:Y:S01]  /*8440*/  HMMA.16816.F32 R132, R4, R144, R132 ;  /* 0x000000900484723c */ /* 0x000fe20000001884 */
[----:B-1----:R-:W-:-:S05]  /*8450*/  IMAD.SHL.U32 R3, R3, 0x2, RZ ;  /* 0x0000000203037824 */ /* 0x002fca00078e00ff */
[----:B------:R-:W-:Y:S01]  /*8460*/  HMMA.16816.F32 R32, R4, R146, R32 ;  /* 0x000000920420723c */ /* 0x000fe20000001820 */
[----:B------:R-:W-:Y:S01]  /*8470*/  LDSM.16.M88.4 R144, [R188] ;  /* 0x00000000bc90783b */ /* 0x000fe20000000200 */
[----:B------:R-:W-:-:S04]  /*8480*/  LOP3.LUT R3, R3, 0x6, RZ, 0xc0, !PT ;  /* 0x0000000603037812 */ /* 0x000fc800078ec0ff */
[C---:B------:R-:W-:Y:S06]  /*8490*/  HMMA.16816.F32 R28, R4.reuse, R140, R28 ;  /* 0x0000008c041c723c */ /* 0x040fec000000181c */
[C---:B------:R-:W-:Y:S01]  /*84a0*/  HMMA.16816.F32 R24, R4.reuse, R142, R24 ;  /* 0x0000008e0418723c */ /* 0x040fe20000001818 */
[----:B------:R-:W-:Y:S05]  /*84b0*/  LDSM.16.M88.4 R140, [R188+0x800] ;  /* 0x00080000bc8c783b */ /* 0x000fea0000000200 */
[C---:B------:R-:W-:Y:S06]  /*84c0*/  HMMA.16816.F32 R20, R4.reuse, R136, R20 ;  /* 0x000000880414723c */ /* 0x040fec0000001814 */
[C---:B------:R-:W-:Y:S01]  /*84d0*/  HMMA.16816.F32 R16, R4.reuse, R138, R16 ;  /* 0x0000008a0410723c */ /* 0x040fe20000001810 */
[----:B------:R-:W1:Y:S05]  /*84e0*/  LDSM.16.M88.4 R136, [R197] ;  /* 0x00000000c588783b */ /* 0x000e6a0000000200 */
[C---:B------:R-:W-:Y:S06]  /*84f0*/  HMMA.16816.F32 R160, R4.reuse, R168, R160 ;  /* 0x000000a804a0723c */ /* 0x040fec00000018a0 */
[----:B------:R-:W-:Y:S01]  /*8500*/  HMMA.16816.F32 R156, R4, R170, R156 ;  /* 0x000000aa049c723c */ /* 0x000fe2000000189c */
[----:B------:R-:W3:Y:S04]  /*8510*/  LDSM.16.M88.4 R4, [R188+0x1000] ;  /* 0x00100000bc04783b */ /* 0x000ee80000000200 */
[----:B------:R-:W-:Y:S01]  /*8520*/  LDSM.16.M88.4 R168, [R184] ;  /* 0x00000000b8a8783b */ /* 0x000fe20000000200 */
[C---:B------:R-:W-:Y:S06]  /*8530*/  HMMA.16816.F32 R132, R8.reuse, R164, R132 ;  /* 0x000000a40884723c */ /* 0x040fec0000001884 */
[C---:B------:R-:W-:Y:S01]  /*8540*/  HMMA.16816.F32 R32, R8.reuse, R166, R32 ;  /* 0x000000a60820723c */ /* 0x040fe20000001820 */
[----:B------:R-:W3:Y:S05]  /*8550*/  LDSM.16.M88.4 R164, [R188+0x1800] ;  /* 0x00180000bca4783b */ /* 0x000eea0000000200 */
[C---:B-----5:R-:W-:Y:S06]  /*8560*/  HMMA.16816.F32 R28, R8.reuse, R152, R28 ;  /* 0x00000098081c723c */ /* 0x060fec000000181c */
[C---:B------:R-:W-:Y:S01]  /*8570*/  HMMA.16816.F32 R24, R8.reuse, R154, R24 ;  /* 0x0000009a0818723c */ /* 0x040fe20000001818 */
[----:B------:R-:W-:Y:S05]  /*8580*/  LDSM.16.M88.4 R152, [R201+0xe800] ;  /* 0x00e80000c998783b */ /* 0x000fea0000000200 */
[C---:B----4-:R-:W-:Y:S06]  /*8590*/  HMMA.16816.F32 R20, R8.reuse, R148, R20 ;  /* 0x000000940814723c */ /* 0x050fec0000001814 */
[C---:B------:R-:W-:Y:S01]  /*85a0*/  HMMA.16816.F32 R16, R8.reuse, R150, R16 ;  /* 0x000000960810723c */ /* 0x040fe20000001810 */
[----:B------:R-:W-:Y:S05]  /*85b0*/  LDSM.16.M88.4 R148, [R201+0xf000] ;  /* 0x00f00000c994783b */ /* 0x000fea0000000200 */
[C---:B--2---:R-:W-:Y:S06]  /*85c0*/  HMMA.16816.F32 R160, R8.reuse, R12, R160 ;  /* 0x0000000c08a0723c */ /* 0x044fec00000018a0 */
[----:B------:R-:W-:Y:S01]  /*85d0*/  HMMA.16816.F32 R156, R8, R14, R156 ;  /* 0x0000000e089c723c */ /* 0x000fe2000000189c */
[----:B------:R-:W-:Y:S04]  /*85e0*/  LDSM.16.M88.4 R12, [R202+0x4000] ;  /* 0x00400000ca0c783b */ /* 0x000fe80000000200 */
[----:B------:R-:W2:Y:S01]  /*85f0*/  LDSM.16.M88.4 R8, [R201+0xe000] ;  /* 0x00e00000c908783b */ /* 0x000ea20000000200 */
[C---:B-1----:R-:W-:Y:S06]  /*8600*/  HMMA.16816.F32 R132, R136.reuse, R144, R132 ;  /* 0x000000908884723c */ /* 0x042fec0000001884 */
[C---:B------:R-:W-:Y:S01]  /*8610*/  HMMA.16816.F32 R32, R136.reuse, R146, R32 ;  /* 0x000000928820723c */ /* 0x040fe20000001820 */
[----:B------:R-:W-:Y:S05]  /*8620*/  LDSM.16.M88.4 R144, [R187] ;  /* 0x00000000bb90783b */ /* 0x000fea0000000200 */
[C---:B------:R-:W-:Y:S06]  /*8630*/  HMMA.16816.F32 R28, R136.reuse, R140, R28 ;  /* 0x0000008c881c723c */ /* 0x040fec000000181c */
[C---:B------:R-:W-:Y:S01]  /*8640*/  HMMA.16816.F32 R24, R136.reuse, R142, R24 ;  /* 0x0000008e8818723c */ /* 0x040fe20000001818 */
[----:B------:R-:W1:Y:S05]  /*8650*/  LDSM.16.M88.4 R140, [R201+0xf800] ;  /* 0x00f80000c98c783b */ /* 0x000e6a0000000200 */
[C---:B---3--:R-:W-:Y:S06]  /*8660*/  HMMA.16816.F32 R20, R136.reuse, R4, R20 ;  /* 0x000000048814723c */ /* 0x048fec0000001814 */
[C---:B------:R-:W-:Y:S01]  /*8670*/  HMMA.16816.F32 R16, R136.reuse, R6, R16 ;  /* 0x000000068810723c */ /* 0x040fe20000001810 */
[----:B------:R-:W3:Y:S05]  /*8680*/  LDSM.16.M88.4 R4, [R200+0x4000] ;  /* 0x00400000c804783b */ /* 0x000eea0000000200 */
[C---:B------:R-:W-:Y:S06]  /*8690*/  HMMA.16816.F32 R160, R136.reuse, R164, R160 ;  /* 0x000000a488a0723c */ /* 0x040fec00000018a0 */
[----:B------:R-:W-:Y:S01]  /*86a0*/  HMMA.16816.F32 R156, R136, R166, R156 ;  /* 0x000000a6889c723c */ /* 0x000fe2000000189c */
[----:B------:R-:W4:Y:S04]  /*86b0*/  LDSM.16.M88.4 R136, [R186] ;  /* 0x00000000ba88783b */ /* 0x000f280000000200 */
[----:B------:R-:W-:Y:S01]  /*86c0*/  LDSM.16.M88.4 R164, [R195+0xe000] ;  /* 0x00e00000c3a4783b */ /* 0x000fe20000000200 */
[C---:B--2---:R-:W-:Y:S06]  /*86d0*/  HMMA.16816.F32 R132, R12.reuse, R8, R132 ;  /* 0x000000080c84723c */ /* 0x044fec0000001884 */
[C---:B------:R-:W-:Y:S01]  /*86e0*/  HMMA.16816.F32 R32, R12.reuse, R10, R32 ;  /* 0x0000000a0c20723c */ /* 0x040fe20000001820 */
[----:B------:R-:W2:Y:S05]  /*86f0*/  LDSM.16.M88.4 R8, [R185] ;  /* 0x00000000b908783b */ /* 0x000eaa0000000200 */
[C---:B------:R-:W-:Y:S06]  /*8700*/  HMMA.16816.F32 R28, R12.reuse, R152, R28 ;  /* 0x000000980c1c723c */ /* 0x040fec000000181c */
[C---:B------:R-:W-:Y:S01]  /*8710*/  HMMA.16816.F32 R24, R12.reuse, R154, R24 ;  /* 0x0000009a0c18723c */ /* 0x040fe20000001818 */
[----:B------:R-:W-:Y:S05]  /*8720*/  LDSM.16.M88.4 R152, [R197+0x4000] ;  /* 0x00400000c598783b */ /* 0x000fea0000000200 */
[C---:B------:R-:W-:Y:S06]  /*8730*/  HMMA.16816.F32 R20, R12.reuse, R148, R20 ;  /* 0x000000940c14723c */ /* 0x040fec0000001814 */
[C---:B------:R-:W-:Y:S01]  /*8740*/  HMMA.16816.F32 R16, R12.reuse, R150, R16 ;  /* 0x000000960c10723c */ /* 0x040fe20000001810 */
[----:B------:R-:W-:Y:S05]  /*8750*/  LDSM.16.M88.4 R148, [R195+0xe800] ;  /* 0x00e80000c394783b */ /* 0x000fea0000000200 */
[C---:B-1----:R-:W-:Y:S06]  /*8760*/  HMMA.16816.F32 R160, R12.reuse, R140, R160 ;  /* 0x0000008c0ca0723c */ /* 0x042fec00000018a0 */
[----:B------:R-:W-:Y:S01]  /*8770*/  HMMA.16816.F32 R156, R12, R142, R156 ;  /* 0x0000008e0c9c723c */ /* 0x000fe2000000189c */
[----:B------:R-:W1:Y:S04]  /*8780*/  LDSM.16.M88.4 R140, [R198+0x4000] ;  /* 0x00400000c68c783b */ /* 0x000e680000000200 */
[----:B------:R-:W5:Y:S01]  /*8790*/  LDSM.16.M88.4 R12, [R195+0xf000] ;  /* 0x00f00000c30c783b */ /* 0x000f620000000200 */
[C---:B---3--:R-:W-:Y:S06]  /*87a0*/  HMMA.16816.F32 R132, R4.reuse, R144, R132 ;  /* 0x000000900484723c */ /* 0x048fec0000001884 */
[C---:B------:R-:W-:Y:S01]  /*87b0*/  HMMA.16816.F32 R32, R4.reuse, R146, R32 ;  /* 0x000000920420723c */ /* 0x040fe20000001820 */
[----:B------:R-:W3:Y:S05]  /*87c0*/  LDSM.16.M88.4 R144, [R195+0xf800] ;  /* 0x00f80000c390783b */ /* 0x000eea0000000200 */
[C---:B----4-:R-:W-:Y:S06]  /*87d0*/  HMMA.16816.F32 R28, R4.reuse, R136, R28 ;  /* 0x00000088041c723c */ /* 0x050fec000000181c */
[C---:B------:R-:W-:Y:S01]  /*87e0*/  HMMA.16816.F32 R24, R4.reuse, R138, R24 ;  /* 0x0000008a0418723c */ /* 0x040fe20000001818 */
[----:B------:R-:W4:Y:S05]  /*87f0*/  LDSM.16.M88.4 R136, [R188+0x2000] ;  /* 0x00200000bc88783b */ /* 0x000f2a0000000200 */
[C---:B--2---:R-:W-:Y:S06]  /*8800*/  HMMA.16816.F32 R20, R4.reuse, R8, R20 ;  /* 0x000000080414723c */ /* 0x044fec0000001814 */
[C---:B------:R-:W-:Y:S01]  /*8810*/  HMMA.16816.F32 R16, R4.reuse, R10, R16 ;  /* 0x0000000a0410723c */ /* 0x040fe20000001810 */
[----:B------:R-:W2:Y:S05]  /*8820*/  LDSM.16.M88.4 R8, [R188+0x2800] ;  /* 0x00280000bc08783b */ /* 0x000eaa0000000200 */
[C---:B------:R-:W-:Y:S06]  /*8830*/  HMMA.16816.F32 R160, R4.reuse, R168, R160 ;  /* 0x000000a804a0723c */ /* 0x040fec00000018a0 */
[----:B------:R-:W-:Y:S01]  /*8840*/  HMMA.16816.F32 R156, R4, R170, R156 ;  /* 0x000000aa049c723c */ /* 0x000fe2000000189c */
[----:B------:R-:W2:Y:S04]  /*8850*/  LDSM.16.M88.4 R4, [R188+0x3000] ;  /* 0x00300000bc04783b */ /* 0x000ea80000000200 */
[----:B------:R-:W-:Y:S01]  /*8860*/  LDSM.16.M88.4 R168, [R200+0x8000] ;  /* 0x00800000c8a8783b */ /* 0x000fe20000000200 */
[C---:B-1----:R-:W-:Y:S06]  /*8870*/  HMMA.16816.F32 R32, R140.reuse, R166, R32 ;  /* 0x000000a68c20723c */ /* 0x042fec0000001820 */
[C---:B------:R-:W-:Y:S06]  /*8880*/  HMMA.16816.F32 R28, R140.reuse, R148, R28 ;  /* 0x000000948c1c723c */ /* 0x040fec000000181c */
[C---:B------:R-:W-:Y:S01]  /*8890*/  HMMA.16816.F32 R132, R140.reuse, R164, R132 ;  /* 0x000000a48c84723c */ /* 0x040fe20000001884 */
[----:B------:R-:W-:Y:S05]  /*88a0*/  LDSM.16.M88.4 R164, [R188+0x3800] ;  /* 0x00380000bca4783b */ /* 0x000fea0000000200 */
[C---:B------:R-:W-:Y:S01]  /*88b0*/  HMMA.16816.F32 R24, R140.reuse, R150, R24 ;  /* 0x000000968c18723c */ /* 0x040fe20000001818 */
[----:B------:R-:W-:Y:S05]  /*88c0*/  LDSM.16.M88.4 R148, [R201+0x10000] ;  /* 0x01000000c994783b */ /* 0x000fea0000000200 */
[C---:B-----5:R-:W-:Y:S06]  /*88d0*/  HMMA.16816.F32 R20, R140.reuse, R12, R20 ;  /* 0x0000000c8c14723c */ /* 0x060fec0000001814 */
[C---:B------:R-:W-:Y:S01]  /*88e0*/  HMMA.16816.F32 R16, R140.reuse, R14, R16 ;  /* 0x0000000e8c10723c */ /* 0x040fe20000001810 */
[----:B------:R-:W1:Y:S05]  /*88f0*/  LDSM.16.M88.4 R12, [R202+0x8000] ;  /* 0x00800000ca0c783b */ /* 0x000e6a0000000200 */
[C---:B---3--:R-:W-:Y:S06]  /*8900*/  HMMA.16816.F32 R160, R140.reuse, R144, R160 ;  /* 0x000000908ca0723c */ /* 0x048fec00000018a0 */
[----:B------:R-:W-:Y:S01]  /*8910*/  HMMA.16816.F32 R156, R140, R146, R156 ;  /* 0x000000928c9c723c */ /* 0x000fe2000000189c */
[----:B------:R-:W3:Y:S04]  /*8920*/  LDSM.16.M88.4 R144, [R201+0x10800] ;  /* 0x01080000c990783b */ /* 0x000ee80000000200 */
[----:B------:R-:W5:Y:S01]  /*8930*/  LDSM.16.M88.4 R140, [R201+0x11000] ;  /* 0x01100000c98c783b */ /* 0x000f620000000200 */
[C---:B----4-:R-:W-:Y:S06]  /*8940*/  HMMA.16816.F32 R32, R152.reuse, R138, R32 ;  /* 0x0000008a9820723c */ /* 0x050fec0000001820 */
[C---:B--2---:R-:W-:Y:S06]  /*8950*/  HMMA.16816.F32 R28, R152.reuse, R8, R28 ;  /* 0x00000008981c723c */ /* 0x044fec000000181c */
[C---:B------:R-:W-:Y:S01]  /*8960*/  HMMA.16816.F32 R132, R152.reuse, R136, R132 ;  /* 0x000000889884723c */ /* 0x040fe20000001884 */
[----:B------:R-:W-:Y:S05]  /*8970*/  LDSM.16.M88.4 R136, [R201+0x11800] ;  /* 0x01180000c988783b */ /* 0x000fea0000000200 */
[C---:B------:R-:W-:Y:S01]  /*8980*/  HMMA.16816.F32 R24, R152.reuse, R10, R24 ;  /* 0x0000000a9818723c */ /* 0x040fe20000001818 */
[----:B------:R-:W2:Y:S05]  /*8990*/  LDSM.16.M88.4 R8, [R183] ;  /* 0x00000000b708783b */ /* 0x000eaa0000000200 */
[C---:B------:R-:W-:Y:S06]  /*89a0*/  HMMA.16816.F32 R20, R152.reuse, R4, R20 ;  /* 0x000000049814723c */ /* 0x040fec0000001814 */
[----:B------:R-:W-:Y:S01]  /*89b0*/  HMMA.16816.F32 R16, R152, R6, R16 ;  /* 0x000000069810723c */ /* 0x000fe20000001810 */
[----:B------:R-:W4:Y:S05]  /*89c0*/  LDSM.16.M88.4 R4, [R182] ;  /* 0x00000000b604783b */ /* 0x000f2a0000000200 */
[C---:B-1----:R-:W-:Y:S06]  /*89d0*/  HMMA.16816.F32 R32, R12.reuse, R150, R32 ;  /* 0x000000960c20723c */ /* 0x042fec0000001820 */
[----:B---3--:R-:W-:Y:S06]  /*89e0*/  HMMA.16816.F32 R28, R12, R144, R28 ;  /* 0x000000900c1c723c */ /* 0x008fec000000181c */
[C---:B------:R-:W-:Y:S06]  /*89f0*/  HMMA.16816.F32 R160, R152.reuse, R164, R160 ;  /* 0x000000a498a0723c */ /* 0x040fec00000018a0 */
[----:B------:R-:W-:Y:S01]  /*8a00*/  HMMA.16816.F32 R156, R152, R166, R156 ;  /* 0x000000a6989c723c */ /* 0x000fe2000000189c */
[----:B------:R-:W-:Y:S04]  /*8a10*/  LDSM.16.M88.4 R152, [R198+0x8000] ;  /* 0x00800000c698783b */ /* 0x000fe80000000200 */
[----:B------:R-:W-:Y:S01]  /*8a20*/  LDSM.16.M88.4 R164, [R180] ;  /* 0x00000000b4a4783b */ /* 0x000fe20000000200 */
[C---:B------:R-:W-:Y:S03]  /*8a30*/  HMMA.16816.F32 R132, R12.reuse, R148, R132 ;  /* 0x000000940c84723c */ /* 0x040fe60000001884 */
[----:B------:R-:W1:Y:S03]  /*8a40*/  LDSM.16.M88.4 R148, [R195+0x10000] ;  /* 0x01000000c394783b */ /* 0x000e660000000200 */
[C---:B------:R-:W-:Y:S01]  /*8a50*/  HMMA.16816.F32 R24, R12.reuse, R146, R24 ;  /* 0x000000920c18723c */ /* 0x040fe20000001818 */
[----:B------:R-:W3:Y:S05]  /*8a60*/  LDSM.16.M88.4 R144, [R195+0x10800] ;  /* 0x01080000c390783b */ /* 0x000eea0000000200 */
[C---:B-----5:R-:W-:Y:S06]  /*8a70*/  HMMA.16816.F32 R20, R12.reuse, R140, R20 ;  /* 0x0000008c0c14723c */ /* 0x060fec0000001814 */
[----:B------:R-:W-:Y:S01]  /*8a80*/  HMMA.16816.F32 R16, R12, R142, R16 ;  /* 0x0000008e0c10723c */ /* 0x000fe20000001810 */
[----:B------:R-:W5:Y:S05]  /*8a90*/  LDSM.16.M88.4 R140, [R195+0x11000] ;  /* 0x01100000c38c783b */ /* 0x000f6a0000000200 */
[C---:B--2---:R-:W-:Y:S06]  /*8aa0*/  HMMA.16816.F32 R32, R168.reuse, R10, R32 ;  /* 0x0000000aa820723c */ /* 0x044fec0000001820 */
[----:B----4-:R-:W-:Y:S06]  /*8ab0*/  HMMA.16816.F32 R28, R168, R4, R28 ;  /* 0x00000004a81c723c */ /* 0x010fec000000181c */
[C---:B------:R-:W-:Y:S06]  /*8ac0*/  HMMA.16816.F32 R160, R12.reuse, R136, R160 ;  /* 0x000000880ca0723c */ /* 0x040fec00000018a0 */
[----:B------:R-:W-:Y:S01]  /*8ad0*/  HMMA.16816.F32 R156, R12, R138, R156 ;  /* 0x0000008a0c9c723c */ /* 0x000fe2000000189c */
[----:B------:R-:W-:Y:S04]  /*8ae0*/  LDSM.16.M88.4 R12, [R197+0x8000] ;  /* 0x00800000c50c783b */ /* 0x000fe80000000200 */
[----:B------:R-:W-:Y:S01]  /*8af0*/  LDSM.16.M88.4 R136, [R195+0x11800] ;  /* 0x01180000c388783b */ /* 0x000fe20000000200 */
[C---:B------:R-:W-:Y:S03]  /*8b00*/  HMMA.16816.F32 R132, R168.reuse, R8, R132 ;  /* 0x00000008a884723c */ /* 0x040fe60000001884 */
[----:B------:R-:W2:Y:S03]  /*8b10*/  LDSM.16.M88.4 R8, [R188+0x4000] ;  /* 0x00400000bc08783b */ /* 0x000ea60000000200 */
[C---:B------:R-:W-:Y:S01]  /*8b20*/  HMMA.16816.F32 R24, R168.reuse, R6, R24 ;  /* 0x00000006a818723c */ /* 0x040fe20000001818 */
[----:B------:R-:W4:Y:S05]  /*8b30*/  LDSM.16.M88.4 R4, [R188+0x4800] ;  /* 0x00480000bc04783b */ /* 0x000f2a0000000200 */
[C---:B------:R-:W-:Y:S06]  /*8b40*/  HMMA.16816.F32 R20, R168.reuse, R176, R20 ;  /* 0x000000b0a814723c */ /* 0x040fec0000001814 */
[----:B------:R-:W-:Y:S01]  /*8b50*/  HMMA.16816.F32 R16, R168, R178, R16 ;  /* 0x000000b2a810723c */ /* 0x000fe20000001810 */
[----:B------:R-:W4:Y:S05]  /*8b60*/  LDSM.16.M88.4 R176, [R188+0x5000] ;  /* 0x00500000bcb0783b */ /* 0x000f2a0000000200 */
[C---:B-1----:R-:W-:Y:S06]  /*8b70*/  HMMA.16816.F32 R32, R152.reuse, R150, R32 ;  /* 0x000000969820723c */ /* 0x042fec0000001820 */
[----:B---3--:R-:W-:Y:S06]  /*8b80*/  HMMA.16816.F32 R28, R152, R144, R28 ;  /* 0x00000090981c723c */ /* 0x008fec000000181c */
[----:B------:R-:W-:Y:S06]  /*8b90*/  HMMA.16816.F32 R160, R168, R164, R160 ;  /* 0x000000a4a8a0723c */ /* 0x000fec00000018a0 */
[----:B------:R-:W-:Y:S06]  /*8ba0*/  HMMA.16816.F32 R24, R152, R146, R24 ;  /* 0x000000929818723c */ /* 0x000fec0000001818 */
[----:B------:R-:W-:Y:S06]  /*8bb0*/  HMMA.16816.F32 R156, R168, R166, R156 ;  /* 0x000000a6a89c723c */ /* 0x000fec000000189c */
[C---:B-----5:R-:W-:Y:S06]  /*8bc0*/  HMMA.16816.F32 R20, R152.reuse, R140, R20 ;  /* 0x0000008c9814723c */ /* 0x060fec0000001814 */
[----:B------:R-:W-:Y:S01]  /*8bd0*/  HMMA.16816.F32 R16, R152, R142, R16 ;  /* 0x0000008e9810723c */ /* 0x000fe20000001810 */
[----:B------:R-:W1:Y:S01]  /*8be0*/  LDSM.16.M88.4 R140, [R188+0x5800] ;  /* 0x00580000bc8c783b */ /* 0x000e620000000200 */
[----:B------:R-:W-:-:S04]  /*8bf0*/  DEPBAR.LE SB0, 0x0 ;  /* 0x000080000000791a */ /* 0x000fc80000000000 */
[C---:B--2---:R-:W-:Y:S06]  /*8c00*/  HMMA.16816.F32 R32, R12.reuse, R10, R32 ;  /* 0x0000000a0c20723c */ /* 0x044fec0000001820 */
[----:B----4-:R-:W-:Y:S01]  /*8c10*/  HMMA.16816.F32 R28, R12, R4, R28 ;  /* 0x000000040c1c723c */ /* 0x010fe2000000181c */
[----:B------:R-:W-:-:S04]  /*8c20*/  IMAD.U32 R10, RZ, RZ, UR18 ;  /* 0x00000012ff0a7e24 */ /* 0x000fc8000f8e00ff */
[----:B------:R-:W-:Y:S01]  /*8c30*/  IMAD R3, R10, 0x40, R3 ;  /* 0x000000400a037824 */ /* 0x000fe200078e0203 */
[----:B------:R-:W-:Y:S03]  /*8c40*/  HMMA.16816.F32 R160, R152, R136, R160 ;  /* 0x0000008898a0723c */ /* 0x000fe600000018a0 */
[C---:B------:R-:W-:Y:S02]  /*8c50*/  VIADD R11, R3.reuse, 0x8 ;  /* 0x00000008030b7836 */ /* 0x040fe40000000000 */
[----:B------:R-:W-:Y:S01]  /*8c60*/  VIADD R5, R3, 0x9 ;  /* 0x0000000903057836 */ /* 0x000fe20000000000 */
[----:B------:R-:W-:Y:S02]  /*8c70*/  HMMA.16816.F32 R24, R12, R6, R24 ;  /* 0x000000060c18723c */ /* 0x000fe40000001818 */
[C---:B------:R-:W-:Y:S02]  /*8c80*/  ISETP.GE.AND P2, PT, R11.reuse, R214, PT ;  /* 0x000000d60b00720c */ /* 0x040fe40003f46270 */
[----:B------:R-:W-:-:S02]  /*8c90*/  ISETP.GE.AND P1, PT, R11, R2, PT ;  /* 0x000000020b00720c */ /* 0x000fc40003f26270 */
[C---:B------:R-:W-:Y:S01]  /*8ca0*/  HMMA.16816.F32 R132, R152.reuse, R148, R132 ;  /* 0x000000949884723c */ /* 0x040fe20000001884 */
[----:B------:R-:W-:Y:S01]  /*8cb0*/  VIADD R7, R3, 0x10 ;  /* 0x0000001003077836 */ /* 0x000fe20000000000 */
[----:B------:R-:W-:Y:S02]  /*8cc0*/  FSEL R136, R32, -INF , !P2 ;  /* 0xff80000020887808 */ /* 0x000fe40005000000 */
[----:B------:R-:W-:Y:S02]  /*8cd0*/  FSEL R137, R34, -INF , !P1 ;  /* 0xff80000022897808 */ /* 0x000fe40004800000 */
[----:B------:R-:W-:Y:S01]  /*8ce0*/  HMMA.16816.F32 R156, R152, R138, R156 ;  /* 0x0000008a989c723c */ /* 0x000fe2000000189c */
[C---:B------:R-:W-:Y:S02]  /*8cf0*/  ISETP.GE.AND P6, PT, R5.reuse, R214, PT ;  /* 0x000000d60500720c */ /* 0x040fe40003fc6270 */
[----:B------:R-:W-:Y:S01]  /*8d00*/  ISETP.GE.AND P0, PT, R5, R2, PT ;  /* 0x000000020500720c */ /* 0x000fe20003f06270 */
[----:B------:R-:W-:Y:S01]  /*8d10*/  VIADD R5, R3, 0x18 ;  /* 0x0000001803057836 */ /* 0x000fe20000000000 */
[C---:B------:R-:W-:Y:S01]  /*8d20*/  ISETP.GE.AND P2, PT, R7.reuse, R214, PT ;  /* 0x000000d60700720c */ /* 0x040fe20003f46270 */
[----:B------:R-:W-:Y:S01]  /*8d30*/  HMMA.16816.F32 R20, R12, R176, R20 ;  /* 0x000000b00c14723c */ /* 0x000fe20000001814 */
[----:B------:R-:W-:Y:S01]  /*8d40*/  BAR.SYNC.DEFER_BLOCKING 0x0 ;  /* 0x0000000000007b1d */ /* 0x000fe20000010000 */
[----:B------:R-:W-:Y:S01]  /*8d50*/  ISETP.GE.AND P1, PT, R7, R2, PT ;  /* 0x000000020700720c */ /* 0x000fe20003f26270 */
[----:B------:R-:W-:Y:S01]  /*8d60*/  VIADD R7, R3, 0x11 ;  /* 0x0000001103077836 */ /* 0x000fe20000000000 */
[----:B------:R-:W-:-:S02]  /*8d70*/  FSEL R34, R33, -INF , !P6 ;  /* 0xff80000021227808 */ /* 0x000fc40007000000 */
[C---:B------:R-:W-:Y:S01]  /*8d80*/  HMMA.16816.F32 R16, R12.reuse, R178, R16 ;  /* 0x000000b20c10723c */ /* 0x040fe20000001810 */
[----:B------:R-:W-:Y:S02]  /*8d90*/  FSEL R32, R28, -INF , !P2 ;  /* 0xff8000001c207808 */ /* 0x000fe40005000000 */
[----:B------:R-:W-:Y:S02]  /*8da0*/  FSEL R33, R30, -INF , !P1 ;  /* 0xff8000001e217808 */ /* 0x000fe40004800000 */
[----:B------:R-:W-:Y:S01]  /*8db0*/  FSEL R35, R35, -INF , !P0 ;  /* 0xff80000023237808 */ /* 0x000fe20004000000 */
[C---:B-1----:R-:W-:Y:S01]  /*8dc0*/  HMMA.16816.F32 R160, R12.reuse, R140, R160 ;  /* 0x0000008c0ca0723c */ /* 0x042fe200000018a0 */
[-C--:B------:R-:W-:Y:S02]  /*8dd0*/  ISETP.GE.AND P6, PT, R7, R214.reuse, PT ;  /* 0x000000d60700720c */ /* 0x080fe40003fc6270 */
[C---:B------:R-:W-:Y:S02]  /*8de0*/  ISETP.GE.AND P2, PT, R5.reuse, R214, PT ;  /* 0x000000d60500720c */ /* 0x040fe40003f46270 */
[-C--:B------:R-:W-:Y:S01]  /*8df0*/  ISETP.GE.AND P1, PT, R5, R2.reuse, PT ;  /* 0x000000020500720c */ /* 0x080fe20003f26270 */
[----:B------:R-:W-:Y:S01]  /*8e00*/  VIADD R5, R3, 0x20 ;  /* 0x0000002003057836 */ /* 0x000fe20000000000 */
[----:B------:R-:W-:Y:S01]  /*8e10*/  ISETP.GE.AND P0, PT, R7, R2, PT ;  /* 0x000000020700720c */ /* 0x000fe20003f06270 */
[----:B------:R-:W-:Y:S01]  /*8e20*/  VIADD R7, R3, 0x19 ;  /* 0x0000001903077836 */ /* 0x000fe20000000000 */
[----:B------:R-:W-:Y:S01]  /*8e30*/  FSEL R28, R29, -INF , !P6 ;  /* 0xff8000001d1c7808 */ /* 0x000fe20007000000 */
[----:B------:R-:W-:Y:S01]  /*8e40*/  HMMA.16816.F32 R132, R12, R8, R132 ;  /* 0x000000080c84723c */ /* 0x000fe20000001884 */
[----:B------:R-:W-:-:S02]  /*8e50*/  FSEL R30, R24, -INF , !P2 ;  /* 0xff800000181e7808 */ /* 0x000fc40005000000 */
[----:B------:R-:W-:Y:S02]  /*8e60*/  FSEL R29, R26, -INF , !P1 ;  /* 0xff8000001a1d7808 */ /* 0x000fe40004800000 */
[----:B------:R-:W-:Y:S01]  /*8e70*/  FSEL R31, R31, -INF , !P0 ;  /* 0xff8000001f1f7808 */ /* 0x000fe20004000000 */
[----:B------:R-:W-:Y:S01]  /*8e80*/  HMMA.16816.F32 R12, R12, R142, R156 ;  /* 0x0000008e0c0c723c */ /* 0x000fe2000000189c */
[C---:B------:R-:W-:Y:S02]  /*8e90*/  ISETP.GE.AND P2, PT, R5.reuse, R214, PT ;  /* 0x000000d60500720c */ /* 0x040fe40003f46270 */
[----:B------:R-:W-:Y:S01]  /*8ea0*/  ISETP.GE.AND P1, PT, R5, R2, PT ;  /* 0x000000020500720c */ /* 0x000fe20003f26270 */
[----:B------:R-:W-:Y:S01]  /*8eb0*/  VIADD R5, R3, 0x28 ;  /* 0x0000002803057836 */ /* 0x000fe20000000000 */
[C---:B------:R-:W-:Y:S02]  /*8ec0*/  ISETP.GE.AND P6, PT, R7.reuse, R214, PT ;  /* 0x000000d60700720c */ /* 0x040fe40003fc6270 */
[----:B------:R-:W-:Y:S01]  /*8ed0*/  ISETP.GE.AND P0, PT, R7, R2, PT ;  /* 0x000000020700720c */ /* 0x000fe20003f06270 */
[----:B------:R-:W-:Y:S01]  /*8ee0*/  VIADD R7, R3, 0x21 ;  /* 0x0000002103077836 */ /* 0x000fe20000000000 */
[----:B------:R-:W-:-:S02]  /*8ef0*/  FSEL R170, R20, -INF , !P2 ;  /* 0xff80000014aa7808 */ /* 0x000fc40005000000 */
[----:B------:R-:W-:Y:S02]  /*8f00*/  FSEL R171, R22, -INF , !P1 ;  /* 0xff80000016ab7808 */ /* 0x000fe40004800000 */
[----:B------:R-:W-:Y:S02]  /*8f10*/  FSEL R24, R25, -INF , !P6 ;  /* 0xff80000019187808 */ /* 0x000fe40007000000 */
[----:B------:R-:W-:Y:S02]  /*8f20*/  FSEL R27, R27, -INF , !P0 ;  /* 0xff8000001b1b7808 */ /* 0x000fe40004000000 */
[C---:B------:R-:W-:Y:S02]  /*8f30*/  ISETP.GE.AND P2, PT, R5.reuse, R214, PT ;  /* 0x000000d60500720c */ /* 0x040fe40003f46270 */
[----:B------:R-:W-:Y:S01]  /*8f40*/  ISETP.GE.AND P1, PT, R5, R2, PT ;  /* 0x000000020500720c */ /* 0x000fe20003f26270 */
[----:B------:R-:W-:Y:S01]  /*8f50*/  VIADD R5, R3, 0x30 ;  /* 0x0000003003057836 */ /* 0x000fe20000000000 */
[----:B------:R-:W-:-:S02]  /*8f60*/  ISETP.GE.AND P6, PT, R7, R214, PT ;  /* 0x000000d60700720c */ /* 0x000fc40003fc6270 */
[----:B------:R-:W-:Y:S01]  /*8f70*/  ISETP.GE.AND P0, PT, R7, R2, PT ;  /* 0x000000020700720c */ /* 0x000fe20003f06270 */
[----:B------:R-:W-:Y:S01]  /*8f80*/  VIADD R7, R3, 0x29 ;  /* 0x0000002903077836 */ /* 0x000fe20000000000 */
[----:B------:R-:W-:Y:S02]  /*8f90*/  FSEL R168, R16, -INF , !P2 ;  /* 0xff80000010a87808 */ /* 0x000fe40005000000 */
[----:B------:R-:W-:Y:S02]  /*8fa0*/  FSEL R151, R18, -INF , !P1 ;  /* 0xff80000012977808 */ /* 0x000fe40004800000 */
[----:B------:R-:W-:Y:S02]  /*8fb0*/  FSEL R176, R21, -INF , !P6 ;  /* 0xff80000015b07808 */ /* 0x000fe40007000000 */
[----:B------:R-:W-:Y:S02]  /*8fc0*/  FSEL R177, R23, -INF , !P0 ;  /* 0xff80000017b17808 */ /* 0x000fe40004000000 */
[----:B------:R-:W-:-:S02]  /*8fd0*/  ISETP.GE.AND P2, PT, R5, R214, PT ;  /* 0x000000d60500720c */ /* 0x000fc40003f46270 */
[----:B------:R-:W-:Y:S01]  /*8fe0*/  ISETP.GE.AND P1, PT, R5, R2, PT ;  /* 0x000000020500720c */ /* 0x000fe20003f26270 */
[----:B------:R-:W-:Y:S01]  /*8ff0*/  VIADD R5, R3, 0x31 ;  /* 0x0000003103057836 */ /* 0x000fe20000000000 */
[C---:B------:R-:W-:Y:S02]  /*9000*/  ISETP.GE.AND P6, PT, R7.reuse, R214, PT ;  /* 0x000000d60700720c */ /* 0x040fe40003fc6270 */
[----:B------:R-:W-:Y:S01]  /*9010*/  ISETP.GE.AND P0, PT, R7, R2, PT ;  /* 0x000000020700720c */ /* 0x000fe20003f06270 */
[----:B------:R-:W-:Y:S01]  /*9020*/  VIADD R7, R3, 0x1 ;  /* 0x0000000103077836 */ /* 0x000fe20000000000 */
[----:B------:R-:W-:Y:S02]  /*9030*/  FSEL R178, R17, -INF , !P6 ;  /* 0xff80000011b27808 */ /* 0x000fe40007000000 */
[----:B------:R-:W-:Y:S02]  /*9040*/  FSEL R169, R19, -INF , !P0 ;  /* 0xff80000013a97808 */ /* 0x000fe40004000000 */
[----:B------:R-:W-:-:S02]  /*9050*/  ISETP.GE.AND P6, PT, R5, R214, PT ;  /* 0x000000d60500720c */ /* 0x000fc40003fc6270 */
[----:B------:R-:W-:Y:S01]  /*9060*/  ISETP.GE.AND P0, PT, R5, R2, PT ;  /* 0x000000020500720c */ /* 0x000fe20003f06270 */
[----:B------:R-:W-:Y:S01]  /*9070*/  VIADD R5, R3, 0x38 ;  /* 0x0000003803057836 */ /* 0x000fe20000000000 */
[----:B------:R-:W-:Y:S02]  /*9080*/  FSEL R148, R161, -INF , !P6 ;  /* 0xff800000a1947808 */ /* 0x000fe40007000000 */
[----:B------:R-:W-:Y:S02]  /*9090*/  FSEL R145, R163, -INF , !P0 ;  /* 0xff800000a3917808 */ /* 0x000fe40004000000 */
[-C--:B------:R-:W-:Y:S02]  /*90a0*/  ISETP.GE.AND P6, PT, R5, R214.reuse, PT ;  /* 0x000000d60500720c */ /* 0x080fe40003fc6270 */
[----:B------:R-:W-:Y:S02]  /*90b0*/  ISETP.GE.AND P0, PT, R3, R214, PT ;  /* 0x000000d60300720c */ /* 0x000fe40003f06270 */
[----:B------:R-:W-:-:S02]  /*90c0*/  FSEL R146, R12, -INF , !P6 ;  /* 0xff8000000c927808 */ /* 0x000fc40007000000 */
[----:B------:R-:W-:Y:S02]  /*90d0*/  FSEL R150, R160, -INF , !P2 ;  /* 0xff800000a0967808 */ /* 0x000fe40005000000 */
[----:B------:R-:W-:Y:S02]  /*90e0*/  FSEL R12, R132, -INF , !P0 ;  /* 0xff800000840c7808 */ /* 0x000fe40004000000 */
[C---:B------:R-:W-:Y:S02]  /*90f0*/  ISETP.GE.AND P2, PT, R7.reuse, R214, PT ;  /* 0x000000d60700720c */ /* 0x040fe40003f46270 */
[----:B------:R-:W-:Y:S02]  /*9100*/  FSEL R147, R162, -INF , !P1 ;  /* 0xff800000a2937808 */ /* 0x000fe40004800000 */
[----:B------:R-:W-:Y:S02]  /*9110*/  PLOP3.LUT P0, PT, PT, PT, UP0, 0x80, 0x0 ;  /* 0x000000000000781c */ /* 0x000fe40003f0f008 */
[----:B------:R-:W-:-:S02]  /*9120*/  ISETP.GE.AND P1, PT, R7, R2, PT ;  /* 0x000000020700720c */ /* 0x000fc40003f26270 */
[----:B------:R-:W-:Y:S02]  /*9130*/  FSEL R16, R133, -INF , !P2 ;  /* 0xff80000085107808 */ /* 0x000fe40005000000 */
[CC--:B------:R-:W-:Y:S01]  /*9140*/  ISETP.GE.AND P2, PT, R3.reuse, R2.reuse, PT ;  /* 0x000000020300720c */ /* 0x0c0fe20003f46270 */
[----:B------:R-:W-:Y:S01]  /*9150*/  VIADD R3, R3, 0x39 ;  /* 0x0000003903037836 */ /* 0x000fe20000000000 */
[----:B------:R-:W-:Y:S02]  /*9160*/  FSEL R17, R135, -INF , !P1 ;  /* 0xff80000087117808 */ /* 0x000fe40004800000 */
[----:B------:R-:W-:Y:S02]  /*9170*/  ISETP.GE.AND P1, PT, R5, R2, PT ;  /* 0x000000020500720c */ /* 0x000fe40003f26270 */
[----:B------:R-:W-:Y:S02]  /*9180*/  ISETP.GE.AND P6, PT, R3, R214, PT ;  /* 0x000000d60300720c */ /* 0x000fe40003fc6270 */
[----:B------:R-:W-:-:S02]  /*9190*/  FSEL R159, R14, -INF , !P1 ;  /* 0xff8000000e9f7808 */ /* 0x000fc40004800000 */
[----:B------:R-:W-:Y:S02]  /*91a0*/  ISETP.GE.AND P1, PT, R3, R2, PT ;  /* 0x000000020300720c */ /* 0x000fe40003f26270 */
        /* <DEDUP_REMOVED lines=22> */
[C---:B------:R-:W-:Y:S01]  /*9310*/  @!P5 LEA.HI.X R11, R14.reuse, R11, R13, 0x1, P6 ;  /* 0x0000000b0e0bd211 */ /* 0x040fe200030f0c0d */
[----:B------:R-:W1:Y:S01]  /*9320*/  @!P4 LDC.64 R2, c[0x0][0x218] ;  /* 0x00008600ff02cb82 */ /* 0x000e620000000a00 */
[----:B---3--:R-:W-:-:S03]  /*9330*/  @!P4 LEA R8, P2, R14, R8, 0x1 ;  /* 0x000000080e08c211 */ /* 0x008fc600078408ff */
[----:B------:R-:W-:Y:S01]  /*9340*/  @!PT LDS RZ, [RZ] ;  /* 0x00000000fffff984 */ /* 0x000fe20000000800 */
[----:B------:R-:W-:Y:S01]  /*9350*/  @!PT LDS RZ, [RZ] ;  /* 0x00000000fffff984 */ /* 0x000fe20000000800 */
[----:B------:R-:W-:Y:S01]  /*9360*/  @!PT LDS RZ, [RZ] ;  /* 0x00000000fffff984 */ /* 0x000fe20000000800 */
[----:B------:R2:W-:Y:S01]  /*9370*/  @!P5 LDGSTS.E.BYPASS.LTC128B.128 [R203+0xc000], desc[UR20][R10.64] ;  /* 0x0c0000000acbdfae */ /* 0x0005e2000b901d54 */
[C-C-:B------:R-:W-:Y:S02]  /*9380*/  @!P4 LEA.HI.X R9, R14.reuse, R9, R13.reuse, 0x1, P2 ;  /* 0x000000090e09c211 */ /* 0x140fe400010f0c0d */
[C---:B----4-:R-:W-:Y:S01]  /*9390*/  @!P3 LEA R20, P1, R14.reuse, R6, 0x1 ;  /* 0x000000060e14b211 */ /* 0x050fe200078208ff */
[----:B------:R2:W-:Y:S01]  /*93a0*/  @P4 STS.128 [R203+0xe000], RZ ;  /* 0x00e000ffcb004388 */ /* 0x0005e20000000c00 */
[C---:B------:R-:W-:Y:S02]  /*93b0*/  IADD3 R6, P6, R14.reuse, UR24, RZ ;  /* 0x000000180e067c10 */ /* 0x040fe4000ffde0ff */
[----:B------:R-:W-:Y:S01]  /*93c0*/  @!P3 LEA.HI.X R21, R14, R7, R13, 0x1, P1 ;  /* 0x000000070e15b211 */ /* 0x000fe200008f0c0d */
[----:B------:R-:W-:Y:S01]  /*93d0*/  @!PT LDS RZ, [RZ] ;  /* 0x00000000fffff984 */ /* 0x000fe20000000800 */
[----:B------:R-:W-:Y:S01]  /*93e0*/  @!PT LDS RZ, [RZ] ;  /* 0x00000000fffff984 */ /* 0x000fe20000000800 */
[----:B------:R-:W-:Y:S01]  /*93f0*/  @!PT LDS RZ, [RZ] ;  /* 0x00000000fffff984 */ /* 0x000fe20000000800 */
[----:B------:R2:W-:Y:S01]  /*9400*/  @!P4 LDGSTS.E.BYPASS.LTC128B.128 [R203+0xe000], desc[UR20][R8.64+0x80] ;  /* 0x0e00008008cbcfae */ /* 0x0005e2000b901d54 */
[----:B------:R-:W-:Y:S02]  /*9410*/  IADD3.X R13, R13, UR23, RZ, P6, !PT ;  /* 0x000000170d0d7c10 */ /* 0x000fe4000b7fe4ff */
[C---:B-----5:R-:W-:Y:S01]  /*9420*/  @!P5 LEA R4, P1, R6.reuse, R4, 0x1 ;  /* 0x000000040604d211 */ /* 0x060fe200078208ff */
[----:B------:R2:W-:Y:S03]  /*9430*/  @P3 STS.128 [R203+0x10000], RZ ;  /* 0x010000ffcb003388 */ /* 0x0005e60000000c00 */
[C---:B------:R-:W-:Y:S01]  /*9440*/  @!P5 LEA.HI.X R5, R6.reuse, R5, R13, 0x1, P1 ;  /* 0x000000050605d211 */ /* 0x040fe200008f0c0d */
[----:B------:R-:W-:Y:S01]  /*9450*/  @!PT LDS RZ, [RZ] ;  /* 0x00000000fffff984 */ /* 0x000fe20000000800 */
[----:B------:R-:W-:Y:S01]  /*9460*/  @!PT LDS RZ, [RZ] ;  /* 0x00000000fffff984 */ /* 0x000fe20000000800 */
[----:B------:R-:W-:Y:S01]  /*9470*/  @!PT LDS RZ, [RZ] ;  /* 0x00000000fffff984 */ /* 0x000fe20000000800 */
[----:B------:R2:W-:Y:S01]  /*9480*/  @!P3 LDGSTS.E.BYPASS.LTC128B.128 [R203+0x10000], desc[UR20][R20.64+0x100] ;  /* 0x1000010014cbbfae */ /* 0x0005e2000b901d54 */
[----:B-1----:R-:W-:-:S03]  /*9490*/  @!P4 LEA R2, P2, R6, R2, 0x1 ;  /* 0x000000020602c211 */ /* 0x002fc600078408ff */
[----:B------:R2:W-:Y:S01]  /*94a0*/  @P5 STS.128 [R203+0xd000], RZ ;  /* 0x00d000ffcb005388 */ /* 0x0005e20000000c00 */
[----:B------:R-:W-:-:S03]  /*94b0*/  @!P4 LEA.HI.X R3, R6, R3, R13, 0x1, P2 ;  /* 0x000000030603c211 */ /* 0x000fc600010f0c0d */
        /* <DEDUP_REMOVED lines=18> */
.L_x_108:
[----:B------:R-:W-:Y:S05]  /*95e0*/  BSYNC B0 ;  /* 0x0000000000007941 */ /* 0x000fea0003800000 */
.L_x_107:
[----:B------:R-:W0:Y:S02]  /*95f0*/  LDGDEPBAR ;  /* 0x00000000000079af */ /* 0x000e240000000000 */
.L_x_106:
[----:B-12---:R-:W-:Y:S01]  /*9600*/  FMNMX.FTZ R3, R204, R12, !PT ;  /* 0x0000000ccc037209 */ /* 0x006fe20007810000 */
[----:B------:R-:W-:Y:S01]  /*9610*/  LDSM.16.MT88.4 R20, [R196+0x12800] ;  /* 0x01280000c414783b */ /* 0x000fe20000004200 */
[----:B------:R-:W-:Y:S01]  /*9620*/  FMNMX.FTZ R2, R0, R19, !PT ;  /* 0x0000001300027209 */ /* 0x000fe20007810000 */
[----:B------:R-:W-:Y:S01]  /*9630*/  @UP0 UIADD3 UR17, UR17, -0x4, URZ ;  /* 0xfffffffc11110890 */ /* 0x000fe2000fffe03f */
[----:B------:R-:W-:Y:S01]  /*9640*/  FMNMX.FTZ R3, R16, R3, !PT ;  /* 0x0000000310037209 */ /* 0x000fe20007810000 */
[----:B------:R-:W-:Y:S01]  /*9650*/  LDSM.16.MT88.4 R140, [R192+0x16000] ;  /* 0x01600000c08c783b */ /* 0x000fe20000004200 */
        /* <DEDUP_REMOVED lines=35> */
[----:B-1----:R-:W-:-:S04]  /*9890*/  FMNMX.FTZ R132, R5, R132, !PT ;  /* 0x0000008405847209 */ /* 0x002fc80007810000 */
[C---:B------:R-:W-:Y:S01]  /*98a0*/  FSETP.NEU.FTZ.AND P2, PT, R132.reuse, -INF , PT ;  /* 0xff8000008400780b */ /* 0x040fe20003f5d000 */
[----:B------:R-:W-:Y:S01]  /*98b0*/  FMUL.FTZ R149, R132, UR16 ;  /* 0x0000001084957c20 */ /* 0x000fe20008410000 */
[----:B--2---:R-:W-:Y:S02]  /*98c0*/  FMNMX.FTZ R3, R2, R3, !PT ;  /* 0x0000000302037209 */ /* 0x004fe40007810000 */
[----:B------:R-:W-:Y:S02]  /*98d0*/  FSEL R5, R132, RZ, P2 ;  /* 0x000000ff84057208 */ /* 0x000fe40001000000 */
[C---:B------:R-:W-:Y:S01]  /*98e0*/  FSETP.NEU.FTZ.AND P1, PT, R3.reuse, -INF , PT ;  /* 0xff8000000300780b */ /* 0x040fe20003f3d000 */
[----:B------:R-:W-:Y:S01]  /*98f0*/  FMUL.FTZ R158, R3, UR16 ;  /* 0x00000010039e7c20 */ /* 0x000fe20008410000 */
[----:B------:R-:W-:Y:S01]  /*9900*/  FSEL R149, R149, RZ, P2 ;  /* 0x000000ff95957208 */ /* 0x000fe20001000000 */
[----:B------:R-:W-:Y:S01]  /*9910*/  FADD.FTZ R4, R204, -R5 ;  /* 0x80000005cc047221 */ /* 0x000fe20000010000 */
[----:B------:R-:W-:-:S02]  /*9920*/  FSEL R5, R3, RZ, P1 ;  /* 0x000000ff03057208 */ /* 0x000fc40000800000 */
[----:B------:R-:W-:Y:S01]  /*9930*/  FSEL R158, R158, RZ, P1 ;  /* 0x000000ff9e9e7208 */ /* 0x000fe20000800000 */
[----:B------:R-:W-:Y:S01]  /*9940*/  FMUL.FTZ R156, R4, UR16 ;  /* 0x00000010049c7c20 */ /* 0x000fe20008410000 */
[----:B------:R-:W-:Y:S01]  /*9950*/  FFMA.FTZ R153, R16, UR16, -R149 ;  /* 0x0000001010997c23 */ /* 0x000fe20008010895 */
[----:B------:R-:W-:Y:S01]  /*9960*/  FADD.FTZ R5, R0, -R5 ;  /* 0x8000000500057221 */ /* 0x000fe20000010000 */
[--C-:B------:R-:W-:Y:S01]  /*9970*/  FFMA.FTZ R154, R12, UR16, -R149.reuse ;  /* 0x000000100c9a7c23 */ /* 0x100fe20008010895 */
[--C-:B------:R-:W-:Y:S01]  /*9980*/  FFMA.FTZ R134, R19, UR16, -R158.reuse ;  /* 0x0000001013867c23 */ /* 0x100fe2000801089e */
[--C-:B------:R-:W-:Y:S01]  /*9990*/  FFMA.FTZ R133, R17, UR16, -R158.reuse ;  /* 0x0000001011857c23 */ /* 0x100fe2000801089e */
[----:B------:R-:W-:Y:S01]  /*99a0*/  FMUL.FTZ R0, R5, UR16 ;  /* 0x0000001005007c20 */ /* 0x000fe20008410000 */
[----:B------:R-:W-:Y:S01]  /*99b0*/  LDSM.16.MT88.4 R16, [R193+0x12000] ;  /* 0x01200000c110783b */ /* 0x000fe20000004200 */
[--C-:B------:R-:W-:Y:S01]  /*99c0*/  FFMA.FTZ R152, R136, UR16, -R149.reuse ;  /* 0x0000001088987c23 */ /* 0x100fe20008010895 */
[--C-:B------:R-:W-:Y:S01]  /*99d0*/  FFMA.FTZ R135, R34, UR16, -R149.reuse ;  /* 0x0000001022877c23 */ /* 0x100fe20008010895 */
[--C-:B------:R-:W-:Y:S01]  /*99e0*/  FFMA.FTZ R2, R137, UR16, -R158.reuse ;  /* 0x0000001089027c23 */ /* 0x100fe2000801089e */
[----:B------:R-:W1:Y:S01]  /*99f0*/  LDSM.16.MT88.4 R4, [R194+0x12000] ;  /* 0x01200000c204783b */ /* 0x000e620000004200 */
[--C-:B------:R-:W-:Y:S01]  /*9a00*/  FFMA.FTZ R155, R35, UR16, -R158.reuse ;  /* 0x00000010239b7c23 */ /* 0x100fe2000801089e */
[----:B------:R-:W-:Y:S01]  /*9a10*/  MUFU.EX2 R154, R154 ;  /* 0x0000009a009a7308 */ /* 0x000fe20000000800 */
[--C-:B------:R-:W-:Y:S01]  /*9a20*/  FFMA.FTZ R161, R32, UR16, -R149.reuse ;  /* 0x0000001020a17c23 */ /* 0x100fe20008010895 */
[----:B------:R-:W2:Y:S01]  /*9a30*/  LDSM.16.MT88.4 R12, [R196+0x12000] ;  /* 0x01200000c40c783b */ /* 0x000ea20000004200 */
        /* <DEDUP_REMOVED lines=21> */
[----:B------:R-:W4:Y:S01]  /*9b90*/  MUFU.EX2 R135, R135 ;  /* 0x0000008700877308 */ /* 0x000f220000000800 */
[----:B---3--:R-:W-:Y:S01]  /*9ba0*/  F2FP.F16.F32.PACK_AB R8, R153, R154 ;  /* 0x0000009a9908723e */ /* 0x008fe200000000ff */
[--C-:B------:R-:W-:Y:S01]  /*9bb0*/  FFMA.FTZ R169, R150, UR16, -R149.reuse ;  /* 0x0000001096a97c23 */ /* 0x100fe20008010895 */
[--C-:B------:R-:W-:Y:S01]  /*9bc0*/  FFMA.FTZ R204, R148, UR16, -R149.reuse ;  /* 0x0000001094cc7c23 */ /* 0x100fe20008010895 */
[--C-:B------:R-:W-:Y:S01]  /*9bd0*/  FFMA.FTZ R206, R146, UR16, -R149.reuse ;  /* 0x0000001092ce7c23 */ /* 0x100fe20008010895 */
[----:B------:R-:W-:Y:S01]  /*9be0*/  FFMA.FTZ R207, R144, UR16, -R149 ;  /* 0x0000001090cf7c23 */ /* 0x000fe20008010895 */
[--C-:B------:R-:W-:Y:S01]  /*9bf0*/  FFMA.FTZ R214, R147, UR16, -R158.reuse ;  /* 0x0000001093d67c23 */ /* 0x100fe2000801089e */
[----:B------:R-:W-:Y:S01]  /*9c00*/  LDSM.16.MT88.4 R148, [R192+0x17000] ;  /* 0x01700000c094783b */ /* 0x000fe20000004200 */
[----:B------:R-:W-:Y:S01]  /*9c10*/  MUFU.EX2 R134, R134 ;  /* 0x0000008600867308 */ /* 0x000fe20000000800 */
[--C-:B------:R-:W-:Y:S01]  /*9c20*/  FFMA.FTZ R215, R145, UR16, -R158.reuse ;  /* 0x0000001091d77c23 */ /* 0x100fe2000801089e */
[--C-:B------:R-:W-:Y:S01]  /*9c30*/  FFMA.FTZ R159, R159, UR16, -R158.reuse ;  /* 0x000000109f9f7c23 */ /* 0x100fe2000801089e */
[----:B------:R-:W-:Y:S01]  /*9c40*/  FFMA.FTZ R158, R157, UR16, -R158 ;  /* 0x000000109d9e7c23 */ /* 0x000fe2000801089e */
[----:B------:R-:W-:Y:S04]  /*9c50*/  LDSM.16.MT88.4 R144, [R196+0x13800] ;  /* 0x01380000c490783b */ /* 0x000fe80000004200 */
        /* <DEDUP_REMOVED lines=25> */
[C---:B-1----:R-:W-:Y:S01]  /*9df0*/  HMMA.16816.F32 R36, R8.reuse, R4, R36 ;  /* 0x000000040824723c */ /* 0x042fe20000001824 */
[-C--:B------:R-:W-:Y:S01]  /*9e00*/  FMUL.FTZ R128, R128, R156.reuse ;  /* 0x0000009c80807220 */ /* 0x080fe20000410000 */
[-C--:B------:R-:W-:Y:S01]  /*9e10*/  FMUL.FTZ R129, R129, R156.reuse ;  /* 0x0000009c81817220 */ /* 0x080fe20000410000 */
[-C--:B------:R-:W-:Y:S01]  /*9e20*/  FMUL.FTZ R124, R124, R156.reuse ;  /* 0x0000009c7c7c7220 */ /* 0x080fe20000410000 */
[----:B------:R-:W-:Y:S01]  /*9e30*/  FMUL.FTZ R125, R125, R156 ;  /* 0x0000009c7d7d7220 */ /* 0x000fe20000410000 */
[-C--:B------:R-:W-:Y:S01]  /*9e40*/  FMUL.FTZ R130, R130, R0.reuse ;  /* 0x0000000082827220 */ /* 0x080fe20000410000 */
[C---:B------:R-:W-:Y:S01]  /*9e50*/  HMMA.16816.F32 R40, R8.reuse, R6, R40 ;  /* 0x000000060828723c */ /* 0x040fe20000001828 */
[----:B------:R-:W1:Y:S01]  /*9e60*/  LDSM.16.MT88.4 R4, [R196+0x14000] ;  /* 0x01400000c404783b */ /* 0x000e620000004200 */
[-C--:B------:R-:W-:Y:S01]  /*9e70*/  FMUL.FTZ R131, R131, R0.reuse ;  /* 0x0000000083837220 */ /* 0x080fe20000410000 */
[-C--:B------:R-:W-:Y:S01]  /*9e80*/  FMUL.FTZ R126, R126, R0.reuse ;  /* 0x000000007e7e7220 */ /* 0x080fe20000410000 */
[----:B------:R-:W-:Y:S01]  /*9e90*/  FMUL.FTZ R127, R127, R0 ;  /* 0x000000007f7f7220 */ /* 0x000fe20000410000 */
[-C--:B------:R-:W-:Y:S01]  /*9ea0*/  FMUL.FTZ R60, R60, R156.reuse ;  /* 0x0000009c3c3c7220 */ /* 0x080fe20000410000 */
[C---:B------:R-:W-:Y:S01]  /*9eb0*/  HMMA.16816.F32 R44, R8.reuse, R16, R44 ;  /* 0x00000010082c723c */ /* 0x040fe2000000182c */
[-C--:B------:R-:W-:Y:S01]  /*9ec0*/  FMUL.FTZ R61, R61, R156.reuse ;  /* 0x0000009c3d3d7220 */ /* 0x080fe20000410000 */
[-C--:B------:R-:W-:Y:S01]  /*9ed0*/  FMUL.FTZ R64, R64, R156.reuse ;  /* 0x0000009c40407220 */ /* 0x080fe20000410000 */
[----:B------:R-:W-:Y:S01]  /*9ee0*/  FMUL.FTZ R65, R65, R156 ;  /* 0x0000009c41417220 */ /* 0x000fe20000410000 */
[-C--:B------:R-:W-:Y:S01]  /*9ef0*/  FMUL.FTZ R62, R62, R0.reuse ;  /* 0x000000003e3e7220 */ /* 0x080fe20000410000 */
[-C--:B------:R-:W-:Y:S01]  /*9f00*/  FMUL.FTZ R63, R63, R0.reuse ;  /* 0x000000003f3f7220 */ /* 0x080fe20000410000 */
[C---:B------:R-:W-:Y:S01]  /*9f10*/  HMMA.16816.F32 R48, R8.reuse, R18, R48 ;  /* 0x000000120830723c */ /* 0x040fe20000001830 */
[----:B------:R-:W3:Y:S01]  /*9f20*/  LDSM.16.MT88.4 R16, [R194+0x14000] ;  /* 0x01400000c210783b */ /* 0x000ee20000004200 */
[-C--:B------:R-:W-:Y:S01]  /*9f30*/  FMUL.FTZ R66, R66, R0.reuse ;  /* 0x0000000042427220 */ /* 0x080fe20000410000 */
[----:B------:R-:W-:Y:S01]  /*9f40*/  FMUL.FTZ R67, R67, R0 ;  /* 0x0000000043437220 */ /* 0x000fe20000410000 */
[-C--:B------:R-:W-:Y:S01]  /*9f50*/  FMUL.FTZ R68, R68, R156.reuse ;  /* 0x0000009c44447220 */ /* 0x080fe20000410000 */
[-C--:B------:R-:W-:Y:S01]  /*9f60*/  FMUL.FTZ R69, R69, R156.reuse ;  /* 0x0000009c45457220 */ /* 0x080fe20000410000 */
[C---:B--2---:R-:W-:Y:S01]  /*9f70*/  HMMA.16816.F32 R128, R8.reuse, R12, R128 ;  /* 0x0000000c0880723c */ /* 0x044fe20000001880 */
[-C--:B------:R-:W-:Y:S01]  /*9f80*/  FMUL.FTZ R72, R72, R156.reuse ;  /* 0x0000009c48487220 */ /* 0x080fe20000410000 */
[----:B------:R-:W-:Y:S01]  /*9f90*/  FMUL.FTZ R73, R73, R156 ;  /* 0x0000009c49497220 */ /* 0x000fe20000410000 */
[-C--:B------:R-:W-:Y:S01]  /*9fa0*/  FMUL.FTZ R70, R70, R0.reuse ;  /* 0x0000000046467220 */ /* 0x080fe20000410000 */
[-C--:B------:R-:W-:Y:S01]  /*9fb0*/  FMUL.FTZ R71, R71, R0.reuse ;  /* 0x0000000047477220 */ /* 0x080fe20000410000 */
[-C--:B------:R-:W-:Y:S01]  /*9fc0*/  FMUL.FTZ R74, R74, R0.reuse ;  /* 0x000000004a4a7220 */ /* 0x080fe20000410000 */
[C---:B------:R-:W-:Y:S01]  /*9fd0*/  HMMA.16816.F32 R124, R8.reuse, R14, R124 ;  /* 0x0000000e087c723c */ /* 0x040fe2000000187c */
[----:B------:R-:W2:Y:S01]  /*9fe0*/  LDSM.16.MT88.4 R12, [R192+0x12000] ;  /* 0x01200000c00c783b */ /* 0x000ea20000004200 */
[----:B------:R-:W-:Y:S01]  /*9ff0*/  FMUL.FTZ R75, R75, R0 ;  /* 0x000000004b4b7220 */ /* 0x000fe20000410000 */
[-C--:B------:R-:W-:Y:S01]  /*a000*/  FMUL.FTZ R52, R52, R156.reuse ;  /* 0x0000009c34347220 */ /* 0x080fe20000410000 */
[-C--:B------:R-:W-:Y:S01]  /*a010*/  FMUL.FTZ R53, R53, R156.reuse ;  /* 0x0000009c35357220 */ /* 0x080fe20000410000 */
[-C--:B------:R-:W-:Y:S01]  /*a020*/  FMUL.FTZ R56, R56, R156.reuse ;  /* 0x0000009c38387220 */ /* 0x080fe20000410000 */
[----:B------:R-:W-:Y:S01]  /*a030*/  FMUL.FTZ R57, R57, R156 ;  /* 0x0000009c39397220 */ /* 0x000fe20000410000 */
[-C--:B------:R-:W-:Y:S01]  /*a040*/  FMUL.FTZ R54, R54, R0.reuse ;  /* 0x0000000036367220 */ /* 0x080fe20000410000 */
[-C--:B------:R-:W-:Y:S01]  /*a050*/  FMUL.FTZ R55, R55, R0.reuse ;  /* 0x0000000037377220 */ /* 0x080fe20000410000 */
[-C--:B------:R-:W-:Y:S01]  /*a060*/  FMUL.FTZ R58, R58, R0.reuse ;  /* 0x000000003a3a7220 */ /* 0x080fe20000410000 */
[----:B------:R-:W-:Y:S01]  /*a070*/  FMUL.FTZ R59, R59, R0 ;  /* 0x000000003b3b7220 */ /* 0x000fe20000410000 */
[-C--:B------:R-:W-:Y:S01]  /*a080*/  FMUL.FTZ R84, R84, R156.reuse ;  /* 0x0000009c54547220 */ /* 0x080fe20000410000 */
        /* <DEDUP_REMOVED lines=11> */
[C---:B------:R-:W-:Y:S01]  /*a140*/  HMMA.16816.F32 R64, R8.reuse, R6, R64 ;  /* 0x000000060840723c */ /* 0x040fe20000001840 */
[----:B------:R-:W1:Y:S01]  /*a150*/  LDSM.16.MT88.4 R4, [R192+0x14000] ;  /* 0x01400000c004783b */ /* 0x000e620000004200 */
[----:B------:R-:W-:Y:S01]  /*a160*/  FMUL.FTZ R95, R95, R0 ;  /* 0x000000005f5f7220 */ /* 0x000fe20000410000 */
[-C--:B------:R-:W-:Y:S01]  /*a170*/  FMUL.FTZ R96, R96, R156.reuse ;  /* 0x0000009c60607220 */ /* 0x080fe20000410000 */
[----:B------:R-:W-:Y:S01]  /*a180*/  FMUL.FTZ R97, R97, R156 ;  /* 0x0000009c61617220 */ /* 0x000fe20000410000 */
[-C--:B------:R-:W-:Y:S01]  /*a190*/  FMUL.FTZ R98, R98, R0.reuse ;  /* 0x0000000062627220 */ /* 0x080fe20000410000 */
[C---:B---3--:R-:W-:Y:S01]  /*a1a0*/  HMMA.16816.F32 R68, R8.reuse, R16, R68 ;  /* 0x000000100844723c */ /* 0x048fe20000001844 */
[----:B------:R-:W-:Y:S01]  /*a1b0*/  FMUL.FTZ R99, R99, R0 ;  /* 0x0000000063637220 */ /* 0x000fe20000410000 */
[----:B------:R-:W3:Y:S01]  /*a1c0*/  MUFU.EX2 R160, R160 ;  /* 0x000000a000a07308 */ /* 0x000ee20000000800 */
[-C--:B------:R-:W-:Y:S01]  /*a1d0*/  FMUL.FTZ R76, R76, R156.reuse ;  /* 0x0000009c4c4c7220 */ /* 0x080fe20000410000 */
[-C--:B------:R-:W-:Y:S01]  /*a1e0*/  FMUL.FTZ R77, R77, R156.reuse ;  /* 0x0000009c4d4d7220 */ /* 0x080fe20000410000 */
[-C--:B------:R-:W-:Y:S01]  /*a1f0*/  FMUL.FTZ R80, R80, R156.reuse ;  /* 0x0000009c50507220 */ /* 0x080fe20000410000 */
[C---:B------:R-:W-:Y:S01]  /*a200*/  HMMA.16816.F32 R72, R8.reuse, R18, R72 ;  /* 0x000000120848723c */ /* 0x040fe20000001848 */
[----:B------:R-:W4:Y:S01]  /*a210*/  LDSM.16.MT88.4 R16, [R196+0x16000] ;  /* 0x01600000c410783b */ /* 0x000f220000004200 */
[----:B------:R-:W-:Y:S01]  /*a220*/  FMUL.FTZ R81, R81, R156 ;  /* 0x0000009c51517220 */ /* 0x000fe20000410000 */
[-C--:B------:R-:W-:Y:S01]  /*a230*/  FMUL.FTZ R78, R78, R0.reuse ;  /* 0x000000004e4e7220 */ /* 0x080fe20000410000 */
[----:B------:R-:W-:Y:S01]  /*a240*/  MUFU.EX2 R162, R162 ;  /* 0x000000a200a27308 */ /* 0x000fe20000000800 */
[-C--:B------:R-:W-:Y:S01]  /*a250*/  FMUL.FTZ R79, R79, R0.reuse ;  /* 0x000000004f4f7220 */ /* 0x080fe20000410000 */
[C---:B--2---:R-:W-:Y:S01]  /*a260*/  HMMA.16816.F32 R52, R8.reuse, R12, R52 ;  /* 0x0000000c0834723c */ /* 0x044fe20000001834 */
[-C--:B------:R-:W-:Y:S01]  /*a270*/  FMUL.FTZ R82, R82, R0.reuse ;  /* 0x0000000052527220 */ /* 0x080fe20000410000 */
[----:B------:R-:W-:Y:S01]  /*a280*/  FMUL.FTZ R83, R83, R0 ;  /* 0x0000000053537220 */ /* 0x000fe20000410000 */
[-C--:B------:R-:W-:Y:S01]  /*a290*/  FMUL.FTZ R104, R104, R156.reuse ;  /* 0x0000009c68687220 */ /* 0x080fe20000410000 */
[----:B------:R-:W-:Y:S01]  /*a2a0*/  FMUL.FTZ R105, R105, R156 ;  /* 0x0000009c69697220 */ /* 0x000fe20000410000 */
[-C--:B------:R-:W-:Y:S01]  /*a2b0*/  FMUL.FTZ R106, R106, R0.reuse ;  /* 0x000000006a6a7220 */ /* 0x080fe20000410000 */
[C---:B------:R-:W-:Y:S01]  /*a2c0*/  HMMA.16816.F32 R56, R8.reuse, R14, R56 ;  /* 0x0000000e0838723c */ /* 0x040fe20000001838 */
[----:B------:R-:W2:Y:S01]  /*a2d0*/  LDSM.16.MT88.4 R12, [R193+0x14000] ;  /* 0x01400000c10c783b */ /* 0x000ea20000004200 */
[----:B------:R-:W-:Y:S01]  /*a2e0*/  MUFU.EX2 R163, R163 ;  /* 0x000000a300a37308 */ /* 0x000fe20000000800 */
[----:B------:R-:W-:Y:S01]  /*a2f0*/  FMUL.FTZ R107, R107, R0 ;  /* 0x000000006b6b7220 */ /* 0x000fe20000410000 */
[-C--:B------:R-:W-:Y:S01]  /*a300*/  FMUL.FTZ R116, R116, R156.reuse ;  /* 0x0000009c74747220 */ /* 0x080fe20000410000 */
[----:B------:R-:W-:Y:S01]  /*a310*/  FMUL.FTZ R117, R117, R156 ;  /* 0x0000009c75757220 */ /* 0x000fe20000410000 */
[-C--:B------:R-:W-:Y:S01]  /*a320*/  FMUL.FTZ R118, R118, R0.reuse ;  /* 0x0000000076767220 */ /* 0x080fe20000410000 */
[----:B------:R-:W-:Y:S01]  /*a330*/  FMUL.FTZ R119, R119, R0 ;  /* 0x0000000077777220 */ /* 0x000fe20000410000 */
[-C--:B------:R-:W-:Y:S01]  /*a340*/  FMUL.FTZ R100, R100, R156.reuse ;  /* 0x0000009c64647220 */ /* 0x080fe20000410000 */
[----:B------:R-:W-:Y:S01]  /*a350*/  FMUL.FTZ R101, R101, R156 ;  /* 0x0000009c65657220 */ /* 0x000fe20000410000 */
[----:B------:R-:W-:Y:S01]  /*a360*/  MUFU.EX2 R165, R165 ;  /* 0x000000a500a57308 */ /* 0x000fe20000000800 */
[-C--:B------:R-:W-:Y:S01]  /*a370*/  FMUL.FTZ R102, R102, R0.reuse ;  /* 0x0000000066667220 */ /* 0x080fe20000410000 */
[----:B------:R-:W-:Y:S01]  /*a380*/  FMUL.FTZ R103, R103, R0 ;  /* 0x0000000067677220 */ /* 0x000fe20000410000 */
[-C--:B------:R-:W-:Y:S01]  /*a390*/  FMUL.FTZ R120, R120, R156.reuse ;  /* 0x0000009c78787220 */ /* 0x080fe20000410000 */
[----:B------:R-:W-:Y:S01]  /*a3a0*/  FMUL.FTZ R121, R121, R156 ;  /* 0x0000009c79797220 */ /* 0x000fe20000410000 */
[-C--:B------:R-:W-:Y:S01]  /*a3b0*/  FMUL.FTZ R122, R122, R0.reuse ;  /* 0x000000007a7a7220 */ /* 0x080fe20000410000 */
[----:B------:R-:W-:Y:S01]  /*a3c0*/  FMUL.FTZ R123, R123, R0 ;  /* 0x000000007b7b7220 */ /* 0x000fe20000410000 */
[C---:B-1----:R-:W-:Y:S01]  /*a3d0*/  HMMA.16816.F32 R84, R8.reuse, R4, R84 ;  /* 0x000000040854723c */ /* 0x042fe20000001854 */
[----:B------:R-:W1:Y:S01]  /*a3e0*/  MUFU.EX2 R164, R164 ;  /* 0x000000a400a47308 */ /* 0x000e620000000800 */
[-C--:B------:R-:W-:Y:S01]  /*a3f0*/  FMUL.FTZ R108, R108, R156.reuse ;  /* 0x0000009c6c6c7220 */ /* 0x080fe20000410000 */
[----:B------:R-:W-:Y:S01]  /*a400*/  FMUL.FTZ R109, R109, R156 ;  /* 0x0000009c6d6d7220 */ /* 0x000fe20000410000 */
[-C--:B------:R-:W-:Y:S01]  /*a410*/  FMUL.FTZ R110, R110, R0.reuse ;  /* 0x000000006e6e7220 */ /* 0x080fe20000410000 */
[----:B------:R-:W-:Y:S01]  /*a420*/  FMUL.FTZ R111, R111, R0 ;  /* 0x000000006f6f7220 */ /* 0x000fe20000410000 */
[C---:B------:R-:W-:Y:S01]  /*a430*/  HMMA.16816.F32 R88, R8.reuse, R6, R88 ;  /* 0x000000060858723c */ /* 0x040fe20000001858 */
[----:B------:R-:W5:Y:S01]  /*a440*/  LDSM.16.MT88.4 R4, [R193+0x16000] ;  /* 0x01600000c104783b */ /* 0x000f620000004200 */
[-C--:B------:R-:W-:Y:S01]  /*a450*/  FMUL.FTZ R112, R112, R156.reuse ;  /* 0x0000009c70707220 */ /* 0x080fe20000410000 */
[----:B------:R-:W-:Y:S01]  /*a460*/  MUFU.EX2 R166, R166 ;  /* 0x000000a600a67308 */ /* 0x000fe20000000800 */
[----:B------:R-:W-:Y:S01]  /*a470*/  FMUL.FTZ R113, R113, R156 ;  /* 0x0000009c71717220 */ /* 0x000fe20000410000 */
[-C--:B------:R-:W-:Y:S01]  /*a480*/  FMUL.FTZ R114, R114, R0.reuse ;  /* 0x0000000072727220 */ /* 0x080fe20000410000 */
[----:B----4-:R-:W-:Y:S01]  /*a490*/  HMMA.16816.F32 R92, R8, R16, R92 ;  /* 0x00000010085c723c */ /* 0x010fe2000000185c */
[----:B------:R-:W-:Y:S01]  /*a4a0*/  FMUL.FTZ R115, R115, R0 ;  /* 0x0000000073737220 */ /* 0x000fe20000410000 */
[----:B------:R-:W-:Y:S01]  /*a4b0*/  FFMA.FTZ R154, R219, R156, R154 ;  /* 0x0000009cdb9a7223 */ /* 0x000fe2000001009a */
[----:B------:R-:W-:-:S02]  /*a4c0*/  FFMA.FTZ R0, R217, R0, R134 ;  /* 0x00000000d9007223 */ /* 0x000fc40000010086 */
[----:B------:R-:W4:Y:S01]  /*a4d0*/  MUFU.EX2 R167, R167 ;  /* 0x000000a700a77308 */ /* 0x000f220000000800 */
[----:B------:R-:W-:Y:S01]  /*a4e0*/  HMMA.16816.F32 R96, R8, R18, R96 ;  /* 0x000000120860723c */ /* 0x000fe20000001860 */
[----:B------:R-:W4:Y:S01]  /*a4f0*/  LDSM.16.MT88.4 R16, [R194+0x14800] ;  /* 0x01480000c210783b */ /* 0x000f220000004200 */
[----:B------:R-:W-:Y:S01]  /*a500*/  FADD.FTZ R153, R153, R154 ;  /* 0x0000009a99997221 */ /* 0x000fe20000010000 */
[----:B------:R-:W-:-:S03]  /*a510*/  FADD.FTZ R133, R133, R0 ;  /* 0x0000000085857221 */ /* 0x000fc60000010000 */
[----:B--2---:R-:W-:Y:S01]  /*a520*/  HMMA.16816.F32 R76, R8, R12, R76 ;  /* 0x0000000c084c723c */ /* 0x004fe2000000184c */
[----:B------:R-:W-:Y:S01]  /*a530*/  MUFU.EX2 R170, R170 ;  /* 0x000000aa00aa7308 */ /* 0x000fe20000000800 */
[----:B------:R-:W-:Y:S01]  /*a540*/  FADD.FTZ R152, R152, R153 ;  /* 0x0000009998987221 */ /* 0x000fe20000010000 */
[----:B------:R-:W-:-:S03]  /*a550*/  FADD.FTZ R0, R2, R133 ;  /* 0x0000008502007221 */ /* 0x000fc60000010000 */
[C---:B------:R-:W-:Y:S01]  /*a560*/  HMMA.16816.F32 R80, R8.reuse, R14, R80 ;  /* 0x0000000e0850723c */ /* 0x040fe20000001850 */
[----:B------:R-:W2:Y:S01]  /*a570*/  LDSM.16.MT88.4 R12, [R194+0x16000] ;  /* 0x01600000c20c783b */ /* 0x000ea20000004200 */
[----:B------:R-:W-:Y:S01]  /*a580*/  FADD.FTZ R152, R135, R152 ;  /* 0x0000009887987221 */ /* 0x000fe20000010000 */
[----:B------:R-:W2:Y:S01]  /*a590*/  MUFU.EX2 R179, R179 ;  /* 0x000000b300b37308 */ /* 0x000ea20000000800 */
        /* <DEDUP_REMOVED lines=8> */
[----:B---3--:R-:W-:-:S02]  /*a620*/  F2FP.F16.F32.PACK_AB R4, R160, R161 ;  /* 0x000000a1a004723e */ /* 0x008fc400000000ff */
[C---:B-1----:R-:W-:Y:S01]  /*a630*/  F2FP.F16.F32.PACK_AB R5, R164.reuse, R165 ;  /* 0x000000a5a405723e */ /* 0x042fe200000000ff */
[----:B------:R-:W-:Y:S01]  /*a640*/  MUFU.EX2 R171, R171 ;  /* 0x000000ab00ab7308 */ /* 0x000fe20000000800 */
[----:B------:R-:W-:Y:S02]  /*a650*/  FADD.FTZ R165, R165, R0 ;  /* 0x00000000a5a57221 */ /* 0x000fe40000010000 */
[----:B------:R-:W-:Y:S02]  /*a660*/  F2FP.F16.F32.PACK_AB R6, R163, R162 ;  /* 0x000000a2a306723e */ /* 0x000fe400000000ff */
[----:B----4-:R-:W-:Y:S01]  /*a670*/  F2FP.F16.F32.PACK_AB R7, R167, R166 ;  /* 0x000000a6a707723e */ /* 0x010fe200000000ff */
[----:B------:R-:W-:Y:S02]  /*a680*/  FADD.FTZ R165, R164, R165 ;  /* 0x000000a5a4a57221 */ /* 0x000fe40000010000 */
[----:B------:R-:W1:Y:S02]  /*a690*/  MUFU.EX2 R176, R176 ;  /* 0x000000b000b07308 */ /* 0x000e640000000800 */
[----:B------:R-:W-:-:S02]  /*a6a0*/  FADD.FTZ R166, R166, R165 ;  /* 0x000000a5a6a67221 */ /* 0x000fc40000010000 */
[C---:B------:R-:W-:Y:S02]  /*a6b0*/  HMMA.16816.F32 R128, R4.reuse, R20, R128 ;  /* 0x000000140480723c */ /* 0x040fe40000001880 */
[----:B------:R-:W-:Y:S02]  /*a6c0*/  FADD.FTZ R166, R167, R166 ;  /* 0x000000a6a7a67221 */ /* 0x000fe40000010000 */
[----:B------:R-:W-:Y:S02]  /*a6d0*/  MUFU.EX2 R177, R177 ;  /* 0x000000b100b17308 */ /* 0x000fe40000000800 */
[C---:B------:R-:W-:Y:S01]  /*a6e0*/  HMMA.16816.F32 R124, R4.reuse, R22, R124 ;  /* 0x00000016047c723c */ /* 0x040fe2000000187c */
[----:B------:R-:W3:Y:S05]  /*a6f0*/  LDSM.16.MT88.4 R20, [R192+0x14800] ;  /* 0x01480000c014783b */ /* 0x000eea0000004200 */
[C---:B------:R-:W-:Y:S01]  /*a700*/  HMMA.16816.F32 R68, R4.reuse, R16, R68 ;  /* 0x000000100444723c */ /* 0x040fe20000001844 */
[----:B------:R-:W4:Y:S05]  /*a710*/  MUFU.EX2 R178, R178 ;  /* 0x000000b200b27308 */ /* 0x000f2a0000000800 */
[----:B------:R-:W-:Y:S01]  /*a720*/  HMMA.16816.F32 R72, R4, R18, R72 ;  /* 0x000000120448723c */ /* 0x000fe20000001848 */
[----:B------:R-:W5:Y:S02]  /*a730*/  LDSM.16.MT88.4 R16, [R193+0x16800] ;  /* 0x01680000c110783b */ /* 0x000f640000004200 */
[----:B------:R-:W-:Y:S03]  /*a740*/  MUFU.EX2 R169, R169 ;  /* 0x000000a900a97308 */ /* 0x000fe60000000800 */
[C---:B--2---:R-:W-:Y:S05]  /*a750*/  HMMA.16816.F32 R100, R8.reuse, R12, R100 ;  /* 0x0000000c0864723c */ /* 0x044fea0000001864 */
[----:B------:R-:W2:Y:S01]  /*a760*/  MUFU.EX2 R204, R204 ;  /* 0x000000cc00cc7308 */ /* 0x000ea20000000800 */
[----:B------:R-:W-:Y:S01]  /*a770*/  HMMA.16816.F32 R120, R8, R14, R120 ;  /* 0x0000000e0878723c */ /* 0x000fe20000001878 */
[----:B------:R-:W1:Y:S04]  /*a780*/  LDSM.16.MT88.4 R8, [R196+0x16800] ;  /* 0x01680000c408783b */ /* 0x000e680000004200 */
[----:B------:R-:W2:Y:S01]  /*a790*/  LDSM.16.MT88.4 R12, [R193+0x14800] ;  /* 0x01480000c10c783b */ /* 0x000ea20000004200 */
[C---:B------:R-:W-:Y:S01]  /*a7a0*/  HMMA.16816.F32 R52, R4.reuse, R28, R52 ;  /* 0x0000001c0434723c */ /* 0x040fe20000001834 */
[----:B------:R-:W-:Y:S05]  /*a7b0*/  MUFU.EX2 R206, R206 ;  /* 0x000000ce00ce7308 */ /* 0x000fea0000000800 */
[C---:B------:R-:W-:Y:S01]  /*a7c0*/  HMMA.16816.F32 R56, R4.reuse, R30, R56 ;  /* 0x0000001e0438723c */ /* 0x040fe20000001838 */
[----:B------:R-:W2:Y:S02]  /*a7d0*/  LDSM.16.MT88.4 R28, [R194+0x16800] ;  /* 0x01680000c21c783b */ /* 0x000ea40000004200 */
[----:B------:R-:W-:Y:S03]  /*a7e0*/  MUFU.EX2 R207, R207 ;  /* 0x000000cf00cf7308 */ /* 0x000fe60000000800 */
[C---:B------:R-:W-:Y:S05]  /*a7f0*/  HMMA.16816.F32 R60, R4.reuse, R24, R60 ;  /* 0x00000018043c723c */ /* 0x040fea000000183c */
[----:B------:R-:W-:Y:S01]  /*a800*/  MUFU.EX2 R214, R214 ;  /* 0x000000d600d67308 */ /* 0x000fe20000000800 */
[C---:B------:R-:W-:Y:S01]  /*a810*/  HMMA.16816.F32 R64, R4.reuse, R26, R64 ;  /* 0x0000001a0440723c */ /* 0x040fe20000001840 */
[----:B------:R-:W2:Y:S05]  /*a820*/  LDSM.16.MT88.4 R24, [R196+0x13000] ;  /* 0x01300000c418783b */ /* 0x000eaa0000004200 */
[C---:B---3--:R-:W-:Y:S01]  /*a830*/  HMMA.16816.F32 R84, R4.reuse, R20, R84 ;  /* 0x000000140454723c */ /* 0x048fe20000001854 */
[----:B------:R-:W3:Y:S05]  /*a840*/  MUFU.EX2 R215, R215 ;  /* 0x000000d700d77308 */ /* 0x000eea0000000800 */
[C---:B------:R-:W-:Y:S01]  /*a850*/  HMMA.16816.F32 R88, R4.reuse, R22, R88 ;  /* 0x000000160458723c */ /* 0x040fe20000001858 */
[----:B------:R-:W3:Y:S02]  /*a860*/  LDSM.16.MT88.4 R20, [R196+0x15000] ;  /* 0x01500000c414783b */ /* 0x000ee40000004200 */
[----:B------:R-:W-:Y:S03]  /*a870*/  MUFU.EX2 R159, R159 ;  /* 0x0000009f009f7308 */ /* 0x000fe60000000800 */
[C---:B-----5:R-:W-:Y:S05]  /*a880*/  HMMA.16816.F32 R104, R4.reuse, R16, R104 ;  /* 0x000000100468723c */ /* 0x060fea0000001868 */
[----:B------:R-:W5:Y:S01]  /*a890*/  MUFU.EX2 R158, R158 ;  /* 0x0000009e009e7308 */ /* 0x000f620000000800 */
[C---:B------:R-:W-:Y:S01]  /*a8a0*/  HMMA.16816.F32 R116, R4.reuse, R18, R116 ;  /* 0x000000120474723c */ /* 0x040fe20000001874 */
[----:B------:R-:W5:Y:S05]  /*a8b0*/  LDSM.16.MT88.4 R16, [R194+0x15000] ;  /* 0x01500000c210783b */ /* 0x000f6a0000004200 */
[C---:B-1----:R-:W-:Y:S06]  /*a8c0*/  HMMA.16816.F32 R92, R4.reuse, R8, R92 ;  /* 0x00000008045c723c */ /* 0x042fec000000185c */
[----:B------:R-:W-:Y:S01]  /*a8d0*/  HMMA.16816.F32 R96, R4, R10, R96 ;  /* 0x0000000a0460723c */ /* 0x000fe20000001860 */
[----:B------:R-:W-:-:S02]  /*a8e0*/  F2FP.F16.F32.PACK_AB R8, R179, R170 ;  /* 0x000000aab308723e */ /* 0x000fc400000000ff */
[C---:B------:R-:W-:Y:S01]  /*a8f0*/  F2FP.F16.F32.PACK_AB R9, R176.reuse, R171 ;  /* 0x000000abb009723e */ /* 0x040fe200000000ff */
[----:B------:R-:W-:Y:S02]  /*a900*/  FADD.FTZ R171, R171, R166 ;  /* 0x000000a6abab7221 */ /* 0x000fe40000010000 */
[----:B------:R-:W-:Y:S01]  /*a910*/  HMMA.16816.F32 R36, R4, R136, R36 ;  /* 0x000000880424723c */ /* 0x000fe20000001824 */
[----:B------:R-:W-:Y:S01]  /*a920*/  F2FP.F16.F32.PACK_AB R10, R205, R168 ;  /* 0x000000a8cd0a723e */ /* 0x000fe200000000ff */
[----:B------:R-:W-:Y:S01]  /*a930*/  FADD.FTZ R176, R176, R171 ;  /* 0x000000abb0b07221 */ /* 0x000fe20000010000 */
[----:B----4-:R-:W-:-:S03]  /*a940*/  F2FP.F16.F32.PACK_AB R11, R178, R177 ;  /* 0x000000b1b20b723e */ /* 0x010fc600000000ff */
[----:B------:R-:W-:Y:S01]  /*a950*/  HMMA.16816.F32 R40, R4, R138, R40 ;  /* 0x0000008a0428723c */ /* 0x000fe20000001828 */
[----:B------:R-:W1:Y:S01]  /*a960*/  LDSM.16.MT88.4 R136, [R194+0x13000] ;  /* 0x01300000c288783b */ /* 0x000e620000004200 */
[----:B------:R-:W-:-:S04]  /*a970*/  FADD.FTZ R177, R177, R176 ;  /* 0x000000b0b1b17221 */ /* 0x000fc80000010000 */
[----:B------:R-:W-:Y:S01]  /*a980*/  HMMA.16816.F32 R44, R4, R32, R44 ;  /* 0x00000020042c723c */ /* 0x000fe2000000182c */
[----:B------:R-:W-:-:S05]  /*a990*/  FADD.FTZ R177, R178, R177 ;  /* 0x000000b1b2b17221 */ /* 0x000fca0000010000 */
[C---:B------:R-:W-:Y:S01]  /*a9a0*/  HMMA.16816.F32 R48, R4.reuse, R34, R48 ;  /* 0x000000220430723c */ /* 0x040fe20000001830 */
[----:B------:R-:W4:Y:S05]  /*a9b0*/  LDSM.16.MT88.4 R32, [R193+0x13000] ;  /* 0x01300000c120783b */ /* 0x000f2a0000004200 */
[C---:B--2---:R-:W-:Y:S06]  /*a9c0*/  HMMA.16816.F32 R76, R4.reuse, R12, R76 ;  /* 0x0000000c044c723c */ /* 0x044fec000000184c */
[C---:B------:R-:W-:Y:S01]  /*a9d0*/  HMMA.16816.F32 R80, R4.reuse, R14, R80 ;  /* 0x0000000e0450723c */ /* 0x040fe20000001850 */
[----:B------:R-:W-:Y:S05]  /*a9e0*/  LDSM.16.MT88.4 R12, [R193+0x15000] ;  /* 0x01500000c10c783b */ /* 0x000fea0000004200 */
[C---:B------:R-:W-:Y:S06]  /*a9f0*/  HMMA.16816.F32 R100, R4.reuse, R28, R100 ;  /* 0x0000001c0464723c */ /* 0x040fec0000001864 */
[C---:B------:R-:W-:Y:S01]  /*aa00*/  HMMA.16816.F32 R120, R4.reuse, R30, R120 ;  /* 0x0000001e0478723c */ /* 0x040fe20000001878 */
[----:B------:R-:W2:Y:S05]  /*aa10*/  LDSM.16.MT88.4 R28, [R192+0x13000] ;  /* 0x01300000c01c783b */ /* 0x000eaa0000004200 */
[C---:B------:R-:W-:Y:S06]  /*aa20*/  HMMA.16816.F32 R108, R4.reuse, R140, R108 ;  /* 0x0000008c046c723c */ /* 0x040fec000000186c */
[----:B------:R-:W-:Y:S01]  /*aa30*/  HMMA.16816.F32 R112, R4, R142, R112 ;  /* 0x0000008e0470723c */ /* 0x000fe20000001870 */
[----:B------:R-:W-:Y:S04]  /*aa40*/  LDSM.16.MT88.4 R4, [R196+0x17000] ;  /* 0x01700000c404783b */ /* 0x000fe80000004200 */
[----:B------:R-:W-:Y:S01]  /*aa50*/  LDSM.16.MT88.4 R140, [R194+0x13800] ;  /* 0x01380000c28c783b */ /* 0x000fe20000004200 */
[C---:B------:R-:W-:Y:S06]  /*aa60*/  HMMA.16816.F32 R128, R8.reuse, R24, R128 ;  /* 0x000000180880723c */ /* 0x040fec0000001880 */
[C---:B------:R-:W-:Y:S01]  /*aa70*/  HMMA.16816.F32 R124, R8.reuse, R26, R124 ;  /* 0x0000001a087c723c */ /* 0x040fe2000000187c */
[----:B------:R-:W2:Y:S05]  /*aa80*/  LDSM.16.MT88.4 R24, [R192+0x15000] ;  /* 0x01500000c018783b */ /* 0x000eaa0000004200 */
[C---:B---3--:R-:W-:Y:S06]  /*aa90*/  HMMA.16816.F32 R60, R8.reuse, R20, R60 ;  /* 0x00000014083c723c */ /* 0x048fec000000183c */
[C---:B------:R-:W-:Y:S01]  /*aaa0*/  HMMA.16816.F32 R64, R8.reuse, R22, R64 ;  /* 0x000000160840723c */ /* 0x040fe20000001840 */
[----:B------:R-:W3:Y:S05]  /*aab0*/  LDSM.16.MT88.4 R20, [R194+0x17000] ;  /* 0x01700000c214783b */ /* 0x000eea0000004200 */
[C---:B-----5:R-:W-:Y:S06]  /*aac0*/  HMMA.16816.F32 R68, R8.reuse, R16, R68 ;  /* 0x000000100844723c */ /* 0x060fec0000001844 */
[C---:B------:R-:W-:Y:S01]  /*aad0*/  HMMA.16816.F32 R72, R8.reuse, R18, R72 ;  /* 0x000000120848723c */ /* 0x040fe20000001848 */
[----:B------:R-:W5:Y:S05]  /*aae0*/  LDSM.16.MT88.4 R16, [R193+0x17000] ;  /* 0x01700000c110783b */ /* 0x000f6a0000004200 */
[C---:B-1----:R-:W-:Y:S06]  /*aaf0*/  HMMA.16816.F32 R36, R8.reuse, R136, R36 ;  /* 0x000000880824723c */ /* 0x042fec0000001824 */
[C---:B------:R-:W-:Y:S01]  /*ab00*/  HMMA.16816.F32 R40, R8.reuse, R138, R40 ;  /* 0x0000008a0828723c */ /* 0x040fe20000001828 */
[----:B------:R-:W-:Y:S05]  /*ab10*/  LDSM.16.MT88.4 R136, [R193+0x13800] ;  /* 0x01380000c188783b */ /* 0x000fea0000004200 */
[C---:B----4-:R-:W-:Y:S06]  /*ab20*/  HMMA.16816.F32 R44, R8.reuse, R32, R44 ;  /* 0x00000020082c723c */ /* 0x050fec000000182c */
[C---:B------:R-:W-:Y:S01]  /*ab30*/  HMMA.16816.F32 R48, R8.reuse, R34, R48 ;  /* 0x000000220830723c */ /* 0x040fe20000001830 */
[----:B------:R-:W-:Y:S05]  /*ab40*/  LDSM.16.MT88.4 R32, [R192+0x13800] ;  /* 0x01380000c020783b */ /* 0x000fea0000004200 */
[C---:B--2---:R-:W-:Y:S06]  /*ab50*/  HMMA.16816.F32 R52, R8.reuse, R28, R52 ;  /* 0x0000001c0834723c */ /* 0x044fec0000001834 */
        /* <DEDUP_REMOVED lines=13> */
[----:B---3--:R-:W-:Y:S01]  /*ac30*/  HMMA.16816.F32 R100, R8, R20, R100 ;  /* 0x000000140864723c */ /* 0x008fe20000001864 */
[----:B------:R-:W-:Y:S01]  /*ac40*/  F2FP.F16.F32.PACK_AB R6, R207, R206 ;  /* 0x000000cecf06723e */ /* 0x000fe200000000ff */
[----:B------:R-:W-:Y:S01]  /*ac50*/  FADD.FTZ R214, R215, R214 ;  /* 0x000000d6d7d67221 */ /* 0x000fe20000010000 */
[----:B------:R-:W-:-:S03]  /*ac60*/  F2FP.F16.F32.PACK_AB R7, R158, R159 ;  /* 0x0000009f9e07723e */ /* 0x000fc600000000ff */
[----:B------:R-:W-:Y:S01]  /*ac70*/  HMMA.16816.F32 R120, R8, R22, R120 ;  /* 0x000000160878723c */ /* 0x000fe20000001878 */
[----:B------:R-:W-:Y:S01]  /*ac80*/  LDSM.16.MT88.4 R20, [R193+0x15800] ;  /* 0x01580000c114783b */ /* 0x000fe20000004200 */
[----:B------:R-:W-:-:S04]  /*ac90*/  FADD.FTZ R159, R159, R214 ;  /* 0x000000d69f9f7221 */ /* 0x000fc80000010000 */
[----:B-----5:R-:W-:Y:S01]  /*aca0*/  HMMA.16816.F32 R104, R8, R16, R104 ;  /* 0x000000100868723c */ /* 0x020fe20000001868 */
        /* <DEDUP_REMOVED lines=46> */
.L_x_102:
[----:B------:R-:W-:-:S12]  /*af90*/  UIADD3 UR17, UR18, -0x1, URZ ;  /* 0xffffffff12117890 */ /* 0x000fd8000fffe03f */
.L_x_109:
[----:B------:R-:W-:-:S13]  /*afa0*/  ISETP.LE.AND P0, PT, RZ, UR17, PT ;  /* 0x00000011ff007c0c */ /* 0x000fda000bf03270 */
[----:B------:R-:W-:Y:S05]  /*afb0*/  @!P0 BRA `(.L_x_110) ;  /* 0x0000002c00188947 */ /* 0x000fea0003800000 */
[----:B------:R-:W1:Y:S01]  /*afc0*/  S2R R5, SR_TID.X ;  /* 0x0000000000057919 */ /* 0x000e620000002100 */
[----:B------:R-:W-:Y:S01]  /*afd0*/  ULDC UR4, c[0x0][0x2d0] ;  /* 0x0000b40000047ab9 */ /* 0x000fe20000000800 */
[----:B------:R-:W-:Y:S01]  /*afe0*/  MOV R133, R132 ;  /* 0x0000008400857202 */ /* 0x000fe20000000f00 */
[----:B------:R-:W-:Y:S01]  /*aff0*/  IMAD.MOV.U32 R214, RZ, RZ, R172 ;  /* 0x000000ffffd67224 */ /* 0x000fe200078e00ac */
[----:B------:R-:W-:Y:S01]  /*b000*/  MOV R215, R175 ;  /* 0x000000af00d77202 */ /* 0x000fe20000000f00 */
[----:B------:R-:W-:Y:S01]  /*b010*/  ULDC UR8, c[0x0][0x2d0] ;  /* 0x0000b40000087ab9 */ /* 0x000fe20000000800 */
[----:B------:R-:W-:Y:S01]  /*b020*/  ULDC.64 UR6, c[0x0][0x248] ;  /* 0x0000920000067ab9 */ /* 0x000fe20000000a00 */
[----:B-1----:R-:W-:-:S04]  /*b030*/  SHF.R.S32.HI R0, RZ, 0x1f, R5 ;  /* 0x0000001fff007819 */ /* 0x002fc80000011405 */
[----:B------:R-:W-:-:S04]  /*b040*/  LEA.HI R0, R0, R5, RZ, 0x3 ;  /* 0x0000000500007211 */ /* 0x000fc800078f18ff */
[----:B------:R-:W-:-:S05]  /*b050*/  LOP3.LUT R0, R0, 0xfffffff8, RZ, 0xc0, !PT ;  /* 0xfffffff800007812 */ /* 0x000fca00078ec0ff */
[----:B------:R-:W-:-:S04]  /*b060*/  IMAD.IADD R0, R5, 0x1, -R0 ;  /* 0x0000000105007824 */ /* 0x000fc800078e0a00 */
[----:B------:R-:W-:-:S05]  /*b070*/  IMAD.SHL.U32 R0, R0, 0x8, RZ ;  /* 0x0000000800007824 */ /* 0x000fca00078e00ff */
[----:B------:R-:W-:Y:S01]  /*b080*/  ISETP.GE.AND P4, PT, R0, UR4, PT ;  /* 0x0000000400007c0c */ /* 0x000fe2000bf86270 */
[----:B------:R-:W-:Y:S01]  /*b090*/  IMAD.MOV.U32 R0, RZ, RZ, R3 ;  /* 0x000000ffff007224 */ /* 0x000fe200078e0003 */
[----:B------:R-:W-:-:S11]  /*b0a0*/  ULDC UR4, c[0x0][0x2ec] ;  /* 0x0000bb0000047ab9 */ /* 0x000fd60000000800 */
[----:B------:R-:W1:Y:S08]  /*b0b0*/  @!P4 LDC.64 R206, c[0x0][0x220] ;  /* 0x00008800ffcecb82 */ /* 0x000e700000000a00 */
[----:B------:R-:W2:Y:S01]  /*b0c0*/  @!P4 LDC.64 R204, c[0x0][0x220] ;  /* 0x00008800ffcccb82 */ /* 0x000ea20000000a00 */
[----:B------:R-:W-:Y:S05]  /*b0d0*/  BRA `(.L_x_111) ;  /* 0x0000000000fc7947 */ /* 0x000fea0003800000 */
.L_x_113:
[----:B------:R1:W-:Y:S01]  /*b0e0*/  @P4 STS.128 [R203+0xc000], RZ ;  /* 0x00c000ffcb004388 */ /* 0x0003e20000000c00 */
[----:B------:R-:W2:Y:S01]  /*b0f0*/  @!P4 LDC.64 R144, c[0x0][0x218] ;  /* 0x00008600ff90cb82 */ /* 0x000ea20000000a00 */
[----:B------:R-:W-:Y:S04]  /*b100*/  UIADD3 UR10, UR17, -0x1, URZ ;  /* 0xffffffff110a7890 */ /* 0x000fe8000fffe03f */
[----:B------:R-:W-:Y:S02]  /*b110*/  USHF.R.S32.HI UR9, URZ, 0x1f, UR10 ;  /* 0x0000001f3f097899 */ /* 0x000fe4000801140a */
[----:B------:R-:W-:Y:S01]  /*b120*/  UIMAD.WIDE.U32 UR18, UR10, UR6, URZ ;  /* 0x000000060a1272a5 */ /* 0x000fe2000f8e003f */
[----:B------:R-:W3:Y:S01]  /*b130*/  @!P3 LDC.64 R142, c[0x0][0x218] ;  /* 0x00008600ff8ebb82 */ /* 0x000ee20000000a00 */
[----:B------:R-:W-:Y:S04]  /*b140*/  UIMAD UR9, UR9, UR6, URZ ;  /* 0x00000006090972a4 */ /* 0x000fe8000f8e023f */
[----:B------:R-:W-:Y:S01]  /*b150*/  UIMAD UR9, UR10, UR7, UR9 ;  /* 0x000000070a0972a4 */ /* 0x000fe2000f8e0209 */
[----:B------:R-:W-:Y:S02]  /*b160*/  IMAD.U32 R146, RZ, RZ, UR18 ;  /* 0x00000012ff927e24 */ /* 0x000fe4000f8e00ff */
[----:B------:R-:W4:Y:S01]  /*b170*/  @!P2 LDC.64 R140, c[0x0][0x218] ;  /* 0x00008600ff8cab82 */ /* 0x000f220000000a00 */
[----:B------:R-:W-:Y:S01]  /*b180*/  UIADD3 UR9, UR19, UR9, URZ ;  /* 0x0000000913097290 */ /* 0x000fe2000fffe03f */
[----:B------:R-:W-:Y:S01]  /*b190*/  IMAD.U32 R147, RZ, RZ, UR19 ;  /* 0x00000013ff937e24 */ /* 0x000fe2000f8e00ff */
[C---:B------:R-:W-:Y:S04]  /*b1a0*/  LEA R132, P0, R146.reuse, R210, 0x6 ;  /* 0x000000d292847211 */ /* 0x040fe800078030ff */
[----:B------:R-:W-:Y:S01]  /*b1b0*/  IMAD.U32 R3, RZ, RZ, UR9 ;  /* 0x00000009ff037e24 */ /* 0x000fe2000f8e00ff */
[----:B------:R-:W5:Y:S04]  /*b1c0*/  @!P4 LDC.64 R138, c[0x0][0x218] ;  /* 0x00008600ff8acb82 */ /* 0x000f680000000a00 */
[----:B------:R-:W-:Y:S04]  /*b1d0*/  LEA.HI.X R3, R146, R213, R3, 0x6, P0 ;  /* 0x000000d592037211 */ /* 0x000fe800000f3403 */
[----:B------:R-:W1:Y:S08]  /*b1e0*/  @!P3 LDC.64 R136, c[0x0][0x218] ;  /* 0x00008600ff88bb82 */ /* 0x000e700000000a00 */
[----:B------:R-:W1:Y:S01]  /*b1f0*/  @!P2 LDC.64 R134, c[0x0][0x218] ;  /* 0x00008600ff86ab82 */ /* 0x000e620000000a00 */
[C---:B--2---:R-:W-:Y:S02]  /*b200*/  @!P4 LEA R146, P0, R132.reuse, R144, 0x1 ;  /* 0x000000908492c211 */ /* 0x044fe400078008ff */
[C---:B---3--:R-:W-:Y:S02]  /*b210*/  @!P3 LEA R142, P6, R132.reuse, R142, 0x1 ;  /* 0x0000008e848eb211 */ /* 0x048fe400078c08ff */
[C-C-:B------:R-:W-:Y:S02]  /*b220*/  @!P4 LEA.HI.X R147, R132.reuse, R145, R3.reuse, 0x1, P0 ;  /* 0x000000918493c211 */ /* 0x140fe400000f0c03 */
[C-C-:B------:R-:W-:Y:S02]  /*b230*/  @!P3 LEA.HI.X R143, R132.reuse, R143, R3.reuse, 0x1, P6 ;  /* 0x0000008f848fb211 */ /* 0x140fe400030f0c03 */
[C---:B----4-:R-:W-:Y:S01]  /*b240*/  @!P2 LEA R140, P1, R132.reuse, R140, 0x1 ;  /* 0x0000008c848ca211 */ /* 0x050fe200078208ff */
[----:B------:R-:W-:Y:S01]  /*b250*/  @!PT LDS RZ, [RZ] ;  /* 0x00000000fffff984 */ /* 0x000fe20000000800 */
[----:B------:R-:W-:Y:S01]  /*b260*/  @!PT LDS RZ, [RZ] ;  /* 0x00000000fffff984 */ /* 0x000fe20000000800 */
[----:B------:R-:W-:Y:S01]  /*b270*/  @!PT LDS RZ, [RZ] ;  /* 0x00000000fffff984 */ /* 0x000fe20000000800 */
[----:B------:R2:W-:Y:S01]  /*b280*/  @!P4 LDGSTS.E.BYPASS.LTC128B.128 [R203+0xc000], desc[UR20][R146.64] ;  /* 0x0c00000092cbcfae */ /* 0x0005e2000b901d54 */
[C---:B------:R-:W-:Y:S02]  /*b290*/  IADD3 R144, P0, R132.reuse, UR24, RZ ;  /* 0x0000001884907c10 */ /* 0x040fe4000ff1e0ff */
[----:B------:R-:W-:Y:S01]  /*b2a0*/  @!P2 LEA.HI.X R141, R132, R141, R3, 0x1, P1 ;  /* 0x0000008d848da211 */ /* 0x000fe200008f0c03 */
[----:B------:R2:W-:Y:S01]  /*b2b0*/  @P3 STS.128 [R203+0xe000], RZ ;  /* 0x00e000ffcb003388 */ /* 0x0005e20000000c00 */
[C---:B-----5:R-:W-:Y:S02]  /*b2c0*/  @!P4 LEA R138, P6, R144.reuse, R138, 0x1 ;  /* 0x0000008a908ac211 */ /* 0x060fe400078c08ff */
[C---:B-1----:R-:W-:Y:S01]  /*b2d0*/  @!P3 LEA R136, P1, R144.reuse, R136, 0x1 ;  /* 0x000000889088b211 */ /* 0x042fe200078208ff */
[----:B------:R-:W-:Y:S01]  /*b2e0*/  @!PT LDS RZ, [RZ] ;  /* 0x00000000fffff984 */ /* 0x000fe20000000800 */
[----:B------:R-:W-:Y:S01]  /*b2f0*/  @!PT LDS RZ, [RZ] ;  /* 0x00000000fffff984 */ /* 0x000fe20000000800 */
[----:B------:R-:W-:Y:S01]  /*b300*/  @!PT LDS RZ, [RZ] ;  /* 0x00000000fffff984 */ /* 0x000fe20000000800 */
[----:B------:R2:W-:Y:S01]  /*b310*/  @!P3 LDGSTS.E.BYPASS.LTC128B.128 [R203+0xe000], desc[UR20][R142.64+0x80] ;  /* 0x0e0000808ecbbfae */ /* 0x0005e2000b901d54 */
[----:B------:R-:W-:Y:S03]  /*b320*/  IADD3.X R3, R3, UR23, RZ, P0, !PT ;  /* 0x0000001703037c10 */ /* 0x000fe600087fe4ff */
[----:B------:R2:W-:Y:S01]  /*b330*/  @P2 STS.128 [R203+0x10000], RZ ;  /* 0x010000ffcb002388 */ /* 0x0005e20000000c00 */
[C-C-:B------:R-:W-:Y:S02]  /*b340*/  @!P4 LEA.HI.X R139, R144.reuse, R139, R3.reuse, 0x1, P6 ;  /* 0x0000008b908bc211 */ /* 0x140fe400030f0c03 */
[C-C-:B------:R-:W-:Y:S01]  /*b350*/  @!P3 LEA.HI.X R137, R144.reuse, R137, R3.reuse, 0x1, P1 ;  /* 0x000000899089b211 */ /* 0x140fe200008f0c03 */
[----:B------:R-:W-:Y:S01]  /*b360*/  @!PT LDS RZ, [RZ] ;  /* 0x00000000fffff984 */ /* 0x000fe20000000800 */
[----:B------:R-:W-:Y:S01]  /*b370*/  @!PT LDS RZ, [RZ] ;  /* 0x00000000fffff984 */ /* 0x000fe20000000800 */
[----:B------:R-:W-:Y:S01]  /*b380*/  @!PT LDS RZ, [RZ] ;  /* 0x00000000fffff984 */ /* 0x000fe20000000800 */
[----:B------:R2:W-:Y:S01]  /*b390*/  @!P2 LDGSTS.E.BYPASS.LTC128B.128 [R203+0x10000], desc[UR20][R140.64+0x100] ;  /* 0x100001008ccbafae */ /* 0x0005e2000b901d54 */
[C---:B------:R-:W-:Y:S03]  /*b3a0*/  @!P2 LEA R134, P0, R144.reuse, R134, 0x1 ;  /* 0x000000869086a211 */ /* 0x040fe600078008ff */
[----:B------:R2:W-:Y:S01]  /*b3b0*/  @P4 STS.128 [R203+0xd000], RZ ;  /* 0x00d000ffcb004388 */ /* 0x0005e20000000c00 */
[----:B------:R-:W-:Y:S03]  /*b3c0*/  @!P2 LEA.HI.X R135, R144, R135, R3, 0x1, P0 ;  /* 0x000000879087a211 */ /* 0x000fe600000f0c03 */
        /* <DEDUP_REMOVED lines=14> */
[----:B------:R-:W0:Y:S01]  /*b4b0*/  LDGDEPBAR ;  /* 0x00000000000079af */ /* 0x000e220000000000 */
[----:B------:R-:W-:Y:S05]  /*b4c0*/  BRA `(.L_x_112) ;  /* 0x0000000c00e87947 */ /* 0x000fea0003800000 */
.L_x_111:
[----:B------:R-:W-:Y:S01]  /*b4d0*/  ISETP.GE.AND P3, PT, R209, UR8, PT ;  /* 0x00000008d1007c0c */ /* 0x000fe2000bf66270 */
[----:B------:R-:W-:Y:S04]  /*b4e0*/  DEPBAR.LE SB0, 0x0 ;  /* 0x000080000000791a */ /* 0x000fe80000000000 */
[----:B------:R-:W-:Y:S01]  /*b4f0*/  BAR.SYNC.DEFER_BLOCKING 0x0 ;  /* 0x0000000000007b1d */ /* 0x000fe20000010000 */
[----:B------:R-:W-:Y:S01]  /*b500*/  ISETP.GE.AND P2, PT, R208, UR8, PT ;  /* 0x00000008d0007c0c */ /* 0x000fe2000bf46270 */
[----:B------:R-:W-:Y:S01]  /*b510*/  USHF.R.S32.HI UR10, URZ, 0x1f, UR17 ;  /* 0x0000001f3f0a7899 */ /* 0x000fe20008011411 */
[----:B------:R-:W-:Y:S01]  /*b520*/  IMAD.U32 R225, RZ, RZ, UR17 ;  /* 0x00000011ffe17e24 */ /* 0x000fe2000f8e00ff */
[----:B------:R-:W-:Y:S03]  /*b530*/  UIMAD UR9, UR25, UR17, URZ ;  /* 0x00000011190972a4 */ /* 0x000fe6000f8e023f */
[----:B------:R-:W-:Y:S01]  /*b540*/  IMAD.WIDE.U32 R224, R225, UR26, R214 ;  /* 0x0000001ae1e07c25 */ /* 0x000fe2000f8e00d6 */
[----:B------:R-:W-:Y:S02]  /*b550*/  UIMAD UR9, UR10, UR26, UR9 ;  /* 0x0000001a0a0972a4 */ /* 0x000fe4000f8e0209 */
[C---:B-1----:R-:W-:Y:S04]  /*b560*/  @!P4 LEA R226, P0, R224.reuse, R206, 0x1 ;  /* 0x000000cee0e2c211 */ /* 0x042fe800078008ff */
[----:B------:R-:W-:Y:S01]  /*b570*/  VIADD R216, R225, UR9 ;  /* 0x00000009e1d87c36 */ /* 0x000fe20008000000 */
[C---:B------:R-:W-:Y:S04]  /*b580*/  IADD3 R132, P5, R224.reuse, UR29, RZ ;  /* 0x0000001de0847c10 */ /* 0x040fe8000ffbe0ff */
[C-C-:B------:R-:W-:Y:S01]  /*b590*/  @!P4 LEA.HI.X R227, R224.reuse, R207, R216.reuse, 0x1, P0 ;  /* 0x000000cfe0e3c211 */ /* 0x140fe200000f0cd8 */
[----:B------:R-:W-:Y:S01]  /*b5a0*/  @P4 STS.128 [R203+0x12000], RZ ;  /* 0x012000ffcb004388 */ /* 0x000fe20000000c00 */
[----:B------:R-:W1:Y:S03]  /*b5b0*/  @!P3 LDC.64 R222, c[0x0][0x220] ;  /* 0x00008800ffdebb82 */ /* 0x000e660000000a00 */
[----:B------:R-:W-:Y:S01]  /*b5c0*/  @!PT LDS RZ, [RZ] ;  /* 0x00000000fffff984 */ /* 0x000fe20000000800 */
[----:B------:R-:W-:Y:S01]  /*b5d0*/  @!PT LDS RZ, [RZ] ;  /* 0x00000000fffff984 */ /* 0x000fe20000000800 */
[----:B------:R-:W-:Y:S01]  /*b5e0*/  @!PT LDS RZ, [RZ] ;  /* 0x00000000fffff984 */ /* 0x000fe20000000800 */
[----:B------:R-:W-:Y:S04]  /*b5f0*/  @!P4 LDGSTS.E.BYPASS.LTC128B.128 [R203+0x12000], desc[UR20][R226.64] ;  /* 0x12000000e2cbcfae */ /* 0x000fe8000b901d54 */
[----:B------:R-:W-:Y:S01]  /*b600*/  @P3 STS.128 [R203+0x14000], RZ ;  /* 0x014000ffcb003388 */ /* 0x000fe20000000c00 */
[----:B------:R-:W3:Y:S08]  /*b610*/  @!P2 LDC.64 R220, c[0x0][0x220] ;  /* 0x00008800ffdcab82 */ /* 0x000ef00000000a00 */
[----:B------:R-:W4:Y:S08]  /*b620*/  @!P3 LDC.64 R134, c[0x0][0x220] ;  /* 0x00008800ff86bb82 */ /* 0x000f300000000a00 */
[----:B------:R-:W5:Y:S01]  /*b630*/  @!P2 LDC.64 R2, c[0x0][0x220] ;  /* 0x00008800ff02ab82 */ /* 0x000f620000000a00 */
[C---:B-1----:R-:W-:Y:S04]  /*b640*/  @!P3 LEA R222, P1, R224.reuse, R222, 0x1 ;  /* 0x000000dee0deb211 */ /* 0x042fe800078208ff */
[C-C-:B------:R-:W-:Y:S02]  /*b650*/  @!P3 LEA.HI.X R223, R224.reuse, R223, R216.reuse, 0x1, P1 ;  /* 0x000000dfe0dfb211 */ /* 0x140fe400008f0cd8 */
[C---:B---3--:R-:W-:Y:S03]  /*b660*/  @!P2 LEA R220, P0, R224.reuse, R220, 0x1 ;  /* 0x000000dce0dca211 */ /* 0x048fe600078008ff */
[----:B------:R-:W-:Y:S01]  /*b670*/  @!PT LDS RZ, [RZ] ;  /* 0x00000000fffff984 */ /* 0x000fe20000000800 */
[----:B------:R-:W-:Y:S01]  /*b680*/  @!PT LDS RZ, [RZ] ;  /* 0x00000000fffff984 */ /* 0x000fe20000000800 */
[----:B------:R-:W-:Y:S01]  /*b690*/  @!PT LDS RZ, [RZ] ;  /* 0x00000000fffff984 */ /* 0x000fe20000000800 */
[----:B------:R-:W-:Y:S01]  /*b6a0*/  @!P3 LDGSTS.E.BYPASS.LTC128B.128 [R203+0x14000], desc[UR20][R222.64+0x80] ;  /* 0x14000080decbbfae */ /* 0x000fe2000b901d54 */
[----:B------:R-:W-:Y:S03]  /*b6b0*/  @!P2 LEA.HI.X R221, R224, R221, R216, 0x1, P0 ;  /* 0x000000dde0dda211 */ /* 0x000fe600000f0cd8 */
[----:B------:R-:W-:Y:S01]  /*b6c0*/  @P2 STS.128 [R203+0x16000], RZ ;  /* 0x016000ffcb002388 */ /* 0x000fe20000000c00 */
[----:B------:R-:W-:Y:S02]  /*b6d0*/  IADD3.X R216, R216, UR15, RZ, P5, !PT ;  /* 0x0000000fd8d87c10 */ /* 0x000fe4000affe4ff */
[C---:B--2---:R-:W-:Y:S01]  /*b6e0*/  @!P4 LEA R224, P5, R132.reuse, R204, 0x1 ;  /* 0x000000cc84e0c211 */ /* 0x044fe200078a08ff */
[----:B------:R-:W-:Y:S01]  /*b6f0*/  @!PT LDS RZ, [RZ] ;  /* 0x00000000fffff984 */ /* 0x000fe20000000800 */
[----:B------:R-:W-:Y:S01]  /*b700*/  @!PT LDS RZ, [RZ] ;  /* 0x00000000fffff984 */ /* 0x000fe20000000800 */
[----:B------:R-:W-:Y:S01]  /*b710*/  @!PT LDS RZ, [RZ] ;  /* 0x00000000fffff984 */ /* 0x000fe20000000800 */
[----:B------:R-:W-:Y:S01]  /*b720*/  @!P2 LDGSTS.E.BYPASS.LTC128B.128 [R203+0x16000], desc[UR20][R220.64+0x100] ;  /* 0x16000100dccbafae */ /* 0x000fe2000b901d54 */
[C---:B----4-:R-:W-:Y:S02]  /*b730*/  @!P3 LEA R134, P1, R132.reuse, R134, 0x1 ;  /* 0x000000868486b211 */ /* 0x050fe400078208ff */
[C-C-:B------:R-:W-:Y:S01]  /*b740*/  @!P4 LEA.HI.X R225, R132.reuse, R205, R216.reuse, 0x1, P5 ;  /* 0x000000cd84e1c211 */ /* 0x140fe200028f0cd8 */
[----:B------:R-:W-:Y:S01]  /*b750*/  @P4 STS.128 [R203+0x13000], RZ ;  /* 0x013000ffcb004388 */ /* 0x000fe20000000c00 */
[C-C-:B------:R-:W-:Y:S02]  /*b760*/  @!P3 LEA.HI.X R135, R132.reuse, R135, R216.reuse, 0x1, P1 ;  /* 0x000000878487b211 */ /* 0x140fe400008f0cd8 */
[C---:B-----5:R-:W-:Y:S01]  /*b770*/  @!P2 LEA R2, P0, R132.reuse, R2, 0x1 ;  /* 0x000000028402a211 */ /* 0x060fe200078008ff */
[----:B------:R-:W-:Y:S01]  /*b780*/  @!PT LDS RZ, [RZ] ;  /* 0x00000000fffff984 */ /* 0x000fe20000000800 */
[----:B------:R-:W-:Y:S01]  /*b790*/  @!PT LDS RZ, [RZ] ;  /* 0x00000000fffff984 */ /* 0x000fe20000000800 */
[----:B------:R-:W-:Y:S01]  /*b7a0*/  @!PT LDS RZ, [RZ] ;  /* 0x00000000fffff984 */ /* 0x000fe20000000800 */
[----:B------:R-:W-:Y:S01]  /*b7b0*/  @!P4 LDGSTS.E.BYPASS.LTC128B.128 [R203+0x13000], desc[UR20][R224.64] ;  /* 0x13000000e0cbcfae */ /* 0x000fe2000b901d54 */
[----:B------:R-:W-:Y:S02]  /*b7c0*/  ISETP.LT.AND P5, PT, RZ, UR17, PT ;  /* 0x00000011ff007c0c */ /* 0x000fe4000bfa1270 */
[----:B------:R-:W-:Y:S01]  /*b7d0*/  @!P2 LEA.HI.X R3, R132, R3, R216, 0x1, P0 ;  /* 0x000000038403a211 */ /* 0x000fe200000f0cd8 */
[----:B------:R-:W-:Y:S04]  /*b7e0*/  @P3 STS.128 [R203+0x15000], RZ ;  /* 0x015000ffcb003388 */ /* 0x000fe80000000c00 */
        /* <DEDUP_REMOVED lines=200> */
.L_x_112:
[----:B--2---:R-:W-:Y:S01]  /*c470*/  FMNMX.FTZ R135, R35, R2, !PT ;  /* 0x0000000223877209 */ /* 0x004fe20007810000 */
        /* <DEDUP_REMOVED lines=378> */
.L_x_110:
[----:B------:R-:W1:Y:S01]  /*dc20*/  SHFL.BFLY PT, R4, R217, 0x2, 0x1f ;  /* 0x0c401f00d9047f89 */ /* 0x000e6200000e0000 */
[----:B------:R-:W-:Y:S01]  /*dc30*/  MOV R15, 0x3f800000 ;  /* 0x3f800000000f7802 */ /* 0x000fe20000000f00 */
[----:B------:R-:W2:Y:S01]  /*dc40*/  S2UR UR4, SR_CgaCtaId ;  /* 0x00000000000479c3 */ /* 0x000ea20000008800 */
[----:B------:R-:W-:Y:S01]  /*dc50*/  MOV R14, 0x3f800000 ;  /* 0x3f800000000e7802 */ /* 0x000fe20000000f00 */
[----:B------:R-:W3:Y:S01]  /*dc60*/  SHFL.BFLY PT, R2, R219, 0x2, 0x1f ;  /* 0x0c401f00db027f89 */ /* 0x000ee200000e0000 */
[----:B------:R-:W-:Y:S01]  /*dc70*/  UMOV UR6, 0x400 ;  /* 0x0000040000067882 */ /* 0x000fe20000000000 */
[----:B------:R-:W-:Y:S01]  /*dc80*/  UISETP.NE.AND UP0, UPT, UR12, -0x1, UPT ;  /* 0xffffffff0c00788c */ /* 0x000fe2000bf05270 */
[----:B------:R-:W4:Y:S01]  /*dc90*/  S2R R6, SR_TID.X ;  /* 0x0000000000067919 */ /* 0x000f220000002100 */
[----:B------:R-:W5:Y:S01]  /*dca0*/  S2R R0, SR_TID.X ;  /* 0x0000000000007919 */ /* 0x000f620000002100 */
[----:B-1----:R-:W-:Y:S01]  /*dcb0*/  FADD.FTZ R5, R4, R217 ;  /* 0x000000d904057221 */ /* 0x002fe20000010000 */
[----:B--2---:R-:W-:Y:S01]  /*dcc0*/  ULEA UR4, UR4, UR6, 0x18 ;  /* 0x0000000604047291 */ /* 0x004fe2000f8ec03f */
[----:B---3--:R-:W-:-:S03]  /*dcd0*/  FADD.FTZ R2, R2, R219 ;  /* 0x000000db02027221 */ /* 0x008fc60000010000 */
[----:B------:R-:W1:Y:S03]  /*dce0*/  SHFL.BFLY PT, R10, R5, 0x1, 0x1f ;  /* 0x0c201f00050a7f89 */ /* 0x000e6600000e0000 */
[----:B------:R-:W-:Y:S02]  /*dcf0*/  @UP0 ULDC.64 UR6, c[0x0][0x298] ;  /* 0x0000a60000060ab9 */ /* 0x000fe40000000a00 */
[----:B------:R-:W-:Y:S01]  /*dd00*/  @UP0 UIMAD.WIDE.U32 UR10, UR12, UR6, URZ ;  /* 0x000000060c0a02a5 */ /* 0x000fe2000f8e003f */
[----:B------:R-:W2:Y:S01]  /*dd10*/  SHFL.BFLY PT, R11, R2, 0x1, 0x1f ;  /* 0x0c201f00020b7f89 */ /* 0x000ea200000e0000 */
[----:B----4-:R-:W-:-:S04]  /*dd20*/  SHF.R.S32.HI R9, RZ, 0x1f, R6 ;  /* 0x0000001fff097819 */ /* 0x010fc80000011406 */
[----:B------:R-:W-:Y:S02]  /*dd30*/  LEA.HI R4, R9, R6, RZ, 0x3 ;  /* 0x0000000609047211 */ /* 0x000fe400078f18ff */
[----:B-----5:R-:W-:-:S04]  /*dd40*/  SHF.R.S32.HI R7, RZ, 0x1f, R0 ;  /* 0x0000001fff077819 */ /* 0x020fc80000011400 */
[CC--:B------:R-:W-:Y:S02]  /*dd50*/  LEA.HI R13, R7.reuse, R0.reuse, RZ, 0x2 ;  /* 0x00000000070d7211 */ /* 0x0c0fe400078f10ff */
[----:B------:R-:W-:Y:S01]  /*dd60*/  LEA.HI R8, R7, R0, RZ, 0x5 ;  /* 0x0000000007087211 */ /* 0x000fe200078f28ff */
[----:B-1----:R-:W-:Y:S01]  /*dd70*/  FADD.FTZ R10, R5, R10 ;  /* 0x0000000a050a7221 */ /* 0x002fe20000010000 */
[----:B------:R-:W-:Y:S02]  /*dd80*/  LEA.HI R5, R9, R6, RZ, 0x5 ;  /* 0x0000000609057211 */ /* 0x000fe400078f28ff */
[----:B------:R-:W-:Y:S01]  /*dd90*/  LOP3.LUT R17, R13, 0x3ffffffc, RZ, 0xc0, !PT ;  /* 0x3ffffffc0d117812 */ /* 0x000fe200078ec0ff */
[----:B--2---:R-:W-:Y:S01]  /*dda0*/  FADD.FTZ R11, R2, R11 ;  /* 0x0000000b020b7221 */ /* 0x004fe20000010000 */
[----:B------:R-:W-:Y:S02]  /*ddb0*/  FSETP.NE.FTZ.AND P0, PT, R10, RZ, PT ;  /* 0x000000ff0a00720b */ /* 0x000fe40003f15000 */
[----:B------:R-:W-:-:S02]  /*ddc0*/  LOP3.LUT R5, R5, 0xffffffe0, RZ, 0xc0, !PT ;  /* 0xffffffe005057812 */ /* 0x000fc400078ec0ff */
[----:B------:R-:W-:Y:S02]  /*ddd0*/  LOP3.LUT R2, R4, 0xfffffff8, RZ, 0xc0, !PT ;  /* 0xfffffff804027812 */ /* 0x000fe400078ec0ff */
[-C--:B------:R-:W-:Y:S02]  /*dde0*/  IADD3 R5, -R5, R6.reuse, RZ ;  /* 0x0000000605057210 */ /* 0x080fe40007ffe1ff */
[----:B------:R-:W-:Y:S02]  /*ddf0*/  IADD3 R2, -R2, R6, RZ ;  /* 0x0000000602027210 */ /* 0x000fe40007ffe1ff */
[--C-:B------:R-:W-:Y:S02]  /*de00*/  SHF.R.S32.HI R6, RZ, 0x2, R13.reuse ;  /* 0x00000002ff067819 */ /* 0x100fe4000001140d */
[----:B------:R-:W-:Y:S01]  /*de10*/  SHF.R.S32.HI R13, RZ, 0x1f, R13 ;  /* 0x0000001fff0d7819 */ /* 0x000fe2000001140d */
[----:B------:R-:W1:Y:S01]  /*de20*/  @P0 MUFU.RCP R15, R10 ;  /* 0x0000000a000f0308 */ /* 0x000e620000001000 */
[----:B------:R-:W-:-:S02]  /*de30*/  FSETP.NE.FTZ.AND P3, PT, R11, RZ, PT ;  /* 0x000000ff0b00720b */ /* 0x000fc40003f75000 */
[----:B------:R-:W-:Y:S02]  /*de40*/  LEA.HI R13, R13, R6, RZ, 0x3 ;  /* 0x000000060d0d7211 */ /* 0x000fe400078f18ff */
[----:B------:R-:W-:Y:S02]  /*de50*/  LOP3.LUT R9, R8, 0xffffffe0, RZ, 0xc0, !PT ;  /* 0xffffffe008097812 */ /* 0x000fe400078ec0ff */
[----:B------:R-:W-:Y:S02]  /*de60*/  LOP3.LUT R13, R13, 0xfffffff8, RZ, 0xc0, !PT ;  /* 0xfffffff80d0d7812 */ /* 0x000fe400078ec0ff */
[-C--:B------:R-:W-:Y:S02]  /*de70*/  LEA.HI R7, R7, R0.reuse, RZ, 0x3 ;  /* 0x0000000007077211 */ /* 0x080fe400078f18ff */
[----:B------:R-:W-:Y:S02]  /*de80*/  IADD3 R13, R6, -R13, RZ ;  /* 0x8000000d060d7210 */ /* 0x000fe40007ffe0ff */
[----:B------:R-:W-:Y:S01]  /*de90*/  IADD3 R12, -R17, R0, RZ ;  /* 0x00000000110c7210 */ /* 0x000fe20007ffe1ff */
[----:B------:R-:W2:Y:S01]  /*dea0*/  @P3 MUFU.RCP R14, R11 ;  /* 0x0000000b000e3308 */ /* 0x000ea20000001000 */
[----:B------:R-:W-:-:S02]  /*deb0*/  SHF.L.U32 R6, R13, 0x6, RZ ;  /* 0x000000060d067819 */ /* 0x000fc400000006ff */
[----:B------:R-:W-:Y:S01]  /*dec0*/  IADD3 R0, -R9, R0, RZ ;  /* 0x0000000009007210 */ /* 0x000fe20007ffe1ff */
[C---:B-1----:R-:W-:Y:S01]  /*ded0*/  FMUL.FTZ R131, R15.reuse, R131 ;  /* 0x000000830f837220 */ /* 0x042fe20000410000 */
[----:B------:R-:W-:Y:S01]  /*dee0*/  SHF.R.S32.HI R9, RZ, 0x5, R8 ;  /* 0x00000005ff097819 */ /* 0x000fe20000011408 */
[C---:B------:R-:W-:Y:S01]  /*def0*/  FMUL.FTZ R130, R15.reuse, R130 ;  /* 0x000000820f827220 */ /* 0x040fe20000410000 */
[----:B------:R-:W-:Y:S01]  /*df00*/  LOP3.LUT R6, R6, 0x1c0, RZ, 0xc0, !PT ;  /* 0x000001c006067812 */ /* 0x000fe200078ec0ff */
[----:B------:R-:W-:Y:S01]  /*df10*/  FMUL.FTZ R127, R15, R127 ;  /* 0x0000007f0f7f7220 */ /* 0x000fe20000410000 */
[----:B------:R-:W-:Y:S01]  /*df20*/  LOP3.LUT R8, R13, 0x1, RZ, 0xc0, !PT ;  /* 0x000000010d087812 */ /* 0x000fe200078ec0ff */
        /* <DEDUP_REMOVED lines=45> */
[----:B------:R-:W-:Y:S01]  /*e200*/  LEA R12, R9, R12, 0x9 ;  /* 0x0000000c090c7211 */ /* 0x000fe200078e48ff */
[----:B--2---:R-:W-:Y:S01]  /*e210*/  FMUL.FTZ R128, R14, R128 ;  /* 0x000000800e807220 */ /* 0x004fe20000410000 */
[----:B------:R-:W-:Y:S01]  /*e220*/  LEA.HI R15, R6, R6, RZ, 0x1d ;  /* 0x00000006060f7211 */ /* 0x000fe200078fe8ff */
[----:B------:R-:W-:Y:S01]  /*e230*/  FMUL.FTZ R129, R14, R129 ;  /* 0x000000810e817220 */ /* 0x000fe20000410000 */
[----:B------:R-:W-:Y:S01]  /*e240*/  ISETP.NE.U32.AND P4, PT, R8, 0x1, PT ;  /* 0x000000010800780c */ /* 0x000fe20003f85070 */
[----:B------:R-:W-:Y:S01]  /*e250*/  FMUL.FTZ R124, R14, R124 ;  /* 0x0000007c0e7c7220 */ /* 0x000fe20000410000 */
[----:B------:R-:W-:Y:S01]  /*e260*/  LEA R12, R12, R15, 0x1 ;  /* 0x0000000f0c0c7211 */ /* 0x000fe200078e08ff */
[C---:B------:R-:W-:Y:S01]  /*e270*/  FMUL.FTZ R125, R14.reuse, R125 ;  /* 0x0000007d0e7d7220 */ /* 0x040fe20000410000 */
[----:B------:R-:W-:Y:S01]  /*e280*/  R2P PR, R13, 0x6 ;  /* 0x000000060d007804 */ /* 0x000fe20000000000 */
[----:B------:R-:W-:Y:S01]  /*e290*/  FMUL.FTZ R36, R14, R36 ;  /* 0x000000240e247220 */ /* 0x000fe20000410000 */
[----:B------:R-:W-:Y:S01]  /*e2a0*/  LEA R15, R12, UR4, 0x1 ;  /* 0x000000040c0f7c11 */ /* 0x000fe2000f8e08ff */
[C---:B------:R-:W-:Y:S01]  /*e2b0*/  FMUL.FTZ R37, R14.reuse, R37 ;  /* 0x000000250e257220 */ /* 0x040fe20000410000 */
[----:B------:R-:W-:Y:S01]  /*e2c0*/  MOV R6, 0x20 ;  /* 0x0000002000067802 */ /* 0x000fe20000000f00 */
[C---:B------:R-:W-:Y:S01]  /*e2d0*/  FMUL.FTZ R40, R14.reuse, R40 ;  /* 0x000000280e287220 */ /* 0x040fe20000410000 */
[----:B------:R-:W-:Y:S01]  /*e2e0*/  MOV R8, 0x40 ;  /* 0x0000004000087802 */ /* 0x000fe20000000f00 */
[C---:B------:R-:W-:Y:S01]  /*e2f0*/  FMUL.FTZ R41, R14.reuse, R41 ;  /* 0x000000290e297220 */ /* 0x040fe20000410000 */
[C---:B------:R-:W-:Y:S01]  /*e300*/  IADD3 R13, R15.reuse, -0x10, RZ ;  /* 0xfffffff00f0d7810 */ /* 0x040fe20007ffe0ff */
[----:B------:R-:W-:Y:S01]  /*e310*/  FMUL.FTZ R44, R14, R44 ;  /* 0x0000002c0e2c7220 */ /* 0x000fe20000410000 */
[----:B------:R-:W-:Y:S01]  /*e320*/  SEL R6, R6, 0xffffffe0, !P1 ;  /* 0xffffffe006067807 */ /* 0x000fe20004800000 */
[C---:B------:R-:W-:Y:S01]  /*e330*/  FMUL.FTZ R45, R14.reuse, R45 ;  /* 0x0000002d0e2d7220 */ /* 0x040fe20000410000 */
[----:B------:R-:W-:Y:S01]  /*e340*/  @P4 IADD3 R13, R15, 0x10, RZ ;  /* 0x000000100f0d4810 */ /* 0x000fe20007ffe0ff */
[C---:B------:R-:W-:Y:S01]  /*e350*/  FMUL.FTZ R48, R14.reuse, R48 ;  /* 0x000000300e307220 */ /* 0x040fe20000410000 */
[----:B------:R-:W-:Y:S01]  /*e360*/  F2FP.F16.F32.PACK_AB R128, R129, R128 ;  /* 0x000000808180723e */ /* 0x000fe200000000ff */
[C---:B------:R-:W-:Y:S01]  /*e370*/  FMUL.FTZ R49, R14.reuse, R49 ;  /* 0x000000310e317220 */ /* 0x040fe20000410000 */
[----:B------:R-:W-:Y:S01]  /*e380*/  F2FP.F16.F32.PACK_AB R130, R131, R130 ;  /* 0x000000828382723e */ /* 0x000fe200000000ff */
[----:B------:R-:W-:Y:S01]  /*e390*/  FMUL.FTZ R52, R14, R52 ;  /* 0x000000340e347220 */ /* 0x000fe20000410000 */
[----:B------:R-:W-:Y:S01]  /*e3a0*/  SEL R8, R8, 0xffffffc0, !P2 ;  /* 0xffffffc008087807 */ /* 0x000fe20005000000 */
[----:B------:R1:W-:Y:S01]  /*e3b0*/  STS [R15], R128 ;  /* 0x000000800f007388 */ /* 0x0003e20000000800 */
[----:B------:R-:W-:Y:S01]  /*e3c0*/  F2FP.F16.F32.PACK_AB R124, R125, R124 ;  /* 0x0000007c7d7c723e */ /* 0x000fe200000000ff */
[C---:B------:R-:W-:Y:S01]  /*e3d0*/  FMUL.FTZ R53, R14.reuse, R53 ;  /* 0x000000350e357220 */ /* 0x040fe20000410000 */
[----:B------:R-:W-:Y:S01]  /*e3e0*/  F2FP.F16.F32.PACK_AB R126, R127, R126 ;  /* 0x0000007e7f7e723e */ /* 0x000fe200000000ff */
[----:B------:R1:W-:Y:S01]  /*e3f0*/  STS [R15+0x400], R130 ;  /* 0x000400820f007388 */ /* 0x0003e20000000800 */
[----:B------:R-:W-:Y:S01]  /*e400*/  F2FP.F16.F32.PACK_AB R36, R37, R36 ;  /* 0x000000242524723e */ /* 0x000fe200000000ff */
[C---:B------:R-:W-:Y:S01]  /*e410*/  FMUL.FTZ R56, R14.reuse, R56 ;  /* 0x000000380e387220 */ /* 0x040fe20000410000 */
[----:B------:R-:W-:Y:S01]  /*e420*/  F2FP.F16.F32.PACK_AB R38, R39, R38 ;  /* 0x000000262726723e */ /* 0x000fe200000000ff */
[----:B------:R1:W-:Y:S01]  /*e430*/  STS [R13], R124 ;  /* 0x0000007c0d007388 */ /* 0x0003e20000000800 */
[----:B------:R-:W-:Y:S01]  /*e440*/  IADD3 R17, R15, R6, RZ ;  /* 0x000000060f117210 */ /* 0x000fe20007ffe0ff */
[C---:B------:R-:W-:Y:S01]  /*e450*/  FMUL.FTZ R57, R14.reuse, R57 ;  /* 0x000000390e397220 */ /* 0x040fe20000410000 */
[----:B------:R-:W-:Y:S01]  /*e460*/  F2FP.F16.F32.PACK_AB R40, R41, R40 ;  /* 0x000000282928723e */ /* 0x000fe200000000ff */
[----:B------:R1:W-:Y:S01]  /*e470*/  STS [R13+0x400], R126 ;  /* 0x0004007e0d007388 */ /* 0x0003e20000000800 */
[----:B------:R-:W-:Y:S01]  /*e480*/  F2FP.F16.F32.PACK_AB R42, R43, R42 ;  /* 0x0000002a2b2a723e */ /* 0x000fe200000000ff */
[----:B------:R-:W-:Y:S01]  /*e490*/  FMUL.FTZ R60, R14, R60 ;  /* 0x0000003c0e3c7220 */ /* 0x000fe20000410000 */
[----:B------:R-:W-:Y:S01]  /*e4a0*/  IADD3 R19, R6, R13, RZ ;  /* 0x0000000d06137210 */ /* 0x000fe20007ffe0ff */
[----:B------:R1:W-:Y:S01]  /*e4b0*/  STS [R17], R36 ;  /* 0x0000002411007388 */ /* 0x0003e20000000800 */
[----:B------:R-:W-:Y:S01]  /*e4c0*/  F2FP.F16.F32.PACK_AB R44, R45, R44 ;  /* 0x0000002c2d2c723e */ /* 0x000fe200000000ff */
[C---:B------:R-:W-:Y:S01]  /*e4d0*/  FMUL.FTZ R61, R14.reuse, R61 ;  /* 0x0000003d0e3d7220 */ /* 0x040fe20000410000 */
[----:B------:R-:W-:Y:S01]  /*e4e0*/  F2FP.F16.F32.PACK_AB R46, R47, R46 ;  /* 0x0000002e2f2e723e */ /* 0x000fe200000000ff */
[----:B------:R1:W-:Y:S01]  /*e4f0*/  STS [R17+0x400], R38 ;  /* 0x0004002611007388 */ /* 0x0003e20000000800 */
[----:B------:R-:W-:Y:S01]  /*e500*/  IADD3 R21, R15, R8, RZ ;  /* 0x000000080f157210 */ /* 0x000fe20007ffe0ff */
[C---:B------:R-:W-:Y:S01]  /*e510*/  FMUL.FTZ R64, R14.reuse, R64 ;  /* 0x000000400e407220 */ /* 0x040fe20000410000 */
[----:B------:R-:W-:Y:S01]  /*e520*/  PLOP3.LUT P1, PT, PT, PT, UP0, 0x80, 0x0 ;  /* 0x000000000000781c */ /* 0x000fe20003f2f008 */
        /* <DEDUP_REMOVED lines=74> */
.L_x_114:
[----:B------:R-:W-:Y:S01]  /*e9d0*/  ULDC.U8 UR6, c[0x0][0x3d8] ;  /* 0x0000f60000067ab9 */ /* 0x000fe20000000000 */
[----:B------:R-:W-:Y:S01]  /*e9e0*/  ULDC.U8 UR8, c[0x0][0x3d9] ;  /* 0x0000f64000087ab9 */ /* 0x000fe20000000000 */
[----:B------:R-:W-:Y:S01]  /*e9f0*/  ISETP.NE.AND P5, PT, RZ, UR6, PT ;  /* 0x00000006ff007c0c */ /* 0x000fe2000bfa5270 */
[--C-:B------:R-:W-:Y:S01]  /*ea00*/  IMAD.IADD R23, R17, 0x1, R8.reuse ;  /* 0x0000000111177824 */ /* 0x100fe200078e0208 */
[----:B------:R-:W-:Y:S01]  /*ea10*/  F2FP.F16.F32.PACK_AB R116, R117, R116 ;  /* 0x000000747574723e */ /* 0x000fe200000000ff */
[----:B------:R-:W-:Y:S01]  /*ea20*/  IMAD.IADD R25, R8, 0x1, R13 ;  /* 0x0000000108197824 */ /* 0x000fe200078e020d */
[----:B------:R-:W-:Y:S01]  /*ea30*/  ISETP.NE.OR P1, PT, RZ, UR8, !P5 ;  /* 0x00000008ff007c0c */ /* 0x000fe2000ef25670 */
[----:B------:R-:W-:Y:S01]  /*ea40*/  IMAD.IADD R27, R19, 0x1, R8 ;  /* 0x00000001131b7824 */ /* 0x000fe200078e0208 */
[----:B------:R-:W-:Y:S02]  /*ea50*/  F2FP.F16.F32.PACK_AB R118, R119, R118 ;  /* 0x000000767776723e */ /* 0x000fe400000000ff */
[----:B------:R-:W-:-:S02]  /*ea60*/  CS2R R28, SRZ ;  /* 0x00000000001c7805 */ /* 0x000fc4000001ff00 */
        /* <DEDUP_REMOVED lines=14> */
.L_x_115:
[----:B------:R-:W-:Y:S01]  /*eb50*/  ISETP.NE.AND P1, PT, RZ, UR8, PT ;  /* 0x00000008ff007c0c */ /* 0x000fe2000bf25270 */
[----:B------:R-:W-:Y:S01]  /*eb60*/  STS [R25], R48 ;  /* 0x0000003019007388 */ /* 0x000fe20000000800 */
[----:B------:R-:W-:Y:S01]  /*eb70*/  PLOP3.LUT P4, PT, PT, PT, PT, 0x8, 0x0 ;  /* 0x000000000000781c */ /* 0x000fe20003f8e170 */
[----:B------:R-:W1:Y:S01]  /*eb80*/  S2UR UR6, SR_CTAID.X ;  /* 0x00000000000679c3 */ /* 0x000e620000002500 */
[----:B------:R-:W-:Y:S01]  /*eb90*/  SHF.R.S32.HI R26, RZ, 0x1f, R9 ;  /* 0x0000001fff1a7819 */ /* 0x000fe20000011409 */
[----:B------:R-:W-:Y:S01]  /*eba0*/  STS [R25+0x400], R50 ;  /* 0x0004003219007388 */ /* 0x000fe20000000800 */
[----:B------:R-:W-:Y:S01]  /*ebb0*/  SHF.R.S32.HI R24, RZ, 0x1f, R5 ;  /* 0x0000001fff187819 */ /* 0x000fe20000011405 */
[----:B------:R-:W-:Y:S01]  /*ebc0*/  @P3 MUFU.LG2 R11, R11 ;  /* 0x0000000b000b3308 */ /* 0x000fe20000000c00 */
[----:B------:R-:W-:Y:S01]  /*ebd0*/  LEA.HI R26, R26, R9, RZ, 0x3 ;  /* 0x000000091a1a7211 */ /* 0x000fe200078f18ff */
[----:B------:R-:W-:Y:S01]  /*ebe0*/  STS [R23], R52 ;  /* 0x0000003417007388 */ /* 0x000fe20000000800 */
[----:B------:R-:W-:Y:S01]  /*ebf0*/  LOP3.LUT P6, RZ, R0, 0x3, RZ, 0xc0, !PT ;  /* 0x0000000300ff7812 */ /* 0x000fe200078cc0ff */
[----:B------:R-:W-:Y:S01]  /*ec00*/  BSSY B0, `(.L_x_116) ;  /* 0x0000064000007945 */ /* 0x000fe20003800000 */
[----:B------:R-:W-:Y:S01]  /*ec10*/  SHF.R.S32.HI R30, RZ, 0x3, R4 ;  /* 0x00000003ff1e7819 */ /* 0x000fe20000011404 */
[----:B------:R-:W-:Y:S01]  /*ec20*/  STS [R23+0x400], R54 ;  /* 0x0004003617007388 */ /* 0x000fe20000000800 */
[----:B------:R-:W2:Y:S01]  /*ec30*/  @!P1 LDC R6, c[0x0][0x2c4] ;  /* 0x0000b100ff069b82 */ /* 0x000ea20000000800 */
[----:B------:R-:W-:Y:S01]  /*ec40*/  @!P1 PLOP3.LUT P4, PT, P5, PT, PT, 0x80, 0x0 ;  /* 0x000000000000981c */ /* 0x000fe20002f8f070 */
[----:B------:R-:W3:Y:S01]  /*ec50*/  @P0 MUFU.LG2 R10, R10 ;  /* 0x0000000a000a0308 */ /* 0x000ee20000000c00 */
[----:B------:R-:W-:Y:S01]  /*ec60*/  STS [R27], R56 ;  /* 0x000000381b007388 */ /* 0x000fe20000000800 */
[----:B------:R-:W-:-:S02]  /*ec70*/  LEA.HI R24, R24, R5, RZ, 0x2 ;  /* 0x0000000518187211 */ /* 0x000fc400078f10ff */
[----:B------:R-:W-:Y:S01]  /*ec80*/  LOP3.LUT R26, R26, 0xffffff8, RZ, 0xc0, !PT ;  /* 0x0ffffff81a1a7812 */ /* 0x000fe200078ec0ff */
[----:B------:R-:W-:Y:S01]  /*ec90*/  STS [R27+0x400], R58 ;  /* 0x0004003a1b007388 */ /* 0x000fe20000000800 */
[----:B------:R-:W4:Y:S01]  /*eca0*/  @!P1 LDC R31, c[0x0][0x270] ;  /* 0x00009c00ff1f9b82 */ /* 0x000f220000000800 */
[----:B------:R-:W-:Y:S02]  /*ecb0*/  IADD3 R4, R30, 0x40, RZ ;  /* 0x000000401e047810 */ /* 0x000fe40007ffe0ff */
[----:B------:R-:W-:Y:S01]  /*ecc0*/  STS [R15+0x4000], R60 ;  /* 0x0040003c0f007388 */ /* 0x000fe20000000800 */
[----:B------:R-:W-:Y:S01]  /*ecd0*/  IMAD.IADD R26, R9, 0x1, -R26 ;  /* 0x00000001091a7824 */ /* 0x000fe200078e0a1a */
[----:B------:R-:W-:Y:S02]  /*ece0*/  SHF.R.S32.HI R9, RZ, 0x2, R24 ;  /* 0x00000002ff097819 */ /* 0x000fe40000011418 */
[----:B------:R-:W-:Y:S01]  /*ecf0*/  STS [R15+0x4400], R62 ;  /* 0x0044003e0f007388 */ /* 0x000fe20000000800 */
[----:B------:R-:W5:Y:S02]  /*ed00*/  @P0 LDC R0, c[0x0][0x2e8] ;  /* 0x0000ba00ff000b82 */ /* 0x000f640000000800 */
[----:B------:R-:W-:Y:S01]  /*ed10*/  IMAD R26, R26, 0x10, R9 ;  /* 0x000000101a1a7824 */ /* 0x000fe200078e0209 */
[----:B------:R-:W-:Y:S01]  /*ed20*/  STS [R13+0x4000], R64 ;  /* 0x004000400d007388 */ /* 0x000fe20000000800 */
[----:B---3--:R-:W-:-:S03]  /*ed30*/  @P0 FMUL.FTZ R10, R10, 0.69314718246459960938 ;  /* 0x3f3172180a0a0820 */ /* 0x008fc60000410000 */
[----:B------:R-:W-:Y:S01]  /*ed40*/  STS [R13+0x4400], R66 ;  /* 0x004400420d007388 */ /* 0x000fe20000000800 */
[----:B--2---:R-:W2:Y:S03]  /*ed50*/  @P4 LDC R6, c[0x0][0x2e4] ;  /* 0x0000b900ff064b82 */ /* 0x004ea60000000800 */
[----:B------:R-:W-:Y:S04]  /*ed60*/  STS [R17+0x4000], R68 ;  /* 0x0040004411007388 */ /* 0x000fe80000000800 */
[----:B------:R-:W-:Y:S01]  /*ed70*/  STS [R17+0x4400], R70 ;  /* 0x0044004611007388 */ /* 0x000fe20000000800 */
[----:B------:R-:W3:Y:S03]  /*ed80*/  @P3 LDC R5, c[0x0][0x2e8] ;  /* 0x0000ba00ff053b82 */ /* 0x000ee60000000800 */
[----:B------:R-:W-:Y:S04]  /*ed90*/  STS [R19+0x4000], R72 ;  /* 0x0040004813007388 */ /* 0x000fe80000000800 */
        /* <DEDUP_REMOVED lines=10> */
[----:B------:R1:W-:Y:S04]  /*ee40*/  STS [R15+0x8400], R94 ;  /* 0x0084005e0f007388 */ /* 0x0003e80000000800 */
[----:B------:R-:W-:Y:S04]  /*ee50*/  STS [R13+0x8000], R96 ;  /* 0x008000600d007388 */ /* 0x000fe80000000800 */
[----:B------:R4:W-:Y:S04]  /*ee60*/  STS [R13+0x8400], R98 ;  /* 0x008400620d007388 */ /* 0x0009e80000000800 */
[----:B------:R-:W-:Y:S04]  /*ee70*/  STS [R17+0x8000], R100 ;  /* 0x0080006411007388 */ /* 0x000fe80000000800 */
[----:B------:R-:W-:Y:S04]  /*ee80*/  STS [R17+0x8400], R102 ;  /* 0x0084006611007388 */ /* 0x000fe80000000800 */
[----:B------:R-:W-:Y:S04]  /*ee90*/  STS [R19+0x8000], R120 ;  /* 0x0080007813007388 */ /* 0x000fe80000000800 */
[----:B------:R-:W-:Y:S01]  /*eea0*/  STS [R19+0x8400], R122 ;  /* 0x0084007a13007388 */ /* 0x000fe20000000800 */
[----:B-1----:R-:W1:Y:S03]  /*eeb0*/  @P1 LDC.64 R14, c[0x0][0x2c0] ;  /* 0x0000b000ff0e1b82 */ /* 0x002e660000000a00 */
[----:B------:R-:W-:Y:S04]  /*eec0*/  STS [R21+0x8000], R104 ;  /* 0x0080006815007388 */ /* 0x000fe80000000800 */
[----:B------:R-:W-:Y:S01]  /*eed0*/  STS [R21+0x8400], R106 ;  /* 0x0084006a15007388 */ /* 0x000fe20000000800 */
[----:B----4-:R-:W4:Y:S03]  /*eee0*/  @P1 LDC R13, c[0x0][0x2c0] ;  /* 0x0000b000ff0d1b82 */ /* 0x010f260000000800 */
[----:B------:R-:W-:Y:S04]  /*eef0*/  STS [R25+0x8000], R116 ;  /* 0x0080007419007388 */ /* 0x000fe80000000800 */
[----:B------:R5:W-:Y:S04]  /*ef00*/  STS [R25+0x8400], R118 ;  /* 0x0084007619007388 */ /* 0x000be80000000800 */
[----:B------:R1:W-:Y:S04]  /*ef10*/  STS [R23+0x8000], R108 ;  /* 0x0080006c17007388 */ /* 0x0003e80000000800 */
[----:B------:R1:W-:Y:S02]  /*ef20*/  STS [R23+0x8400], R110 ;  /* 0x0084006e17007388 */ /* 0x0003e40000000800 */
[----:B-1----:R-:W-:-:S02]  /*ef30*/  @P1 IMAD R15, R15, R14, RZ ;  /* 0x0000000e0f0f1224 */ /* 0x002fc400078e02ff */
[----:B--2---:R-:W-:Y:S01]  /*ef40*/  @!P1 IMAD.MOV.U32 R15, RZ, RZ, R6 ;  /* 0x000000ffff0f9224 */ /* 0x004fe200078e0006 */
[----:B------:R1:W-:Y:S04]  /*ef50*/  STS [R27+0x8000], R112 ;  /* 0x008000701b007388 */ /* 0x0003e80000000800 */
[----:B------:R1:W-:Y:S01]  /*ef60*/  STS [R27+0x8400], R114 ;  /* 0x008400721b007388 */ /* 0x0003e20000000800 */
[----:B------:R-:W-:Y:S01]  /*ef70*/  @!P1 IMAD.MOV.U32 R13, RZ, RZ, 0x1 ;  /* 0x00000001ff0d9424 */ /* 0x000fe200078e00ff */
[----:B------:R-:W-:Y:S01]  /*ef80*/  BAR.SYNC.DEFER_BLOCKING 0x0 ;  /* 0x0000000000007b1d */ /* 0x000fe20000010000 */
[----:B-----5:R-:W-:Y:S02]  /*ef90*/  @P1 IMAD.MOV.U32 R25, RZ, RZ, 0x1 ;  /* 0x00000001ff191424 */ /* 0x020fe400078e00ff */
[----:B------:R-:W-:-:S03]  /*efa0*/  @!P1 IMAD R25, R6, R31, RZ ;  /* 0x0000001f06199224 */ /* 0x000fc600078e02ff */
[----:B------:R-:W2:Y:S01]  /*efb0*/  S2R R8, SR_CTAID.Y ;  /* 0x0000000000087919 */ /* 0x000ea20000002600 */
[----:B------:R-:W-:Y:S01]  /*efc0*/  VIADD R6, R30, 0x20 ;  /* 0x000000201e067836 */ /* 0x000fe20000000000 */
[----:B------:R-:W-:Y:S01]  /*efd0*/  ISETP.GE.AND P1, PT, R4, UR5, PT ;  /* 0x0000000504007c0c */ /* 0x000fe2000bf26270 */
[----:B------:R-:W5:Y:S01]  /*efe0*/  S2R R12, SR_CTAID.Z ;  /* 0x00000000000c7919 */ /* 0x000f620000002700 */
[----:B------:R1:W1:Y:S04]  /*eff0*/  LDS.128 R20, [R203+0x3000] ;  /* 0x00300000cb147984 */ /* 0x0002680000000c00 */
[----:B------:R1:W1:Y:S01]  /*f000*/  LDS.128 R16, [R203+0x7000] ;  /* 0x00700000cb107984 */ /* 0x0002620000000c00 */
[----:B--2---:R-:W-:Y:S02]  /*f010*/  IMAD R8, R8, R25, RZ ;  /* 0x0000001908087224 */ /* 0x004fe400078e02ff */
[----:B------:R-:W-:-:S03]  /*f020*/  @P3 FMUL.FTZ R25, R11, 0.69314718246459960938 ;  /* 0x3f3172180b193820 */ /* 0x000fc60000410000 */
[----:B------:R-:W-:Y:S02]  /*f030*/  SEL R8, R8, RZ, !P2 ;  /* 0x000000ff08087207 */ /* 0x000fe40005000000 */
[----:B------:R-:W-:Y:S01]  /*f040*/  ISETP.GE.AND P2, PT, R6, UR5, PT ;  /* 0x0000000506007c0c */ /* 0x000fe2000bf46270 */
[----:B----4-:R-:W-:Y:S02]  /*f050*/  IMAD R6, R13, UR6, RZ ;  /* 0x000000060d067c24 */ /* 0x010fe4000f8e02ff */
[----:B-----5:R-:W-:Y:S02]  /*f060*/  IMAD R15, R12, R15, R8 ;  /* 0x0000000f0c0f7224 */ /* 0x020fe400078e0208 */
[----:B------:R-:W-:Y:S01]  /*f070*/  IMAD.SHL.U32 R9, R6, 0x80, RZ ;  /* 0x0000008006097824 */ /* 0x000fe200078e00ff */
[----:B------:R-:W-:Y:S01]  /*f080*/  MOV R6, 0x7f800000 ;  /* 0x7f80000000067802 */ /* 0x000fe20000000f00 */
[----:B------:R-:W-:Y:S02]  /*f090*/  IMAD.MOV.U32 R8, RZ, RZ, 0x7f800000 ;  /* 0x7f800000ff087424 */ /* 0x000fe400078e00ff */
[----:B------:R-:W-:Y:S01]  /*f0a0*/  @P0 FFMA.FTZ R6, R3, R0, R10 ;  /* 0x0000000003060223 */ /* 0x000fe2000001000a */
[----:B---3--:R-:W-:Y:S01]  /*f0b0*/  @P3 FFMA.FTZ R8, R132, R5, R25 ;  /* 0x0000000584083223 */ /* 0x008fe20000010019 */
[----:B------:R-:W-:Y:S01]  /*f0c0*/  SHF.R.S32.HI R11, RZ, 0x1f, R9 ;  /* 0x0000001fff0b7819 */ /* 0x000fe20000011409 */
[----:B------:R-:W-:Y:S01]  /*f0d0*/  IMAD.SHL.U32 R0, R2, 0x8, RZ ;  /* 0x0000000802007824 */ /* 0x000fe200078e00ff */
[----:B------:R-:W-:-:S02]  /*f0e0*/  IADD3 R9, P5, P4, R9, R28, R15 ;  /* 0x0000001c09097210 */ /* 0x000fc40007cbe00f */
[----:B------:R-:W-:-:S04]  /*f0f0*/  SHF.R.S32.HI R28, RZ, 0x1f, R15 ;  /* 0x0000001fff1c7819 */ /* 0x000fc8000001140f */
[----:B------:R-:W-:Y:S01]  /*f100*/  IADD3.X R28, R11, R29, R28, P5, P4 ;  /* 0x0000001d0b1c7210 */ /* 0x000fe20002fe841c */
[----:B-1----:R-:W-:Y:S06]  /*f110*/  @P6 BRA `(.L_x_117) ;  /* 0x0000000000486947 */ /* 0x002fec0003800000 */
        /* <DEDUP_REMOVED lines=8> */
[----:B------:R-:W2:Y:S01]  /*f1a0*/  @!P4 LDC.64 R2, c[0x0][0x2b0] ;  /* 0x0000ac00ff02cb82 */ /* 0x000ea20000000a00 */
[C---:B------:R-:W-:Y:S02]  /*f1b0*/  @!P4 IADD3 R9, P0, R13.reuse, R9, RZ ;  /* 0x000000090d09c210 */ /* 0x040fe40007f1e0ff */
[-C--:B------:R-:W-:Y:S02]  /*f1c0*/  @!P5 LEA.HI.X.SX32 R26, R26, R28.reuse, 0x1, P3 ;  /* 0x0000001c1a1ad211 */ /* 0x080fe400018f0eff */
[----:B------:R-:W-:Y:S02]  /*f1d0*/  @!P4 LEA.HI.X.SX32 R28, R13, R28, 0x1, P0 ;  /* 0x0000001c0d1cc211 */ /* 0x000fe400000f0eff */
[----:B-1----:R-:W-:-:S04]  /*f1e0*/  @!P5 LEA R4, P3, R10, R4, 0x2 ;  /* 0x000000040a04d211 */ /* 0x002fc800078610ff */
[----:B------:R-:W-:Y:S02]  /*f1f0*/  @!P5 LEA.HI.X R5, R10, R5, R26, 0x2, P3 ;  /* 0x000000050a05d211 */ /* 0x000fe400018f141a */
[----:B--2---:R-:W-:-:S03]  /*f200*/  @!P4 LEA R2, P0, R9, R2, 0x2 ;  /* 0x000000020902c211 */ /* 0x004fc600078010ff */
[----:B------:R1:W-:Y:S01]  /*f210*/  @!P5 STG.E desc[UR20][R4.64], R8 ;  /* 0x000000080400d986 */ /* 0x0003e2000c101914 */
[----:B------:R-:W-:-:S05]  /*f220*/  @!P4 LEA.HI.X R3, R9, R3, R28, 0x2, P0 ;  /* 0x000000030903c211 */ /* 0x000fca00000f141c */
[----:B------:R1:W-:Y:S04]  /*f230*/  @!P4 STG.E desc[UR20][R2.64], R6 ;  /* 0x000000060200c986 */ /* 0x0003e8000c101914 */
.L_x_117:
[----:B------:R-:W-:Y:S05]  /*f240*/  BSYNC B0 ;  /* 0x0000000000007941 */ /* 0x000fea0003800000 */
.L_x_116:
[----:B-1----:R-:W-:Y:S01]  /*f250*/  SHF.R.S32.HI R4, RZ, 0x1f, R12 ;  /* 0x0000001fff047819 */ /* 0x002fe2000001140c */
[----:B------:R-:W-:Y:S01]  /*f260*/  UIMAD UR14, UR6, -0x80, UR14 ;  /* 0xffffff80060e78a4 */ /* 0x000fe2000f8e020e */
[----:B------:R-:W-:Y:S01]  /*f270*/  SHF.R.S32.HI R3, RZ, 0x1f, R0 ;  /* 0x0000001fff037819 */ /* 0x000fe20000011400 */
[----:B------:R-:W-:Y:S01]  /*f280*/  VIADD R2, R30, 0x60 ;  /* 0x000000601e027836 */ /* 0x000fe20000000000 */
[----:B------:R-:W-:Y:S01]  /*f290*/  IADD3 R8, P3, R0, UR10, RZ ;  /* 0x0000000a00087c10 */ /* 0x000fe2000ff7e0ff */
[----:B------:R-:W-:Y:S01]  /*f2a0*/  ULDC.64 UR6, c[0x0][0x2a0] ;  /* 0x0000a80000067ab9 */ /* 0x000fe20000000a00 */
[----:B------:R-:W-:Y:S01]  /*f2b0*/  SHF.R.S32.HI R7, RZ, 0x3, R7 ;  /* 0x00000003ff077819 */ /* 0x000fe20000011407 */
[----:B------:R-:W-:Y:S01]  /*f2c0*/  IMAD R29, R4, UR6, RZ ;  /* 0x00000006041d7c24 */ /* 0x000fe2000f8e02ff */
[----:B------:R-:W-:Y:S01]  /*f2d0*/  IADD3.X R9, R3, UR4, RZ, P3, !PT ;  /* 0x0000000403097c10 */ /* 0x000fe20009ffe4ff */
[----:B------:R-:W-:Y:S01]  /*f2e0*/  IMAD.U32 R25, RZ, RZ, UR13 ;  /* 0x0000000dff197e24 */ /* 0x000fe2000f8e00ff */
[----:B------:R-:W-:Y:S01]  /*f2f0*/  ISETP.GE.AND P0, PT, R2, UR5, PT ;  /* 0x0000000502007c0c */ /* 0x000fe2000bf06270 */
[C---:B------:R-:W-:Y:S01]  /*f300*/  IMAD R29, R12.reuse, UR7, R29 ;  /* 0x000000070c1d7c24 */ /* 0x040fe2000f8e021d */
[----:B------:R-:W-:Y:S01]  /*f310*/  ISETP.GE.AND P3, PT, R7, UR14, PT ;  /* 0x0000000e07007c0c */ /* 0x000fe2000bf66270 */
[----:B------:R-:W-:Y:S01]  /*f320*/  IMAD.WIDE.U32 R2, R12, UR6, R8 ;  /* 0x000000060c027c25 */ /* 0x000fe2000f8e0008 */
[----:B------:R1:W2:Y:S01]  /*f330*/  LDS.128 R4, [R203+0x8000] ;  /* 0x00800000cb047984 */ /* 0x0002a20000000c00 */
[--C-:B------:R-:W-:Y:S01]  /*f340*/  SHF.R.S32.HI R31, RZ, 0x1f, R30.reuse ;  /* 0x0000001fff1f7819 */ /* 0x100fe2000001141e */
[----:B------:R-:W-:Y:S01]  /*f350*/  BSSY B0, `(.L_x_118) ;  /* 0x0000016000007945 */ /* 0x000fe20003800000 */
[----:B------:R-:W-:Y:S01]  /*f360*/  IMAD.IADD R29, R3, 0x1, R29 ;  /* 0x00000001031d7824 */ /* 0x000fe200078e021d */
[----:B------:R1:W3:Y:S01]  /*f370*/  LDS.128 R12, [R203] ;  /* 0x00000000cb0c7984 */ /* 0x0002e20000000c00 */
[----:B------:R-:W-:-:S03]  /*f380*/  IMAD.WIDE R24, R25, 0x80, R30 ;  /* 0x0000008019187825 */ /* 0x000fc600078e021e */
[----:B------:R1:W4:Y:S03]  /*f390*/  LDS.128 R8, [R203+0x4000] ;  /* 0x00400000cb087984 */ /* 0x0003260000000c00 */
[----:B------:R-:W-:Y:S05]  /*f3a0*/  @P3 BRA `(.L_x_119) ;  /* 0x0000000000403947 */ /* 0x000fea0003800000 */
[----:B------:R-:W-:Y:S01]  /*f3b0*/  ULDC.64 UR6, c[0x0][0x298] ;  /* 0x0000a60000067ab9 */ /* 0x000fe20000000a00 */
[----:B------:R-:W-:Y:S01]  /*f3c0*/  IMAD.MOV.U32 R28, RZ, RZ, R2 ;  /* 0x000000ffff1c7224 */ /* 0x000fe200078e0002 */
[----:B------:R-:W-:Y:S01]  /*f3d0*/  ULDC UR4, c[0x0][0x2d0] ;  /* 0x0000b40000047ab9 */ /* 0x000fe20000000800 */
[----:B------:R-:W-:Y:S01]  /*f3e0*/  IMAD R27, R25, UR6, RZ ;  /* 0x00000006191b7c24 */ /* 0x000fe2000f8e02ff */
[----:B------:R-:W-:Y:S01]  /*f3f0*/  ISETP.GE.AND P6, PT, R0, UR4, PT ;  /* 0x0000000400007c0c */ /* 0x000fe2000bfc6270 */
[----:B------:R-:W-:Y:S01]  /*f400*/  IMAD.WIDE.U32 R30, R24, UR6, R28 ;  /* 0x00000006181e7c25 */ /* 0x000fe2000f8e001c */
[----:B------:R-:W-:Y:S02]  /*f410*/  ISETP.GE.AND P5, PT, R209, UR4, PT ;  /* 0x00000004d1007c0c */ /* 0x000fe4000bfa6270 */
[----:B------:R-:W-:Y:S01]  /*f420*/  ISETP.GE.AND P4, PT, R208, UR4, PT ;  /* 0x00000004d0007c0c */ /* 0x000fe2000bf86270 */
[----:B------:R-:W-:Y:S01]  /*f430*/  IMAD R26, R24, UR7, R27 ;  /* 0x00000007181a7c24 */ /* 0x000fe2000f8e021b */
[----:B------:R-:W-:-:S02]  /*f440*/  ULDC.64 UR6, c[0x0][0x280] ;  /* 0x0000a00000067ab9 */ /* 0x000fc40000000a00 */
[----:B------:R-:W-:Y:S01]  /*f450*/  LEA R32, P3, R30, UR6, 0x1 ;  /* 0x000000061e207c11 */ /* 0x000fe2000f8608ff */
[----:B------:R-:W-:-:S05]  /*f460*/  IMAD.IADD R26, R31, 0x1, R26 ;  /* 0x000000011f1a7824 */ /* 0x000fca00078e021a */
[----:B------:R-:W-:-:S05]  /*f470*/  LEA.HI.X R33, R30, UR7, R26, 0x1, P3 ;  /* 0x000000071e217c11 */ /* 0x000fca00098f0c1a */
[----:B---3--:R3:W-:Y:S04]  /*f480*/  @!P6 STG.E.128 desc[UR20][R32.64], R12 ;  /* 0x0000000c2000e986 */ /* 0x0087e8000c101d14 */
[----:B----4-:R3:W-:Y:S04]  /*f490*/  @!P5 STG.E.128 desc[UR20][R32.64+0x80], R8 ;  /* 0x000080082000d986 */ /* 0x0107e8000c101d14 */
[----:B--2---:R3:W-:Y:S02]  /*f4a0*/  @!P4 STG.E.128 desc[UR20][R32.64+0x100], R4 ;  /* 0x000100042000c986 */ /* 0x0047e4000c101d14 */
.L_x_119:
[----:B------:R-:W-:Y:S05]  /*f4b0*/  BSYNC B0 ;  /* 0x0000000000007941 */ /* 0x000fea0003800000 */
.L_x_118:
[----:B---3--:R3:W1:Y:S01]  /*f4c0*/  LDS.128 R12, [R203+0x1000] ;  /* 0x00100000cb0c7984 */ /* 0x0086620000000c00 */
[----:B------:R-:W-:Y:S03]  /*f4d0*/  BSSY B0, `(.L_x_120) ;  /* 0x0000017000007945 */ /* 0x000fe60003800000 */
[----:B----4-:R3:W4:Y:S04]  /*f4e0*/  LDS.128 R8, [R203+0x5000] ;  /* 0x00500000cb087984 */ /* 0x0107280000000c00 */
[----:B--2---:R3:W2:Y:S01]  /*f4f0*/  LDS.128 R4, [R203+0x9000] ;  /* 0x00900000cb047984 */ /* 0x0046a20000000c00 */
[----:B------:R-:W-:Y:S05]  /*f500*/  @P2 BRA `(.L_x_121) ;  /* 0x00000000004c2947 */ /* 0x000fea0003800000 */
[----:B------:R-:W-:Y:S01]  /*f510*/  IADD3 R27, P2, R24, 0x20, RZ ;  /* 0x00000020181b7810 */ /* 0x000fe20007f5e0ff */
[----:B------:R-:W-:Y:S01]  /*f520*/  ULDC.64 UR6, c[0x0][0x298] ;  /* 0x0000a60000067ab9 */ /* 0x000fe20000000a00 */
[----:B------:R-:W-:Y:S01]  /*f530*/  MOV R31, R29 ;  /* 0x0000001d001f7202 */ /* 0x000fe20000000f00 */
[----:B------:R-:W-:Y:S01]  /*f540*/  IMAD.MOV.U32 R30, RZ, RZ, R2 ;  /* 0x000000ffff1e7224 */ /* 0x000fe200078e0002 */
[----:B------:R-:W-:Y:S01]  /*f550*/  ULDC UR4, c[0x0][0x2d0] ;  /* 0x0000b40000047ab9 */ /* 0x000fe20000000800 */
[----:B------:R-:W-:Y:S01]  /*f560*/  IMAD.X R26, RZ, RZ, R25, P2 ;  /* 0x000000ffff1a7224 */ /* 0x000fe200010e0619 */
[----:B------:R-:W-:Y:S01]  /*f570*/  ISETP.GE.AND P4, PT, R0, UR4, PT ;  /* 0x0000000400007c0c */ /* 0x000fe2000bf86270 */
[----:B------:R-:W-:Y:S01]  /*f580*/  IMAD.WIDE.U32 R30, R27, UR6, R30 ;  /* 0x000000061b1e7c25 */ /* 0x000fe2000f8e001e */
[----:B------:R-:W-:Y:S02]  /*f590*/  ISETP.GE.AND P3, PT, R209, UR4, PT ;  /* 0x00000004d1007c0c */ /* 0x000fe4000bf66270 */
[----:B------:R-:W-:Y:S01]  /*f5a0*/  ISETP.GE.AND P2, PT, R208, UR4, PT ;  /* 0x00000004d0007c0c */ /* 0x000fe2000bf46270 */
[----:B------:R-:W-:-:S04]  /*f5b0*/  IMAD R26, R26, UR6, RZ ;  /* 0x000000061a1a7c24 */ /* 0x000fc8000f8e02ff */
[----:B------:R-:W-:Y:S01]  /*f5c0*/  IMAD R26, R27, UR7, R26 ;  /* 0x000000071b1a7c24 */ /* 0x000fe2000f8e021a */
[----:B------:R-:W-:Y:S02]  /*f5d0*/  ULDC.64 UR6, c[0x0][0x280] ;  /* 0x0000a00000067ab9 */ /* 0x000fe40000000a00 */
[----:B------:R-:W-:Y:S01]  /*f5e0*/  LEA R32, P5, R30, UR6, 0x1 ;  /* 0x000000061e207c11 */ /* 0x000fe2000f8a08ff */
[----:B------:R-:W-:-:S05]  /*f5f0*/  IMAD.IADD R26, R31, 0x1, R26 ;  /* 0x000000011f1a7824 */ /* 0x000fca00078e021a */
[----:B------:R-:W-:-:S05]  /*f600*/  LEA.HI.X R33, R30, UR7, R26, 0x1, P5 ;  /* 0x000000071e217c11 */ /* 0x000fca000a8f0c1a */
[----:B-1----:R1:W-:Y:S04]  /*f610*/  @!P4 STG.E.128 desc[UR20][R32.64], R12 ;  /* 0x0000000c2000c986 */ /* 0x0023e8000c101d14 */
[----:B----4-:R1:W-:Y:S04]  /*f620*/  @!P3 STG.E.128 desc[UR20][R32.64+0x80], R8 ;  /* 0x000080082000b986 */ /* 0x0103e8000c101d14 */
[----:B--2---:R1:W-:Y:S02]  /*f630*/  @!P2 STG.E.128 desc[UR20][R32.64+0x100], R4 ;  /* 0x000100042000a986 */ /* 0x0043e4000c101d14 */
.L_x_121:
[----:B------:R-:W-:Y:S05]  /*f640*/  BSYNC B0 ;  /* 0x0000000000007941 */ /* 0x000fea0003800000 */
.L_x_120:
[----:B-1----:R1:W1:Y:S01]  /*f650*/  LDS.128 R12, [R203+0x2000] ;  /* 0x00200000cb0c7984 */ /* 0x0022620000000c00 */
[----:B------:R-:W-:Y:S03]  /*f660*/  BSSY B0, `(.L_x_122) ;  /* 0x0000017000007945 */ /* 0x000fe60003800000 */
[----:B----4-:R4:W1:Y:S04]  /*f670*/  LDS.128 R8, [R203+0x6000] ;  /* 0x00600000cb087984 */ /* 0x0108680000000c00 */
        /* <DEDUP_REMOVED lines=19> */
[----:B------:R1:W-:Y:S04]  /*f7b0*/  @!P2 STG.E.128 desc[UR20][R32.64+0x80], R8 ;  /* 0x000080082000a986 */ /* 0x0003e8000c101d14 */
[----:B--2---:R1:W-:Y:S02]  /*f7c0*/  @!P1 STG.E.128 desc[UR20][R32.64+0x100], R4 ;  /* 0x0001000420009986 */ /* 0x0043e4000c101d14 */
.L_x_123:
[----:B------:R-:W-:Y:S05]  /*f7d0*/  BSYNC B0 ;  /* 0x0000000000007941 */ /* 0x000fea0003800000 */
.L_x_122:
[----:B-12---:R1:W2:Y:S01]  /*f7e0*/  LDS.128 R4, [R203+0xb000] ;  /* 0x00b00000cb047984 */ /* 0x0062a20000000c00 */
[----:B------:R-:W-:Y:S05]  /*f7f0*/  @P0 EXIT ;  /* 0x000000000000094d */ /* 0x000fea0003800000 */
        /* <DEDUP_REMOVED lines=16> */
[----:B------:R1:W-:Y:S04]  /*f900*/  @!P2 STG.E.128 desc[UR20][R2.64], R20 ;  /* 0x000000140200a986 */ /* 0x0003e8000c101d14 */
[----:B------:R1:W-:Y:S01]  /*f910*/  @!P1 STG.E.128 desc[UR20][R2.64+0x80], R16 ;  /* 0x0000801002009986 */ /* 0x0003e2000c101d14 */
[----:B------:R-:W-:Y:S05]  /*f920*/  @P0 EXIT ;  /* 0x000000000000094d */ /* 0x000fea0003800000 */
[----:B--2---:R-:W-:Y:S01]  /*f930*/  STG.E.128 desc[UR20][R2.64+0x100], R4 ;  /* 0x0001000402007986 */ /* 0x004fe2000c101d14 */
[----:B------:R-:W-:Y:S05]  /*f940*/  EXIT ;  /* 0x000000000000794d */ /* 0x000fea0003800000 */
.L_x_80:
[----:B------:R-:W-:Y:S01]  /*f950*/  UISETP.NE.AND UP4, UPT, UR12, -0x1, UPT ;  /* 0xffffffff0c00788c */ /* 0x000fe2000bf85270 */
[----:B------:R-:W-:Y:S01]  /*f960*/  SHF.R.S32.HI R3, RZ, 0x1f, R4 ;  /* 0x0000001fff037819 */ /* 0x000fe20000011404 */
[----:B------:R-:W-:Y:S01]  /*f970*/  ULDC.U8 UR5, c[0x0][0x3d9] ;  /* 0x0000f64000057ab9 */ /* 0x000fe20000000000 */
[----:B------:R-:W-:Y:S01]  /*f980*/  UIADD3 UR14, -UR19, UR14, URZ ;  /* 0x0000000e130e7290 */ /* 0x000fe2000fffe13f */
[----:B------:R-:W-:Y:S01]  /*f990*/  IMAD.U32 R15, RZ, RZ, UR13 ;  /* 0x0000000dff0f7e24 */ /* 0x000fe2000f8e00ff */
[----:B------:R-:W-:Y:S01]  /*f9a0*/  UISETP.NE.AND UP2, UPT, UR5, URZ, UPT ;  /* 0x0000003f0500728c */ /* 0x000fe2000bf45270 */
[----:B------:R-:W-:Y:S01]  /*f9b0*/  LEA.HI R16, R3, R4, RZ, 0x3 ;  /* 0x0000000403107211 */ /* 0x000fe200078f18ff */
[----:B------:R-:W-:Y:S01]  /*f9c0*/  UMOV UR24, URZ ;  /* 0x0000003f00187c82 */ /* 0x000fe20008000000 */
[----:B------:R-:W-:Y:S01]  /*f9d0*/  UMOV UR25, URZ ;  /* 0x0000003f00197c82 */ /* 0x000fe20008000000 */
[----:B------:R-:W-:Y:S01]  /*f9e0*/  BSSY B0, `(.L_x_124) ;  /* 0x0000050000007945 */ /* 0x000fe20003800000 */
        /* <DEDUP_REMOVED lines=8> */
[--C-:B------:R-:W-:Y:S01]  /*fa70*/  SHF.R.S32.HI R17, RZ, 0x1f, R16.reuse ;  /* 0x0000001fff117819 */ /* 0x100fe20000011410 */
[----:B------:R-:W-:Y:S01]  /*fa80*/  @!UP4 UIMAD.WIDE.U32 UR22, UR16, UR6, URZ ;  /* 0x000000061016c2a5 */ /* 0x000fe2000f8e003f */
[C---:B------:R-:W-:Y:S01]  /*fa90*/  IMAD.SHL.U32 R6, R4.reuse, 0x8, RZ ;  /* 0x0000000804067824 */ /* 0x040fe200078e00ff */
[----:B------:R-:W-:Y:S01]  /*faa0*/  ULDC.U8 UR15, c[0x0][0x3d8] ;  /* 0x0000f600000f7ab9 */ /* 0x000fe20000000000 */
[----:B------:R-:W-:Y:S01]  /*fab0*/  @!UP4 UIMAD UR8, UR16, UR7, UR8 ;  /* 0x000000071008c2a4 */ /* 0x000fe2000f8e0208 */
[----:B------:R-:W-:Y:S01]  /*fac0*/  ISETP.NE.AND P3, PT, R4, RZ, PT ;  /* 0x000000ff0400720c */ /* 0x000fe20003f65270 */
[----:B------:R-:W-:Y:S01]  /*fad0*/  @UP4 UIMAD UR9, UR12, UR9, UR11 ;  /* 0x000000090c0942a4 */ /* 0x000fe2000f8e020b */
[----:B------:R-:W-:Y:S01]  /*fae0*/  IMAD.WIDE R14, R15, 0x80, R16 ;  /* 0x000000800f0e7825 */ /* 0x000fe200078e0210 */
[----:B------:R-:W-:Y:S01]  /*faf0*/  @UP2 ULDC.64 UR6, c[0x0][0x2c0] ;  /* 0x0000b00000062ab9 */ /* 0x000fe20000000a00 */
[----:B------:R-:W-:Y:S01]  /*fb00*/  UISETP.NE.AND UP0, UPT, UR15, URZ, !UP2 ;  /* 0x0000003f0f00728c */ /* 0x000fe2000d705270 */
[----:B------:R-:W-:Y:S01]  /*fb10*/  IADD3 R4, R6, 0x80, RZ ;  /* 0x0000008006047810 */ /* 0x000fe20007ffe0ff */
[----:B------:R-:W-:Y:S01]  /*fb20*/  USHF.R.S32.HI UR11, URZ, 0x1f, UR4 ;  /* 0x0000001f3f0b7899 */ /* 0x000fe20008011404 */
[----:B------:R-:W-:Y:S01]  /*fb30*/  VIADD R0, R16, 0x60 ;  /* 0x0000006010007836 */ /* 0x000fe20000000000 */
[----:B------:R-:W-:Y:S01]  /*fb40*/  UISETP.NE.AND UP3, UPT, UR15, URZ, UPT ;  /* 0x0000003f0f00728c */ /* 0x000fe2000bf65270 */
[----:B------:R-:W-:Y:S01]  /*fb50*/  VIADD R5, R6, 0x40 ;  /* 0x0000004006057836 */ /* 0x000fe20000000000 */
[----:B------:R-:W-:-:S02]  /*fb60*/  @UP2 UIMAD UR17, UR7, UR6, URZ ;  /* 0x00000006071122a4 */ /* 0x000fc4000f8e023f */
[----:B------:R-:W-:Y:S01]  /*fb70*/  UISETP.NE.OR UP3, UPT, UR5, URZ, !UP3 ;  /* 0x0000003f0500728c */ /* 0x000fe2000df65670 */
[----:B------:R-:W-:Y:S02]  /*fb80*/  ULDC.64 UR6, c[0x0][0x2a0] ;  /* 0x0000a80000067ab9 */ /* 0x000fe40000000a00 */
[----:B------:R-:W-:Y:S01]  /*fb90*/  @!UP2 ULDC UR5, c[0x0][0x270] ;  /* 0x00009c000005aab9 */ /* 0x000fe20000000800 */
[----:B------:R-:W-:Y:S01]  /*fba0*/  UIMAD UR11, UR11, UR6, URZ ;  /* 0x000000060b0b72a4 */ /* 0x000fe2000f8e023f */
[----:B------:R-:W-:Y:S01]  /*fbb0*/  IMAD.U32 R10, RZ, RZ, UR6 ;  /* 0x00000006ff0a7e24 */ /* 0x000fe2000f8e00ff */
[----:B------:R-:W-:Y:S01]  /*fbc0*/  UISETP.NE.OR UP1, UPT, UR12, -0x1, UP3 ;  /* 0xffffffff0c00788c */ /* 0x000fe20009f25670 */
[----:B------:R-:W-:Y:S01]  /*fbd0*/  @!UP2 ULDC UR6, c[0x0][0x2c4] ;  /* 0x0000b1000006aab9 */ /* 0x000fe20000000800 */
[----:B------:R-:W-:Y:S01]  /*fbe0*/  UIMAD UR7, UR4, UR7, UR11 ;  /* 0x00000007040772a4 */ /* 0x000fe2000f8e020b */
[----:B------:R-:W-:Y:S02]  /*fbf0*/  @UP0 ULDC UR6, c[0x0][0x2e4] ;  /* 0x0000b90000060ab9 */ /* 0x000fe40000000800 */
[----:B------:R-:W-:Y:S01]  /*fc00*/  @UP2 UMOV UR11, 0x1 ;  /* 0x00000001000b2882 */ /* 0x000fe20000000000 */
[----:B------:R-:W-:Y:S01]  /*fc10*/  @UP4 UMOV UR18, UR10 ;  /* 0x0000000a00124c82 */ /* 0x000fe20008000000 */
[----:B------:R-:W-:-:S02]  /*fc20*/  @!UP2 UIMAD UR11, UR6, UR5, URZ ;  /* 0x00000005060ba2a4 */ /* 0x000fc4000f8e023f */
[----:B------:R-:W-:Y:S01]  /*fc30*/  @!UP4 UIADD3 UR9, UR23, UR8, URZ ;  /* 0x000000081709c290 */ /* 0x000fe2000fffe03f */
[----:B------:R-:W-:Y:S01]  /*fc40*/  @!UP4 UMOV UR18, UR22 ;  /* 0x000000160012cc82 */ /* 0x000fe20008000000 */
[----:B------:R-:W-:Y:S01]  /*fc50*/  UIMAD UR11, UR16, UR11, URZ ;  /* 0x0000000b100b72a4 */ /* 0x000fe2000f8e023f */
[C---:B------:R-:W-:Y:S01]  /*fc60*/  IADD3 R2, P0, R6.reuse, UR18, RZ ;  /* 0x0000001206027c10 */ /* 0x040fe2000ff1e0ff */
[----:B------:R-:W-:Y:S01]  /*fc70*/  @!UP3 ULDC UR10, c[0x0][0x2c4] ;  /* 0x0000b100000abab9 */ /* 0x000fe20000000800 */
[----:B------:R-:W-:Y:S01]  /*fc80*/  @UP2 ULDC UR15, c[0x0][0x2c0] ;  /* 0x0000b000000f2ab9 */ /* 0x000fe20000000800 */
[----:B------:R-:W-:Y:S01]  /*fc90*/  @!UP1 UIMAD UR12, UR16, UR10, URZ ;  /* 0x0000000a100c92a4 */ /* 0x000fe2000f8e023f */
[----:B------:R-:W-:Y:S01]  /*fca0*/  LEA.HI.X.SX32 R3, R6, UR9, 0x1, P0 ;  /* 0x0000000906037c11 */ /* 0x000fe200080f0eff */
[----:B------:R-:W-:Y:S01]  /*fcb0*/  USEL UR11, UR11, URZ, UP3 ;  /* 0x0000003f0b0b7287 */ /* 0x000fe20009800000 */
[----:B------:R-:W-:Y:S01]  /*fcc0*/  ISETP.GE.AND P0, PT, R16, UR14, PT ;  /* 0x0000000e10007c0c */ /* 0x000fe2000bf06270 */
[----:B------:R-:W-:Y:S01]  /*fcd0*/  @!UP2 UMOV UR15, 0x1 ;  /* 0x00000001000fa882 */ /* 0x000fe20000000000 */
[----:B------:R-:W-:Y:S01]  /*fce0*/  @!UP2 UMOV UR17, UR6 ;  /* 0x000000060011ac82 */ /* 0x000fe20008000000 */
[----:B------:R-:W-:Y:S01]  /*fcf0*/  UIMAD UR6, UR19, UR15, URZ ;  /* 0x0000000f130672a4 */ /* 0x000fe2000f8e023f */
[----:B------:R-:W-:Y:S01]  /*fd00*/  IMAD.WIDE.U32 R10, R10, UR4, R2 ;  /* 0x000000040a0a7c25 */ /* 0x000fe2000f8e0002 */
[----:B------:R-:W-:Y:S01]  /*fd10*/  UIMAD UR17, UR4, UR17, UR11 ;  /* 0x00000011041172a4 */ /* 0x000fe2000f8e020b */
[C---:B------:R-:W-:Y:S01]  /*fd20*/  IADD3 R2, R16.reuse, 0x40, RZ ;  /* 0x0000004010027810 */ /* 0x040fe20007ffe0ff */
[----:B------:R-:W-:Y:S01]  /*fd30*/  @!UP3 UMOV UR24, UR12 ;  /* 0x0000000c0018bc82 */ /* 0x000fe20008000000 */
[----:B------:R-:W-:Y:S01]  /*fd40*/  USHF.R.S32.HI UR4, URZ, 0x1f, UR6 ;  /* 0x0000001f3f047899 */ /* 0x000fe20008011406 */
[----:B------:R-:W-:Y:S01]  /*fd50*/  VIADD R3, R16, 0x20 ;  /* 0x0000002010037836 */ /* 0x000fe20000000000 */
[----:B------:R-:W-:Y:S01]  /*fd60*/  @!UP3 USHF.R.S32.HI UR25, URZ, 0x1f, UR12 ;  /* 0x0000001f3f19b899 */ /* 0x000fe2000801140c */
[----:B------:R-:W-:Y:S01]  /*fd70*/  VIADD R13, R11, UR7 ;  /* 0x000000070b0d7c36 */ /* 0x000fe20008000000 */
[----:B------:R-:W-:Y:S01]  /*fd80*/  USHF.R.S32.HI UR5, URZ, 0x1f, UR17 ;  /* 0x0000001f3f057899 */ /* 0x000fe20008011411 */
[----:B------:R-:W-:Y:S01]  /*fd90*/  ISETP.GE.AND P1, PT, R2, UR14, PT ;  /* 0x0000000e02007c0c */ /* 0x000fe2000bf26270 */
[----:B------:R-:W-:Y:S01]  /*fda0*/  UIADD3 UR6, UP1, UP0, UR6, UR24, UR17 ;  /* 0x0000001806067290 */ /* 0x000fe2000f83e011 */
[----:B------:R-:W-:-:S03]  /*fdb0*/  ISETP.GE.AND P2, PT, R3, UR14, PT ;  /* 0x0000000e03007c0c */ /* 0x000fc6000bf46270 */
[----:B------:R-:W-:Y:S01]  /*fdc0*/  UIADD3.X UR24, UR4, UR25, UR5, UP1, UP0 ;  /* 0x0000001904187290 */ /* 0x000fe20008fe0405 */
[----:B------:R-:W-:Y:S11]  /*fdd0*/  @P0 BRA `(.L_x_125) ;  /* 0x0000000000400947 */ /* 0x000ff60003800000 */
        /* <DEDUP_REMOVED lines=13> */
[----:B------:R1:W-:Y:S04]  /*feb0*/  @!P5 STG.E.128 desc[UR20][R18.64], RZ ;  /* 0x000000ff1200d986 */ /* 0x0003e8000c101d14 */
[----:B------:R1:W-:Y:S04]  /*fec0*/  @!P4 STG.E.128 desc[UR20][R18.64+0x80], RZ ;  /* 0x000080ff1200c986 */ /* 0x0003e8000c101d14 */
[----:B------:R1:W-:Y:S02]  /*fed0*/  @!P0 STG.E.128 desc[UR20][R18.64+0x100], RZ ;  /* 0x000100ff12008986 */ /* 0x0003e4000c101d14 */
.L_x_125:
[----:B------:R-:W-:Y:S05]  /*fee0*/  BSYNC B0 ;  /* 0x0000000000007941 */ /* 0x000fea0003800000 */
.L_x_124:
[----:B------:R-:W-:Y:S01]  /*fef0*/  BSSY B0, `(.L_x_126) ;  /* 0x0000016000007945 */ /* 0x000fe20003800000 */
[----:B------:R-:W-:-:S03]  /*ff00*/  ISETP.GE.AND P0, PT, R0, UR14, PT ;  /* 0x0000000e00007c0c */ /* 0x000fc6000bf06270 */
[----:B------:R-:W-:Y:S10]  /*ff10*/  @P2 BRA `(.L_x_127) ;  /* 0x00000000004c2947 */ /* 0x000ff40003800000 */
[----:B------:R-:W-:Y:S01]  /*ff20*/  IADD3 R8, P2, R14, 0x20, RZ ;  /* 0x000000200e087810 */ /* 0x000fe20007f5e0ff */
[----:B------:R-:W-:Y:S01]  /*ff30*/  ULDC.64 UR4, c[0x0][0x298] ;  /* 0x0000a60000047ab9 */ /* 0x000fe20000000a00 */
[----:B-1----:R-:W-:Y:S01]  /*ff40*/  MOV R19, R13 ;  /* 0x0000000d00137202 */ /* 0x002fe20000000f00 */
        /* <DEDUP_REMOVED lines=13> */
[----:B------:R2:W-:Y:S04]  /*10020*/  @!P5 STG.E.128 desc[UR20][R8.64], RZ ;  /* 0x000000ff0800d986 */ /* 0x0005e8000c101d14 */
[----:B------:R2:W-:Y:S04]  /*10030*/  @!P4 STG.E.128 desc[UR20][R8.64+0x80], RZ ;  /* 0x000080ff0800c986 */ /* 0x0005e8000c101d14 */
[----:B------:R2:W-:Y:S02]  /*10040*/  @!P2 STG.E.128 desc[UR20][R8.64+0x100], RZ ;  /* 0x000100ff0800a986 */ /* 0x0005e4000c101d14 */
.L_x_127:
[----:B------:R-:W-:Y:S05]  /*10050*/  BSYNC B0 ;  /* 0x0000000000007941 */ /* 0x000fea0003800000 */
.L_x_126:
[----:B------:R-:W-:Y:S01]  /*10060*/  BSSY B0, `(.L_x_128) ;  /* 0x0000016000007945 */ /* 0x000fe20003800000 */
[----:B------:R-:W-:-:S03]  /*10070*/  ISETP.GE.OR P6, PT, R16, UR14, P3 ;  /* 0x0000000e10007c0c */ /* 0x000fc60009fc6670 */
[----:B------:R-:W-:Y:S10]  /*10080*/  @P1 BRA `(.L_x_129) ;  /* 0x00000000004c1947 */ /* 0x000ff40003800000 */
[----:B--2---:R-:W-:Y:S01]  /*10090*/  IADD3 R8, P1, R14, 0x40, RZ ;  /* 0x000000400e087810 */ /* 0x004fe20007f3e0ff */
        /* <DEDUP_REMOVED lines=18> */
.L_x_129:
[----:B------:R-:W-:Y:S05]  /*101c0*/  BSYNC B0 ;  /* 0x0000000000007941 */ /* 0x000fea0003800000 */
.L_x_128:
[----:B------:R-:W-:Y:S01]  /*101d0*/  BSSY B0, `(.L_x_130) ;  /* 0x0000017000007945 */ /* 0x000fe20003800000 */
[----:B------:R-:W-:Y:S02]  /*101e0*/  ISETP.GE.OR P5, PT, R3, UR14, P3 ;  /* 0x0000000e03007c0c */ /* 0x000fe40009fa6670 */
[----:B------:R-:W-:Y:S02]  /*101f0*/  ISETP.GE.OR P4, PT, R2, UR14, P3 ;  /* 0x0000000e02007c0c */ /* 0x000fe40009f86670 */
[----:B------:R-:W-:Y:S01]  /*10200*/  ISETP.GE.OR P3, PT, R0, UR14, P3 ;  /* 0x0000000e00007c0c */ /* 0x000fe20009f66670 */
[----:B------:R-:W-:-:S12]  /*10210*/  @P0 BRA `(.L_x_131) ;  /* 0x0000000000480947 */ /* 0x000fd80003800000 */
[----:B------:R-:W-:Y:S01]  /*10220*/  IADD3 R7, P0, R14, 0x60, RZ ;  /* 0x000000600e077810 */ /* 0x000fe20007f1e0ff */
[----:B------:R-:W-:Y:S01]  /*10230*/  ULDC.64 UR4, c[0x0][0x298] ;  /* 0x0000a60000047ab9 */ /* 0x000fe20000000a00 */
[----:B------:R-:W-:Y:S01]  /*10240*/  IMAD.MOV.U32 R11, RZ, RZ, R13 ;  /* 0x000000ffff0b7224 */ /* 0x000fe200078e000d */
[----:B------:R-:W-:Y:S02]  /*10250*/  ULDC UR7, c[0x0][0x2d0] ;  /* 0x0000b40000077ab9 */ /* 0x000fe40000000800 */
[----:B--23--:R-:W-:Y:S01]  /*10260*/  IMAD.X R8, RZ, RZ, R15, P0 ;  /* 0x000000ffff087224 */ /* 0x00cfe200000e060f */
[----:B------:R-:W-:Y:S01]  /*10270*/  ISETP.GE.AND P2, PT, R6, UR7, PT ;  /* 0x0000000706007c0c */ /* 0x000fe2000bf46270 */
[----:B------:R-:W-:Y:S01]  /*10280*/  IMAD.WIDE.U32 R10, R7, UR4, R10 ;  /* 0x00000004070a7c25 */ /* 0x000fe2000f8e000a */
[----:B------:R-:W-:-:S03]  /*10290*/  ISETP.GE.AND P1, PT, R5, UR7, PT ;  /* 0x0000000705007c0c */ /* 0x000fc6000bf26270 */
[----:B------:R-:W-:-:S04]  /*102a0*/  IMAD R8, R8, UR4, RZ ;  /* 0x0000000408087c24 */ /* 0x000fc8000f8e02ff */
[----:B------:R-:W-:Y:S01]  /*102b0*/  IMAD R8, R7, UR5, R8 ;  /* 0x0000000507087c24 */ /* 0x000fe2000f8e0208 */
[----:B------:R-:W-:Y:S02]  /*102c0*/  ULDC.64 UR4, c[0x0][0x280] ;  /* 0x0000a00000047ab9 */ /* 0x000fe40000000a00 */
[----:B------:R-:W-:Y:S01]  /*102d0*/  LEA R12, P0, R10, UR4, 0x1 ;  /* 0x000000040a0c7c11 */ /* 0x000fe2000f8008ff */
[----:B------:R-:W-:-:S05]  /*102e0*/  IMAD.IADD R7, R11, 0x1, R8 ;  /* 0x000000010b077824 */ /* 0x000fca00078e0208 */
[----:B------:R-:W-:Y:S02]  /*102f0*/  LEA.HI.X R13, R10, UR5, R7, 0x1, P0 ;  /* 0x000000050a0d7c11 */ /* 0x000fe400080f0c07 */
[----:B------:R-:W-:-:S03]  /*10300*/  ISETP.GE.AND P0, PT, R4, UR7, PT ;  /* 0x0000000704007c0c */ /* 0x000fc6000bf06270 */
[----:B------:R4:W-:Y:S04]  /*10310*/  @!P2 STG.E.128 desc[UR20][R12.64], RZ ;  /* 0x000000ff0c00a986 */ /* 0x0009e8000c101d14 */
[----:B------:R4:W-:Y:S06]  /*10320*/  @!P1 STG.E.128 desc[UR20][R12.64+0x80], RZ ;  /* 0x000080ff0c009986 */ /* 0x0009ec000c101d14 */
[----:B------:R4:W-:Y:S02]  /*10330*/  @!P0 STG.E.128 desc[UR20][R12.64+0x100], RZ ;  /* 0x000100ff0c008986 */ /* 0x0009e4000c101d14 */
.L_x_131:
[----:B------:R-:W-:Y:S05]  /*10340*/  BSYNC B0 ;  /* 0x0000000000007941 */ /* 0x000fea0003800000 */
.L_x_130:
[----:B------:R-:W-:Y:S04]  /*10350*/  BSSY B0, `(.L_x_132) ;  /* 0x000000a000007945 */ /* 0x000fe80003800000 */
[----:B------:R-:W-:Y:S05]  /*10360*/  @P6 BRA `(.L_x_133) ;  /* 0x0000000000206947 */ /* 0x000fea0003800000 */
[----:B------:R-:W-:Y:S01]  /*10370*/  IMAD R4, R16, UR15, RZ ;  /* 0x0000000f10047c24 */ /* 0x000fe2000f8e02ff */
[----:B------:R-:W-:-:S04]  /*10380*/  ULDC.64 UR4, c[0x0][0x2b0] ;  /* 0x0000ac0000047ab9 */ /* 0x000fc80000000a00 */
[----:B------:R-:W-:-:S04]  /*10390*/  IADD3 R5, P0, R4, UR6, RZ ;  /* 0x0000000604057c10 */ /* 0x000fc8000ff1e0ff */
[----:B------:R-:W-:Y:S02]  /*103a0*/  LEA.HI.X.SX32 R4, R4, UR24, 0x1, P0 ;  /* 0x0000001804047c11 */ /* 0x000fe400080f0eff */
[----:B------:R-:W-:-:S04]  /*103b0*/  LEA R6, P0, R5, UR4, 0x2 ;  /* 0x0000000405067c11 */ /* 0x000fc8000f8010ff */
[----:B------:R-:W-:Y:S01]  /*103c0*/  LEA.HI.X R7, R5, UR5, R4, 0x2, P0 ;  /* 0x0000000505077c11 */ /* 0x000fe200080f1404 */
[----:B------:R-:W-:-:S05]  /*103d0*/  IMAD.MOV.U32 R5, RZ, RZ, 0x7f800000 ;  /* 0x7f800000ff057424 */ /* 0x000fca00078e00ff */
[----:B------:R1:W-:Y:S03]  /*103e0*/  STG.E desc[UR20][R6.64], R5 ;  /* 0x0000000506007986 */ /* 0x0003e6000c101914 */
.L_x_133:
[----:B------:R-:W-:Y:S05]  /*103f0*/  BSYNC B0 ;  /* 0x0000000000007941 */ /* 0x000fea0003800000 */
.L_x_132:
[----:B------:R-:W-:Y:S04]  /*10400*/  BSSY B0, `(.L_x_134) ;  /* 0x000000a000007945 */ /* 0x000fe80003800000 */
[----:B------:R-:W-:Y:S05]  /*10410*/  @P5 BRA `(.L_x_135) ;  /* 0x0000000000205947 */ /* 0x000fea0003800000 */
[----:B------:R-:W-:Y:S01]  /*10420*/  IMAD R3, R3, UR15, RZ ;  /* 0x0000000f03037c24 */ /* 0x000fe2000f8e02ff */
[----:B------:R-:W-:-:S04]  /*10430*/  ULDC.64 UR4, c[0x0][0x2b0] ;  /* 0x0000ac0000047ab9 */ /* 0x000fc80000000a00 */
[----:B------:R-:W-:-:S04]  /*10440*/  IADD3 R4, P0, R3, UR6, RZ ;  /* 0x0000000603047c10 */ /* 0x000fc8000ff1e0ff */
[----:B------:R-:W-:Y:S02]  /*10450*/  LEA.HI.X.SX32 R3, R3, UR24, 0x1, P0 ;  /* 0x0000001803037c11 */ /* 0x000fe400080f0eff */
[----:B-1----:R-:W-:-:S04]  /*10460*/  LEA R6, P0, R4, UR4, 0x2 ;  /* 0x0000000404067c11 */ /* 0x002fc8000f8010ff */
[----:B------:R-:W-:Y:S01]  /*10470*/  LEA.HI.X R7, R4, UR5, R3, 0x2, P0 ;  /* 0x0000000504077c11 */ /* 0x000fe200080f1403 */
[----:B------:R-:W-:-:S05]  /*10480*/  IMAD.MOV.U32 R3, RZ, RZ, 0x7f800000 ;  /* 0x7f800000ff037424 */ /* 0x000fca00078e00ff */
[----:B------:R1:W-:Y:S03]  /*10490*/  STG.E desc[UR20][R6.64], R3 ;  /* 0x0000000306007986 */ /* 0x0003e6000c101914 */
.L_x_135:
[----:B------:R-:W-:Y:S05]  /*104a0*/  BSYNC B0 ;  /* 0x0000000000007941 */ /* 0x000fea0003800000 */
.L_x_134:
[----:B------:R-:W-:Y:S04]  /*104b0*/  BSSY B0, `(.L_x_136) ;  /* 0x000000a000007945 */ /* 0x000fe80003800000 */
[----:B------:R-:W-:Y:S05]  /*104c0*/  @P4 BRA `(.L_x_137) ;  /* 0x0000000000204947 */ /* 0x000fea0003800000 */
[----:B------:R-:W-:Y:S01]  /*104d0*/  IMAD R2, R2, UR15, RZ ;  /* 0x0000000f02027c24 */ /* 0x000fe2000f8e02ff */
[----:B------:R-:W-:-:S04]  /*104e0*/  ULDC.64 UR4, c[0x0][0x2b0] ;  /* 0x0000ac0000047ab9 */ /* 0x000fc80000000a00 */
[----:B-1----:R-:W-:-:S04]  /*104f0*/  IADD3 R3, P0, R2, UR6, RZ ;  /* 0x0000000602037c10 */ /* 0x002fc8000ff1e0ff */
[----:B------:R-:W-:Y:S02]  /*10500*/  LEA.HI.X.SX32 R2, R2, UR24, 0x1, P0 ;  /* 0x0000001802027c11 */ /* 0x000fe400080f0eff */
[----:B------:R-:W-:-:S04]  /*10510*/  LEA R4, P0, R3, UR4, 0x2 ;  /* 0x0000000403047c11 */ /* 0x000fc8000f8010ff */
[----:B------:R-:W-:Y:S01]  /*10520*/  LEA.HI.X R5, R3, UR5, R2, 0x2, P0 ;  /* 0x0000000503057c11 */ /* 0x000fe200080f1402 */
[----:B------:R-:W-:-:S05]  /*10530*/  IMAD.MOV.U32 R3, RZ, RZ, 0x7f800000 ;  /* 0x7f800000ff037424 */ /* 0x000fca00078e00ff */
[----:B------:R1:W-:Y:S03]  /*10540*/  STG.E desc[UR20][R4.64], R3 ;  /* 0x0000000304007986 */ /* 0x0003e6000c101914 */
.L_x_137:
[----:B------:R-:W-:Y:S05]  /*10550*/  BSYNC B0 ;  /* 0x0000000000007941 */ /* 0x000fea0003800000 */
.L_x_136:
[----:B------:R-:W-:Y:S05]  /*10560*/  @P3 EXIT ;  /* 0x000000000000394d */ /* 0x000fea0003800000 */
[----:B------:R-:W-:Y:S01]  /*10570*/  IMAD R0, R0, UR15, RZ ;  /* 0x0000000f00007c24 */ /* 0x000fe2000f8e02ff */
[----:B------:R-:W-:Y:S01]  /*10580*/  ULDC.64 UR4, c[0x0][0x2b0] ;  /* 0x0000ac0000047ab9 */ /* 0x000fe20000000a00 */
[----:B-1----:R-:W-:-:S03]  /*10590*/  IMAD.MOV.U32 R5, RZ, RZ, 0x7f800000 ;  /* 0x7f800000ff057424 */ /* 0x002fc600078e00ff */
[----:B------:R-:W-:-:S04]  /*105a0*/  IADD3 R3, P0, R0, UR6, RZ ;  /* 0x0000000600037c10 */ /* 0x000fc8000ff1e0ff */
[----:B------:R-:W-:Y:S02]  /*105b0*/  LEA.HI.X.SX32 R0, R0, UR24, 0x1, P0 ;  /* 0x0000001800007c11 */ /* 0x000fe400080f0eff */
[----:B------:R-:W-:-:S04]  /*105c0*/  LEA R2, P0, R3, UR4, 0x2 ;  /* 0x0000000403027c11 */ /* 0x000fc8000f8010ff */
[----:B------:R-:W-:-:S05]  /*105d0*/  LEA.HI.X R3, R3, UR5, R0, 0x2, P0 ;  /* 0x0000000503037c11 */ /* 0x000fca00080f1400 */
[----:B------:R-:W-:Y:S01]  /*105e0*/  STG.E desc[UR20][R2.64], R5 ;  /* 0x0000000502007986 */ /* 0x000fe2000c101914 */
[----:B------:R-:W-:Y:S05]  /*105f0*/  EXIT ;  /* 0x000000000000794d */ /* 0x000fea0003800000 */
.L_x_138:
        /* <DEDUP_REMOVED lines=16> */
.L_x_801:


//--------------------- .text._ZN5flash16flash_fwd_kernelI23Flash_fwd_kernel_traitsILi192ELi128ELi64ELi8ELb0ELb0EN7cutlass6half_tE19Flash_kernel_traitsILi192ELi128ELi64ELi8ES3_EELb0ELb1ELb0ELb0ELb0ELb0ELb1ELb0EEEvNS_16Flash_fwd_paramsE --------------------------
	.section	.text._ZN5flash16flash_fwd_kernelI23Flash_fwd_kernel_traitsILi192ELi128ELi64ELi8ELb0ELb0EN7cutlass6half_tE19Flash_kernel_traitsILi192ELi128ELi64ELi8ES3_EELb0ELb1ELb0ELb0ELb0ELb0ELb1ELb0EEEvNS_16Flash_fwd_paramsE,"ax",@progbits
	.align	128
        .global         _ZN5flash16flash_fwd_kernelI23Flash_fwd_kernel_traitsILi192ELi128ELi64ELi8ELb0ELb0EN7cutlass6half_tE19Flash_kernel_traitsILi192ELi128ELi64ELi8ES3_EELb0ELb1ELb0ELb0ELb0ELb0ELb1ELb0EEEvNS_16Flash_fwd_paramsE
        .type           _ZN5flash16flash_fwd_kernelI23Flash_fwd_kernel_traitsILi192ELi128ELi64ELi8ELb0ELb0EN7cutlass6half_tE19Flash_kernel_traitsILi192ELi128ELi64ELi8ES3_EELb0ELb1ELb0ELb0ELb0ELb0ELb1ELb0EEEvNS_16Flash_fwd_paramsE,@function
        .size           _ZN5flash16flash_fwd_kernelI23Flash_fwd_kernel_traitsILi192ELi128ELi64ELi8ELb0ELb0EN7cutlass6half_tE19Flash_kernel_traitsILi192ELi128ELi64ELi8ES3_EELb0ELb1ELb0ELb0ELb0ELb0ELb1ELb0EEEvNS_16Flash_fwd_paramsE,(.L_x_802 - _ZN5flash16flash_fwd_kernelI23Flash_fwd_kernel_traitsILi192ELi128ELi64ELi8ELb0ELb0EN7cutlass6half_tE19Flash_kernel_traitsILi192ELi128ELi64ELi8ES3_EELb0ELb1ELb0ELb0ELb0ELb0ELb1ELb0EEEvNS_16Flash_fwd_paramsE)
        .other          _ZN5flash16flash_fwd_kernelI23Flash_fwd_kernel_traitsILi192ELi128ELi64ELi8ELb0ELb0EN7cutlass6half_tE19Flash_kernel_traitsILi192ELi128ELi64ELi8ES3_EELb0ELb1ELb0ELb0ELb0ELb0ELb1ELb0EEEvNS_16Flash_fwd_paramsE,@"STO_CUDA_ENTRY STV_DEFAULT"
_ZN5flash16flash_fwd_kernelI23Flash_fwd_kernel_traitsILi192ELi128ELi64ELi8ELb0ELb0EN7cutlass6half_tE19Flash_kernel_traitsILi192ELi128ELi64ELi8ES3_EELb0ELb1ELb0ELb0ELb0ELb0ELb1ELb0EEEvNS_16Flash_fwd_paramsE:
.text._ZN5flash16flash_fwd_kernelI23Flash_fwd_kernel_traitsILi192ELi128ELi64ELi8ELb0ELb0EN7cutlass6half_tE19Flash_kernel_traitsILi192ELi128ELi64ELi8ES3_EELb0ELb1ELb0ELb0ELb0ELb0ELb1ELb0EEEvNS_16Flash_fwd_paramsE:
        /* <DEDUP_REMOVED lines=54> */
.L_x_139:
[----:B------:R-:W-:-:S05]  /*0360*/  ULDC UR5, c[0x0][0x2c8] ;  /* 0x0000b20000057ab9 */ /* 0x000fca0000000800 */
.L_x_140:
        /* <DEDUP_REMOVED lines=116> */
.L_x_142:
        /* <DEDUP_REMOVED lines=25> */
.L_x_143:
        /* <DEDUP_REMOVED lines=81> */
.L_x_145:
[----:B------:R-:W-:Y:S05]  /*1150*/  BSYNC B0 ;  /* 0x0000000000007941 */ /* 0x000fea0003800000 */
.L_x_144:
        /* <DEDUP_REMOVED lines=40> */
.L_x_147:
[----:B------:R-:W-:Y:S05]  /*13e0*/  BSYNC B0 ;  /* 0x0000000000007941 */ /* 0x000fea0003800000 */
.L_x_146:
        /* <DEDUP_REMOVED lines=40> */
.L_x_149:
[----:B------:R-:W-:Y:S05]  /*1670*/  BSYNC B0 ;  /* 0x0000000000007941 */ /* 0x000fea0003800000 */
.L_x_148:
        /* <DEDUP_REMOVED lines=39> */
.L_x_151:
[----:B------:R-:W-:Y:S05]  /*18f0*/  BSYNC B0 ;  /* 0x0000000000007941 */ /* 0x000fea0003800000 */
.L_x_150:
        /* <DEDUP_REMOVED lines=51> */
.L_x_153:
[----:B------:R-:W-:Y:S05]  /*1c30*/  BSYNC B0 ;  /* 0x0000000000007941 */ /* 0x000fea0003800000 */
.L_x_152:
        /* <DEDUP_REMOVED lines=36> */
.L_x_155:
[----:B------:R-:W-:Y:S05]  /*1e80*/  BSYNC B0 ;  /* 0x0000000000007941 */ /* 0x000fea0003800000 */
.L_x_154:
        /* <DEDUP_REMOVED lines=58> */
.L_x_157:
[----:B------:R-:W-:Y:S05]  /*2230*/  BSYNC B0 ;  /* 0x0000000000007941 */ /* 0x000fea0003800000 */
.L_x_156:
        /* <DEDUP_REMOVED lines=39> */
.L_x_159:
[----:B------:R-:W-:Y:S05]  /*24b0*/  BSYNC B0 ;  /* 0x0000000000007941 */ /* 0x000fea0003800000 */
.L_x_158:
[----:B------:R-:W-:Y:S01]  /*24c0*/  LDSM.16.M88.4 R16, [R206] ;  /* 0x00000000ce10783b */ /* 0x000fe20000000200 */
[----:B------:R-:W-:Y:S01]  /*24d0*/  R2P PR, R5, 0x6 ;  /* 0x0000000605007804 */ /* 0x000fe20000000000 */
[----:B------:R-:W-:Y:S01]  /*24e0*/  IMAD.MOV.U32 R7, RZ, RZ, 0x10 ;  /* 0x00000010ff077424 */ /* 0x000fe200078e00ff */
[C---:B------:R-:W-:Y:S01]  /*24f0*/  LOP3.LUT P0, RZ, R2.reuse, 0x2, RZ, 0xc0, !PT ;  /* 0x0000000202ff7812 */ /* 0x040fe2000780c0ff */
[----:B------:R-:W5:Y:S01]  /*2500*/  LDSM.16.M88.4 R32, [R205+0xc000] ;  /* 0x00c00000cd20783b */ /* 0x000f620000000200 */
[----:B------:R-:W-:Y:S01]  /*2510*/  VIADD R5, R205, 0xc000 ;  /* 0x0000c000cd057836 */ /* 0x000fe20000000000 */
[----:B------:R-:W-:Y:S01]  /*2520*/  ULDC UR30, c[0x0][0x39c] ;  /* 0x0000e700001e7ab9 */ /* 0x000fe20000000800 */
[----:B------:R-:W-:Y:S01]  /*2530*/  SEL R7, R7, 0xfffffff0, !P0 ;  /* 0xfffffff007077807 */ /* 0x000fe20004000000 */
[----:B------:R-:W-:Y:S01]  /*2540*/  VIADD R203, R205, 0xc020 ;  /* 0x0000c020cdcb7836 */ /* 0x000fe20000000000 */
[----:B------:R-:W4:Y:S01]  /*2550*/  LDSM.16.M88.4 R40, [R205+0xc800] ;  /* 0x00c80000cd28783b */ /* 0x000f220000000200 */
[----:B------:R-:W-:Y:S01]  /*2560*/  LOP3.LUT P0, RZ, R2, 0x4, RZ, 0xc0, !PT ;  /* 0x0000000402ff7812 */ /* 0x000fe2000780c0ff */
[----:B------:R-:W-:Y:S01]  /*2570*/  IMAD.MOV.U32 R2, RZ, RZ, 0x40 ;  /* 0x00000040ff027424 */ /* 0x000fe200078e00ff */
[----:B------:R-:W-:Y:S01]  /*2580*/  LEA R101, R101, UR19, 0x4 ;  /* 0x0000001365657c11 */ /* 0x000fe2000f8e20ff */
[----:B------:R-:W-:Y:S01]  /*2590*/  IMAD R204, R7, 0x2, R206 ;  /* 0x0000000207cc7824 */ /* 0x000fe200078e02ce */
[----:B------:R-:W4:Y:S01]  /*25a0*/  LDSM.16.M88.4 R76, [R205+0xd000] ;  /* 0x00d00000cd4c783b */ /* 0x000f220000000200 */
[----:B------:R-:W-:Y:S01]  /*25b0*/  @P1 VIADD R203, R5, 0xffffffe0 ;  /* 0xffffffe005cb1836 */ /* 0x000fe20000000000 */
[----:B------:R-:W-:Y:S01]  /*25c0*/  SEL R2, R2, 0xffffffc0, !P2 ;  /* 0xffffffc002027807 */ /* 0x000fe20005000000 */
[----:B------:R-:W-:Y:S01]  /*25d0*/  IMAD.MOV.U32 R5, RZ, RZ, 0x20 ;  /* 0x00000020ff057424 */ /* 0x000fe200078e00ff */
[----:B------:R-:W-:Y:S01]  /*25e0*/  LDSM.16.M88.4 R36, [R204] ;  /* 0x00000000cc24783b */ /* 0x000fe20000000200 */
[----:B------:R-:W-:Y:S01]  /*25f0*/  IMAD.SHL.U32 R133, R4, 0x2, RZ ;  /* 0x0000000204857824 */ /* 0x000fe200078e00ff */
[----:B------:R-:W-:Y:S01]  /*2600*/  UISETP.GE.AND UP0, UPT, UR17, 0x2, UPT ;  /* 0x000000021100788c */ /* 0x000fe2000bf06270 */
[----:B------:R-:W-:Y:S01]  /*2610*/  IMAD.IADD R199, R205, 0x1, R2 ;  /* 0x00000001cdc77824 */ /* 0x000fe200078e0202 */
[----:B------:R-:W4:Y:S01]  /*2620*/  LDSM.16.M88.4 R12, [R203] ;  /* 0x00000000cb0c783b */ /* 0x000f220000000200 */
[----:B------:R-:W-:Y:S01]  /*2630*/  SEL R5, R5, 0xffffffe0, !P0 ;  /* 0xffffffe005057807 */ /* 0x000fe20004000000 */
[----:B------:R-:W-:Y:S01]  /*2640*/  IMAD.IADD R192, R2, 0x1, R203 ;  /* 0x0000000102c07824 */ /* 0x000fe200078e02cb */
[----:B------:R-:W-:Y:S01]  /*2650*/  LOP3.LUT R133, R133, 0x6, RZ, 0xc0, !PT ;  /* 0x0000000685857812 */ /* 0x000fe200078ec0ff */
[----:B------:R-:W4:Y:S01]  /*2660*/  LDSM.16.M88.4 R20, [R205+0xd800] ;  /* 0x00d80000cd14783b */ /* 0x000f220000000200 */
[----:B------:R-:W-:-:S02]  /*2670*/  VIADD R195, R203, 0x800 ;  /* 0x00000800cbc37836 */ /* 0x000fc40000000000 */
[C---:B------:R-:W-:Y:S01]  /*2680*/  IMAD R202, R5.reuse, 0x2, R206 ;  /* 0x0000000205ca7824 */ /* 0x040fe200078e02ce */
[----:B-123--:R-:W-:Y:S01]  /*2690*/  LDSM.16.M88.4 R8, [R199+0xc000] ;  /* 0x00c00000c708783b */ /* 0x00efe20000000200 */
[----:B------:R-:W-:Y:S02]  /*26a0*/  IMAD R201, R5, 0x2, R204 ;  /* 0x0000000205c97824 */ /* 0x000fe400078e02cc */
[C---:B------:R-:W-:Y:S01]  /*26b0*/  VIADD R194, R203.reuse, 0x1000 ;  /* 0x00001000cbc27836 */ /* 0x040fe20000000000 */
[----:B------:R-:W1:Y:S01]  /*26c0*/  LDSM.16.M88.4 R68, [R202] ;  /* 0x00000000ca44783b */ /* 0x000e620000000200 */
[C---:B------:R-:W-:Y:S02]  /*26d0*/  VIADD R193, R203.reuse, 0x1800 ;  /* 0x00001800cbc17836 */ /* 0x040fe40000000000 */
[C---:B------:R-:W-:Y:S01]  /*26e0*/  VIADD R191, R203.reuse, 0x2000 ;  /* 0x00002000cbbf7836 */ /* 0x040fe20000000000 */
[----:B------:R-:W2:Y:S01]  /*26f0*/  LDSM.16.M88.4 R64, [R203+0x800] ;  /* 0x00080000cb40783b */ /* 0x000ea20000000200 */
[----:B------:R-:W-:-:S02]  /*2700*/  VIADD R190, R203, 0x2800 ;  /* 0x00002800cbbe7836 */ /* 0x000fc40000000000 */
[C---:B------:R-:W-:Y:S01]  /*2710*/  VIADD R189, R203.reuse, 0x3000 ;  /* 0x00003000cbbd7836 */ /* 0x040fe20000000000 */
[----:B------:R-:W3:Y:S01]  /*2720*/  LDSM.16.M88.4 R60, [R203+0x1000] ;  /* 0x00100000cb3c783b */ /* 0x000ee20000000200 */
[C---:B------:R-:W-:Y:S01]  /*2730*/  VIADD R188, R203.reuse, 0x3800 ;  /* 0x00003800cbbc7836 */ /* 0x040fe20000000000 */
[C---:B-----5:R-:W-:Y:S01]  /*2740*/  HMMA.16816.F32 R24, R16.reuse, R32, RZ ;  /* 0x000000201018723c */ /* 0x060fe200000018ff */
[C---:B------:R-:W-:Y:S01]  /*2750*/  VIADD R187, R203.reuse, 0x4000 ;  /* 0x00004000cbbb7836 */ /* 0x040fe20000000000 */
[----:B------:R-:W5:Y:S01]  /*2760*/  LDSM.16.M88.4 R52, [R203+0x1800] ;  /* 0x00180000cb34783b */ /* 0x000f620000000200 */
[C---:B------:R-:W-:Y:S02]  /*2770*/  VIADD R186, R203.reuse, 0x4800 ;  /* 0x00004800cbba7836 */ /* 0x040fe40000000000 */
[C---:B------:R-:W-:Y:S01]  /*2780*/  VIADD R185, R203.reuse, 0x5000 ;  /* 0x00005000cbb97836 */ /* 0x040fe20000000000 */
[----:B------:R-:W-:Y:S01]  /*2790*/  HMMA.16816.F32 R32, R16, R34, RZ ;  /* 0x000000221020723c */ /* 0x000fe200000018ff */
[----:B------:R-:W-:Y:S01]  /*27a0*/  LDSM.16.M88.4 R48, [R201] ;  /* 0x00000000c930783b */ /* 0x000fe20000000200 */
[----:B------:R-:W-:-:S03]  /*27b0*/  VIADD R184, R203, 0x5800 ;  /* 0x00005800cbb87836 */ /* 0x000fc60000000000 */
[----:B------:R-:W-:Y:S01]  /*27c0*/  LDSM.16.M88.4 R80, [R199+0xc800] ;  /* 0x00c80000c750783b */ /* 0x000fe20000000200 */
[C---:B----4-:R-:W-:Y:S03]  /*27d0*/  HMMA.16816.F32 R44, R16.reuse, R40, RZ ;  /* 0x00000028102c723c */ /* 0x050fe600000018ff */
[----:B------:R-:W-:Y:S03]  /*27e0*/  LDSM.16.M88.4 R28, [R199+0xd000] ;  /* 0x00d00000c71c783b */ /* 0x000fe60000000200 */
[----:B------:R-:W-:Y:S01]  /*27f0*/  HMMA.16816.F32 R56, R16, R76, RZ ;  /* 0x0000004c1038723c */ /* 0x000fe200000018ff */
[----:B------:R-:W-:Y:S04]  /*2800*/  LDSM.16.M88.4 R84, [R202+0x4000] ;  /* 0x00400000ca54783b */ /* 0x000fe80000000200 */
[----:B------:R-:W-:Y:S01]  /*2810*/  LDSM.16.M88.4 R96, [R192+0x2800] ;  /* 0x00280000c060783b */ /* 0x000fe20000000200 */
[----:B------:R-:W-:Y:S03]  /*2820*/  HMMA.16816.F32 R24, R36, R12, R24 ;  /* 0x0000000c2418723c */ /* 0x000fe60000001818 */
[----:B------:R-:W-:Y:S03]  /*2830*/  LDSM.16.M88.4 R92, [R203+0x4000] ;  /* 0x00400000cb5c783b */ /* 0x000fe60000000200 */
[C---:B------:R-:W-:Y:S01]  /*2840*/  HMMA.16816.F32 R40, R16.reuse, R42, RZ ;  /* 0x0000002a1028723c */ /* 0x040fe200000018ff */
[----:B------:R-:W-:Y:S04]  /*2850*/  LDSM.16.M88.4 R88, [R199+0xf000] ;  /* 0x00f00000c758783b */ /* 0x000fe80000000200 */
[----:B------:R-:W0:Y:S01]  /*2860*/  LDGDEPBAR ;  /* 0x00000000000079af */ /* 0x000e220000000000 */
[C---:B------:R-:W-:Y:S06]  /*2870*/  HMMA.16816.F32 R76, R16.reuse, R78, RZ ;  /* 0x0000004e104c723c */ /* 0x040fec00000018ff */
[C---:B------:R-:W-:Y:S06]  /*2880*/  HMMA.16816.F32 R72, R16.reuse, R20, RZ ;  /* 0x000000141048723c */ /* 0x040fec00000018ff */
[----:B------:R-:W-:Y:S01]  /*2890*/  HMMA.16816.F32 R16, R16, R22, RZ ;  /* 0x000000161010723c */ /* 0x000fe200000018ff */
[----:B------:R-:W-:Y:S05]  /*28a0*/  LDSM.16.M88.4 R20, [R199+0xd800] ;  /* 0x00d80000c714783b */ /* 0x000fea0000000200 */
[----:B------:R-:W-:Y:S01]  /*28b0*/  HMMA.16816.F32 R32, R36, R14, R32 ;  /* 0x0000000e2420723c */ /* 0x000fe20000001820 */
[----:B------:R-:W4:Y:S05]  /*28c0*/  LDSM.16.M88.4 R12, [R192] ;  /* 0x00000000c00c783b */ /* 0x000f2a0000000200 */
[----:B-1----:R-:W-:Y:S06]  /*28d0*/  HMMA.16816.F32 R24, R68, R8, R24 ;  /* 0x000000084418723c */ /* 0x002fec0000001818 */
[C---:B--2---:R-:W-:Y:S06]  /*28e0*/  HMMA.16816.F32 R44, R36.reuse, R64, R44 ;  /* 0x00000040242c723c */ /* 0x044fec000000182c */
[C---:B------:R-:W-:Y:S01]  /*28f0*/  HMMA.16816.F32 R40, R36.reuse, R66, R40 ;  /* 0x000000422428723c */ /* 0x040fe20000001828 */
[----:B------:R-:W-:Y:S05]  /*2900*/  LDSM.16.M88.4 R64, [R192+0x800] ;  /* 0x00080000c040783b */ /* 0x000fea0000000200 */
[C---:B---3--:R-:W-:Y:S06]  /*2910*/  HMMA.16816.F32 R56, R36.reuse, R60, R56 ;  /* 0x0000003c2438723c */ /* 0x048fec0000001838 */
[C---:B------:R-:W-:Y:S01]  /*2920*/  HMMA.16816.F32 R76, R36.reuse, R62, R76 ;  /* 0x0000003e244c723c */ /* 0x040fe2000000184c */
[----:B------:R-:W-:Y:S05]  /*2930*/  LDSM.16.M88.4 R60, [R192+0x1000] ;  /* 0x00100000c03c783b */ /* 0x000fea0000000200 */
[C---:B-----5:R-:W-:Y:S06]  /*2940*/  HMMA.16816.F32 R72, R36.reuse, R52, R72 ;  /* 0x000000342448723c */ /* 0x060fec0000001848 */
[----:B------:R-:W-:Y:S01]  /*2950*/  HMMA.16816.F32 R16, R36, R54, R16 ;  /* 0x000000362410723c */ /* 0x000fe20000001810 */
[----:B------:R-:W-:Y:S04]  /*2960*/  LDSM.16.M88.4 R36, [R205+0xe000] ;  /* 0x00e00000cd24783b */ /* 0x000fe80000000200 */
[----:B------:R-:W-:Y:S01]  /*2970*/  LDSM.16.M88.4 R52, [R192+0x1800] ;  /* 0x00180000c034783b */ /* 0x000fe20000000200 */
[----:B------:R-:W-:Y:S03]  /*2980*/  HMMA.16816.F32 R32, R68, R10, R32 ;  /* 0x0000000a4420723c */ /* 0x000fe60000001820 */
[----:B------:R-:W1:Y:S03]  /*2990*/  LDSM.16.M88.4 R8, [R206+0x4000] ;  /* 0x00400000ce08783b */ /* 0x000e660000000200 */
[----:B----4-:R-:W-:Y:S06]  /*29a0*/  HMMA.16816.F32 R24, R48, R12, R24 ;  /* 0x0000000c3018723c */ /* 0x010fec0000001818 */
[C---:B------:R-:W-:Y:S06]  /*29b0*/  HMMA.16816.F32 R44, R68.reuse, R80, R44 ;  /* 0x00000050442c723c */ /* 0x040fec000000182c */
[C---:B------:R-:W-:Y:S01]  /*29c0*/  HMMA.16816.F32 R40, R68.reuse, R82, R40 ;  /* 0x000000524428723c */ /* 0x040fe20000001828 */
[----:B------:R-:W-:Y:S05]  /*29d0*/  LDSM.16.M88.4 R80, [R199+0xf800] ;  /* 0x00f80000c750783b */ /* 0x000fea0000000200 */
[C---:B------:R-:W-:Y:S06]  /*29e0*/  HMMA.16816.F32 R56, R68.reuse, R28, R56 ;  /* 0x0000001c4438723c */ /* 0x040fec0000001838 */
[C---:B------:R-:W-:Y:S01]  /*29f0*/  HMMA.16816.F32 R76, R68.reuse, R30, R76 ;  /* 0x0000001e444c723c */ /* 0x040fe2000000184c */
[----:B------:R-:W-:Y:S05]  /*2a00*/  LDSM.16.M88.4 R28, [R205+0xf000] ;  /* 0x00f00000cd1c783b */ /* 0x000fea0000000200 */
[C---:B------:R-:W-:Y:S06]  /*2a10*/  HMMA.16816.F32 R72, R68.reuse, R20, R72 ;  /* 0x000000144448723c */ /* 0x040fec0000001848 */
[----:B------:R-:W-:Y:S01]  /*2a20*/  HMMA.16816.F32 R68, R68, R22, R16 ;  /* 0x000000164444723c */ /* 0x000fe20000001810 */
[----:B------:R-:W-:Y:S04]  /*2a30*/  LDSM.16.M88.4 R20, [R203+0x2000] ;  /* 0x00200000cb14783b */ /* 0x000fe80000000200 */
[----:B------:R-:W-:Y:S01]  /*2a40*/  LDSM.16.M88.4 R16, [R205+0xe800] ;  /* 0x00e80000cd10783b */ /* 0x000fe20000000200 */
[----:B------:R-:W-:Y:S03]  /*2a50*/  HMMA.16816.F32 R32, R48, R14, R32 ;  /* 0x0000000e3020723c */ /* 0x000fe60000001820 */
[----:B------:R-:W2:Y:S03]  /*2a60*/  LDSM.16.M88.4 R12, [R204+0x4000] ;  /* 0x00400000cc0c783b */ /* 0x000ea60000000200 */
[----:B-1----:R-:W-:Y:S06]  /*2a70*/  HMMA.16816.F32 R24, R8, R36, R24 ;  /* 0x000000240818723c */ /* 0x002fec0000001818 */
[C---:B------:R-:W-:Y:S06]  /*2a80*/  HMMA.16816.F32 R56, R48.reuse, R60, R56 ;  /* 0x0000003c3038723c */ /* 0x040fec0000001838 */
[C---:B------:R-:W-:Y:S01]  /*2a90*/  HMMA.16816.F32 R76, R48.reuse, R62, R76 ;  /* 0x0000003e304c723c */ /* 0x040fe2000000184c */
[----:B------:R-:W1:Y:S05]  /*2aa0*/  LDSM.16.M88.4 R60, [R199+0xe000] ;  /* 0x00e00000c73c783b */ /* 0x000e6a0000000200 */
[C---:B------:R-:W-:Y:S06]  /*2ab0*/  HMMA.16816.F32 R44, R48.reuse, R64, R44 ;  /* 0x00000040302c723c */ /* 0x040fec000000182c */
[C---:B------:R-:W-:Y:S01]  /*2ac0*/  HMMA.16816.F32 R40, R48.reuse, R66, R40 ;  /* 0x000000423028723c */ /* 0x040fe20000001828 */
[----:B------:R-:W-:Y:S05]  /*2ad0*/  LDSM.16.M88.4 R64, [R201+0x4000] ;  /* 0x00400000c940783b */ /* 0x000fea0000000200 */
[C---:B------:R-:W-:Y:S06]  /*2ae0*/  HMMA.16816.F32 R72, R48.reuse, R52, R72 ;  /* 0x000000343048723c */ /* 0x040fec0000001848 */
[----:B------:R-:W-:Y:S01]  /*2af0*/  HMMA.16816.F32 R68, R48, R54, R68 ;  /* 0x000000363044723c */ /* 0x000fe20000001844 */
[----:B------:R-:W3:Y:S04]  /*2b00*/  LDSM.16.M88.4 R52, [R205+0xf800] ;  /* 0x00f80000cd34783b */ /* 0x000ee80000000200 */
[----:B------:R-:W4:Y:S01]  /*2b10*/  LDSM.16.M88.4 R48, [R203+0x2800] ;  /* 0x00280000cb30783b */ /* 0x000f220000000200 */
[----:B------:R-:W-:Y:S03]  /*2b20*/  HMMA.16816.F32 R32, R8, R38, R32 ;  /* 0x000000260820723c */ /* 0x000fe60000001820 */
[----:B------:R-:W5:Y:S03]  /*2b30*/  LDSM.16.M88.4 R36, [R192+0x2000] ;  /* 0x00200000c024783b */ /* 0x000f660000000200 */
[----:B--2---:R-:W-:Y:S06]  /*2b40*/  HMMA.16816.F32 R24, R12, R20, R24 ;  /* 0x000000140c18723c */ /* 0x004fec0000001818 */
[C---:B------:R-:W-:Y:S06]  /*2b50*/  HMMA.16816.F32 R44, R8.reuse, R16, R44 ;  /* 0x00000010082c723c */ /* 0x040fec000000182c */
[----:B------:R-:W-:Y:S01]  /*2b60*/  HMMA.16816.F32 R40, R8, R18, R40 ;  /* 0x000000120828723c */ /* 0x000fe20000001828 */
[----:B------:R-:W2:Y:S05]  /*2b70*/  LDSM.16.M88.4 R16, [R203+0x3000] ;  /* 0x00300000cb10783b */ /* 0x000eaa0000000200 */
[----:B------:R-:W-:Y:S01]  /*2b80*/  HMMA.16816.F32 R32, R12, R22, R32 ;  /* 0x000000160c20723c */ /* 0x000fe20000001820 */
[----:B------:R-:W2:Y:S05]  /*2b90*/  LDSM.16.M88.4 R20, [R199+0xe800] ;  /* 0x00e80000c714783b */ /* 0x000eaa0000000200 */
[----:B-1----:R-:W-:Y:S06]  /*2ba0*/  HMMA.16816.F32 R24, R84, R60, R24 ;  /* 0x0000003c5418723c */ /* 0x002fec0000001818 */
[C---:B------:R-:W-:Y:S06]  /*2bb0*/  HMMA.16816.F32 R56, R8.reuse, R28, R56 ;  /* 0x0000001c0838723c */ /* 0x040fec0000001838 */
[C---:B------:R-:W-:Y:S01]  /*2bc0*/  HMMA.16816.F32 R76, R8.reuse, R30, R76 ;  /* 0x0000001e084c723c */ /* 0x040fe2000000184c */
[----:B------:R-:W-:Y:S05]  /*2bd0*/  LDSM.16.M88.4 R28, [R203+0x3800] ;  /* 0x00380000cb1c783b */ /* 0x000fea0000000200 */
[C---:B---3--:R-:W-:Y:S06]  /*2be0*/  HMMA.16816.F32 R72, R8.reuse, R52, R72 ;  /* 0x000000340848723c */ /* 0x048fec0000001848 */
[----:B------:R-:W-:Y:S01]  /*2bf0*/  HMMA.16816.F32 R68, R8, R54, R68 ;  /* 0x000000360844723c */ /* 0x000fe20000001844 */
[----:B------:R-:W-:Y:S04]  /*2c00*/  LDSM.16.M88.4 R52, [R206+0x8000] ;  /* 0x00800000ce34783b */ /* 0x000fe80000000200 */
[----:B------:R-:W1:Y:S01]  /*2c10*/  LDSM.16.M88.4 R8, [R205+0x10000] ;  /* 0x01000000cd08783b */ /* 0x000e620000000200 */
[C---:B----4-:R-:W-:Y:S06]  /*2c20*/  HMMA.16816.F32 R44, R12.reuse, R48, R44 ;  /* 0x000000300c2c723c */ /* 0x050fec000000182c */
[----:B------:R-:W-:Y:S01]  /*2c30*/  HMMA.16816.F32 R40, R12, R50, R40 ;  /* 0x000000320c28723c */ /* 0x000fe20000001828 */
[----:B------:R-:W-:Y:S05]  /*2c40*/  LDSM.16.M88.4 R48, [R205+0x10800] ;  /* 0x01080000cd30783b */ /* 0x000fea0000000200 */
[----:B------:R-:W-:Y:S01]  /*2c50*/  HMMA.16816.F32 R32, R84, R62, R32 ;  /* 0x0000003e5420723c */ /* 0x000fe20000001820 */
[----:B------:R-:W-:Y:S05]  /*2c60*/  LDSM.16.M88.4 R60, [R192+0x3000] ;  /* 0x00300000c03c783b */ /* 0x000fea0000000200 */
[----:B-----5:R-:W-:Y:S06]  /*2c70*/  HMMA.16816.F32 R24, R64, R36, R24 ;  /* 0x000000244018723c */ /* 0x020fec0000001818 */
[C---:B--2---:R-:W-:Y:S06]  /*2c80*/  HMMA.16816.F32 R56, R12.reuse, R16, R56 ;  /* 0x000000100c38723c */ /* 0x044fec0000001838 */
[----:B------:R-:W-:Y:S01]  /*2c90*/  HMMA.16816.F32 R76, R12, R18, R76 ;  /* 0x000000120c4c723c */ /* 0x000fe2000000184c */
[----:B------:R-:W2:Y:S05]  /*2ca0*/  LDSM.16.M88.4 R16, [R204+0x8000] ;  /* 0x00800000cc10783b */ /* 0x000eaa0000000200 */
[C---:B------:R-:W-:Y:S06]  /*2cb0*/  HMMA.16816.F32 R44, R84.reuse, R20, R44 ;  /* 0x00000014542c723c */ /* 0x040fec000000182c */
[----:B------:R-:W-:Y:S01]  /*2cc0*/  HMMA.16816.F32 R40, R84, R22, R40 ;  /* 0x000000165428723c */ /* 0x000fe20000001828 */
[----:B------:R-:W-:Y:S05]  /*2cd0*/  LDSM.16.M88.4 R20, [R192+0x4000] ;  /* 0x00400000c014783b */ /* 0x000fea0000000200 */
[----:B------:R-:W-:Y:S01]  /*2ce0*/  HMMA.16816.F32 R32, R64, R38, R32 ;  /* 0x000000264020723c */ /* 0x000fe20000001820 */
[----:B------:R-:W-:Y:S05]  /*2cf0*/  LDSM.16.M88.4 R36, [R203+0x4800] ;  /* 0x00480000cb24783b */ /* 0x000fea0000000200 */
[----:B-1----:R-:W-:Y:S06]  /*2d00*/  HMMA.16816.F32 R24, R52, R8, R24 ;  /* 0x000000083418723c */ /* 0x002fec0000001818 */
[C---:B------:R-:W-:Y:S06]  /*2d10*/  HMMA.16816.F32 R72, R12.reuse, R28, R72 ;  /* 0x0000001c0c48723c */ /* 0x040fec0000001848 */
[----:B------:R-:W-:Y:S01]  /*2d20*/  HMMA.16816.F32 R68, R12, R30, R68 ;  /* 0x0000001e0c44723c */ /* 0x000fe20000001844 */
[----:B------:R-:W-:Y:S04]  /*2d30*/  LDSM.16.M88.4 R12, [R202+0x8000] ;  /* 0x00800000ca0c783b */ /* 0x000fe80000000200 */
[----:B------:R-:W1:Y:S01]  /*2d40*/  LDSM.16.M88.4 R28, [R199+0x10000] ;  /* 0x01000000c71c783b */ /* 0x000e620000000200 */
[C---:B------:R-:W-:Y:S06]  /*2d50*/  HMMA.16816.F32 R44, R64.reuse, R96, R44 ;  /* 0x00000060402c723c */ /* 0x040fec000000182c */
[----:B------:R-:W-:Y:S06]  /*2d60*/  HMMA.16816.F32 R40, R64, R98, R40 ;  /* 0x000000624028723c */ /* 0x000fec0000001828 */
[----:B------:R-:W-:Y:S01]  /*2d70*/  HMMA.16816.F32 R32, R52, R10, R32 ;  /* 0x0000000a3420723c */ /* 0x000fe20000001820 */
[----:B------:R-:W3:Y:S05]  /*2d80*/  LDSM.16.M88.4 R8, [R201+0x8000] ;  /* 0x00800000c908783b */ /* 0x000eea0000000200 */
[----:B--2---:R-:W-:Y:S06]  /*2d90*/  HMMA.16816.F32 R24, R16, R92, R24 ;  /* 0x0000005c1018723c */ /* 0x004fec0000001818 */
[----:B------:R-:W-:Y:S06]  /*2da0*/  HMMA.16816.F32 R56, R84, R88, R56 ;  /* 0x000000585438723c */ /* 0x000fec0000001838 */
[C---:B------:R-:W-:Y:S06]  /*2db0*/  HMMA.16816.F32 R44, R52.reuse, R48, R44 ;  /* 0x00000030342c723c */ /* 0x040fec000000182c */
[----:B------:R-:W-:Y:S01]  /*2dc0*/  HMMA.16816.F32 R40, R52, R50, R40 ;  /* 0x000000323428723c */ /* 0x000fe20000001828 */
[----:B------:R-:W-:Y:S05]  /*2dd0*/  LDSM.16.M88.4 R48, [R205+0x11000] ;  /* 0x01100000cd30783b */ /* 0x000fea0000000200 */
[----:B------:R-:W-:Y:S06]  /*2de0*/  HMMA.16816.F32 R32, R16, R94, R32 ;  /* 0x0000005e1020723c */ /* 0x000fec0000001820 */
[----:B-1----:R-:W-:Y:S06]  /*2df0*/  HMMA.16816.F32 R24, R12, R28, R24 ;  /* 0x0000001c0c18723c */ /* 0x002fec0000001818 */
[----:B------:R-:W-:Y:S01]  /*2e00*/  HMMA.16816.F32 R88, R84, R90, R76 ;  /* 0x0000005a5458723c */ /* 0x000fe2000000184c */
[----:B------:R-:W1:Y:S05]  /*2e10*/  LDSM.16.M88.4 R76, [R199+0x10800] ;  /* 0x01080000c74c783b */ /* 0x000e6a0000000200 */
[----:B------:R-:W-:Y:S06]  /*2e20*/  HMMA.16816.F32 R56, R64, R60, R56 ;  /* 0x0000003c4038723c */ /* 0x000fec0000001838 */
[C---:B------:R-:W-:Y:S06]  /*2e30*/  HMMA.16816.F32 R44, R16.reuse, R36, R44 ;  /* 0x00000024102c723c */ /* 0x040fec000000182c */
[----:B------:R-:W-:Y:S01]  /*2e40*/  HMMA.16816.F32 R40, R16, R38, R40 ;  /* 0x000000261028723c */ /* 0x000fe20000001828 */
[----:B------:R-:W-:Y:S05]  /*2e50*/  LDSM.16.M88.4 R36, [R203+0x5000] ;  /* 0x00500000cb24783b */ /* 0x000fea0000000200 */
[----:B------:R-:W-:Y:S01]  /*2e60*/  HMMA.16816.F32 R32, R12, R30, R32 ;  /* 0x0000001e0c20723c */ /* 0x000fe20000001820 */
[----:B------:R-:W-:Y:S05]  /*2e70*/  LDSM.16.M88.4 R28, [R192+0x4800] ;  /* 0x00480000c01c783b */ /* 0x000fea0000000200 */
[----:B---3--:R-:W-:Y:S06]  /*2e80*/  HMMA.16816.F32 R24, R8, R20, R24 ;  /* 0x000000140818723c */ /* 0x008fec0000001818 */
[----:B------:R-:W-:Y:S01]  /*2e90*/  HMMA.16816.F32 R88, R64, R62, R88 ;  /* 0x0000003e4058723c */ /* 0x000fe20000001858 */
[----:B------:R-:W2:Y:S05]  /*2ea0*/  LDSM.16.M88.4 R60, [R192+0x3800] ;  /* 0x00380000c03c783b */ /* 0x000eaa0000000200 */
[----:B------:R-:W-:Y:S06]  /*2eb0*/  HMMA.16816.F32 R72, R84, R80, R72 ;  /* 0x000000505448723c */ /* 0x000fec0000001848 */
[----:B-1----:R-:W-:Y:S06]  /*2ec0*/  HMMA.16816.F32 R44, R12, R76, R44 ;  /* 0x0000004c0c2c723c */ /* 0x002fec000000182c */
[----:B------:R-:W-:Y:S01]  /*2ed0*/  HMMA.16816.F32 R56, R52, R48, R56 ;  /* 0x000000303438723c */ /* 0x000fe20000001838 */
[----:B------:R-:W-:Y:S01]  /*2ee0*/  FMUL.FTZ R76, R24, UR30 ;  /* 0x0000001e184c7c20 */ /* 0x000fe20008410000 */
[----:B------:R-:W-:Y:S01]  /*2ef0*/  FMUL.FTZ R80, R25, UR30 ;  /* 0x0000001e19507c20 */ /* 0x000fe20008410000 */
[----:B------:R-:W-:-:S03]  /*2f00*/  FMUL.FTZ R77, R26, UR30 ;  /* 0x0000001e1a4d7c20 */ /* 0x000fc60008410000 */
[----:B------:R-:W-:Y:S01]  /*2f10*/  HMMA.16816.F32 R40, R12, R78, R40 ;  /* 0x0000004e0c28723c */ /* 0x000fe20000001828 */
[----:B------:R-:W-:Y:S05]  /*2f20*/  MUFU.TANH R76, R76 ;  /* 0x0000004c004c7308 */ /* 0x000fea0000002400 */
[----:B------:R-:W-:Y:S01]  /*2f30*/  HMMA.16816.F32 R32, R8, R22, R32 ;  /* 0x000000160820723c */ /* 0x000fe20000001820 */
[----:B------:R-:W-:Y:S01]  /*2f40*/  FMUL.FTZ R78, R27, UR30 ;  /* 0x0000001e1b4e7c20 */ /* 0x000fe20008410000 */
[----:B------:R-:W-:Y:S01]  /*2f50*/  LDSM.16.M88.4 R20, [R199+0x11000] ;  /* 0x01100000c714783b */ /* 0x000fe20000000200 */
[----:B------:R-:W1:Y:S03]  /*2f60*/  MUFU.TANH R80, R80 ;  /* 0x0000005000507308 */ /* 0x000e660000002400 */
[----:B------:R-:W-:Y:S01]  /*2f70*/  HMMA.16816.F32 R88, R52, R50, R88 ;  /* 0x000000323458723c */ /* 0x000fe20000001858 */
[----:B------:R-:W3:Y:S04]  /*2f80*/  LDSM.16.M88.4 R24, [R205+0x11800] ;  /* 0x01180000cd18783b */ /* 0x000ee80000000200 */
[----:B------:R-:W-:Y:S01]  /*2f90*/  LDSM.16.M88.4 R48, [R192+0x5000] ;  /* 0x00500000c030783b */ /* 0x000fe20000000200 */
[----:B------:R-:W-:Y:S01]  /*2fa0*/  HMMA.16816.F32 R68, R84, R82, R68 ;  /* 0x000000525444723c */ /* 0x000fe20000001844 */
[----:B------:R-:W4:Y:S05]  /*2fb0*/  MUFU.TANH R78, R78 ;  /* 0x0000004e004e7308 */ /* 0x000f2a0000002400 */
[----:B--2---:R-:W-:Y:S03]  /*2fc0*/  HMMA.16816.F32 R72, R64, R60, R72 ;  /* 0x0000003c4048723c */ /* 0x004fe60000001848 */
[----:B------:R-:W-:Y:S03]  /*2fd0*/  MUFU.TANH R77, R77 ;  /* 0x0000004d004d7308 */ /* 0x000fe60000002400 */
[----:B------:R-:W-:Y:S06]  /*2fe0*/  HMMA.16816.F32 R44, R8, R28, R44 ;  /* 0x0000001c082c723c */ /* 0x000fec000000182c */
[----:B------:R-:W-:Y:S01]  /*2ff0*/  HMMA.16816.F32 R56, R16, R36, R56 ;  /* 0x000000241038723c */ /* 0x000fe20000001838 */
[----:B------:R-:W-:Y:S01]  /*3000*/  FMUL.FTZ R28, R32, UR30 ;  /* 0x0000001e201c7c20 */ /* 0x000fe20008410000 */
[----:B------:R-:W-:-:S04]  /*3010*/  FMUL.FTZ R29, R33, UR30 ;  /* 0x0000001e211d7c20 */ /* 0x000fc80008410000 */
[----:B------:R-:W-:Y:S01]  /*3020*/  HMMA.16816.F32 R88, R16, R38, R88 ;  /* 0x000000261058723c */ /* 0x000fe20000001858 */
[----:B------:R-:W-:Y:S01]  /*3030*/  FMUL.FTZ R36, R34, UR30 ;  /* 0x0000001e22247c20 */ /* 0x000fe20008410000 */
[----:B------:R-:W-:Y:S01]  /*3040*/  FMUL.FTZ R37, R35, UR30 ;  /* 0x0000001e23257c20 */ /* 0x000fe20008410000 */
[----:B------:R-:W2:Y:S01]  /*3050*/  MUFU.TANH R28, R28 ;  /* 0x0000001c001c7308 */ /* 0x000ea20000002400 */
[----:B------:R-:W5:Y:S02]  /*3060*/  LDSM.16.M88.4 R32, [R203+0x5800] ;  /* 0x00580000cb20783b */ /* 0x000f640000000200 */
[----:B------:R-:W-:Y:S05]  /*3070*/  HMMA.16816.F32 R68, R64, R62, R68 ;  /* 0x0000003e4044723c */ /* 0x000fea0000001844 */
[----:B------:R-:W2:Y:S01]  /*3080*/  MUFU.TANH R37, R37 ;  /* 0x0000002500257308 */ /* 0x000ea20000002400 */
[----:B---3--:R-:W-:Y:S01]  /*3090*/  HMMA.16816.F32 R72, R52, R24, R72 ;  /* 0x000000183448723c */ /* 0x008fe20000001848 */
[----:B------:R-:W-:Y:S01]  /*30a0*/  FMUL.FTZ R38, R46, UR30 ;  /* 0x0000001e2e267c20 */ /* 0x000fe20008410000 */
[----:B------:R-:W-:-:S04]  /*30b0*/  FMUL.FTZ R39, R47, UR30 ;  /* 0x0000001e2f277c20 */ /* 0x000fc80008410000 */
[C---:B------:R-:W-:Y:S01]  /*30c0*/  HMMA.16816.F32 R56, R12.reuse, R20, R56 ;  /* 0x000000140c38723c */ /* 0x040fe20000001838 */
[----:B------:R-:W-:Y:S01]  /*30d0*/  LOP3.LUT R25, R6, 0xffffffe0, RZ, 0xc0, !PT ;  /* 0xffffffe006197812 */ /* 0x000fe200078ec0ff */
[----:B------:R-:W-:Y:S04]  /*30e0*/  MUFU.TANH R36, R36 ;  /* 0x0000002400247308 */ /* 0x000fe80000002400 */
[----:B------:R-:W-:Y:S01]  /*30f0*/  HMMA.16816.F32 R88, R12, R22, R88 ;  /* 0x000000160c58723c */ /* 0x000fe20000001858 */
[----:B------:R-:W3:Y:S01]  /*3100*/  LDSM.16.M88.4 R20, [R199+0x11800] ;  /* 0x01180000c714783b */ /* 0x000ee20000000200 */
[----:B------:R-:W-:Y:S02]  /*3110*/  IMAD.IADD R2, R4, 0x1, -R25 ;  /* 0x0000000104027824 */ /* 0x000fe400078e0a19 */
[----:B------:R-:W-:Y:S01]  /*3120*/  IMAD.U32 R4, RZ, RZ, UR16 ;  /* 0x00000010ff047e24 */ /* 0x000fe2000f8e00ff */
[----:B------:R-:W-:Y:S01]  /*3130*/  MUFU.TANH R29, R29 ;  /* 0x0000001d001d7308 */ /* 0x000fe20000002400 */
[----:B------:R-:W-:Y:S01]  /*3140*/  HMMA.16816.F32 R68, R52, R26, R68 ;  /* 0x0000001a3444723c */ /* 0x000fe20000001844 */
[----:B------:R-:W-:-:S04]  /*3150*/  SHF.R.S32.HI R25, RZ, 0x1f, R2 ;  /* 0x0000001fff197819 */ /* 0x000fc80000011402 */
[----:B------:R-:W-:Y:S01]  /*3160*/  LEA.HI R2, R25, R2, RZ, 0x2 ;  /* 0x0000000219027211 */ /* 0x000fe200078f10ff */
[----:B------:R-:W-:Y:S01]  /*3170*/  HMMA.16816.F32 R40, R8, R30, R40 ;  /* 0x0000001e0828723c */ /* 0x000fe20000001828 */
[----:B------:R-:W4:Y:S01]  /*3180*/  LDSM.16.M88.4 R24, [R192+0x5800] ;  /* 0x00580000c018783b */ /* 0x000f220000000200 */
[----:B------:R-:W-:Y:S01]  /*3190*/  MUFU.TANH R38, R38 ;  /* 0x0000002600267308 */ /* 0x000fe20000002400 */
[----:B------:R-:W-:Y:S01]  /*31a0*/  SHF.R.S32.HI R2, RZ, 0x2, R2 ;  /* 0x00000002ff027819 */ /* 0x000fe20000011402 */
[----:B------:R-:W-:-:S04]  /*31b0*/  DEPBAR.LE SB0, 0x0 ;  /* 0x000080000000791a */ /* 0x000fc80000000000 */
[----:B-----5:R-:W-:Y:S01]  /*31c0*/  HMMA.16816.F32 R72, R16, R32, R72 ;  /* 0x000000201048723c */ /* 0x020fe20000001848 */
[----:B------:R-:W-:Y:S01]  /*31d0*/  IADD3 R2, R101, 0x1, R2 ;  /* 0x0000000165027810 */ /* 0x000fe20007ffe002 */
[----:B------:R-:W-:Y:S01]  /*31e0*/  FMUL.FTZ R30, R44, UR30 ;  /* 0x0000001e2c1e7c20 */ /* 0x000fe20008410000 */
[----:B------:R-:W-:Y:S01]  /*31f0*/  FMUL.FTZ R31, R45, UR30 ;  /* 0x0000001e2d1f7c20 */ /* 0x000fe20008410000 */
[----:B------:R-:W-:Y:S02]  /*3200*/  MUFU.TANH R39, R39 ;  /* 0x0000002700277308 */ /* 0x000fe40000002400 */
[----:B------:R-:W-:Y:S01]  /*3210*/  HMMA.16816.F32 R56, R8, R48, R56 ;  /* 0x000000300838723c */ /* 0x000fe20000001838 */
[----:B------:R-:W-:-:S05]  /*3220*/  IMAD.U32 R33, RZ, RZ, UR22 ;  /* 0x00000016ff217e24 */ /* 0x000fca000f8e00ff */
[----:B------:R-:W-:Y:S01]  /*3230*/  HMMA.16816.F32 R68, R16, R34, R68 ;  /* 0x000000221044723c */ /* 0x000fe20000001844 */
[----:B------:R-:W-:Y:S01]  /*3240*/  IADD3 R2, R33, -UR14, R2 ;  /* 0x8000000e21027c10 */ /* 0x000fe2000fffe002 */
[----:B------:R-:W5:Y:S02]  /*3250*/  MUFU.TANH R30, R30 ;  /* 0x0000001e001e7308 */ /* 0x000f640000002400 */
[----:B------:R-:W-:Y:S01]  /*3260*/  FMUL.FTZ R32, R43, UR30 ;  /* 0x0000001e2b207c20 */ /* 0x000fe20008410000 */
[----:B------:R-:W-:Y:S01]  /*3270*/  IMAD R43, R4, 0x40, R133 ;  /* 0x00000040042b7824 */ /* 0x000fe200078e0285 */
[----:B------:R-:W-:Y:S01]  /*3280*/  HMMA.16816.F32 R88, R8, R50, R88 ;  /* 0x000000320858723c */ /* 0x000fe20000001858 */
[----:B------:R-:W-:Y:S02]  /*3290*/  VIADD R220, R2, UR18 ;  /* 0x0000001202dc7c36 */ /* 0x000fe40008000000 */
[----:B------:R-:W-:Y:S01]  /*32a0*/  FMUL.FTZ R40, R40, UR30 ;  /* 0x0000001e28287c20 */ /* 0x000fe20008410000 */
[----:B------:R-:W-:-:S02]  /*32b0*/  VIADD R17, R43, 0x8 ;  /* 0x000000082b117836 */ /* 0x000fc40000000000 */
[----:B------:R-:W-:Y:S01]  /*32c0*/  FMUL.FTZ R41, R41, UR30 ;  /* 0x0000001e29297c20 */ /* 0x000fe20008410000 */
[----:B------:R-:W-:Y:S01]  /*32d0*/  FMUL.FTZ R6, R42, UR30 ;  /* 0x0000001e2a067c20 */ /* 0x000fe20008410000 */
[C---:B---3--:R-:W-:Y:S01]  /*32e0*/  HMMA.16816.F32 R72, R12.reuse, R20, R72 ;  /* 0x000000140c48723c */ /* 0x048fe20000001848 */
[C---:B------:R-:W-:Y:S01]  /*32f0*/  VIADDMNMX R2, R220.reuse, 0x8, R33, PT ;  /* 0x00000008dc027846 */ /* 0x040fe20003800121 */
[----:B------:R-:W3:Y:S01]  /*3300*/  MUFU.TANH R31, R31 ;  /* 0x0000001f001f7308 */ /* 0x000ee20000002400 */
[----:B------:R-:W-:Y:S01]  /*3310*/  VIMNMX R220, R220, UR22, PT ;  /* 0x00000016dcdc7c48 */ /* 0x000fe2000bfe0100 */
[----:B------:R-:W-:Y:S01]  /*3320*/  VIADD R19, R43, 0x9 ;  /* 0x000000092b137836 */ /* 0x000fe20000000000 */
[----:B------:R-:W-:Y:S01]  /*3330*/  ISETP.GE.AND P1, PT, R17, R2, PT ;  /* 0x000000021100720c */ /* 0x000fe20003f26270 */
[----:B------:R-:W-:Y:S01]  /*3340*/  FMUL.FTZ R56, R56, UR30 ;  /* 0x0000001e38387c20 */ /* 0x000fe20008410000 */
[----:B------:R-:W-:Y:S01]  /*3350*/  VIADD R21, R43, 0x1 ;  /* 0x000000012b157836 */ /* 0x000fe20000000000 */
[----:B------:R-:W-:Y:S01]  /*3360*/  ISETP.GE.AND P4, PT, R17, R220, PT ;  /* 0x000000dc1100720c */ /* 0x000fe20003f86270 */
[----:B------:R-:W-:Y:S01]  /*3370*/  VIADD R17, R43, 0x10 ;  /* 0x000000102b117836 */ /* 0x000fe20000000000 */
[----:B------:R-:W3:Y:S01]  /*3380*/  MUFU.TANH R40, R40 ;  /* 0x0000002800287308 */ /* 0x000ee20000002400 */
[----:B------:R-:W-:Y:S01]  /*3390*/  ISETP.GE.AND P5, PT, R19, R2, PT ;  /* 0x000000021300720c */ /* 0x000fe20003fa6270 */
[----:B------:R-:W-:Y:S01]  /*33a0*/  HMMA.16816.F32 R68, R12, R22, R68 ;  /* 0x000000160c44723c */ /* 0x000fe20000001844 */
[-C--:B------:R-:W-:Y:S01]  /*33b0*/  ISETP.GE.AND P6, PT, R21, R220.reuse, PT ;  /* 0x000000dc1500720c */ /* 0x080fe20003fc6270 */
[----:B------:R-:W-:Y:S01]  /*33c0*/  FMUL.FTZ R58, R58, UR30 ;  /* 0x0000001e3a3a7c20 */ /* 0x000fe20008410000 */
[----:B------:R-:W-:Y:S01]  /*33d0*/  ISETP.GE.AND P2, PT, R17, R220, PT ;  /* 0x000000dc1100720c */ /* 0x000fe20003f46270 */
[----:B------:R-:W-:Y:S01]  /*33e0*/  FMUL.FTZ R57, R57, UR30 ;  /* 0x0000001e39397c20 */ /* 0x000fe20008410000 */
[----:B-1----:R-:W-:Y:S01]  /*33f0*/  FSEL R33, R80, -INF , !P6 ;  /* 0xff80000050217808 */ /* 0x002fe20007000000 */
[----:B------:R-:W-:Y:S01]  /*3400*/  MUFU.TANH R41, R41 ;  /* 0x0000002900297308 */ /* 0x000fe20000002400 */
[-C--:B------:R-:W-:Y:S01]  /*3410*/  ISETP.GE.AND P6, PT, R17, R2.reuse, PT ;  /* 0x000000021100720c */ /* 0x080fe20003fc6270 */
[----:B------:R-:W-:Y:S01]  /*3420*/  VIADD R17, R43, 0x11 ;  /* 0x000000112b117836 */ /* 0x000fe20000000000 */
[----:B------:R-:W-:Y:S01]  /*3430*/  ISETP.GE.AND P3, PT, R21, R2, PT ;  /* 0x000000021500720c */ /* 0x000fe20003f66270 */
[----:B------:R-:W-:Y:S01]  /*3440*/  FMUL.FTZ R88, R88, UR30 ;  /* 0x0000001e58587c20 */ /* 0x000fe20008410000 */
[C---:B------:R-:W-:Y:S01]  /*3450*/  VIADD R13, R43.reuse, 0x19 ;  /* 0x000000192b0d7836 */ /* 0x040fe20000000000 */
[C---:B----4-:R-:W-:Y:S01]  /*3460*/  HMMA.16816.F32 R72, R8.reuse, R24, R72 ;  /* 0x000000180848723c */ /* 0x050fe20000001848 */
[----:B------:R-:W-:Y:S01]  /*3470*/  FSEL R78, R78, -INF , !P3 ;  /* 0xff8000004e4e7808 */ /* 0x000fe20005800000 */
[----:B------:R-:W1:Y:S01]  /*3480*/  MUFU.TANH R6, R6 ;  /* 0x0000000600067308 */ /* 0x000e620000002400 */
[----:B--2---:R-:W-:Y:S01]  /*3490*/  FSEL R35, R28, -INF , !P4 ;  /* 0xff8000001c237808 */ /* 0x004fe20006000000 */
[----:B------:R-:W-:Y:S01]  /*34a0*/  VIADD R15, R43, 0x21 ;  /* 0x000000212b0f7836 */ /* 0x000fe20000000000 */
[----:B------:R-:W-:Y:S01]  /*34b0*/  ISETP.GE.AND P3, PT, R17, R220, PT ;  /* 0x000000dc1100720c */ /* 0x000fe20003f66270 */
[----:B------:R-:W-:Y:S01]  /*34c0*/  FMUL.FTZ R91, R91, UR30 ;  /* 0x0000001e5b5b7c20 */ /* 0x000fe20008410000 */
[----:B------:R-:W-:Y:S01]  /*34d0*/  ISETP.GE.AND P4, PT, R17, R2, PT ;  /* 0x000000021100720c */ /* 0x000fe20003f86270 */
[----:B------:R-:W-:Y:S01]  /*34e0*/  VIADD R17, R43, 0x18 ;  /* 0x000000182b117836 */ /* 0x000fe20000000000 */
[-C--:B------:R-:W-:Y:S01]  /*34f0*/  ISETP.GE.AND P0, PT, R19, R220.reuse, PT ;  /* 0x000000dc1300720c */ /* 0x080fe20003f06270 */
[----:B------:R-:W2:Y:S01]  /*3500*/  MUFU.TANH R32, R32 ;  /* 0x0000002000207308 */ /* 0x000ea20000002400 */
[----:B------:R-:W-:Y:S01]  /*3510*/  FSEL R16, R37, -INF , !P5 ;  /* 0xff80000025107808 */ /* 0x000fe20006800000 */
[----:B------:R-:W-:Y:S01]  /*3520*/  HMMA.16816.F32 R8, R8, R26, R68 ;  /* 0x0000001a0808723c */ /* 0x000fe20000001844 */
[----:B-----5:R-:W-:Y:S01]  /*3530*/  FSEL R19, R30, -INF , !P2 ;  /* 0xff8000001e137808 */ /* 0x020fe20005000000 */
[----:B------:R-:W-:Y:S01]  /*3540*/  FMUL.FTZ R59, R59, UR30 ;  /* 0x0000001e3b3b7c20 */ /* 0x000fe20008410000 */
[----:B------:R-:W-:Y:S01]  /*3550*/  ISETP.GE.AND P5, PT, R13, R220, PT ;  /* 0x000000dc0d00720c */ /* 0x000fe20003fa6270 */
[----:B------:R-:W-:Y:S01]  /*3560*/  VIADD R23, R43, 0x28 ;  /* 0x000000282b177836 */ /* 0x000fe20000000000 */
[----:B------:R-:W-:Y:S01]  /*3570*/  ISETP.GE.AND P2, PT, R13, R2, PT ;  /* 0x000000020d00720c */ /* 0x000fe20003f46270 */
[----:B------:R-:W4:Y:S01]  /*3580*/  MUFU.TANH R169, R56 ;  /* 0x0000003800a97308 */ /* 0x000f220000002400 */
[----:B------:R-:W-:Y:S01]  /*3590*/  VIADD R13, R43, 0x20 ;  /* 0x000000202b0d7836 */ /* 0x000fe20000000000 */
[----:B------:R-:W-:Y:S01]  /*35a0*/  FSEL R36, R36, -INF , !P1 ;  /* 0xff80000024247808 */ /* 0x000fe20004800000 */
[----:B------:R-:W-:Y:S01]  /*35b0*/  FMUL.FTZ R89, R89, UR30 ;  /* 0x0000001e59597c20 */ /* 0x000fe20008410000 */
[----:B------:R-:W-:Y:S01]  /*35c0*/  ISETP.GE.AND P1, PT, R17, R220, PT ;  /* 0x000000dc1100720c */ /* 0x000fe20003f26270 */
[----:B------:R-:W-:Y:S01]  /*35d0*/  FMUL.FTZ R90, R90, UR30 ;  /* 0x0000001e5a5a7c20 */ /* 0x000fe20008410000 */
[----:B------:R-:W-:Y:S01]  /*35e0*/  FMUL.FTZ R75, R75, UR30 ;  /* 0x0000001e4b4b7c20 */ /* 0x000fe20008410000 */
[----:B------:R-:W-:Y:S01]  /*35f0*/  FSEL R29, R29, -INF , !P0 ;  /* 0xff8000001d1d7808 */ /* 0x000fe20004000000 */
[----:B------:R-:W5:Y:S01]  /*3600*/  MUFU.TANH R165, R88 ;  /* 0x0000005800a57308 */ /* 0x000f620000002400 */
[----:B------:R-:W-:Y:S01]  /*3610*/  ISETP.GE.AND P0, PT, R17, R2, PT ;  /* 0x000000021100720c */ /* 0x000fe20003f06270 */
[----:B------:R-:W-:Y:S01]  /*3620*/  FMUL.FTZ R72, R72, UR30 ;  /* 0x0000001e48487c20 */ /* 0x000fe20008410000 */
[----:B------:R-:W-:Y:S01]  /*3630*/  FSEL R14, R38, -INF , !P6 ;  /* 0xff800000260e7808 */ /* 0x000fe20007000000 */
[----:B------:R-:W-:Y:S01]  /*3640*/  FMUL.FTZ R73, R73, UR30 ;  /* 0x0000001e49497c20 */ /* 0x000fe20008410000 */
[----:B---3--:R-:W-:Y:S01]  /*3650*/  FSEL R17, R31, -INF , !P3 ;  /* 0xff8000001f117808 */ /* 0x008fe20005800000 */
[----:B------:R-:W-:Y:S01]  /*3660*/  VIADD R21, R43, 0x29 ;  /* 0x000000292b157836 */ /* 0x000fe20000000000 */
[C---:B------:R-:W-:Y:S01]  /*3670*/  ISETP.GE.AND P6, PT, R13.reuse, R220, PT ;  /* 0x000000dc0d00720c */ /* 0x040fe20003fc6270 */
[----:B------:R-:W3:Y:S01]  /*3680*/  MUFU.TANH R162, R58 ;  /* 0x0000003a00a27308 */ /* 0x000ee20000002400 */
[----:B------:R-:W-:Y:S01]  /*3690*/  ISETP.GE.AND P3, PT, R13, R2, PT ;  /* 0x000000020d00720c */ /* 0x000fe20003f66270 */
[----:B------:R-:W-:Y:S01]  /*36a0*/  FMUL.FTZ R74, R74, UR30 ;  /* 0x0000001e4a4a7c20 */ /* 0x000fe20008410000 */
[----:B------:R-:W-:Y:S01]  /*36b0*/  FSEL R12, R39, -INF , !P4 ;  /* 0xff800000270c7808 */ /* 0x000fe20006000000 */
[----:B------:R-:W-:Y:S01]  /*36c0*/  FMUL.FTZ R8, R8, UR30 ;  /* 0x0000001e08087c20 */ /* 0x000fe20008410000 */
[----:B------:R-:W-:Y:S01]  /*36d0*/  FSEL R13, R40, -INF , !P1 ;  /* 0xff800000280d7808 */ /* 0x000fe20004800000 */
[----:B------:R-:W-:Y:S01]  /*36e0*/  FMUL.FTZ R9, R9, UR30 ;  /* 0x0000001e09097c20 */ /* 0x000fe20008410000 */
[C---:B------:R-:W-:Y:S01]  /*36f0*/  ISETP.GE.AND P4, PT, R15.reuse, R220, PT ;  /* 0x000000dc0f00720c */ /* 0x040fe20003f86270 */
[----:B------:R-:W3:Y:S01]  /*3700*/  MUFU.TANH R170, R75 ;  /* 0x0000004b00aa7308 */ /* 0x000ee20000002400 */
[----:B------:R-:W-:Y:S01]  /*3710*/  ISETP.GE.AND P1, PT, R15, R2, PT ;  /* 0x000000020f00720c */ /* 0x000fe20003f26270 */
[----:B------:R-:W-:Y:S01]  /*3720*/  FMUL.FTZ R10, R10, UR30 ;  /* 0x0000001e0a0a7c20 */ /* 0x000fe20008410000 */
[----:B-1----:R-:W-:Y:S01]  /*3730*/  FSEL R6, R6, -INF , !P0 ;  /* 0xff80000006067808 */ /* 0x002fe20004000000 */
[----:B------:R-:W-:Y:S01]  /*3740*/  FMUL.FTZ R11, R11, UR30 ;  /* 0x0000001e0b0b7c20 */ /* 0x000fe20008410000 */
[----:B------:R-:W-:Y:S01]  /*3750*/  FSEL R15, R41, -INF , !P5 ;  /* 0xff800000290f7808 */ /* 0x000fe20006800000 */
[----:B------:R-:W-:Y:S01]  /*3760*/  UMOV UR18, UR16 ;  /* 0x0000001000127c82 */ /* 0x000fe20008000000 */
[C---:B------:R-:W-:Y:S01]  /*3770*/  ISETP.GE.AND P0, PT, R23.reuse, R220, PT ;  /* 0x000000dc1700720c */ /* 0x040fe20003f06270 */
[----:B------:R-:W1:Y:S01]  /*3780*/  MUFU.TANH R161, R57 ;  /* 0x0000003900a17308 */ /* 0x000e620000002400 */
[----:B------:R-:W-:Y:S01]  /*3790*/  ISETP.GE.AND P5, PT, R23, R2, PT ;  /* 0x000000021700720c */ /* 0x000fe20003fa6270 */
[----:B------:R-:W-:Y:S01]  /*37a0*/  VIADD R23, R43, 0x31 ;  /* 0x000000312b177836 */ /* 0x000fe20000000000 */
[----:B--2---:R-:W-:-:S02]  /*37b0*/  FSEL R4, R32, -INF , !P2 ;  /* 0xff80000020047808 */ /* 0x004fc40005000000 */
[----:B----4-:R-:W-:Y:S02]  /*37c0*/  FSEL R169, R169, -INF , !P6 ;  /* 0xff800000a9a97808 */ /* 0x010fe40007000000 */
[C---:B------:R-:W-:Y:S01]  /*37d0*/  ISETP.GE.AND P2, PT, R21.reuse, R220, PT ;  /* 0x000000dc1500720c */ /* 0x040fe20003f46270 */
[----:B------:R-:W2:Y:S01]  /*37e0*/  MUFU.TANH R176, R91 ;  /* 0x0000005b00b07308 */ /* 0x000ea20000002400 */
[-C--:B------:R-:W-:Y:S01]  /*37f0*/  ISETP.GE.AND P6, PT, R21, R2.reuse, PT ;  /* 0x000000021500720c */ /* 0x080fe20003fc6270 */
[----:B------:R-:W-:Y:S01]  /*3800*/  VIADD R21, R43, 0x30 ;  /* 0x000000302b157836 */ /* 0x000fe20000000000 */
[----:B-----5:R-:W-:Y:S02]  /*3810*/  FSEL R165, R165, -INF , !P0 ;  /* 0xff800000a5a57808 */ /* 0x020fe40004000000 */
[----:B------:R-:W-:Y:S02]  /*3820*/  ISETP.GE.AND P0, PT, R23, R2, PT ;  /* 0x000000021700720c */ /* 0x000fe40003f06270 */
[----:B---3--:R-:W-:Y:S01]  /*3830*/  FSEL R162, R162, -INF , !P3 ;  /* 0xff800000a2a27808 */ /* 0x008fe20005800000 */
[----:B------:R-:W3:Y:S01]  /*3840*/  MUFU.TANH R177, R72 ;  /* 0x0000004800b17308 */ /* 0x000ee20000002400 */
[----:B------:R-:W-:-:S02]  /*3850*/  FSEL R170, R170, -INF , !P0 ;  /* 0xff800000aaaa7808 */ /* 0x000fc40004000000 */
[----:B------:R-:W-:Y:S02]  /*3860*/  ISETP.GE.AND P3, PT, R21, R220, PT ;  /* 0x000000dc1500720c */ /* 0x000fe40003f66270 */
[----:B------:R-:W-:Y:S02]  /*3870*/  PLOP3.LUT P0, PT, PT, PT, UP0, 0x80, 0x0 ;  /* 0x000000000000781c */ /* 0x000fe40003f0f008 */
[----:B-1----:R-:W-:Y:S01]  /*3880*/  FSEL R161, R161, -INF , !P4 ;  /* 0xff800000a1a17808 */ /* 0x002fe20006000000 */
[----:B------:R-:W1:Y:S01]  /*3890*/  MUFU.TANH R178, R59 ;  /* 0x0000003b00b27308 */ /* 0x000e620000002400 */
[----:B------:R-:W-:Y:S01]  /*38a0*/  ISETP.GE.AND P4, PT, R21, R2, PT ;  /* 0x000000021500720c */ /* 0x000fe20003f86270 */
[C---:B------:R-:W-:Y:S01]  /*38b0*/  VIADD R21, R43.reuse, 0x38 ;  /* 0x000000382b157836 */ /* 0x040fe20000000000 */
[----:B--2---:R-:W-:Y:S02]  /*38c0*/  FSEL R176, R176, -INF , !P6 ;  /* 0xff800000b0b07808 */ /* 0x004fe40007000000 */
[----:B------:R-:W-:-:S03]  /*38d0*/  ISETP.GE.AND P6, PT, R43, R220, PT ;  /* 0x000000dc2b00720c */ /* 0x000fc60003fc6270 */
[----:B------:R-:W2:Y:S01]  /*38e0*/  MUFU.TANH R163, R89 ;  /* 0x0000005900a37308 */ /* 0x000ea20000002400 */
[----:B---3--:R-:W-:Y:S02]  /*38f0*/  FSEL R177, R177, -INF , !P3 ;  /* 0xff800000b1b17808 */ /* 0x008fe40005800000 */
[C---:B------:R-:W-:Y:S01]  /*3900*/  ISETP.GE.AND P3, PT, R43.reuse, R2, PT ;  /* 0x000000022b00720c */ /* 0x040fe20003f66270 */
[----:B------:R-:W-:Y:S01]  /*3910*/  VIADD R43, R43, 0x39 ;  /* 0x000000392b2b7836 */ /* 0x000fe20000000000 */
[----:B------:R-:W-:Y:S02]  /*3920*/  FSEL R27, R76, -INF , !P6 ;  /* 0xff8000004c1b7808 */ /* 0x000fe40007000000 */
[----:B------:R-:W-:Y:S01]  /*3930*/  FSEL R18, R77, -INF , !P3 ;  /* 0xff8000004d127808 */ /* 0x000fe20005800000 */
[----:B------:R-:W3:Y:S01]  /*3940*/  MUFU.TANH R166, R90 ;  /* 0x0000005a00a67308 */ /* 0x000ee20000002400 */
[----:B-1----:R-:W-:Y:S02]  /*3950*/  FSEL R178, R178, -INF , !P1 ;  /* 0xff800000b2b27808 */ /* 0x002fe40004800000 */
[----:B------:R-:W-:-:S05]  /*3960*/  ISETP.GE.AND P1, PT, R23, R220, PT ;  /* 0x000000dc1700720c */ /* 0x000fca0003f26270 */
[----:B------:R-:W1:Y:S01]  /*3970*/  MUFU.TANH R175, R73 ;  /* 0x0000004900af7308 */ /* 0x000e620000002400 */
[----:B--2---:R-:W-:Y:S02]  /*3980*/  FSEL R163, R163, -INF , !P2 ;  /* 0xff800000a3a37808 */ /* 0x004fe40005000000 */
[----:B------:R-:W-:-:S05]  /*3990*/  ISETP.GE.AND P2, PT, R21, R2, PT ;  /* 0x000000021500720c */ /* 0x000fca0003f46270 */
[----:B------:R-:W2:Y:S01]  /*39a0*/  MUFU.TANH R172, R74 ;  /* 0x0000004a00ac7308 */ /* 0x000ea20000002400 */
[----:B---3--:R-:W-:Y:S01]  /*39b0*/  FSEL R166, R166, -INF , !P5 ;  /* 0xff800000a6a67808 */ /* 0x008fe20006800000 */
[----:B------:R-:W-:Y:S01]  /*39c0*/  BAR.SYNC.DEFER_BLOCKING 0x0 ;  /* 0x0000000000007b1d */ /* 0x000fe20000010000 */
[----:B------:R-:W-:-:S05]  /*39d0*/  ISETP.GE.AND P5, PT, R21, R220, PT ;  /* 0x000000dc1500720c */ /* 0x000fca0003fa6270 */
[----:B------:R-:W3:Y:S01]  /*39e0*/  MUFU.TANH R173, R8 ;  /* 0x0000000800ad7308 */ /* 0x000ee20000002400 */
[----:B-1----:R-:W-:Y:S02]  /*39f0*/  FSEL R175, R175, -INF , !P1 ;  /* 0xff800000afaf7808 */ /* 0x002fe40004800000 */
[----:B------:R-:W-:-:S05]  /*3a00*/  ISETP.GE.AND P1, PT, R43, R2, PT ;  /* 0x000000022b00720c */ /* 0x000fca0003f26270 */
[----:B------:R-:W1:Y:S01]  /*3a10*/  MUFU.TANH R171, R9 ;  /* 0x0000000900ab7308 */ /* 0x000e620000002400 */
[----:B--2---:R-:W-:Y:S02]  /*3a20*/  FSEL R172, R172, -INF , !P4 ;  /* 0xff800000acac7808 */ /* 0x004fe40006000000 */
[----:B------:R-:W-:-:S05]  /*3a30*/  ISETP.GE.AND P4, PT, R43, R220, PT ;  /* 0x000000dc2b00720c */ /* 0x000fca0003f86270 */
[----:B------:R-:W2:Y:S01]  /*3a40*/  MUFU.TANH R168, R10 ;  /* 0x0000000a00a87308 */ /* 0x000ea20000002400 */
[----:B---3--:R-:W-:-:S07]  /*3a50*/  FSEL R173, R173, -INF , !P5 ;  /* 0xff800000adad7808 */ /* 0x008fce0006800000 */
[----:B------:R-:W3:Y:S01]  /*3a60*/  MUFU.TANH R164, R11 ;  /* 0x0000000b00a47308 */ /* 0x000ee20000002400 */
[----:B-1----:R-:W-:Y:S02]  /*3a70*/  FSEL R171, R171, -INF , !P4 ;  /* 0xff800000abab7808 */ /* 0x002fe40006000000 */
[----:B--2---:R-:W-:Y:S02]  /*3a80*/  FSEL R168, R168, -INF , !P2 ;  /* 0xff800000a8a87808 */ /* 0x004fe40005000000 */
[----:B---3--:R-:W-:Y:S01]  /*3a90*/  FSEL R164, R164, -INF , !P1 ;  /* 0xff800000a4a47808 */ /* 0x008fe20004800000 */
        /* <DEDUP_REMOVED lines=63> */
.L_x_162:
[----:B------:R-:W-:Y:S05]  /*3e90*/  BSYNC B0 ;  /* 0x0000000000007941 */ /* 0x000fea0003800000 */
.L_x_161:
[----:B------:R-:W0:Y:S02]  /*3ea0*/  LDGDEPBAR ;  /* 0x00000000000079af */ /* 0x000e240000000000 */
.L_x_160:
        /* <DEDUP_REMOVED lines=46> */
[----:B------:R-:W3:Y:S04]  /*4190*/  LDSM.16.MT88.4 R80, [R198+0x16000] ;  /* 0x01600000c650783b */ /* 0x000ee80000004200 */
        /* <DEDUP_REMOVED lines=28> */
[----:B------:R-:W1:Y:S01]  /*4360*/  LDSM.16.MT88.4 R12, [R198+0x12800] ;  /* 0x01280000c60c783b */ /* 0x000e620000004200 */
[--C-:B------:R-:W-:Y:S01]  /*4370*/  FFMA.FTZ R148, R17, UR16, -R174.reuse ;  /* 0x0000001011947c23 */ /* 0x100fe200080108ae */
[--C-:B------:R-:W-:Y:S01]  /*4380*/  FFMA.FTZ R145, R6, UR16, -R167.reuse ;  /* 0x0000001006917c23 */ /* 0x100fe200080108a7 */
[----:B------:R-:W2:Y:S01]  /*4390*/  MUFU.EX2 R154, R154 ;  /* 0x0000009a009a7308 */ /* 0x000ea20000000800 */
[--C-:B------:R-:W-:Y:S01]  /*43a0*/  FFMA.FTZ R144, R4, UR16, -R167.reuse ;  /* 0x0000001004907c23 */ /* 0x100fe200080108a7 */
[----:B------:R-:W4:Y:S01]  /*43b0*/  LDSM.16.MT88.4 R16, [R196+0x14800] ;  /* 0x01480000c410783b */ /* 0x000f220000004200 */
        /* <DEDUP_REMOVED lines=9> */
[--C-:B------:R-:W-:Y:S01]  /*4450*/  FFMA.FTZ R166, R166, UR16, -R167.reuse ;  /* 0x00000010a6a67c23 */ /* 0x100fe200080108a7 */
[--C-:B------:R-:W-:Y:S01]  /*4460*/  FFMA.FTZ R169, R176, UR16, -R167.reuse ;  /* 0x00000010b0a97c23 */ /* 0x100fe200080108a7 */
[----:B------:R-:W-:Y:S01]  /*4470*/  LDSM.16.MT88.4 R32, [R197+0x12800] ;  /* 0x01280000c520783b */ /* 0x000fe20000004200 */
[--C-:B------:R-:W-:Y:S01]  /*4480*/  FFMA.FTZ R176, R177, UR16, -R174.reuse ;  /* 0x00000010b1b07c23 */ /* 0x100fe200080108ae */
[----:B------:R-:W5:Y:S01]  /*4490*/  MUFU.EX2 R150, R150 ;  /* 0x0000009600967308 */ /* 0x000f620000000800 */
[----:B--2---:R-:W-:Y:S01]  /*44a0*/  F2FP.F16.F32.PACK_AB R96, R154, R157 ;  /* 0x0000009d9a60723e */ /* 0x004fe200000000ff */
        /* <DEDUP_REMOVED lines=11> */
[----:B------:R-:W-:-:S03]  /*4560*/  FADD.FTZ R154, R157, R154 ;  /* 0x0000009a9d9a7221 */ /* 0x000fc60000010000 */
[----:B------:R-:W2:Y:S01]  /*4570*/  MUFU.EX2 R159, R159 ;  /* 0x0000009f009f7308 */ /* 0x000ea20000000800 */
[----:B-----5:R-:W-:Y:S01]  /*4580*/  F2FP.F16.F32.PACK_AB R98, R150, R153 ;  /* 0x000000999662723e */ /* 0x020fe200000000ff */
[----:B------:R-:W-:-:S04]  /*4590*/  FADD.FTZ R153, R153, R154 ;  /* 0x0000009a99997221 */ /* 0x000fc80000010000 */
[----:B------:R-:W-:Y:S02]  /*45a0*/  FADD.FTZ R150, R150, R153 ;  /* 0x0000009996967221 */ /* 0x000fe40000010000 */
[----:B------:R-:W-:Y:S08]  /*45b0*/  MUFU.EX2 R155, R155 ;  /* 0x0000009b009b7308 */ /* 0x000ff00000000800 */
[----:B------:R-:W5:Y:S01]  /*45c0*/  MUFU.EX2 R152, R152 ;  /* 0x0000009800987308 */ /* 0x000f620000000800 */
[----:B--2---:R-:W-:Y:S01]  /*45d0*/  F2FP.F16.F32.PACK_AB R97, R159, R156 ;  /* 0x0000009c9f61723e */ /* 0x004fe200000000ff */
[----:B------:R-:W-:-:S06]  /*45e0*/  FADD.FTZ R156, R156, R159 ;  /* 0x0000009f9c9c7221 */ /* 0x000fcc0000010000 */
[----:B------:R-:W-:Y:S08]  /*45f0*/  MUFU.EX2 R151, R151 ;  /* 0x0000009700977308 */ /* 0x000ff00000000800 */
[----:B------:R-:W2:Y:S01]  /*4600*/  MUFU.EX2 R148, R148 ;  /* 0x0000009400947308 */ /* 0x000ea20000000800 */
[----:B-----5:R-:W-:Y:S01]  /*4610*/  F2FP.F16.F32.PACK_AB R99, R152, R155 ;  /* 0x0000009b9863723e */ /* 0x020fe200000000ff */
[----:B------:R-:W-:-:S04]  /*4620*/  FADD.FTZ R155, R155, R156 ;  /* 0x0000009c9b9b7221 */ /* 0x000fc80000010000 */
[----:B------:R-:W-:Y:S02]  /*4630*/  FADD.FTZ R152, R152, R155 ;  /* 0x0000009b98987221 */ /* 0x000fe40000010000 */
[C---:B------:R-:W-:Y:S01]  /*4640*/  HMMA.16816.F32 R120, R96.reuse, R116, RZ ;  /* 0x000000746078723c */ /* 0x040fe200000018ff */
[----:B------:R-:W-:Y:S05]  /*4650*/  MUFU.EX2 R147, R147 ;  /* 0x0000009300937308 */ /* 0x000fea0000000800 */
[C---:B------:R-:W-:Y:S03]  /*4660*/  HMMA.16816.F32 R36, R96.reuse, R40, RZ ;  /* 0x000000286024723c */ /* 0x040fe600000018ff */
[----:B------:R-:W5:Y:S01]  /*4670*/  MUFU.EX2 R0, R0 ;  /* 0x0000000000007308 */ /* 0x000f620000000800 */
[C---:B--2---:R-:W-:Y:S01]  /*4680*/  F2FP.F16.F32.PACK_AB R4, R148.reuse, R151 ;  /* 0x000000979404723e */ /* 0x044fe200000000ff */
[----:B------:R-:W-:Y:S01]  /*4690*/  FADD.FTZ R151, R151, R150 ;  /* 0x0000009697977221 */ /* 0x000fe20000010000 */
[----:B------:R-:W-:Y:S03]  /*46a0*/  HMMA.16816.F32 R116, R96, R118, RZ ;  /* 0x000000766074723c */ /* 0x000fe600000018ff */
[----:B------:R-:W-:-:S02]  /*46b0*/  FADD.FTZ R148, R148, R151 ;  /* 0x0000009794947221 */ /* 0x000fc40000010000 */
[----:B------:R-:W-:Y:S01]  /*46c0*/  MUFU.EX2 R149, R149 ;  /* 0x0000009500957308 */ /* 0x000fe20000000800 */
[C---:B------:R-:W-:Y:S06]  /*46d0*/  HMMA.16816.F32 R40, R96.reuse, R42, RZ ;  /* 0x0000002a6028723c */ /* 0x040fec00000018ff */
[----:B------:R-:W-:Y:S01]  /*46e0*/  HMMA.16816.F32 R52, R96, R56, RZ ;  /* 0x000000386034723c */ /* 0x000fe200000018ff */
[----:B------:R-:W2:Y:S01]  /*46f0*/  MUFU.EX2 R146, R146 ;  /* 0x0000009200927308 */ /* 0x000ea20000000800 */
[----:B-----5:R-:W-:Y:S01]  /*4700*/  F2FP.F16.F32.PACK_AB R6, R0, R147 ;  /* 0x000000930006723e */ /* 0x020fe200000000ff */
[----:B------:R-:W-:-:S03]  /*4710*/  FADD.FTZ R147, R147, R148 ;  /* 0x0000009493937221 */ /* 0x000fc60000010000 */
[C---:B------:R-:W-:Y:S01]  /*4720*/  HMMA.16816.F32 R60, R96.reuse, R64, RZ ;  /* 0x00000040603c723c */ /* 0x040fe200000018ff */
[----:B------:R-:W-:Y:S02]  /*4730*/  FADD.FTZ R147, R0, R147 ;  /* 0x0000009300937221 */ /* 0x000fe40000010000 */
[----:B------:R-:W-:Y:S03]  /*4740*/  MUFU.EX2 R145, R145 ;  /* 0x0000009100917308 */ /* 0x000fe60000000800 */
[C---:B------:R-:W-:Y:S05]  /*4750*/  HMMA.16816.F32 R56, R96.reuse, R58, RZ ;  /* 0x0000003a6038723c */ /* 0x040fea00000018ff */
[----:B------:R-:W5:Y:S01]  /*4760*/  MUFU.EX2 R144, R144 ;  /* 0x0000009000907308 */ /* 0x000f620000000800 */
[----:B--2---:R-:W-:Y:S01]  /*4770*/  F2FP.F16.F32.PACK_AB R5, R146, R149 ;  /* 0x000000959205723e */ /* 0x004fe200000000ff */
[----:B------:R-:W-:Y:S01]  /*4780*/  HMMA.16816.F32 R64, R96, R66, RZ ;  /* 0x000000426040723c */ /* 0x000fe200000018ff */
[----:B------:R-:W-:-:S04]  /*4790*/  FADD.FTZ R149, R149, R152 ;  /* 0x0000009895957221 */ /* 0x000fc80000010000 */
[----:B------:R-:W-:Y:S01]  /*47a0*/  FADD.FTZ R146, R146, R149 ;  /* 0x0000009592927221 */ /* 0x000fe20000010000 */
[C---:B------:R-:W-:Y:S01]  /*47b0*/  HMMA.16816.F32 R68, R96.reuse, R72, RZ ;  /* 0x000000486044723c */ /* 0x040fe200000018ff */
[----:B------:R-:W-:Y:S05]  /*47c0*/  MUFU.EX2 R158, R158 ;  /* 0x0000009e009e7308 */ /* 0x000fea0000000800 */
[----:B---3--:R-:W-:Y:S01]  /*47d0*/  HMMA.16816.F32 R76, R96, R80, RZ ;  /* 0x00000050604c723c */ /* 0x008fe200000018ff */
[----:B-----5:R-:W-:Y:S02]  /*47e0*/  F2FP.F16.F32.PACK_AB R7, R144, R145 ;  /* 0x000000919007723e */ /* 0x020fe400000000ff */
[----:B------:R-:W2:Y:S01]  /*47f0*/  MUFU.EX2 R161, R161 ;  /* 0x000000a100a17308 */ /* 0x000ea20000000800 */
[----:B------:R-:W-:-:S02]  /*4800*/  FADD.FTZ R145, R145, R146 ;  /* 0x0000009291917221 */ /* 0x000fc40000010000 */
[----:B------:R-:W-:Y:S02]  /*4810*/  HMMA.16816.F32 R72, R96, R74, RZ ;  /* 0x0000004a6048723c */ /* 0x000fe400000018ff */
[----:B------:R-:W-:-:S04]  /*4820*/  FADD.FTZ R145, R144, R145 ;  /* 0x0000009190917221 */ /* 0x000fc80000010000 */
[C---:B-1----:R-:W-:Y:S01]  /*4830*/  HMMA.16816.F32 R120, R4.reuse, R12, R120 ;  /* 0x0000000c0478723c */ /* 0x042fe20000001878 */
[----:B------:R-:W-:Y:S05]  /*4840*/  MUFU.EX2 R160, R160 ;  /* 0x000000a000a07308 */ /* 0x000fea0000000800 */
[C---:B------:R-:W-:Y:S01]  /*4850*/  HMMA.16816.F32 R116, R4.reuse, R14, R116 ;  /* 0x0000000e0474723c */ /* 0x040fe20000001874 */
[----:B------:R-:W1:Y:S02]  /*4860*/  LDSM.16.MT88.4 R12, [R200+0x16800] ;  /* 0x01680000c80c783b */ /* 0x000e640000004200 */
[----:B------:R-:W-:Y:S03]  /*4870*/  MUFU.EX2 R163, R163 ;  /* 0x000000a300a37308 */ /* 0x000fe60000000800 */
[C---:B------:R-:W-:Y:S05]  /*4880*/  HMMA.16816.F32 R36, R4.reuse, R8, R36 ;  /* 0x000000080424723c */ /* 0x040fea0000001824 */
[----:B------:R-:W-:Y:S01]  /*4890*/  MUFU.EX2 R162, R162 ;  /* 0x000000a200a27308 */ /* 0x000fe20000000800 */
[----:B------:R-:W-:Y:S01]  /*48a0*/  HMMA.16816.F32 R40, R4, R10, R40 ;  /* 0x0000000a0428723c */ /* 0x000fe20000001828 */
[----:B------:R-:W3:Y:S05]  /*48b0*/  LDSM.16.MT88.4 R8, [R198+0x16800] ;  /* 0x01680000c608783b */ /* 0x000eea0000004200 */
[C---:B------:R-:W-:Y:S01]  /*48c0*/  HMMA.16816.F32 R80, R96.reuse, R82, RZ ;  /* 0x000000526050723c */ /* 0x040fe200000018ff */
[----:B------:R-:W5:Y:S05]  /*48d0*/  MUFU.EX2 R165, R165 ;  /* 0x000000a500a57308 */ /* 0x000f6a0000000800 */
[----:B------:R-:W-:Y:S03]  /*48e0*/  HMMA.16816.F32 R112, R96, R108, RZ ;  /* 0x0000006c6070723c */ /* 0x000fe600000018ff */
[----:B------:R-:W-:Y:S03]  /*48f0*/  MUFU.EX2 R166, R166 ;  /* 0x000000a600a67308 */ /* 0x000fe60000000800 */
[C---:B------:R-:W-:Y:S05]  /*4900*/  HMMA.16816.F32 R52, R4.reuse, R20, R52 ;  /* 0x000000140434723c */ /* 0x040fea0000001834 */
[----:B------:R-:W5:Y:S01]  /*4910*/  MUFU.EX2 R169, R169 ;  /* 0x000000a900a97308 */ /* 0x000f620000000800 */
[C---:B------:R-:W-:Y:S01]  /*4920*/  HMMA.16816.F32 R56, R4.reuse, R22, R56 ;  /* 0x000000160438723c */ /* 0x040fe20000001838 */
[----:B------:R-:W2:Y:S05]  /*4930*/  LDSM.16.MT88.4 R20, [R197+0x16800] ;  /* 0x01680000c514783b */ /* 0x000eaa0000004200 */
[C---:B----4-:R-:W-:Y:S01]  /*4940*/  HMMA.16816.F32 R60, R4.reuse, R16, R60 ;  /* 0x00000010043c723c */ /* 0x050fe2000000183c */
[----:B------:R-:W-:Y:S05]  /*4950*/  MUFU.EX2 R176, R176 ;  /* 0x000000b000b07308 */ /* 0x000fea0000000800 */
[----:B------:R-:W-:Y:S01]  /*4960*/  HMMA.16816.F32 R64, R4, R18, R64 ;  /* 0x000000120440723c */ /* 0x000fe20000001840 */
[----:B------:R-:W4:Y:S02]  /*4970*/  LDSM.16.MT88.4 R16, [R196+0x16800] ;  /* 0x01680000c410783b */ /* 0x000f240000004200 */
[----:B------:R-:W5:Y:S03]  /*4980*/  MUFU.EX2 R175, R175 ;  /* 0x000000af00af7308 */ /* 0x000f660000000800 */
[----:B------:R-:W-:Y:S05]  /*4990*/  HMMA.16816.F32 R108, R96, R110, RZ ;  /* 0x0000006e606c723c */ /* 0x000fea00000018ff */
[----:B------:R-:W-:Y:S01]  /*49a0*/  MUFU.EX2 R173, R173 ;  /* 0x000000ad00ad7308 */ /* 0x000fe20000000800 */
[C---:B-1----:R-:W-:Y:S06]  /*49b0*/  HMMA.16816.F32 R68, R4.reuse, R12, R68 ;  /* 0x0000000c0444723c */ /* 0x042fec0000001844 */
[C---:B------:R-:W-:Y:S01]  /*49c0*/  HMMA.16816.F32 R72, R4.reuse, R14, R72 ;  /* 0x0000000e0448723c */ /* 0x040fe20000001848 */
[----:B------:R-:W1:Y:S01]  /*49d0*/  LDSM.16.MT88.4 R12, [R197+0x13000] ;  /* 0x01300000c50c783b */ /* 0x000e620000004200 */
        /* <DEDUP_REMOVED lines=31> */
[C---:B--2---:R-:W-:Y:S06]  /*4bd0*/  HMMA.16816.F32 R84, R4.reuse, R20, R84 ;  /* 0x000000140454723c */ /* 0x044fec0000001854 */
[C---:B------:R-:W-:Y:S01]  /*4be0*/  HMMA.16816.F32 R88, R4.reuse, R22, R88 ;  /* 0x000000160458723c */ /* 0x040fe20000001858 */
[----:B------:R-:W2:Y:S05]  /*4bf0*/  LDSM.16.MT88.4 R20, [R196+0x15000] ;  /* 0x01500000c414783b */ /* 0x000eaa0000004200 */
[C---:B----4-:R-:W-:Y:S06]  /*4c00*/  HMMA.16816.F32 R92, R4.reuse, R16, R92 ;  /* 0x00000010045c723c */ /* 0x050fec000000185c */
[----:B------:R-:W-:Y:S01]  /*4c10*/  HMMA.16816.F32 R96, R4, R18, R96 ;  /* 0x000000120460723c */ /* 0x000fe20000001860 */
[----:B------:R-:W4:Y:S06]  /*4c20*/  LDSM.16.MT88.4 R16, [R200+0x17000] ;  /* 0x01700000c810783b */ /* 0x000f2c0000004200 */
[----:B------:R-:W-:Y:S01]  /*4c30*/  F2FP.F16.F32.PACK_AB R4, R161, R158 ;  /* 0x0000009ea104723e */ /* 0x000fe200000000ff */
[----:B------:R-:W-:Y:S01]  /*4c40*/  FADD.FTZ R158, R158, R147 ;  /* 0x000000939e9e7221 */ /* 0x000fe20000010000 */
[----:B-----5:R-:W-:Y:S01]  /*4c50*/  F2FP.F16.F32.PACK_AB R5, R165, R162 ;  /* 0x000000a2a505723e */ /* 0x020fe200000000ff */
[----:B------:R-:W-:Y:S01]  /*4c60*/  FADD.FTZ R162, R162, R145 ;  /* 0x00000091a2a27221 */ /* 0x000fe20000010000 */
[----:B------:R-:W-:Y:S01]  /*4c70*/  F2FP.F16.F32.PACK_AB R6, R163, R160 ;  /* 0x000000a0a306723e */ /* 0x000fe200000000ff */
[----:B------:R-:W-:Y:S01]  /*4c80*/  FADD.FTZ R161, R161, R158 ;  /* 0x0000009ea1a17221 */ /* 0x000fe20000010000 */
[----:B------:R-:W-:Y:S01]  /*4c90*/  F2FP.F16.F32.PACK_AB R7, R169, R166 ;  /* 0x000000a6a907723e */ /* 0x000fe200000000ff */
[----:B------:R-:W-:-:S02]  /*4ca0*/  FADD.FTZ R165, R165, R162 ;  /* 0x000000a2a5a57221 */ /* 0x000fc40000010000 */
[----:B------:R-:W-:Y:S02]  /*4cb0*/  FADD.FTZ R160, R160, R161 ;  /* 0x000000a1a0a07221 */ /* 0x000fe40000010000 */
[----:B------:R-:W-:Y:S02]  /*4cc0*/  FADD.FTZ R166, R166, R165 ;  /* 0x000000a5a6a67221 */ /* 0x000fe40000010000 */
[----:B-1----:R-:W-:Y:S01]  /*4cd0*/  HMMA.16816.F32 R112, R4, R12, R112 ;  /* 0x0000000c0470723c */ /* 0x002fe20000001870 */
[----:B------:R-:W-:Y:S01]  /*4ce0*/  FADD.FTZ R163, R163, R160 ;  /* 0x000000a0a3a37221 */ /* 0x000fe20000010000 */
[----:B------:R-:W-:-:S04]  /*4cf0*/  FADD.FTZ R166, R169, R166 ;  /* 0x000000a6a9a67221 */ /* 0x000fc80000010000 */
        /* <DEDUP_REMOVED lines=8> */
[C---:B----4-:R-:W-:Y:S06]  /*4d80*/  HMMA.16816.F32 R68, R4.reuse, R16, R68 ;  /* 0x000000100444723c */ /* 0x050fec0000001844 */
[C---:B------:R-:W-:Y:S01]  /*4d90*/  HMMA.16816.F32 R72, R4.reuse, R18, R72 ;  /* 0x000000120448723c */ /* 0x040fe20000001848 */
[----:B------:R-:W4:Y:S05]  /*4da0*/  LDSM.16.MT88.4 R16, [R200+0x13800] ;  /* 0x01380000c810783b */ /* 0x000f2a0000004200 */
[C---:B-1----:R-:W-:Y:S06]  /*4db0*/  HMMA.16816.F32 R76, R4.reuse, R12, R76 ;  /* 0x0000000c044c723c */ /* 0x042fec000000184c */
[C---:B------:R-:W-:Y:S01]  /*4dc0*/  HMMA.16816.F32 R80, R4.reuse, R14, R80 ;  /* 0x0000000e0450723c */ /* 0x040fe20000001850 */
[----:B------:R-:W1:Y:S05]  /*4dd0*/  LDSM.16.MT88.4 R12, [R198+0x13800] ;  /* 0x01380000c60c783b */ /* 0x000e6a0000004200 */
        /* <DEDUP_REMOVED lines=18> */
[C---:B--2---:R-:W-:Y:S06]  /*4f00*/  HMMA.16816.F32 R92, R4.reuse, R20, R92 ;  /* 0x00000014045c723c */ /* 0x044fec000000185c */
[----:B------:R-:W-:Y:S01]  /*4f10*/  HMMA.16816.F32 R96, R4, R22, R96 ;  /* 0x000000160460723c */ /* 0x000fe20000001860 */
[----:B------:R-:W2:Y:S06]  /*4f20*/  LDSM.16.MT88.4 R20, [R200+0x17800] ;  /* 0x01780000c814783b */ /* 0x000eac0000004200 */
        /* <DEDUP_REMOVED lines=31> */
[C---:B--2---:R-:W-:Y:S06]  /*5120*/  HMMA.16816.F32 R68, R4.reuse, R20, R68 ;  /* 0x000000140444723c */ /* 0x044fec0000001844 */
[C---:B------:R-:W-:Y:S06]  /*5130*/  HMMA.16816.F32 R72, R4.reuse, R22, R72 ;  /* 0x000000160448723c */ /* 0x040fec0000001848 */
[C---:B----4-:R-:W-:Y:S06]  /*5140*/  HMMA.16816.F32 R76, R4.reuse, R16, R76 ;  /* 0x00000010044c723c */ /* 0x050fec000000184c */
[C---:B------:R-:W-:Y:S06]  /*5150*/  HMMA.16816.F32 R80, R4.reuse, R18, R80 ;  /* 0x000000120450723c */ /* 0x040fec0000001850 */
[C---:B-1----:R-:W-:Y:S06]  /*5160*/  HMMA.16816.F32 R84, R4.reuse, R12, R84 ;  /* 0x0000000c0454723c */ /* 0x042fec0000001854 */
        /* <DEDUP_REMOVED lines=57> */
[----:B------:R-:W-:Y:S01]  /*5500*/  @!P5 LDGSTS.E.BYPASS.LTC128B.128 [R207+0x13000], desc[UR20][R8.64] ;  /* 0x1300000008cfdfae */ /* 0x000fe2000b901d54 */
[----:B------:R-:W-:-:S03]  /*5510*/  @!P4 LEA.HI.X R21, R14, R7, R0, 0x1, P1 ;  /* 0x000000070e15c211 */ /* 0x000fc600008f0c00 */
[----:B------:R-:W-:Y:S01]  /*5520*/  @P4 STS.128 [R207+0x15000], RZ ;  /* 0x015000ffcf004388 */ /* 0x000fe20000000c00 */
[----:B-----5:R-:W-:-:S03]  /*5530*/  @!P3 LEA R22, P0, R14, R4, 0x1 ;  /* 0x000000040e16b211 */ /* 0x020fc600078008ff */
[----:B------:R-:W-:Y:S01]  /*5540*/  @!PT LDS RZ, [RZ] ;  /* 0x00000000fffff984 */ /* 0x000fe20000000800 */
[----:B------:R-:W-:Y:S01]  /*5550*/  @!PT LDS RZ, [RZ] ;  /* 0x00000000fffff984 */ /* 0x000fe20000000800 */
[----:B------:R-:W-:Y:S01]  /*5560*/  @!PT LDS RZ, [RZ] ;  /* 0x00000000fffff984 */ /* 0x000fe20000000800 */
[----:B------:R-:W-:Y:S01]  /*5570*/  @!P4 LDGSTS.E.BYPASS.LTC128B.128 [R207+0x15000], desc[UR20][R20.64+0x80] ;  /* 0x1500008014cfcfae */ /* 0x000fe2000b901d54 */
[----:B------:R-:W-:-:S03]  /*5580*/  @!P3 LEA.HI.X R23, R14, R5, R0, 0x1, P0 ;  /* 0x000000050e17b211 */ /* 0x000fc600000f0c00 */
[----:B------:R-:W-:Y:S04]  /*5590*/  @P3 STS.128 [R207+0x17000], RZ ;  /* 0x017000ffcf003388 */ /* 0x000fe80000000c00 */
[----:B------:R-:W-:Y:S01]  /*55a0*/  @!PT LDS RZ, [RZ] ;  /* 0x00000000fffff984 */ /* 0x000fe20000000800 */
[----:B------:R-:W-:Y:S01]  /*55b0*/  @!PT LDS RZ, [RZ] ;  /* 0x00000000fffff984 */ /* 0x000fe20000000800 */
[----:B------:R-:W-:Y:S01]  /*55c0*/  @!PT LDS RZ, [RZ] ;  /* 0x00000000fffff984 */ /* 0x000fe20000000800 */
[----:B------:R1:W-:Y:S04]  /*55d0*/  @!P3 LDGSTS.E.BYPASS.LTC128B.128 [R207+0x17000], desc[UR20][R22.64+0x100] ;  /* 0x1700010016cfbfae */ /* 0x0003e8000b901d54 */
[----:B------:R-:W-:Y:S04]  /*55e0*/  LDSM.16.M88.4 R180, [R206] ;  /* 0x00000000ceb4783b */ /* 0x000fe80000000200 */
[----:B--2---:R-:W2:Y:S04]  /*55f0*/  LDSM.16.M88.4 R16, [R205+0xc000] ;  /* 0x00c00000cd10783b */ /* 0x004ea80000000200 */
[----:B------:R-:W-:Y:S04]  /*5600*/  LDSM.16.M88.4 R32, [R204] ;  /* 0x00000000cc20783b */ /* 0x000fe80000000200 */
[----:B------:R-:W-:Y:S04]  /*5610*/  LDSM.16.M88.4 R24, [R203] ;  /* 0x00000000cb18783b */ /* 0x000fe80000000200 */
[----:B------:R-:W4:Y:S04]  /*5620*/  LDSM.16.M88.4 R140, [R205+0xc800] ;  /* 0x00c80000cd8c783b */ /* 0x000f280000000200 */
[----:B---3--:R-:W-:Y:S04]  /*5630*/  LDSM.16.M88.4 R12, [R202] ;  /* 0x00000000ca0c783b */ /* 0x008fe80000000200 */
[----:B------:R-:W-:Y:S04]  /*5640*/  LDSM.16.M88.4 R208, [R199+0xc000] ;  /* 0x00c00000c7d0783b */ /* 0x000fe80000000200 */
[----:B------:R-:W3:Y:S04]  /*5650*/  LDSM.16.M88.4 R168, [R205+0xd000] ;  /* 0x00d00000cda8783b */ /* 0x000ee80000000200 */
[----:B-1----:R-:W1:Y:S04]  /*5660*/  LDSM.16.M88.4 R20, [R205+0xd800] ;  /* 0x00d80000cd14783b */ /* 0x002e680000000200 */
[----:B------:R-:W5:Y:S04]  /*5670*/  LDSM.16.M88.4 R224, [R195] ;  /* 0x00000000c3e0783b */ /* 0x000f680000000200 */
[----:B------:R-:W-:Y:S01]  /*5680*/  LDSM.16.M88.4 R8, [R201] ;  /* 0x00000000c908783b */ /* 0x000fe20000000200 */
[C---:B--2---:R-:W-:Y:S03]  /*5690*/  HMMA.16816.F32 R4, R180.reuse, R16, RZ ;  /* 0x00000010b404723c */ /* 0x044fe600000018ff */
[----:B------:R-:W2:Y:S04]  /*56a0*/  LDSM.16.M88.4 R148, [R192] ;  /* 0x00000000c094783b */ /* 0x000ea80000000200 */
[----:B------:R-:W2:Y:S01]  /*56b0*/  LDSM.16.M88.4 R176, [R194] ;  /* 0x00000000c2b0783b */ /* 0x000ea20000000200 */
[C---:B------:R-:W-:Y:S03]  /*56c0*/  HMMA.16816.F32 R16, R180.reuse, R18, RZ ;  /* 0x00000012b410723c */ /* 0x040fe600000018ff */
[----:B------:R-:W2:Y:S03]  /*56d0*/  LDSM.16.M88.4 R156, [R193] ;  /* 0x00000000c19c783b */ /* 0x000ea60000000200 */
[C---:B----4-:R-:W-:Y:S01]  /*56e0*/  HMMA.16816.F32 R28, R180.reuse, R140, RZ ;  /* 0x0000008cb41c723c */ /* 0x050fe200000018ff */
[----:B------:R-:W4:Y:S04]  /*56f0*/  LDSM.16.M88.4 R172, [R199+0xc800] ;  /* 0x00c80000c7ac783b */ /* 0x000f280000000200 */
[----:B------:R-:W-:Y:S01]  /*5700*/  LDSM.16.M88.4 R144, [R199+0xd000] ;  /* 0x00d00000c790783b */ /* 0x000fe20000000200 */
[----:B------:R-:W-:Y:S03]  /*5710*/  HMMA.16816.F32 R140, R180, R142, RZ ;  /* 0x0000008eb48c723c */ /* 0x000fe600000018ff */
[----:B------:R-:W-:Y:S03]  /*5720*/  LDSM.16.M88.4 R136, [R199+0xd800] ;  /* 0x00d80000c788783b */ /* 0x000fe60000000200 */
[C---:B------:R-:W-:Y:S01]  /*5730*/  HMMA.16816.F32 R4, R32.reuse, R24, R4 ;  /* 0x000000182004723c */ /* 0x040fe20000001804 */
[----:B------:R-:W-:Y:S04]  /*5740*/  LDSM.16.M88.4 R160, [R192+0x800] ;  /* 0x00080000c0a0783b */ /* 0x000fe80000000200 */
[----:B------:R-:W-:Y:S01]  /*5750*/  LDSM.16.M88.4 R232, [R199+0xf000] ;  /* 0x00f00000c7e8783b */ /* 0x000fe20000000200 */
[----:B------:R-:W-:Y:S03]  /*5760*/  HMMA.16816.F32 R16, R32, R26, R16 ;  /* 0x0000001a2010723c */ /* 0x000fe60000001810 */
[----:B------:R-:W-:Y:S03]  /*5770*/  LDSM.16.M88.4 R24, [R206+0x4000] ;  /* 0x00400000ce18783b */ /* 0x000fe60000000200 */
[C---:B---3--:R-:W-:Y:S01]  /*5780*/  HMMA.16816.F32 R152, R180.reuse, R168, RZ ;  /* 0x000000a8b498723c */ /* 0x048fe200000018ff */
[----:B------:R-:W-:Y:S04]  /*5790*/  LDSM.16.M88.4 R228, [R205+0x10800] ;  /* 0x01080000cde4783b */ /* 0x000fe80000000200 */
[----:B------:R-:W-:Y:S01]  /*57a0*/  LDSM.16.M88.4 R236, [R188] ;  /* 0x00000000bcec783b */ /* 0x000fe20000000200 */
[----:B------:R-:W-:Y:S03]  /*57b0*/  HMMA.16816.F32 R168, R180, R170, RZ ;  /* 0x000000aab4a8723c */ /* 0x000fe600000018ff */
[----:B------:R-:W0:Y:S03]  /*57c0*/  LDGDEPBAR ;  /* 0x00000000000079af */ /* 0x000e260000000000 */
[----:B------:R-:W-:Y:S06]  /*57d0*/  HMMA.16816.F32 R4, R12, R208, R4 ;  /* 0x000000d00c04723c */ /* 0x000fec0000001804 */
[----:B-1----:R-:W-:Y:S06]  /*57e0*/  HMMA.16816.F32 R164, R180, R20, RZ ;  /* 0x00000014b4a4723c */ /* 0x002fec00000018ff */
[----:B------:R-:W-:Y:S01]  /*57f0*/  HMMA.16816.F32 R16, R12, R210, R16 ;  /* 0x000000d20c10723c */ /* 0x000fe20000001810 */
[----:B------:R-:W-:Y:S05]  /*5800*/  LDSM.16.M88.4 R208, [R204+0x4000] ;  /* 0x00400000ccd0783b */ /* 0x000fea0000000200 */
[----:B------:R-:W-:Y:S01]  /*5810*/  HMMA.16816.F32 R180, R180, R22, RZ ;  /* 0x00000016b4b4723c */ /* 0x000fe200000018ff */
[----:B------:R-:W1:Y:S05]  /*5820*/  LDSM.16.M88.4 R20, [R205+0xe000] ;  /* 0x00e00000cd14783b */ /* 0x000e6a0000000200 */
[C---:B-----5:R-:W-:Y:S06]  /*5830*/  HMMA.16816.F32 R28, R32.reuse, R224, R28 ;  /* 0x000000e0201c723c */ /* 0x060fec000000181c */
[----:B------:R-:W-:Y:S01]  /*5840*/  HMMA.16816.F32 R140, R32, R226, R140 ;  /* 0x000000e2208c723c */ /* 0x000fe2000000188c */
[----:B------:R-:W-:Y:S05]  /*5850*/  LDSM.16.M88.4 R224, [R199+0x10000] ;  /* 0x01000000c7e0783b */ /* 0x000fea0000000200 */
[C---:B--2---:R-:W-:Y:S06]  /*5860*/  HMMA.16816.F32 R4, R8.reuse, R148, R4 ;  /* 0x000000940804723c */ /* 0x044fec0000001804 */
[----:B------:R-:W-:Y:S01]  /*5870*/  HMMA.16816.F32 R16, R8, R150, R16 ;  /* 0x000000960810723c */ /* 0x000fe20000001810 */
[----:B------:R-:W-:Y:S05]  /*5880*/  LDSM.16.M88.4 R148, [R205+0xe800] ;  /* 0x00e80000cd94783b */ /* 0x000fea0000000200 */
[C---:B------:R-:W-:Y:S06]  /*5890*/  HMMA.16816.F32 R152, R32.reuse, R176, R152 ;  /* 0x000000b02098723c */ /* 0x040fec0000001898 */
[C---:B------:R-:W-:Y:S01]  /*58a0*/  HMMA.16816.F32 R168, R32.reuse, R178, R168 ;  /* 0x000000b220a8723c */ /* 0x040fe200000018a8 */
[----:B------:R-:W-:Y:S05]  /*58b0*/  LDSM.16.M88.4 R176, [R202+0x4000] ;  /* 0x00400000cab0783b */ /* 0x000fea0000000200 */
[C---:B------:R-:W-:Y:S06]  /*58c0*/  HMMA.16816.F32 R164, R32.reuse, R156, R164 ;  /* 0x0000009c20a4723c */ /* 0x040fec00000018a4 */
[----:B------:R-:W-:Y:S01]  /*58d0*/  HMMA.16816.F32 R180, R32, R158, R180 ;  /* 0x0000009e20b4723c */ /* 0x000fe200000018b4 */
[----:B------:R-:W2:Y:S04]  /*58e0*/  LDSM.16.M88.4 R32, [R191] ;  /* 0x00000000bf20783b */ /* 0x000ea80000000200 */
[----:B------:R-:W3:Y:S01]  /*58f0*/  LDSM.16.M88.4 R156, [R192+0x1000] ;  /* 0x00100000c09c783b */ /* 0x000ee20000000200 */
[C---:B----4-:R-:W-:Y:S06]  /*5900*/  HMMA.16816.F32 R28, R12.reuse, R172, R28 ;  /* 0x000000ac0c1c723c */ /* 0x050fec000000181c */
[----:B------:R-:W-:Y:S01]  /*5910*/  HMMA.16816.F32 R140, R12, R174, R140 ;  /* 0x000000ae0c8c723c */ /* 0x000fe2000000188c */
[----:B------:R-:W-:Y:S05]  /*5920*/  LDSM.16.M88.4 R172, [R205+0xf800] ;  /* 0x00f80000cdac783b */ /* 0x000fea0000000200 */
[C---:B-1----:R-:W-:Y:S06]  /*5930*/  HMMA.16816.F32 R4, R24.reuse, R20, R4 ;  /* 0x000000141804723c */ /* 0x042fec0000001804 */
[----:B------:R-:W-:Y:S01]  /*5940*/  HMMA.16816.F32 R16, R24, R22, R16 ;  /* 0x000000161810723c */ /* 0x000fe20000001810 */
[----:B------:R-:W-:Y:S05]  /*5950*/  LDSM.16.M88.4 R20, [R190] ;  /* 0x00000000be14783b */ /* 0x000fea0000000200 */
[C---:B------:R-:W-:Y:S06]  /*5960*/  HMMA.16816.F32 R152, R12.reuse, R144, R152 ;  /* 0x000000900c98723c */ /* 0x040fec0000001898 */
[C---:B------:R-:W-:Y:S01]  /*5970*/  HMMA.16816.F32 R168, R12.reuse, R146, R168 ;  /* 0x000000920ca8723c */ /* 0x040fe200000018a8 */
[----:B------:R-:W-:Y:S05]  /*5980*/  LDSM.16.M88.4 R144, [R192+0x1800] ;  /* 0x00180000c090783b */ /* 0x000fea0000000200 */
[C---:B------:R-:W-:Y:S06]  /*5990*/  HMMA.16816.F32 R164, R12.reuse, R136, R164 ;  /* 0x000000880ca4723c */ /* 0x040fec00000018a4 */
[----:B------:R-:W-:Y:S01]  /*59a0*/  HMMA.16816.F32 R180, R12, R138, R180 ;  /* 0x0000008a0cb4723c */ /* 0x000fe200000018b4 */
[----:B------:R-:W1:Y:S04]  /*59b0*/  LDSM.16.M88.4 R12, [R199+0xe000] ;  /* 0x00e00000c70c783b */ /* 0x000e680000000200 */
[----:B------:R-:W4:Y:S01]  /*59c0*/  LDSM.16.M88.4 R136, [R205+0xf000] ;  /* 0x00f00000cd88783b */ /* 0x000f220000000200 */
[C---:B------:R-:W-:Y:S06]  /*59d0*/  HMMA.16816.F32 R28, R8.reuse, R160, R28 ;  /* 0x000000a0081c723c */ /* 0x040fec000000181c */
[----:B------:R-:W-:Y:S01]  /*59e0*/  HMMA.16816.F32 R140, R8, R162, R140 ;  /* 0x000000a2088c723c */ /* 0x000fe2000000188c */
[----:B------:R-:W-:Y:S05]  /*59f0*/  LDSM.16.M88.4 R160, [R201+0x4000] ;  /* 0x00400000c9a0783b */ /* 0x000fea0000000200 */
[C---:B--2---:R-:W-:Y:S06]  /*5a00*/  HMMA.16816.F32 R4, R208.reuse, R32, R4 ;  /* 0x00000020d004723c */ /* 0x044fec0000001804 */
[----:B------:R-:W-:Y:S01]  /*5a10*/  HMMA.16816.F32 R16, R208, R34, R16 ;  /* 0x00000022d010723c */ /* 0x000fe20000001810 */
[----:B------:R-:W-:Y:S05]  /*5a20*/  LDSM.16.M88.4 R32, [R199+0xe800] ;  /* 0x00e80000c720783b */ /* 0x000fea0000000200 */
[C---:B---3--:R-:W-:Y:S06]  /*5a30*/  HMMA.16816.F32 R152, R8.reuse, R156, R152 ;  /* 0x0000009c0898723c */ /* 0x048fec0000001898 */
[----:B------:R-:W-:Y:S01]  /*5a40*/  HMMA.16816.F32 R168, R8, R158, R168 ;  /* 0x0000009e08a8723c */ /* 0x000fe200000018a8 */
[----:B------:R-:W2:Y:S05]  /*5a50*/  LDSM.16.M88.4 R156, [R192+0x2000] ;  /* 0x00200000c09c783b */ /* 0x000eaa0000000200 */
[C---:B------:R-:W-:Y:S06]  /*5a60*/  HMMA.16816.F32 R28, R24.reuse, R148, R28 ;  /* 0x00000094181c723c */ /* 0x040fec000000181c */
[----:B------:R-:W-:Y:S01]  /*5a70*/  HMMA.16816.F32 R140, R24, R150, R140 ;  /* 0x00000096188c723c */ /* 0x000fe2000000188c */
[----:B------:R-:W-:Y:S05]  /*5a80*/  LDSM.16.M88.4 R148, [R206+0x8000] ;  /* 0x00800000ce94783b */ /* 0x000fea0000000200 */
[C---:B-1----:R-:W-:Y:S06]  /*5a90*/  HMMA.16816.F32 R4, R176.reuse, R12, R4 ;  /* 0x0000000cb004723c */ /* 0x042fec0000001804 */
[----:B------:R-:W-:Y:S01]  /*5aa0*/  HMMA.16816.F32 R16, R176, R14, R16 ;  /* 0x0000000eb010723c */ /* 0x000fe20000001810 */
[----:B------:R-:W1:Y:S05]  /*5ab0*/  LDSM.16.M88.4 R12, [R189] ;  /* 0x00000000bd0c783b */ /* 0x000e6a0000000200 */
[C---:B------:R-:W-:Y:S06]  /*5ac0*/  HMMA.16816.F32 R164, R8.reuse, R144, R164 ;  /* 0x0000009008a4723c */ /* 0x040fec00000018a4 */
[----:B------:R-:W-:Y:S01]  /*5ad0*/  HMMA.16816.F32 R180, R8, R146, R180 ;  /* 0x0000009208b4723c */ /* 0x000fe200000018b4 */
[----:B------:R-:W3:Y:S04]  /*5ae0*/  LDSM.16.M88.4 R8, [R205+0x10000] ;  /* 0x01000000cd08783b */ /* 0x000ee80000000200 */
[----:B------:R-:W5:Y:S01]  /*5af0*/  LDSM.16.M88.4 R144, [R192+0x2800] ;  /* 0x00280000c090783b */ /* 0x000f620000000200 */
[----:B----4-:R-:W-:Y:S06]  /*5b00*/  HMMA.16816.F32 R152, R24, R136, R152 ;  /* 0x000000881898723c */ /* 0x010fec0000001898 */
[C---:B------:R-:W-:Y:S06]  /*5b10*/  HMMA.16816.F32 R28, R208.reuse, R20, R28 ;  /* 0x00000014d01c723c */ /* 0x040fec000000181c */
[----:B------:R-:W-:Y:S01]  /*5b20*/  HMMA.16816.F32 R140, R208, R22, R140 ;  /* 0x00000016d08c723c */ /* 0x000fe2000000188c */
[----:B------:R-:W-:Y:S05]  /*5b30*/  LDSM.16.M88.4 R20, [R187] ;  /* 0x00000000bb14783b */ /* 0x000fea0000000200 */
[C---:B--2---:R-:W-:Y:S06]  /*5b40*/  HMMA.16816.F32 R4, R160.reuse, R156, R4 ;  /* 0x0000009ca004723c */ /* 0x044fec0000001804 */
[----:B------:R-:W-:Y:S01]  /*5b50*/  HMMA.16816.F32 R16, R160, R158, R16 ;  /* 0x0000009ea010723c */ /* 0x000fe20000001810 */
[----:B------:R-:W-:Y:S05]  /*5b60*/  LDSM.16.M88.4 R156, [R192+0x3000] ;  /* 0x00300000c09c783b */ /* 0x000fea0000000200 */
[----:B------:R-:W-:Y:S01]  /*5b70*/  HMMA.16816.F32 R168, R24, R138, R168 ;  /* 0x0000008a18a8723c */ /* 0x000fe200000018a8 */
[----:B------:R-:W2:Y:S05]  /*5b80*/  LDSM.16.M88.4 R136, [R204+0x8000] ;  /* 0x00800000cc88783b */ /* 0x000eaa0000000200 */
[----:B-1----:R-:W-:Y:S06]  /*5b90*/  HMMA.16816.F32 R152, R208, R12, R152 ;  /* 0x0000000cd098723c */ /* 0x002fec0000001898 */
[----:B------:R-:W-:Y:S06]  /*5ba0*/  HMMA.16816.F32 R28, R176, R32, R28 ;  /* 0x00000020b01c723c */ /* 0x000fec000000181c */
[----:B---3--:R-:W-:Y:S06]  /*5bb0*/  HMMA.16816.F32 R4, R148, R8, R4 ;  /* 0x000000089404723c */ /* 0x008fec0000001804 */
[----:B------:R-:W-:Y:S01]  /*5bc0*/  HMMA.16816.F32 R140, R176, R34, R140 ;  /* 0x00000022b08c723c */ /* 0x000fe2000000188c */
[----:B------:R-:W-:Y:S05]  /*5bd0*/  LDSM.16.M88.4 R32, [R186] ;  /* 0x00000000ba20783b */ /* 0x000fea0000000200 */
[----:B------:R-:W-:Y:S01]  /*5be0*/  HMMA.16816.F32 R16, R148, R10, R16 ;  /* 0x0000000a9410723c */ /* 0x000fe20000001810 */
[----:B------:R-:W-:Y:S05]  /*5bf0*/  LDSM.16.M88.4 R8, [R192+0x4000] ;  /* 0x00400000c008783b */ /* 0x000fea0000000200 */
[C---:B------:R-:W-:Y:S06]  /*5c00*/  HMMA.16816.F32 R164, R24.reuse, R172, R164 ;  /* 0x000000ac18a4723c */ /* 0x040fec00000018a4 */
[----:B------:R-:W-:Y:S01]  /*5c10*/  HMMA.16816.F32 R180, R24, R174, R180 ;  /* 0x000000ae18b4723c */ /* 0x000fe200000018b4 */
[----:B------:R-:W1:Y:S04]  /*5c20*/  LDSM.16.M88.4 R24, [R202+0x8000] ;  /* 0x00800000ca18783b */ /* 0x000e680000000200 */
[----:B------:R-:W-:Y:S01]  /*5c30*/  LDSM.16.M88.4 R172, [R199+0xf800] ;  /* 0x00f80000c7ac783b */ /* 0x000fe20000000200 */
[----:B------:R-:W-:Y:S06]  /*5c40*/  HMMA.16816.F32 R152, R176, R232, R152 ;  /* 0x000000e8b098723c */ /* 0x000fec0000001898 */
[----:B-----5:R-:W-:Y:S06]  /*5c50*/  HMMA.16816.F32 R28, R160, R144, R28 ;  /* 0x00000090a01c723c */ /* 0x020fec000000181c */
[----:B--2---:R-:W-:Y:S06]  /*5c60*/  HMMA.16816.F32 R4, R136, R20, R4 ;  /* 0x000000148804723c */ /* 0x004fec0000001804 */
[----:B------:R-:W-:Y:S01]  /*5c70*/  HMMA.16816.F32 R140, R160, R146, R140 ;  /* 0x00000092a08c723c */ /* 0x000fe2000000188c */
[----:B------:R-:W2:Y:S05]  /*5c80*/  LDSM.16.M88.4 R144, [R205+0x11000] ;  /* 0x01100000cd90783b */ /* 0x000eaa0000000200 */
[----:B------:R-:W-:Y:S01]  /*5c90*/  HMMA.16816.F32 R16, R136, R22, R16 ;  /* 0x000000168810723c */ /* 0x000fe20000001810 */
[----:B------:R-:W-:Y:S05]  /*5ca0*/  LDSM.16.M88.4 R20, [R199+0x10800] ;  /* 0x01080000c714783b */ /* 0x000fea0000000200 */
[----:B------:R-:W-:Y:S01]  /*5cb0*/  HMMA.16816.F32 R168, R208, R14, R168 ;  /* 0x0000000ed0a8723c */ /* 0x000fe200000018a8 */
[----:B------:R-:W3:Y:S05]  /*5cc0*/  LDSM.16.M88.4 R12, [R201+0x8000] ;  /* 0x00800000c90c783b */ /* 0x000eea0000000200 */
[----:B------:R-:W-:Y:S06]  /*5cd0*/  HMMA.16816.F32 R152, R160, R156, R152 ;  /* 0x0000009ca098723c */ /* 0x000fec0000001898 */
[----:B------:R-:W-:Y:S06]  /*5ce0*/  HMMA.16816.F32 R28, R148, R228, R28 ;  /* 0x000000e4941c723c */ /* 0x000fec000000181c */
[----:B-1----:R-:W-:Y:S06]  /*5cf0*/  HMMA.16816.F32 R4, R24, R224, R4 ;  /* 0x000000e01804723c */ /* 0x002fec0000001804 */
[----:B------:R-:W-:Y:S06]  /*5d00*/  HMMA.16816.F32 R140, R148, R230, R140 ;  /* 0x000000e6948c723c */ /* 0x000fec000000188c */
[C---:B------:R-:W-:Y:S06]  /*5d10*/  HMMA.16816.F32 R164, R208.reuse, R236, R164 ;  /* 0x000000ecd0a4723c */ /* 0x040fec00000018a4 */
[----:B------:R-:W-:Y:S01]  /*5d20*/  HMMA.16816.F32 R180, R208, R238, R180 ;  /* 0x000000eed0b4723c */ /* 0x000fe200000018b4 */
[----:B------:R-:W1:Y:S05]  /*5d30*/  LDSM.16.M88.4 R208, [R185] ;  /* 0x00000000b9d0783b */ /* 0x000e6a0000000200 */
[----:B------:R-:W-:Y:S06]  /*5d40*/  HMMA.16816.F32 R16, R24, R226, R16 ;  /* 0x000000e21810723c */ /* 0x000fec0000001810 */
[----:B--2---:R-:W-:Y:S06]  /*5d50*/  HMMA.16816.F32 R152, R148, R144, R152 ;  /* 0x000000909498723c */ /* 0x004fec0000001898 */
[----:B------:R-:W-:Y:S06]  /*5d60*/  HMMA.16816.F32 R28, R136, R32, R28 ;  /* 0x00000020881c723c */ /* 0x000fec000000181c */
[----:B---3--:R-:W-:Y:S06]  /*5d70*/  HMMA.16816.F32 R4, R12, R8, R4 ;  /* 0x000000080c04723c */ /* 0x008fec0000001804 */
[----:B------:R-:W-:Y:S01]  /*5d80*/  HMMA.16816.F32 R140, R136, R34, R140 ;  /* 0x00000022888c723c */ /* 0x000fe2000000188c */
[----:B------:R-:W2:Y:S05]  /*5d90*/  LDSM.16.M88.4 R32, [R192+0x3800] ;  /* 0x00380000c020783b */ /* 0x000eaa0000000200 */
[----:B------:R-:W-:Y:S01]  /*5da0*/  HMMA.16816.F32 R16, R12, R10, R16 ;  /* 0x0000000a0c10723c */ /* 0x000fe20000001810 */
[----:B------:R-:W3:Y:S05]  /*5db0*/  LDSM.16.M88.4 R8, [R199+0x11000] ;  /* 0x01100000c708783b */ /* 0x000eea0000000200 */
[C---:B------:R-:W-:Y:S06]  /*5dc0*/  HMMA.16816.F32 R164, R176.reuse, R172, R164 ;  /* 0x000000acb0a4723c */ /* 0x040fec00000018a4 */
[C---:B------:R-:W-:Y:S01]  /*5dd0*/  HMMA.16816.F32 R180, R176.reuse, R174, R180 ;  /* 0x000000aeb0b4723c */ /* 0x040fe200000018b4 */
[----:B------:R-:W4:Y:S01]  /*5de0*/  LDSM.16.M88.4 R172, [R192+0x4800] ;  /* 0x00480000c0ac783b */ /* 0x000f220000000200 */
[----:B------:R-:W-:Y:S01]  /*5df0*/  FMUL.FTZ R0, R4, UR30 ;  /* 0x0000001e04007c20 */ /* 0x000fe20008410000 */
[----:B------:R-:W-:Y:S01]  /*5e00*/  FMUL.FTZ R134, R5, UR30 ;  /* 0x0000001e05867c20 */ /* 0x000fe20008410000 */
[----:B------:R-:W-:Y:S01]  /*5e10*/  FMUL.FTZ R156, R6, UR30 ;  /* 0x0000001e069c7c20 */ /* 0x000fe20008410000 */
[----:B------:R-:W-:Y:S01]  /*5e20*/  FMUL.FTZ R135, R7, UR30 ;  /* 0x0000001e07877c20 */ /* 0x000fe20008410000 */
[----:B------:R-:W-:Y:S01]  /*5e30*/  HMMA.16816.F32 R168, R176, R234, R168 ;  /* 0x000000eab0a8723c */ /* 0x000fe200000018a8 */
[----:B------:R-:W5:Y:S01]  /*5e40*/  LDSM.16.M88.4 R4, [R205+0x11800] ;  /* 0x01180000cd04783b */ /* 0x000f620000000200 */
[----:B------:R-:W-:Y:S04]  /*5e50*/  MUFU.TANH R0, R0 ;  /* 0x0000000000007308 */ /* 0x000fe80000002400 */
[----:B-1----:R-:W-:Y:S01]  /*5e60*/  HMMA.16816.F32 R152, R136, R208, R152 ;  /* 0x000000d08898723c */ /* 0x002fe20000001898 */
[----:B------:R-:W-:Y:S01]  /*5e70*/  FMUL.FTZ R144, R16, UR30 ;  /* 0x0000001e10907c20 */ /* 0x000fe20008410000 */
[----:B------:R-:W-:-:S02]  /*5e80*/  FMUL.FTZ R145, R17, UR30 ;  /* 0x0000001e11917c20 */ /* 0x000fc40008410000 */
[----:B------:R-:W-:Y:S02]  /*5e90*/  MUFU.TANH R134, R134 ;  /* 0x0000008600867308 */ /* 0x000fe40000002400 */
[----:B------:R-:W-:Y:S06]  /*5ea0*/  HMMA.16816.F32 R28, R24, R20, R28 ;  /* 0x00000014181c723c */ /* 0x000fec000000181c */
[C---:B--2---:R-:W-:Y:S01]  /*5eb0*/  HMMA.16816.F32 R164, R160.reuse, R32, R164 ;  /* 0x00000020a0a4723c */ /* 0x044fe200000018a4 */
[----:B------:R-:W1:Y:S05]  /*5ec0*/  MUFU.TANH R144, R144 ;  /* 0x0000009000907308 */ /* 0x000e6a0000002400 */
[----:B------:R-:W-:Y:S01]  /*5ed0*/  HMMA.16816.F32 R168, R160, R158, R168 ;  /* 0x0000009ea0a8723c */ /* 0x000fe200000018a8 */
[----:B------:R-:W-:-:S02]  /*5ee0*/  FMUL.FTZ R32, R18, UR30 ;  /* 0x0000001e12207c20 */ /* 0x000fc40008410000 */
[----:B------:R-:W-:Y:S03]  /*5ef0*/  MUFU.TANH R135, R135 ;  /* 0x0000008700877308 */ /* 0x000fe60000002400 */
[----:B---3--:R-:W-:Y:S05]  /*5f00*/  HMMA.16816.F32 R152, R24, R8, R152 ;  /* 0x000000081898723c */ /* 0x008fea0000001898 */
[----:B------:R-:W2:Y:S01]  /*5f10*/  MUFU.TANH R32, R32 ;  /* 0x0000002000207308 */ /* 0x000ea20000002400 */
[----:B----4-:R-:W-:Y:S01]  /*5f20*/  HMMA.16816.F32 R28, R12, R172, R28 ;  /* 0x000000ac0c1c723c */ /* 0x010fe2000000181c */
[----:B------:R-:W-:-:S02]  /*5f30*/  FMUL.FTZ R8, R19, UR30 ;  /* 0x0000001e13087c20 */ /* 0x000fc40008410000 */
[----:B------:R-:W3:Y:S03]  /*5f40*/  LDSM.16.M88.4 R16, [R184] ;  /* 0x00000000b810783b */ /* 0x000ee60000000200 */
[----:B------:R-:W-:Y:S01]  /*5f50*/  HMMA.16816.F32 R180, R160, R34, R180 ;  /* 0x00000022a0b4723c */ /* 0x000fe200000018b4 */
[----:B------:R-:W-:Y:S05]  /*5f60*/  MUFU.TANH R145, R145 ;  /* 0x0000009100917308 */ /* 0x000fea0000002400 */
[C---:B------:R-:W-:Y:S03]  /*5f70*/  HMMA.16816.F32 R168, R148.reuse, R146, R168 ;  /* 0x0000009294a8723c */ /* 0x040fe600000018a8 */
[----:B------:R-:W-:Y:S03]  /*5f80*/  MUFU.TANH R8, R8 ;  /* 0x0000000800087308 */ /* 0x000fe60000002400 */
[----:B-----5:R-:W-:Y:S05]  /*5f90*/  HMMA.16816.F32 R164, R148, R4, R164 ;  /* 0x0000000494a4723c */ /* 0x020fea00000018a4 */
[----:B------:R-:W-:Y:S01]  /*5fa0*/  MUFU.TANH R156, R156 ;  /* 0x0000009c009c7308 */ /* 0x000fe20000002400 */
[----:B------:R-:W-:Y:S01]  /*5fb0*/  FMUL.FTZ R9, R28, UR30 ;  /* 0x0000001e1c097c20 */ /* 0x000fe20008410000 */
[----:B------:R-:W-:Y:S01]  /*5fc0*/  FMUL.FTZ R33, R29, UR30 ;  /* 0x0000001e1d217c20 */ /* 0x000fe20008410000 */
[----:B------:R-:W-:Y:S01]  /*5fd0*/  FMUL.FTZ R146, R30, UR30 ;  /* 0x0000001e1e927c20 */ /* 0x000fe20008410000 */
[----:B------:R-:W-:Y:S01]  /*5fe0*/  FMUL.FTZ R34, R31, UR30 ;  /* 0x0000001e1f227c20 */ /* 0x000fe20008410000 */
[----:B------:R-:W-:Y:S01]  /*5ff0*/  HMMA.16816.F32 R140, R24, R22, R140 ;  /* 0x00000016188c723c */ /* 0x000fe2000000188c */
[----:B------:R-:W4:Y:S02]  /*6000*/  LDSM.16.M88.4 R28, [R199+0x11800] ;  /* 0x01180000c71c783b */ /* 0x000f240000000200 */
[----:B------:R-:W5:Y:S02]  /*6010*/  MUFU.TANH R9, R9 ;  /* 0x0000000900097308 */ /* 0x000f640000002400 */
[----:B------:R-:W1:Y:S01]  /*6020*/  LDSM.16.M88.4 R20, [R192+0x5000] ;  /* 0x00500000c014783b */ /* 0x000e620000000200 */
[----:B------:R-:W-:Y:S03]  /*6030*/  HMMA.16816.F32 R180, R148, R6, R180 ;  /* 0x0000000694b4723c */ /* 0x000fe600000018b4 */
[----:B------:R-:W2:Y:S01]  /*6040*/  LDSM.16.M88.4 R4, [R192+0x5800] ;  /* 0x00580000c004783b */ /* 0x000ea20000000200 */
[----:B------:R-:W-:-:S04]  /*6050*/  DEPBAR.LE SB0, 0x0 ;  /* 0x000080000000791a */ /* 0x000fc80000000000 */
[C---:B------:R-:W-:Y:S01]  /*6060*/  HMMA.16816.F32 R168, R136.reuse, R210, R168 ;  /* 0x000000d288a8723c */ /* 0x040fe200000018a8 */
[----:B------:R-:W5:Y:S05]  /*6070*/  MUFU.TANH R146, R146 ;  /* 0x0000009200927308 */ /* 0x000f6a0000002400 */
[----:B---3--:R-:W-:Y:S03]  /*6080*/  HMMA.16816.F32 R164, R136, R16, R164 ;  /* 0x0000001088a4723c */ /* 0x008fe600000018a4 */
[----:B------:R-:W-:Y:S03]  /*6090*/  MUFU.TANH R33, R33 ;  /* 0x0000002100217308 */ /* 0x000fe60000002400 */
[----:B------:R-:W-:Y:S05]  /*60a0*/  HMMA.16816.F32 R140, R12, R174, R140 ;  /* 0x000000ae0c8c723c */ /* 0x000fea000000188c */
[----:B------:R-:W-:Y:S01]  /*60b0*/  MUFU.TANH R34, R34 ;  /* 0x0000002200227308 */ /* 0x000fe20000002400 */
[----:B------:R-:W-:Y:S06]  /*60c0*/  HMMA.16816.F32 R180, R136, R18, R180 ;  /* 0x0000001288b4723c */ /* 0x000fec00000018b4 */
[C---:B------:R-:W-:Y:S06]  /*60d0*/  HMMA.16816.F32 R168, R24.reuse, R10, R168 ;  /* 0x0000000a18a8723c */ /* 0x040fec00000018a8 */
[----:B----4-:R-:W-:Y:S06]  /*60e0*/  HMMA.16816.F32 R164, R24, R28, R164 ;  /* 0x0000001c18a4723c */ /* 0x010fec00000018a4 */
[----:B-1----:R-:W-:Y:S01]  /*60f0*/  HMMA.16816.F32 R152, R12, R20, R152 ;  /* 0x000000140c98723c */ /* 0x002fe20000001898 */
[----:B------:R-:W-:Y:S01]  /*6100*/  FMUL.FTZ R11, R142, UR30 ;  /* 0x0000001e8e0b7c20 */ /* 0x000fe20008410000 */
[----:B------:R-:W-:Y:S01]  /*6110*/  FMUL.FTZ R10, R141, UR30 ;  /* 0x0000001e8d0a7c20 */ /* 0x000fe20008410000 */
[----:B------:R-:W-:-:S03]  /*6120*/  FMUL.FTZ R143, R143, UR30 ;  /* 0x0000001e8f8f7c20 */ /* 0x000fc60008410000 */
[----:B------:R-:W-:Y:S01]  /*6130*/  HMMA.16816.F32 R180, R24, R30, R180 ;  /* 0x0000001e18b4723c */ /* 0x000fe200000018b4 */
[----:B------:R-:W-:Y:S01]  /*6140*/  FMUL.FTZ R20, R140, UR30 ;  /* 0x0000001e8c147c20 */ /* 0x000fe20008410000 */
[----:B------:R-:W-:Y:S04]  /*6150*/  MUFU.TANH R11, R11 ;  /* 0x0000000b000b7308 */ /* 0x000fe80000002400 */
[C---:B------:R-:W-:Y:S04]  /*6160*/  HMMA.16816.F32 R168, R12.reuse, R22, R168 ;  /* 0x000000160ca8723c */ /* 0x040fe800000018a8 */
[----:B------:R-:W1:Y:S02]  /*6170*/  MUFU.TANH R20, R20 ;  /* 0x0000001400147308 */ /* 0x000e640000002400 */
[----:B--2---:R-:W-:Y:S01]  /*6180*/  HMMA.16816.F32 R164, R12, R4, R164 ;  /* 0x000000040ca4723c */ /* 0x004fe200000018a4 */
[----:B------:R-:W-:-:S04]  /*6190*/  IMAD.U32 R22, RZ, RZ, UR18 ;  /* 0x00000012ff167e24 */ /* 0x000fc8000f8e00ff */
[----:B------:R-:W-:Y:S02]  /*61a0*/  IMAD R29, R22, 0x40, R133 ;  /* 0x00000040161d7824 */ /* 0x000fe400078e0285 */
[----:B------:R-:W-:Y:S01]  /*61b0*/  FMUL.FTZ R16, R152, UR30 ;  /* 0x0000001e98107c20 */ /* 0x000fe20008410000 */
[----:B------:R-:W-:Y:S01]  /*61c0*/  FMUL.FTZ R147, R154, UR30 ;  /* 0x0000001e9a937c20 */ /* 0x000fe20008410000 */
[----:B------:R-:W-:Y:S01]  /*61d0*/  MUFU.TANH R10, R10 ;  /* 0x0000000a000a7308 */ /* 0x000fe20000002400 */
[----:B------:R-:W-:Y:S02]  /*61e0*/  VIADD R17, R29, 0x8 ;  /* 0x000000081d117836 */ /* 0x000fe40000000000 */
[----:B------:R-:W-:Y:S01]  /*61f0*/  FMUL.FTZ R21, R153, UR30 ;  /* 0x0000001e99157c20 */ /* 0x000fe20008410000 */
[C---:B------:R-:W-:Y:S01]  /*6200*/  VIADD R19, R29.reuse, 0x1 ;  /* 0x000000011d137836 */ /* 0x040fe20000000000 */
[----:B------:R-:W-:Y:S01]  /*6210*/  HMMA.16816.F32 R180, R12, R6, R180 ;  /* 0x000000060cb4723c */ /* 0x000fe200000018b4 */
[----:B------:R-:W-:Y:S01]  /*6220*/  VIADD R5, R29, 0x10 ;  /* 0x000000101d057836 */ /* 0x000fe20000000000 */
[----:B------:R-:W-:Y:S01]  /*6230*/  ISETP.GE.AND P0, PT, R17, R220, PT ;  /* 0x000000dc1100720c */ /* 0x000fe20003f06270 */
[----:B------:R-:W-:Y:S01]  /*6240*/  VIADD R25, R29, 0x18 ;  /* 0x000000181d197836 */ /* 0x000fe20000000000 */
[----:B------:R-:W-:Y:S01]  /*6250*/  ISETP.GE.AND P2, PT, R17, R2, PT ;  /* 0x000000021100720c */ /* 0x000fe20003f46270 */
[----:B------:R-:W2:Y:S01]  /*6260*/  MUFU.TANH R16, R16 ;  /* 0x0000001000107308 */ /* 0x000ea20000002400 */
[C---:B------:R-:W-:Y:S01]  /*6270*/  ISETP.GE.AND P6, PT, R19.reuse, R220, PT ;  /* 0x000000dc1300720c */ /* 0x040fe20003fc6270 */
[----:B------:R-:W-:Y:S01]  /*6280*/  FMUL.FTZ R142, R168, UR30 ;  /* 0x0000001ea88e7c20 */ /* 0x000fe20008410000 */
[----:B------:R-:W-:Y:S01]  /*6290*/  ISETP.GE.AND P1, PT, R19, R2, PT ;  /* 0x000000021300720c */ /* 0x000fe20003f26270 */
[----:B------:R-:W-:Y:S01]  /*62a0*/  VIADD R19, R29, 0x9 ;  /* 0x000000091d137836 */ /* 0x000fe20000000000 */
[----:B------:R-:W-:Y:S01]  /*62b0*/  FSEL R22, R144, -INF , !P0 ;  /* 0xff80000090167808 */ /* 0x000fe20004000000 */
[----:B------:R-:W-:Y:S01]  /*62c0*/  FMUL.FTZ R28, R155, UR30 ;  /* 0x0000001e9b1c7c20 */ /* 0x000fe20008410000 */
[----:B------:R-:W-:Y:S01]  /*62d0*/  FSEL R23, R32, -INF , !P2 ;  /* 0xff80000020177808 */ /* 0x000fe20005000000 */
[----:B------:R-:W3:Y:S01]  /*62e0*/  MUFU.TANH R147, R147 ;  /* 0x0000009300937308 */ /* 0x000ee20000002400 */
[C---:B------:R-:W-:Y:S01]  /*62f0*/  ISETP.GE.AND P0, PT, R5.reuse, R220, PT ;  /* 0x000000dc0500720c */ /* 0x040fe20003f06270 */
[----:B------:R-:W-:Y:S01]  /*6300*/  FMUL.FTZ R164, R164, UR30 ;  /* 0x0000001ea4a47c20 */ /* 0x000fe20008410000 */
[----:B------:R-:W-:Y:S01]  /*6310*/  ISETP.GE.AND P2, PT, R5, R2, PT ;  /* 0x000000020500720c */ /* 0x000fe20003f46270 */
[C---:B------:R-:W-:Y:S01]  /*6320*/  VIADD R5, R29.reuse, 0x11 ;  /* 0x000000111d057836 */ /* 0x040fe20000000000 */
[----:B------:R-:W-:Y:S01]  /*6330*/  FSEL R18, R134, -INF , !P6 ;  /* 0xff80000086127808 */ /* 0x000fe20007000000 */
[----:B------:R-:W-:Y:S01]  /*6340*/  VIADD R7, R29, 0x20 ;  /* 0x000000201d077836 */ /* 0x000fe20000000000 */
[----:B------:R-:W-:Y:S01]  /*6350*/  FSEL R17, R135, -INF , !P1 ;  /* 0xff80000087117808 */ /* 0x000fe20004800000 */
[----:B------:R4:W3:Y:S01]  /*6360*/  MUFU.TANH R149, R143 ;  /* 0x0000008f00957308 */ /* 0x0008e20000002400 */
[----:B------:R-:W-:Y:S01]  /*6370*/  ISETP.GE.AND P6, PT, R19, R220, PT ;  /* 0x000000dc1300720c */ /* 0x000fe20003fc6270 */
[----:B------:R-:W-:Y:S01]  /*6380*/  FMUL.FTZ R140, R169, UR30 ;  /* 0x0000001ea98c7c20 */ /* 0x000fe20008410000 */
[----:B------:R-:W-:Y:S01]  /*6390*/  ISETP.GE.AND P1, PT, R19, R2, PT ;  /* 0x000000021300720c */ /* 0x000fe20003f26270 */
[----:B------:R-:W-:Y:S01]  /*63a0*/  FMUL.FTZ R141, R171, UR30 ;  /* 0x0000001eab8d7c20 */ /* 0x000fe20008410000 */
[----:B-----5:R-:W-:Y:S01]  /*63b0*/  FSEL R148, R9, -INF , !P0 ;  /* 0xff80000009947808 */ /* 0x020fe20004000000 */
[----:B------:R-:W-:Y:S01]  /*63c0*/  FMUL.FTZ R168, R165, UR30 ;  /* 0x0000001ea5a87c20 */ /* 0x000fe20008410000 */
[----:B------:R-:W-:Y:S01]  /*63d0*/  FSEL R135, R146, -INF , !P2 ;  /* 0xff80000092877808 */ /* 0x000fe20005000000 */
[----:B------:R-:W5:Y:S01]  /*63e0*/  MUFU.TANH R142, R142 ;  /* 0x0000008e008e7308 */ /* 0x000f620000002400 */
[C---:B------:R-:W-:Y:S01]  /*63f0*/  ISETP.GE.AND P0, PT, R25.reuse, R220, PT ;  /* 0x000000dc1900720c */ /* 0x040fe20003f06270 */
[----:B------:R-:W-:Y:S01]  /*6400*/  FMUL.FTZ R4, R166, UR30 ;  /* 0x0000001ea6047c20 */ /* 0x000fe20008410000 */
[----:B------:R-:W-:Y:S01]  /*6410*/  ISETP.GE.AND P2, PT, R25, R2, PT ;  /* 0x000000021900720c */ /* 0x000fe20003f46270 */
[----:B------:R-:W-:Y:S01]  /*6420*/  FMUL.FTZ R165, R167, UR30 ;  /* 0x0000001ea7a57c20 */ /* 0x000fe20008410000 */
[----:B------:R-:W-:Y:S01]  /*6430*/  FSEL R24, R145, -INF , !P6 ;  /* 0xff80000091187808 */ /* 0x000fe20007000000 */
[----:B------:R-:W-:Y:S01]  /*6440*/  FMUL.FTZ R166, R180, UR30 ;  /* 0x0000001eb4a67c20 */ /* 0x000fe20008410000 */
[----:B------:R-:W-:Y:S01]  /*6450*/  FSEL R19, R8, -INF , !P1 ;  /* 0xff80000008137808 */ /* 0x000fe20004800000 */
[----:B------:R-:W5:Y:S01]  /*6460*/  MUFU.TANH R21, R21 ;  /* 0x0000001500157308 */ /* 0x000f620000002400 */
[----:B----4-:R-:W-:Y:S01]  /*6470*/  FMUL.FTZ R143, R170, UR30 ;  /* 0x0000001eaa8f7c20 */ /* 0x010fe20008410000 */
[C---:B------:R-:W-:Y:S01]  /*6480*/  ISETP.GE.AND P6, PT, R5.reuse, R220, PT ;  /* 0x000000dc0500720c */ /* 0x040fe20003fc6270 */
[----:B------:R-:W-:Y:S01]  /*6490*/  FMUL.FTZ R163, R182, UR30 ;  /* 0x0000001eb6a37c20 */ /* 0x000fe20008410000 */
[----:B------:R-:W-:Y:S01]  /*64a0*/  ISETP.GE.AND P1, PT, R5, R2, PT ;  /* 0x000000020500720c */ /* 0x000fe20003f26270 */
[----:B------:R-:W-:Y:S01]  /*64b0*/  VIADD R5, R29, 0x19 ;  /* 0x000000191d057836 */ /* 0x000fe20000000000 */
[----:B-1----:R-:W-:Y:S01]  /*64c0*/  FSEL R138, R20, -INF , !P0 ;  /* 0xff800000148a7808 */ /* 0x002fe20004000000 */
[----:B------:R-:W-:Y:S01]  /*64d0*/  FMUL.FTZ R161, R183, UR30 ;  /* 0x0000001eb7a17c20 */ /* 0x000fe20008410000 */
[----:B------:R-:W1:Y:S01]  /*64e0*/  MUFU.TANH R28, R28 ;  /* 0x0000001c001c7308 */ /* 0x000e620000002400 */
[----:B------:R-:W-:-:S02]  /*64f0*/  FSEL R151, R11, -INF , !P2 ;  /* 0xff8000000b977808 */ /* 0x000fc40005000000 */
[C---:B------:R-:W-:Y:S02]  /*6500*/  ISETP.GE.AND P0, PT, R7.reuse, R220, PT ;  /* 0x000000dc0700720c */ /* 0x040fe40003f06270 */
[----:B------:R-:W-:Y:S01]  /*6510*/  ISETP.GE.AND P2, PT, R7, R2, PT ;  /* 0x000000020700720c */ /* 0x000fe20003f46270 */
[----:B------:R-:W-:Y:S01]  /*6520*/  VIADD R7, R29, 0x28 ;  /* 0x000000281d077836 */ /* 0x000fe20000000000 */
[----:B------:R-:W-:Y:S01]  /*6530*/  FSEL R134, R33, -INF , !P6 ;  /* 0xff80000021867808 */ /* 0x000fe20007000000 */
[----:B------:R4:W1:Y:S01]  /*6540*/  MUFU.TANH R172, R164 ;  /* 0x000000a400ac7308 */ /* 0x0008620000002400 */
[----:B------:R-:W-:Y:S02]  /*6550*/  FSEL R133, R34, -INF , !P1 ;  /* 0xff80000022857808 */ /* 0x000fe40004800000 */
[C---:B------:R-:W-:Y:S02]  /*6560*/  ISETP.GE.AND P6, PT, R5.reuse, R220, PT ;  /* 0x000000dc0500720c */ /* 0x040fe40003fc6270 */
[----:B------:R-:W-:Y:S01]  /*6570*/  ISETP.GE.AND P1, PT, R5, R2, PT ;  /* 0x000000020500720c */ /* 0x000fe20003f26270 */
[----:B------:R-:W-:Y:S01]  /*6580*/  VIADD R5, R29, 0x21 ;  /* 0x000000211d057836 */ /* 0x000fe20000000000 */
[----:B--2---:R-:W-:Y:S01]  /*6590*/  FSEL R146, R16, -INF , !P0 ;  /* 0xff80000010927808 */ /* 0x004fe20004000000 */
[----:B------:R-:W-:Y:S01]  /*65a0*/  MUFU.TANH R140, R140 ;  /* 0x0000008c008c7308 */ /* 0x000fe20000002400 */
[----:B---3--:R-:W-:-:S02]  /*65b0*/  FSEL R147, R147, -INF , !P2 ;  /* 0xff80000093937808 */ /* 0x008fc40005000000 */
[C---:B------:R-:W-:Y:S02]  /*65c0*/  ISETP.GE.AND P0, PT, R7.reuse, R220, PT ;  /* 0x000000dc0700720c */ /* 0x040fe40003f06270 */
[----:B------:R-:W-:Y:S01]  /*65d0*/  ISETP.GE.AND P2, PT, R7, R2, PT ;  /* 0x000000020700720c */ /* 0x000fe20003f46270 */
[----:B------:R-:W-:Y:S01]  /*65e0*/  VIADD R7, R29, 0x30 ;  /* 0x000000301d077836 */ /* 0x000fe20000000000 */
[----:B------:R-:W-:Y:S01]  /*65f0*/  FSEL R136, R10, -INF , !P6 ;  /* 0xff8000000a887808 */ /* 0x000fe20007000000 */
[----:B------:R-:W2:Y:S01]  /*6600*/  MUFU.TANH R143, R143 ;  /* 0x0000008f008f7308 */ /* 0x000ea20000002400 */
[----:B------:R-:W-:Y:S01]  /*6610*/  FSEL R149, R149, -INF , !P1 ;  /* 0xff80000095957808 */ /* 0x000fe20004800000 */
[----:B----4-:R-:W-:Y:S01]  /*6620*/  FMUL.FTZ R164, R181, UR30 ;  /* 0x0000001eb5a47c20 */ /* 0x010fe20008410000 */
[C---:B------:R-:W-:Y:S02]  /*6630*/  ISETP.GE.AND P6, PT, R5.reuse, R220, PT ;  /* 0x000000dc0500720c */ /* 0x040fe40003fc6270 */
[----:B------:R-:W-:Y:S01]  /*6640*/  ISETP.GE.AND P1, PT, R5, R2, PT ;  /* 0x000000020500720c */ /* 0x000fe20003f26270 */
[----:B------:R-:W-:Y:S01]  /*6650*/  VIADD R5, R29, 0x29 ;  /* 0x000000291d057836 */ /* 0x000fe20000000000 */
[----:B-----5:R-:W-:Y:S01]  /*6660*/  FSEL R142, R142, -INF , !P0 ;  /* 0xff8000008e8e7808 */ /* 0x020fe20004000000 */
[----:B------:R-:W3:Y:S01]  /*6670*/  MUFU.TANH R141, R141 ;  /* 0x0000008d008d7308 */ /* 0x000ee20000002400 */
[----:B------:R-:W-:-:S02]  /*6680*/  ISETP.GE.AND P0, PT, R7, R220, PT ;  /* 0x000000dc0700720c */ /* 0x000fc40003f06270 */
[----:B------:R-:W-:Y:S02]  /*6690*/  FSEL R144, R21, -INF , !P6 ;  /* 0xff80000015907808 */ /* 0x000fe40007000000 */
[----:B-1----:R-:W-:Y:S02]  /*66a0*/  FSEL R145, R28, -INF , !P1 ;  /* 0xff8000001c917808 */ /* 0x002fe40004800000 */
[C---:B------:R-:W-:Y:S01]  /*66b0*/  ISETP.GE.AND P6, PT, R5.reuse, R220, PT ;  /* 0x000000dc0500720c */ /* 0x040fe20003fc6270 */
[----:B------:R-:W1:Y:S01]  /*66c0*/  MUFU.TANH R4, R4 ;  /* 0x0000000400047308 */ /* 0x000e620000002400 */
[----:B------:R-:W-:Y:S01]  /*66d0*/  ISETP.GE.AND P1, PT, R5, R2, PT ;  /* 0x000000020500720c */ /* 0x000fe20003f26270 */
[C---:B------:R-:W-:Y:S01]  /*66e0*/  VIADD R5, R29.reuse, 0x31 ;  /* 0x000000311d057836 */ /* 0x040fe20000000000 */
[----:B------:R-:W-:Y:S02]  /*66f0*/  FSEL R172, R172, -INF , !P0 ;  /* 0xff800000acac7808 */ /* 0x000fe40004000000 */
[----:B------:R-:W-:-:S02]  /*6700*/  ISETP.GE.AND P0, PT, R29, R220, PT ;  /* 0x000000dc1d00720c */ /* 0x000fc40003f06270 */
[----:B--2---:R-:W-:Y:S01]  /*6710*/  FSEL R143, R143, -INF , !P2 ;  /* 0xff8000008f8f7808 */ /* 0x004fe20005000000 */
[----:B------:R-:W2:Y:S01]  /*6720*/  MUFU.TANH R168, R168 ;  /* 0x000000a800a87308 */ /* 0x000ea20000002400 */
[----:B------:R-:W-:Y:S02]  /*6730*/  FSEL R140, R140, -INF , !P6 ;  /* 0xff8000008c8c7808 */ /* 0x000fe40007000000 */
[----:B---3--:R-:W-:Y:S02]  /*6740*/  FSEL R141, R141, -INF , !P1 ;  /* 0xff8000008d8d7808 */ /* 0x008fe40004800000 */
[----:B------:R-:W-:Y:S02]  /*6750*/  FSEL R0, R0, -INF , !P0 ;  /* 0xff80000000007808 */ /* 0x000fe40004000000 */
[----:B------:R-:W-:Y:S01]  /*6760*/  ISETP.GE.AND P2, PT, R7, R2, PT ;  /* 0x000000020700720c */ /* 0x000fe20003f46270 */
[----:B------:R-:W3:Y:S01]  /*6770*/  MUFU.TANH R165, R165 ;  /* 0x000000a500a57308 */ /* 0x000ee20000002400 */
[----:B------:R-:W-:-:S02]  /*6780*/  ISETP.GE.AND P6, PT, R5, R220, PT ;  /* 0x000000dc0500720c */ /* 0x000fc40003fc6270 */
[-C--:B------:R-:W-:Y:S01]  /*6790*/  ISETP.GE.AND P1, PT, R5, R2.reuse, PT ;  /* 0x000000020500720c */ /* 0x080fe20003f26270 */
[C---:B------:R-:W-:Y:S01]  /*67a0*/  VIADD R5, R29.reuse, 0x38 ;  /* 0x000000381d057836 */ /* 0x040fe20000000000 */
[----:B------:R-:W-:Y:S02]  /*67b0*/  PLOP3.LUT P0, PT, PT, PT, UP0, 0x80, 0x0 ;  /* 0x000000000000781c */ /* 0x000fe40003f0f008 */
[----:B-1----:R-:W-:Y:S01]  /*67c0*/  FSEL R167, R4, -INF , !P2 ;  /* 0xff80000004a77808 */ /* 0x002fe20005000000 */
[----:B------:R-:W1:Y:S01]  /*67d0*/  MUFU.TANH R166, R166 ;  /* 0x000000a600a67308 */ /* 0x000e620000002400 */
[----:B------:R-:W-:Y:S01]  /*67e0*/  BAR.SYNC.DEFER_BLOCKING 0x0 ;  /* 0x0000000000007b1d */ /* 0x000fe20000010000 */
[C---:B------:R-:W-:Y:S01]  /*67f0*/  ISETP.GE.AND P2, PT, R29.reuse, R2, PT ;  /* 0x000000021d00720c */ /* 0x040fe20003f46270 */
[----:B------:R-:W-:Y:S01]  /*6800*/  VIADD R29, R29, 0x39 ;  /* 0x000000391d1d7836 */ /* 0x000fe20000000000 */
[----:B--2---:R-:W-:Y:S02]  /*6810*/  FSEL R168, R168, -INF , !P6 ;  /* 0xff800000a8a87808 */ /* 0x004fe40007000000 */
[----:B------:R-:W-:-:S02]  /*6820*/  ISETP.GE.AND P6, PT, R5, R220, PT ;  /* 0x000000dc0500720c */ /* 0x000fc40003fc6270 */
[----:B------:R-:W2:Y:S01]  /*6830*/  MUFU.TANH R163, R163 ;  /* 0x000000a300a37308 */ /* 0x000ea20000002400 */
[----:B---3--:R-:W-:Y:S02]  /*6840*/  FSEL R165, R165, -INF , !P1 ;  /* 0xff800000a5a57808 */ /* 0x008fe40004800000 */
[----:B------:R-:W-:Y:S02]  /*6850*/  ISETP.GE.AND P1, PT, R5, R2, PT ;  /* 0x000000020500720c */ /* 0x000fe40003f26270 */
[----:B------:R-:W-:-:S03]  /*6860*/  FSEL R15, R156, -INF , !P2 ;  /* 0xff8000009c0f7808 */ /* 0x000fc60005000000 */
[----:B------:R-:W3:Y:S01]  /*6870*/  MUFU.TANH R164, R164 ;  /* 0x000000a400a47308 */ /* 0x000ee20000002400 */
[----:B-1----:R-:W-:Y:S02]  /*6880*/  FSEL R166, R166, -INF , !P6 ;  /* 0xff800000a6a67808 */ /* 0x002fe40007000000 */
[----:B------:R-:W-:-:S05]  /*6890*/  ISETP.GE.AND P6, PT, R29, R220, PT ;  /* 0x000000dc1d00720c */ /* 0x000fca0003fc6270 */
[----:B------:R-:W1:Y:S01]  /*68a0*/  MUFU.TANH R161, R161 ;  /* 0x000000a100a17308 */ /* 0x000e620000002400 */
[----:B--2---:R-:W-:Y:S02]  /*68b0*/  FSEL R163, R163, -INF , !P1 ;  /* 0xff800000a3a37808 */ /* 0x004fe40004800000 */
[----:B------:R-:W-:Y:S02]  /*68c0*/  ISETP.GE.AND P1, PT, R29, R2, PT ;  /* 0x000000021d00720c */ /* 0x000fe40003f26270 */
[----:B---3--:R-:W-:Y:S02]  /*68d0*/  FSEL R164, R164, -INF , !P6 ;  /* 0xff800000a4a47808 */ /* 0x008fe40007000000 */
[----:B-1----:R-:W-:Y:S01]  /*68e0*/  FSEL R161, R161, -INF , !P1 ;  /* 0xff800000a1a17808 */ /* 0x002fe20004800000 */
[----:B------:R-:W-:Y:S08]  /*68f0*/  @!P0 BRA `(.L_x_164) ;  /* 0x0000000400048947 */ /* 0x000ff00003800000 */
        /* <DEDUP_REMOVED lines=63> */
.L_x_166:
[----:B------:R-:W-:Y:S05]  /*6cf0*/  BSYNC B0 ;  /* 0x0000000000007941 */ /* 0x000fea0003800000 */
.L_x_165:
[----:B------:R-:W0:Y:S02]  /*6d00*/  LDGDEPBAR ;  /* 0x00000000000079af */ /* 0x000e240000000000 */
.L_x_164:
[----:B-12---:R-:W-:Y:S01]  /*6d10*/  FMNMX.FTZ R5, R132, R0, !PT ;  /* 0x0000000084057209 */ /* 0x006fe20007810000 */
        /* <DEDUP_REMOVED lines=34> */
[----:B-1----:R-:W-:-:S03]  /*6f40*/  FMNMX.FTZ R7, R8, R7, !PT ;  /* 0x0000000708077209 */ /* 0x002fc60007810000 */
[----:B------:R-:W-:Y:S01]  /*6f50*/  LDSM.16.MT88.4 R8, [R200+0x12000] ;  /* 0x01200000c808783b */ /* 0x000fe20000004200 */
[----:B--2---:R-:W-:-:S03]  /*6f60*/  FMNMX.FTZ R5, R6, R5, !PT ;  /* 0x0000000506057209 */ /* 0x004fc60007810000 */
[----:B------:R-:W1:Y:S04]  /*6f70*/  SHFL.BFLY PT, R222, R7, 0x1, 0x1f ;  /* 0x0c201f0007de7f89 */ /* 0x000e6800000e0000 */
[----:B------:R-:W2:Y:S01]  /*6f80*/  SHFL.BFLY PT, R4, R5, 0x1, 0x1f ;  /* 0x0c201f0005047f89 */ /* 0x000ea200000e0000 */
[----:B-1----:R-:W-:-:S04]  /*6f90*/  FMNMX.FTZ R222, R7, R222, !PT ;  /* 0x000000de07de7209 */ /* 0x002fc80007810000 */
[C---:B------:R-:W-:Y:S01]  /*6fa0*/  FSETP.NEU.FTZ.AND P2, PT, R222.reuse, -INF , PT ;  /* 0xff800000de00780b */ /* 0x040fe20003f5d000 */
[----:B------:R-:W-:-:S05]  /*6fb0*/  FMUL.FTZ R169, R222, UR16 ;  /* 0x00000010dea97c20 */ /* 0x000fca0008410000 */
[----:B------:R-:W-:-:S05]  /*6fc0*/  FSEL R169, R169, RZ, P2 ;  /* 0x000000ffa9a97208 */ /* 0x000fca0001000000 */
[--C-:B------:R-:W-:Y:S01]  /*6fd0*/  FFMA.FTZ R158, R0, UR16, -R169.reuse ;  /* 0x00000010009e7c23 */ /* 0x100fe200080108a9 */
[----:B--2---:R-:W-:Y:S01]  /*6fe0*/  FMNMX.FTZ R0, R5, R4, !PT ;  /* 0x0000000405007209 */ /* 0x004fe20007810000 */
[--C-:B------:R-:W-:Y:S01]  /*6ff0*/  FFMA.FTZ R157, R18, UR16, -R169.reuse ;  /* 0x00000010129d7c23 */ /* 0x100fe200080108a9 */
[----:B------:R-:W-:Y:S01]  /*7000*/  FSEL R5, R222, RZ, P2 ;  /* 0x000000ffde057208 */ /* 0x000fe20001000000 */
[--C-:B------:R-:W-:Y:S01]  /*7010*/  FFMA.FTZ R156, R22, UR16, -R169.reuse ;  /* 0x00000010169c7c23 */ /* 0x100fe200080108a9 */
[C---:B------:R-:W-:Y:S01]  /*7020*/  FSETP.NEU.FTZ.AND P1, PT, R0.reuse, -INF , PT ;  /* 0xff8000000000780b */ /* 0x040fe20003f3d000 */
[----:B------:R-:W-:Y:S01]  /*7030*/  FMUL.FTZ R162, R0, UR16 ;  /* 0x0000001000a27c20 */ /* 0x000fe20008410000 */
[----:B------:R-:W-:Y:S01]  /*7040*/  FFMA.FTZ R155, R24, UR16, -R169 ;  /* 0x00000010189b7c23 */ /* 0x000fe200080108a9 */
[----:B------:R-:W-:Y:S01]  /*7050*/  FADD.FTZ R4, R132, -R5 ;  /* 0x8000000584047221 */ /* 0x000fe20000010000 */
[----:B------:R-:W-:Y:S01]  /*7060*/  FSEL R6, R0, RZ, P1 ;  /* 0x000000ff00067208 */ /* 0x000fe20000800000 */
[----:B------:R-:W-:Y:S01]  /*7070*/  MUFU.EX2 R158, R158 ;  /* 0x0000009e009e7308 */ /* 0x000fe20000000800 */
[----:B------:R-:W-:Y:S01]  /*7080*/  FSEL R162, R162, RZ, P1 ;  /* 0x000000ffa2a27208 */ /* 0x000fe20000800000 */
[----:B------:R-:W-:Y:S01]  /*7090*/  FMUL.FTZ R160, R4, UR16 ;  /* 0x0000001004a07c20 */ /* 0x000fe20008410000 */
[----:B------:R-:W-:Y:S01]  /*70a0*/  LDSM.16.MT88.4 R24, [R197+0x12000] ;  /* 0x01200000c518783b */ /* 0x000fe20000004200 */
[----:B------:R-:W-:Y:S01]  /*70b0*/  FADD.FTZ R6, R3, -R6 ;  /* 0x8000000603067221 */ /* 0x000fe20000010000 */
[--C-:B------:R-:W-:Y:S01]  /*70c0*/  FFMA.FTZ R170, R148, UR16, -R169.reuse ;  /* 0x0000001094aa7c23 */ /* 0x100fe200080108a9 */
[--C-:B------:R-:W-:Y:S01]  /*70d0*/  FFMA.FTZ R153, R17, UR16, -R162.reuse ;  /* 0x0000001011997c23 */ /* 0x100fe200080108a2 */
[--C-:B------:R-:W-:Y:S01]  /*70e0*/  FFMA.FTZ R159, R19, UR16, -R162.reuse ;  /* 0x00000010139f7c23 */ /* 0x100fe200080108a2 */
[--C-:B------:R-:W-:Y:S01]  /*70f0*/  FFMA.FTZ R154, R15, UR16, -R162.reuse ;  /* 0x000000100f9a7c23 */ /* 0x100fe200080108a2 */
[----:B------:R-:W1:Y:S01]  /*7100*/  LDSM.16.MT88.4 R16, [R198+0x12000] ;  /* 0x01200000c610783b */ /* 0x000e620000004200 */
[--C-:B------:R-:W-:Y:S01]  /*7110*/  FFMA.FTZ R152, R23, UR16, -R162.reuse ;  /* 0x0000001017987c23 */ /* 0x100fe200080108a2 */
[----:B------:R-:W-:Y:S01]  /*7120*/  FMUL.FTZ R3, R6, UR16 ;  /* 0x0000001006037c20 */ /* 0x000fe20008410000 */
[----:B------:R-:W2:Y:S01]  /*7130*/  MUFU.EX2 R157, R157 ;  /* 0x0000009d009d7308 */ /* 0x000ea20000000800 */
        /* <DEDUP_REMOVED lines=15> */
[----:B------:R-:W3:Y:S01]  /*7230*/  MUFU.EX2 R155, R155 ;  /* 0x0000009b009b7308 */ /* 0x000ee20000000800 */
[----:B--2---:R-:W-:Y:S01]  /*7240*/  F2FP.F16.F32.PACK_AB R4, R157, R158 ;  /* 0x0000009e9d04723e */ /* 0x004fe200000000ff */
[----:B------:R-:W-:Y:S01]  /*7250*/  LDSM.16.MT88.4 R144, [R200+0x15000] ;  /* 0x01500000c890783b */ /* 0x000fe20000004200 */
[----:B------:R-:W-:Y:S01]  /*7260*/  FFMA.FTZ R182, R140, UR16, -R169 ;  /* 0x000000108cb67c23 */ /* 0x000fe200080108a9 */
[--C-:B------:R-:W-:Y:S01]  /*7270*/  FFMA.FTZ R209, R143, UR16, -R162.reuse ;  /* 0x000000108fd17c23 */ /* 0x100fe200080108a2 */
[--C-:B------:R-:W-:Y:S01]  /*7280*/  FFMA.FTZ R210, R141, UR16, -R162.reuse ;  /* 0x000000108dd27c23 */ /* 0x100fe200080108a2 */
[----:B------:R-:W-:Y:S01]  /*7290*/  LDSM.16.MT88.4 R148, [R196+0x13000] ;  /* 0x01300000c494783b */ /* 0x000fe20000004200 */
[--C-:B------:R-:W-:Y:S01]  /*72a0*/  FFMA.FTZ R165, R165, UR16, -R162.reuse ;  /* 0x00000010a5a57c23 */ /* 0x100fe200080108a2 */
[----:B------:R-:W-:Y:S01]  /*72b0*/  MUFU.EX2 R154, R154 ;  /* 0x0000009a009a7308 */ /* 0x000fe20000000800 */
[----:B------:R-:W-:Y:S01]  /*72c0*/  FFMA.FTZ R163, R163, UR16, -R162 ;  /* 0x00000010a3a37c23 */ /* 0x000fe200080108a2 */
[----:B------:R-:W-:Y:S06]  /*72d0*/  LDSM.16.MT88.4 R140, [R198+0x15000] ;  /* 0x01500000c68c783b */ /* 0x000fec0000004200 */
[----:B------:R-:W2:Y:S01]  /*72e0*/  MUFU.EX2 R153, R153 ;  /* 0x0000009900997308 */ /* 0x000ea20000000800 */
[----:B---3--:R-:W-:-:S07]  /*72f0*/  F2FP.F16.F32.PACK_AB R6, R155, R156 ;  /* 0x0000009c9b06723e */ /* 0x008fce00000000ff */
[----:B------:R-:W-:Y:S08]  /*7300*/  MUFU.EX2 R152, R152 ;  /* 0x0000009800987308 */ /* 0x000ff00000000800 */
[----:B------:R-:W3:Y:S01]  /*7310*/  MUFU.EX2 R159, R159 ;  /* 0x0000009f009f7308 */ /* 0x000ee20000000800 */
[----:B--2---:R-:W-:-:S07]  /*7320*/  F2FP.F16.F32.PACK_AB R5, R153, R154 ;  /* 0x0000009a9905723e */ /* 0x004fce00000000ff */
[----:B------:R-:W2:Y:S08]  /*7330*/  MUFU.EX2 R160, R160 ;  /* 0x000000a000a07308 */ /* 0x000eb00000000800 */
[----:B------:R-:W4:Y:S01]  /*7340*/  MUFU.EX2 R3, R3 ;  /* 0x0000000300037308 */ /* 0x000f220000000800 */
[----:B---3--:R-:W-:-:S07]  /*7350*/  F2FP.F16.F32.PACK_AB R7, R159, R152 ;  /* 0x000000989f07723e */ /* 0x008fce00000000ff */
[----:B------:R-:W-:Y:S01]  /*7360*/  MUFU.EX2 R170, R170 ;  /* 0x000000aa00aa7308 */ /* 0x000fe20000000800 */
[-C--:B--2---:R-:W-:Y:S01]  /*7370*/  FMUL.FTZ R20, R120, R160.reuse ;  /* 0x000000a078147220 */ /* 0x084fe20000410000 */
        /* <DEDUP_REMOVED lines=14> */
[----:B------:R-:W-:Y:S01]  /*7460*/  LDSM.16.MT88.4 R112, [R198+0x14000] ;  /* 0x01400000c670783b */ /* 0x000fe20000004200 */
[C---:B-1----:R-:W-:Y:S01]  /*7470*/  HMMA.16816.F32 R20, R4.reuse, R16, R20 ;  /* 0x000000100414723c */ /* 0x042fe20000001814 */
[-C--:B------:R-:W-:Y:S01]  /*7480*/  FMUL.FTZ R111, R111, R3.reuse ;  /* 0x000000036f6f7220 */ /* 0x080fe20000410000 */
[----:B------:R-:W-:Y:S01]  /*7490*/  MUFU.EX2 R173, R173 ;  /* 0x000000ad00ad7308 */ /* 0x000fe20000000800 */
[-C--:B------:R-:W-:Y:S01]  /*74a0*/  FMUL.FTZ R88, R88, R160.reuse ;  /* 0x000000a058587220 */ /* 0x080fe20000410000 */
[-C--:B------:R-:W-:Y:S01]  /*74b0*/  FMUL.FTZ R89, R89, R160.reuse ;  /* 0x000000a059597220 */ /* 0x080fe20000410000 */
[-C--:B------:R-:W-:Y:S01]  /*74c0*/  FMUL.FTZ R90, R90, R3.reuse ;  /* 0x000000035a5a7220 */ /* 0x080fe20000410000 */
[C---:B------:R-:W-:Y:S01]  /*74d0*/  HMMA.16816.F32 R16, R4.reuse, R18, R116 ;  /* 0x000000120410723c */ /* 0x040fe20000001874 */
[----:B------:R-:W1:Y:S01]  /*74e0*/  LDSM.16.MT88.4 R116, [R200+0x14000] ;  /* 0x01400000c874783b */ /* 0x000e620000004200 */
[-C--:B------:R-:W-:Y:S01]  /*74f0*/  FMUL.FTZ R91, R91, R3.reuse ;  /* 0x000000035b5b7220 */ /* 0x080fe20000410000 */
[-C--:B------:R-:W-:Y:S01]  /*7500*/  FMUL.FTZ R12, R128, R160.reuse ;  /* 0x000000a0800c7220 */ /* 0x080fe20000410000 */
[----:B------:R-:W-:Y:S01]  /*7510*/  MUFU.EX2 R171, R171 ;  /* 0x000000ab00ab7308 */ /* 0x000fe20000000800 */
        /* <DEDUP_REMOVED lines=22> */
[----:B------:R-:W2:Y:S01]  /*7680*/  MUFU.EX2 R175, R175 ;  /* 0x000000af00af7308 */ /* 0x000ea20000000800 */
[C---:B------:R-:W-:Y:S01]  /*7690*/  HMMA.16816.F32 R12, R4.reuse, R8, R12 ;  /* 0x00000008040c723c */ /* 0x040fe2000000180c */
[----:B------:R-:W-:Y:S01]  /*76a0*/  LDSM.16.MT88.4 R128, [R197+0x12800] ;  /* 0x01280000c580783b */ /* 0x000fe20000004200 */
[-C--:B------:R-:W-:Y:S01]  /*76b0*/  FMUL.FTZ R92, R92, R160.reuse ;  /* 0x000000a05c5c7220 */ /* 0x080fe20000410000 */
[-C--:B------:R-:W-:Y:S01]  /*76c0*/  FMUL.FTZ R93, R93, R160.reuse ;  /* 0x000000a05d5d7220 */ /* 0x080fe20000410000 */
[-C--:B------:R-:W-:Y:S01]  /*76d0*/  FMUL.FTZ R94, R94, R3.reuse ;  /* 0x000000035e5e7220 */ /* 0x080fe20000410000 */
[----:B------:R-:W-:Y:S01]  /*76e0*/  LDSM.16.MT88.4 R120, [R200+0x14800] ;  /* 0x01480000c878783b */ /* 0x000fe20000004200 */
[C---:B------:R-:W-:Y:S01]  /*76f0*/  HMMA.16816.F32 R100, R4.reuse, R32, R108 ;  /* 0x000000200464723c */ /* 0x040fe2000000186c */
[----:B------:R-:W3:Y:S01]  /*7700*/  MUFU.EX2 R178, R178 ;  /* 0x000000b200b27308 */ /* 0x000ee20000000800 */
[-C--:B------:R-:W-:Y:S01]  /*7710*/  FMUL.FTZ R95, R95, R3.reuse ;  /* 0x000000035f5f7220 */ /* 0x080fe20000410000 */
[----:B------:R-:W4:Y:S01]  /*7720*/  LDSM.16.MT88.4 R108, [R197+0x14000] ;  /* 0x01400000c56c783b */ /* 0x000f220000004200 */
[-C--:B------:R-:W-:Y:S01]  /*7730*/  FMUL.FTZ R96, R96, R160.reuse ;  /* 0x000000a060607220 */ /* 0x080fe20000410000 */
[-C--:B------:R-:W-:Y:S01]  /*7740*/  FMUL.FTZ R97, R97, R160.reuse ;  /* 0x000000a061617220 */ /* 0x080fe20000410000 */
[C---:B------:R-:W-:Y:S01]  /*7750*/  HMMA.16816.F32 R32, R4.reuse, R34, R104 ;  /* 0x000000220420723c */ /* 0x040fe20000001868 */
[-C--:B------:R-:W-:Y:S01]  /*7760*/  FMUL.FTZ R98, R98, R3.reuse ;  /* 0x0000000362627220 */ /* 0x080fe20000410000 */
[-C--:B------:R-:W-:Y:S01]  /*7770*/  FMUL.FTZ R99, R99, R3.reuse ;  /* 0x0000000363637220 */ /* 0x080fe20000410000 */
[----:B------:R-:W-:Y:S01]  /*7780*/  MUFU.EX2 R176, R176 ;  /* 0x000000b000b07308 */ /* 0x000fe20000000800 */
[-C--:B------:R-:W-:Y:S01]  /*7790*/  FFMA.FTZ R158, R223, R160.reuse, R158 ;  /* 0x000000a0df9e7223 */ /* 0x080fe2000001009e */
[-C--:B------:R-:W-:Y:S01]  /*77a0*/  FFMA.FTZ R154, R221, R3.reuse, R154 ;  /* 0x00000003dd9a7223 */ /* 0x080fe2000001009a */
[C---:B------:R-:W-:Y:S01]  /*77b0*/  HMMA.16816.F32 R8, R4.reuse, R10, R124 ;  /* 0x0000000a0408723c */ /* 0x040fe2000000187c */
        /* <DEDUP_REMOVED lines=8> */
[----:B------:R-:W5:Y:S01]  /*7840*/  MUFU.EX2 R177, R177 ;  /* 0x000000b100b17308 */ /* 0x000f620000000800 */
[----:B------:R-:W-:Y:S01]  /*7850*/  LDSM.16.MT88.4 R124, [R196+0x12800] ;  /* 0x01280000c47c783b */ /* 0x000fe20000004200 */
[C---:B-1----:R-:W-:Y:S01]  /*7860*/  HMMA.16816.F32 R40, R4.reuse, R116, R104 ;  /* 0x000000740428723c */ /* 0x042fe20000001868 */
[----:B------:R-:W-:Y:S01]  /*7870*/  FADD.FTZ R157, R157, R158 ;  /* 0x0000009e9d9d7221 */ /* 0x000fe20000010000 */
[----:B------:R-:W-:Y:S01]  /*7880*/  FADD.FTZ R153, R153, R154 ;  /* 0x0000009a99997221 */ /* 0x000fe20000010000 */
[----:B------:R-:W1:Y:S02]  /*7890*/  LDSM.16.MT88.4 R104, [R196+0x14000] ;  /* 0x01400000c468783b */ /* 0x000e640000004200 */
[----:B------:R-:W-:Y:S01]  /*78a0*/  FADD.FTZ R156, R156, R157 ;  /* 0x0000009d9c9c7221 */ /* 0x000fe20000010000 */
[C---:B------:R-:W-:Y:S01]  /*78b0*/  HMMA.16816.F32 R36, R4.reuse, R118, R36 ;  /* 0x000000760424723c */ /* 0x040fe20000001824 */
[-C--:B------:R-:W-:Y:S01]  /*78c0*/  FMUL.FTZ R116, R44, R160.reuse ;  /* 0x000000a02c747220 */ /* 0x080fe20000410000 */
[-C--:B------:R-:W-:Y:S01]  /*78d0*/  FMUL.FTZ R117, R45, R160.reuse ;  /* 0x000000a02d757220 */ /* 0x080fe20000410000 */
[-C--:B------:R-:W-:Y:S01]  /*78e0*/  FMUL.FTZ R44, R48, R160.reuse ;  /* 0x000000a0302c7220 */ /* 0x080fe20000410000 */
[----:B------:R-:W-:Y:S01]  /*78f0*/  FMUL.FTZ R45, R49, R160 ;  /* 0x000000a0312d7220 */ /* 0x000fe20000410000 */
[----:B------:R-:W-:Y:S01]  /*7900*/  MUFU.EX2 R179, R179 ;  /* 0x000000b300b37308 */ /* 0x000fe20000000800 */
[C---:B------:R-:W-:Y:S01]  /*7910*/  HMMA.16816.F32 R92, R4.reuse, R136, R92 ;  /* 0x00000088045c723c */ /* 0x040fe2000000185c */
[-C--:B------:R-:W-:Y:S01]  /*7920*/  FMUL.FTZ R118, R46, R3.reuse ;  /* 0x000000032e767220 */ /* 0x080fe20000410000 */
[-C--:B------:R-:W-:Y:S01]  /*7930*/  FMUL.FTZ R119, R47, R3.reuse ;  /* 0x000000032f777220 */ /* 0x080fe20000410000 */
[-C--:B------:R-:W-:Y:S01]  /*7940*/  FMUL.FTZ R46, R50, R3.reuse ;  /* 0x00000003322e7220 */ /* 0x080fe20000410000 */
[----:B------:R-:W-:Y:S01]  /*7950*/  FMUL.FTZ R47, R51, R3 ;  /* 0x00000003332f7220 */ /* 0x000fe20000410000 */
[----:B------:R-:W-:Y:S01]  /*7960*/  FADD.FTZ R152, R152, R153 ;  /* 0x0000009998987221 */ /* 0x000fe20000010000 */
[----:B------:R-:W-:Y:S01]  /*7970*/  FADD.FTZ R155, R155, R156 ;  /* 0x0000009c9b9b7221 */ /* 0x000fe20000010000 */
[----:B------:R-:W5:Y:S02]  /*7980*/  MUFU.EX2 R180, R180 ;  /* 0x000000b400b47308 */ /* 0x000f640000000800 */
[----:B------:R-:W-:Y:S01]  /*7990*/  HMMA.16816.F32 R48, R4, R112, R116 ;  /* 0x000000700430723c */ /* 0x000fe20000001874 */
[----:B------:R-:W-:-:S05]  /*79a0*/  FADD.FTZ R152, R159, R152 ;  /* 0x000000989f987221 */ /* 0x000fca0000010000 */
[C---:B------:R-:W-:Y:S01]  /*79b0*/  HMMA.16816.F32 R44, R4.reuse, R114, R44 ;  /* 0x00000072042c723c */ /* 0x040fe2000000182c */
[----:B------:R-:W2:Y:S01]  /*79c0*/  LDSM.16.MT88.4 R112, [R200+0x16000] ;  /* 0x01600000c870783b */ /* 0x000ea20000004200 */
        /* <DEDUP_REMOVED lines=8> */
[----:B------:R-:W-:Y:S02]  /*7a50*/  MUFU.EX2 R181, R181 ;  /* 0x000000b500b57308 */ /* 0x000fe40000000800 */
[C---:B----4-:R-:W-:Y:S06]  /*7a60*/  HMMA.16816.F32 R56, R4.reuse, R108, R116 ;  /* 0x0000006c0438723c */ /* 0x050fec0000001874 */
        /* <DEDUP_REMOVED lines=9> */
[----:B------:R-:W4:Y:S01]  /*7b00*/  LDSM.16.MT88.4 R108, [R198+0x16000] ;  /* 0x01600000c66c783b */ /* 0x000f220000004200 */
[----:B------:R-:W-:Y:S01]  /*7b10*/  MUFU.EX2 R182, R182 ;  /* 0x000000b600b67308 */ /* 0x000fe20000000800 */
[C---:B-1----:R-:W-:Y:S06]  /*7b20*/  HMMA.16816.F32 R64, R4.reuse, R104, R116 ;  /* 0x000000680440723c */ /* 0x042fec0000001874 */
[C---:B------:R-:W-:Y:S01]  /*7b30*/  HMMA.16816.F32 R60, R4.reuse, R106, R60 ;  /* 0x0000006a043c723c */ /* 0x040fe2000000183c */
[----:B------:R-:W1:Y:S01]  /*7b40*/  LDSM.16.MT88.4 R104, [R197+0x16000] ;  /* 0x01600000c568783b */ /* 0x000e620000004200 */
        /* <DEDUP_REMOVED lines=9> */
[C---:B--2---:R-:W-:Y:S01]  /*7be0*/  HMMA.16816.F32 R72, R4.reuse, R112, R116 ;  /* 0x000000700448723c */ /* 0x044fe20000001874 */
[----:B------:R-:W2:Y:S05]  /*7bf0*/  LDSM.16.MT88.4 R116, [R198+0x12800] ;  /* 0x01280000c674783b */ /* 0x000eaa0000004200 */
[----:B------:R-:W-:Y:S01]  /*7c00*/  HMMA.16816.F32 R68, R4, R114, R68 ;  /* 0x000000720444723c */ /* 0x000fe20000001844 */
[-C--:B------:R-:W-:Y:S01]  /*7c10*/  FMUL.FTZ R112, R80, R160.reuse ;  /* 0x000000a050707220 */ /* 0x080fe20000410000 */
[-C--:B------:R-:W-:Y:S01]  /*7c20*/  FMUL.FTZ R113, R81, R160.reuse ;  /* 0x000000a051717220 */ /* 0x080fe20000410000 */
[-C--:B------:R-:W-:Y:S01]  /*7c30*/  FMUL.FTZ R80, R84, R160.reuse ;  /* 0x000000a054507220 */ /* 0x080fe20000410000 */
[----:B------:R-:W-:Y:S01]  /*7c40*/  FMUL.FTZ R81, R85, R160 ;  /* 0x000000a055517220 */ /* 0x000fe20000410000 */
[----:B------:R-:W2:Y:S02]  /*7c50*/  MUFU.EX2 R208, R208 ;  /* 0x000000d000d07308 */ /* 0x000ea40000000800 */
[-C--:B------:R-:W-:Y:S01]  /*7c60*/  FMUL.FTZ R114, R82, R3.reuse ;  /* 0x0000000352727220 */ /* 0x080fe20000410000 */
[-C--:B------:R-:W-:Y:S01]  /*7c70*/  FMUL.FTZ R115, R83, R3.reuse ;  /* 0x0000000353737220 */ /* 0x080fe20000410000 */
[-C--:B------:R-:W-:Y:S01]  /*7c80*/  FMUL.FTZ R82, R86, R3.reuse ;  /* 0x0000000356527220 */ /* 0x080fe20000410000 */
[----:B------:R-:W-:Y:S01]  /*7c90*/  FMUL.FTZ R83, R87, R3 ;  /* 0x0000000357537220 */ /* 0x000fe20000410000 */
[----:B------:R-:W-:-:S02]  /*7ca0*/  FADD.FTZ R3, R175, R152 ;  /* 0x00000098af037221 */ /* 0x000fc40000010000 */
[----:B------:R-:W-:Y:S01]  /*7cb0*/  MUFU.EX2 R209, R209 ;  /* 0x000000d100d17308 */ /* 0x000fe20000000800 */
[----:B----4-:R-:W-:Y:S01]  /*7cc0*/  HMMA.16816.F32 R76, R4, R108, R76 ;  /* 0x0000006c044c723c */ /* 0x010fe2000000184c */
[----:B---3--:R-:W-:-:S05]  /*7cd0*/  FADD.FTZ R3, R178, R3 ;  /* 0x00000003b2037221 */ /* 0x008fca0000010000 */
[C---:B------:R-:W-:Y:S01]  /*7ce0*/  HMMA.16816.F32 R84, R4.reuse, R110, R112 ;  /* 0x0000006e0454723c */ /* 0x040fe20000001870 */
[----:B------:R-:W3:Y:S01]  /*7cf0*/  LDSM.16.MT88.4 R112, [R198+0x14800] ;  /* 0x01480000c670783b */ /* 0x000ee20000004200 */
[----:B------:R-:W4:Y:S03]  /*7d00*/  MUFU.EX2 R210, R210 ;  /* 0x000000d200d27308 */ /* 0x000f260000000800 */
[----:B------:R-:W4:Y:S01]  /*7d10*/  LDSM.16.MT88.4 R108, [R197+0x14800] ;  /* 0x01480000c56c783b */ /* 0x000f220000004200 */
[C---:B-1----:R-:W-:Y:S04]  /*7d20*/  HMMA.16816.F32 R80, R4.reuse, R104, R80 ;  /* 0x000000680450723c */ /* 0x042fe80000001850 */
[----:B------:R-:W-:Y:S02]  /*7d30*/  MUFU.EX2 R165, R165 ;  /* 0x000000a500a57308 */ /* 0x000fe40000000800 */
[----:B------:R-:W-:Y:S01]  /*7d40*/  HMMA.16816.F32 R88, R4, R106, R88 ;  /* 0x0000006a0458723c */ /* 0x000fe20000001858 */
[----:B------:R-:W-:-:S02]  /*7d50*/  F2FP.F16.F32.PACK_AB R104, R173, R170 ;  /* 0x000000aaad68723e */ /* 0x000fc400000000ff */
[----:B------:R-:W-:-:S03]  /*7d60*/  F2FP.F16.F32.PACK_AB R105, R178, R175 ;  /* 0x000000afb269723e */ /* 0x000fc600000000ff */
[----:B------:R-:W-:Y:S01]  /*7d70*/  HMMA.16816.F32 R4, R4, R138, R96 ;  /* 0x0000008a0404723c */ /* 0x000fe20000001860 */
[----:B------:R-:W-:Y:S01]  /*7d80*/  F2FP.F16.F32.PACK_AB R106, R174, R171 ;  /* 0x000000abae6a723e */ /* 0x000fe200000000ff */
[----:B------:R-:W-:Y:S01]  /*7d90*/  LDSM.16.MT88.4 R96, [R197+0x16800] ;  /* 0x01680000c560783b */ /* 0x000fe20000004200 */
[----:B-----5:R-:W-:Y:S01]  /*7da0*/  F2FP.F16.F32.PACK_AB R107, R177, R176 ;  /* 0x000000b0b16b723e */ /* 0x020fe200000000ff */
[----:B------:R-:W-:Y:S02]  /*7db0*/  MUFU.EX2 R163, R163 ;  /* 0x000000a300a37308 */ /* 0x000fe40000000800 */
[----:B------:R-:W-:Y:S04]  /*7dc0*/  LDSM.16.MT88.4 R136, [R196+0x15000] ;  /* 0x01500000c488783b */ /* 0x000fe80000004200 */
[C---:B--2---:R-:W-:Y:S06]  /*7dd0*/  HMMA.16816.F32 R20, R104.reuse, R116, R20 ;  /* 0x000000746814723c */ /* 0x044fec0000001814 */
[C---:B------:R-:W-:Y:S01]  /*7de0*/  HMMA.16816.F32 R16, R104.reuse, R118, R16 ;  /* 0x000000766810723c */ /* 0x040fe20000001810 */
[----:B------:R-:W1:Y:S05]  /*7df0*/  LDSM.16.MT88.4 R116, [R196+0x14800] ;  /* 0x01480000c474783b */ /* 0x000e6a0000004200 */
[C---:B------:R-:W-:Y:S06]  /*7e00*/  HMMA.16816.F32 R28, R104.reuse, R128, R28 ;  /* 0x00000080681c723c */ /* 0x040fec000000181c */
[C---:B------:R-:W-:Y:S01]  /*7e10*/  HMMA.16816.F32 R24, R104.reuse, R130, R24 ;  /* 0x000000826818723c */ /* 0x040fe20000001818 */
[----:B------:R-:W2:Y:S05]  /*7e20*/  LDSM.16.MT88.4 R128, [R200+0x16800] ;  /* 0x01680000c880783b */ /* 0x000eaa0000004200 */
[C---:B------:R-:W-:Y:S06]  /*7e30*/  HMMA.16816.F32 R100, R104.reuse, R124, R100 ;  /* 0x0000007c6864723c */ /* 0x040fec0000001864 */
[C---:B------:R-:W-:Y:S01]  /*7e40*/  HMMA.16816.F32 R32, R104.reuse, R126, R32 ;  /* 0x0000007e6820723c */ /* 0x040fe20000001820 */
[----:B------:R-:W-:Y:S05]  /*7e50*/  LDSM.16.MT88.4 R124, [R200+0x13000] ;  /* 0x01300000c87c783b */ /* 0x000fea0000004200 */
        /* <DEDUP_REMOVED lines=8> */
[----:B------:R-:W5:Y:S05]  /*7ee0*/  LDSM.16.MT88.4 R120, [R198+0x16800] ;  /* 0x01680000c678783b */ /* 0x000f6a0000004200 */
[C---:B-1----:R-:W-:Y:S06]  /*7ef0*/  HMMA.16816.F32 R64, R104.reuse, R116, R64 ;  /* 0x000000746840723c */ /* 0x042fec0000001840 */
[C---:B------:R-:W-:Y:S01]  /*7f00*/  HMMA.16816.F32 R60, R104.reuse, R118, R60 ;  /* 0x00000076683c723c */ /* 0x040fe2000000183c */
[----:B------:R-:W1:Y:S05]  /*7f10*/  LDSM.16.MT88.4 R116, [R198+0x13000] ;  /* 0x01300000c674783b */ /* 0x000e6a0000004200 */
[C---:B------:R-:W-:Y:S06]  /*7f20*/  HMMA.16816.F32 R12, R104.reuse, R132, R12 ;  /* 0x00000084680c723c */ /* 0x040fec000000180c */
[C---:B------:R-:W-:Y:S01]  /*7f30*/  HMMA.16816.F32 R8, R104.reuse, R134, R8 ;  /* 0x000000866808723c */ /* 0x040fe20000001808 */
[----:B------:R-:W1:Y:S05]  /*7f40*/  LDSM.16.MT88.4 R132, [R197+0x15000] ;  /* 0x01500000c584783b */ /* 0x000e6a0000004200 */
[C---:B------:R-:W-:Y:S06]  /*7f50*/  HMMA.16816.F32 R80, R104.reuse, R96, R80 ;  /* 0x000000606850723c */ /* 0x040fec0000001850 */
[----:B------:R-:W-:Y:S01]  /*7f60*/  HMMA.16816.F32 R88, R104, R98, R88 ;  /* 0x000000626858723c */ /* 0x000fe20000001858 */
[----:B------:R-:W-:-:S02]  /*7f70*/  F2FP.F16.F32.PACK_AB R96, R180, R179 ;  /* 0x000000b3b460723e */ /* 0x000fc400000000ff */
[----:B------:R-:W-:-:S03]  /*7f80*/  F2FP.F16.F32.PACK_AB R97, R208, R183 ;  /* 0x000000b7d061723e */ /* 0x000fc600000000ff */
[----:B--2---:R-:W-:Y:S01]  /*7f90*/  HMMA.16816.F32 R72, R104, R128, R72 ;  /* 0x000000806848723c */ /* 0x004fe20000001848 */
[----:B------:R-:W-:Y:S02]  /*7fa0*/  F2FP.F16.F32.PACK_AB R98, R182, R181 ;  /* 0x000000b5b662723e */ /* 0x000fe400000000ff */
[----:B------:R-:W-:-:S03]  /*7fb0*/  F2FP.F16.F32.PACK_AB R99, R210, R209 ;  /* 0x000000d1d263723e */ /* 0x000fc600000000ff */
[C---:B------:R-:W-:Y:S06]  /*7fc0*/  HMMA.16816.F32 R68, R104.reuse, R130, R68 ;  /* 0x000000826844723c */ /* 0x040fec0000001844 */
[C---:B---3--:R-:W-:Y:S06]  /*7fd0*/  HMMA.16816.F32 R92, R104.reuse, R112, R92 ;  /* 0x00000070685c723c */ /* 0x048fec000000185c */
[----:B------:R-:W-:Y:S06]  /*7fe0*/  HMMA.16816.F32 R4, R104, R114, R4 ;  /* 0x000000726804723c */ /* 0x000fec0000001804 */
[C---:B------:R-:W-:Y:S06]  /*7ff0*/  HMMA.16816.F32 R128, R96.reuse, R124, R12 ;  /* 0x0000007c6080723c */ /* 0x040fec000000180c */
[C---:B------:R-:W-:Y:S01]  /*8000*/  HMMA.16816.F32 R124, R96.reuse, R126, R8 ;  /* 0x0000007e607c723c */ /* 0x040fe20000001808 */
[----:B------:R-:W2:Y:S05]  /*8010*/  LDSM.16.MT88.4 R8, [R200+0x17000] ;  /* 0x01700000c808783b */ /* 0x000eaa0000004200 */
[C---:B----4-:R-:W-:Y:S06]  /*8020*/  HMMA.16816.F32 R112, R96.reuse, R108, R28 ;  /* 0x0000006c6070723c */ /* 0x050fec000000181c */
[----:B------:R-:W-:Y:S06]  /*8030*/  HMMA.16816.F32 R28, R96, R144, R40 ;  /* 0x00000090601c723c */ /* 0x000fec0000001828 */
[C---:B-----5:R-:W-:Y:S06]  /*8040*/  HMMA.16816.F32 R76, R104.reuse, R120, R76 ;  /* 0x00000078684c723c */ /* 0x060fec000000184c */
[----:B------:R-:W-:Y:S01]  /*8050*/  HMMA.16816.F32 R84, R104, R122, R84 ;  /* 0x0000007a6854723c */ /* 0x000fe20000001854 */
[----:B------:R-:W-:Y:S05]  /*8060*/  LDSM.16.MT88.4 R104, [R197+0x13800] ;  /* 0x01380000c568783b */ /* 0x000fea0000004200 */
[C---:B------:R-:W-:Y:S01]  /*8070*/  HMMA.16816.F32 R40, R96.reuse, R146, R36 ;  /* 0x000000926028723c */ /* 0x040fe20000001824 */
[----:B------:R-:W3:Y:S04]  /*8080*/  LDSM.16.MT88.4 R36, [R198+0x17000] ;  /* 0x01700000c624783b */ /* 0x000ee80000004200 */
[----:B------:R-:W-:Y:S01]  /*8090*/  LDSM.16.MT88.4 R144, [R196+0x17000] ;  /* 0x01700000c490783b */ /* 0x000fe20000004200 */
[C---:B-1----:R-:W-:Y:S06]  /*80a0*/  HMMA.16816.F32 R120, R96.reuse, R116, R20 ;  /* 0x000000746078723c */ /* 0x042fec0000001814 */
[C---:B------:R-:W-:Y:S06]  /*80b0*/  HMMA.16816.F32 R20, R96.reuse, R132, R56 ;  /* 0x000000846014723c */ /* 0x040fec0000001838 */
[C---:B------:R-:W-:Y:S01]  /*80c0*/  HMMA.16816.F32 R56, R96.reuse, R134, R52 ;  /* 0x000000866038723c */ /* 0x040fe20000001834 */
[----:B------:R-:W1:Y:S04]  /*80d0*/  LDSM.16.MT88.4 R132, [R197+0x17000] ;  /* 0x01700000c584783b */ /* 0x000e680000004200 */
[----:B------:R-:W-:Y:S01]  /*80e0*/  LDSM.16.MT88.4 R52, [R198+0x15800] ;  /* 0x01580000c634783b */ /* 0x000fe20000004200 */
[C---:B--2---:R-:W-:Y:S06]  /*80f0*/  HMMA.16816.F32 R12, R96.reuse, R8, R72 ;  /* 0x00000008600c723c */ /* 0x044fec0000001848 */
[C---:B------:R-:W-:Y:S01]  /*8100*/  HMMA.16816.F32 R72, R96.reuse, R10, R68 ;  /* 0x0000000a6048723c */ /* 0x040fe20000001844 */
[----:B------:R-:W-:Y:S05]  /*8110*/  LDSM.16.MT88.4 R68, [R196+0x15800] ;  /* 0x01580000c444783b */ /* 0x000fea0000004200 */
[C---:B------:R-:W-:Y:S06]  /*8120*/  HMMA.16816.F32 R108, R96.reuse, R110, R24 ;  /* 0x0000006e606c723c */ /* 0x040fec0000001818 */
[C---:B---3--:R-:W-:Y:S06]  /*8130*/  HMMA.16816.F32 R76, R96.reuse, R36, R76 ;  /* 0x00000024604c723c */ /* 0x048fec000000184c */
[C---:B------:R-:W-:Y:S01]  /*8140*/  HMMA.16816.F32 R8, R96.reuse, R38, R84 ;  /* 0x000000266008723c */ /* 0x040fe20000001854 */
[----:B------:R-:W2:Y:S05]  /*8150*/  LDSM.16.MT88.4 R36, [R196+0x13800] ;  /* 0x01380000c424783b */ /* 0x000eaa0000004200 */
[C---:B------:R-:W-:Y:S06]  /*8160*/  HMMA.16816.F32 R24, R96.reuse, R140, R48 ;  /* 0x0000008c6018723c */ /* 0x040fec0000001830 */
[C---:B------:R-:W-:Y:S06]  /*8170*/  HMMA.16816.F32 R116, R96.reuse, R118, R16 ;  /* 0x000000766074723c */ /* 0x040fec0000001810 */
[C---:B------:R-:W-:Y:S01]  /*8180*/  HMMA.16816.F32 R48, R96.reuse, R142, R44 ;  /* 0x0000008e6030723c */ /* 0x040fe2000000182c */
[----:B------:R-:W3:Y:S04]  /*8190*/  LDSM.16.MT88.4 R44, [R200+0x15800] ;  /* 0x01580000c82c783b */ /* 0x000ee80000004200 */
[----:B------:R-:W-:Y:S01]  /*81a0*/  LDSM.16.MT88.4 R140, [R200+0x13800] ;  /* 0x01380000c88c783b */ /* 0x000fe20000004200 */
[C---:B------:R-:W-:Y:S06]  /*81b0*/  HMMA.16816.F32 R16, R96.reuse, R136, R64 ;  /* 0x000000886010723c */ /* 0x040fec0000001840 */
[C---:B-1----:R-:W-:Y:S01]  /*81c0*/  HMMA.16816.F32 R84, R96.reuse, R132, R80 ;  /* 0x000000846054723c */ /* 0x042fe20000001850 */
[----:B------:R-:W1:Y:S05]  /*81d0*/  LDSM.16.MT88.4 R80, [R198+0x17800] ;  /* 0x01780000c650783b */ /* 0x000e6a0000004200 */
[C---:B------:R-:W-:Y:S01]  /*81e0*/  HMMA.16816.F32 R64, R96.reuse, R138, R60 ;  /* 0x0000008a6040723c */ /* 0x040fe2000000183c */
[----:B------:R-:W4:Y:S04]  /*81f0*/  LDSM.16.MT88.4 R60, [R197+0x15800] ;  /* 0x01580000c53c783b */ /* 0x000f280000004200 */
[----:B------:R-:W5:Y:S01]  /*8200*/  LDSM.16.MT88.4 R136, [R198+0x13800] ;  /* 0x01380000c688783b */ /* 0x000f620000004200 */
[C---:B------:R-:W-:Y:S06]  /*8210*/  HMMA.16816.F32 R32, R96.reuse, R150, R32 ;  /* 0x000000966020723c */ /* 0x040fec0000001820 */
[----:B------:R-:W-:Y:S01]  /*8220*/  HMMA.16816.F32 R100, R96, R148, R100 ;  /* 0x000000946064723c */ /* 0x000fe20000001864 */
[--C-:B------:R-:W-:Y:S01]  /*8230*/  FFMA.FTZ R151, R164, UR16, -R169.reuse ;  /* 0x00000010a4977c23 */ /* 0x100fe200080108a9 */
[--C-:B------:R-:W-:Y:S01]  /*8240*/  FFMA.FTZ R164, R167, UR16, -R162.reuse ;  /* 0x00000010a7a47c23 */ /* 0x100fe200080108a2 */
[----:B------:R-:W-:Y:S01]  /*8250*/  FFMA.FTZ R150, R166, UR16, -R169 ;  /* 0x00000010a6967c23 */ /* 0x000fe200080108a9 */
[----:B------:R-:W-:-:S02]  /*8260*/  FFMA.FTZ R162, R161, UR16, -R162 ;  /* 0x00000010a1a27c23 */ /* 0x000fc400080108a2 */
[C---:B------:R-:W-:Y:S01]  /*8270*/  HMMA.16816.F32 R88, R96.reuse, R134, R88 ;  /* 0x000000866058723c */ /* 0x040fe20000001858 */
[--C-:B------:R-:W-:Y:S01]  /*8280*/  FFMA.FTZ R148, R172, UR16, -R169.reuse ;  /* 0x00000010ac947c23 */ /* 0x100fe200080108a9 */
[----:B------:R-:W-:Y:S01]  /*8290*/  FFMA.FTZ R149, R168, UR16, -R169 ;  /* 0x00000010a8957c23 */ /* 0x000fe200080108a9 */
[----:B------:R-:W-:Y:S01]  /*82a0*/  MUFU.EX2 R150, R150 ;  /* 0x0000009600967308 */ /* 0x000fe20000000800 */
[----:B------:R-:W5:Y:S02]  /*82b0*/  LDSM.16.MT88.4 R132, [R200+0x17800] ;  /* 0x01780000c884783b */ /* 0x000f640000004200 */
[C---:B------:R-:W-:Y:S05]  /*82c0*/  HMMA.16816.F32 R92, R96.reuse, R144, R92 ;  /* 0x00000090605c723c */ /* 0x040fea000000185c */
[----:B------:R-:W-:Y:S01]  /*82d0*/  MUFU.EX2 R148, R148 ;  /* 0x0000009400947308 */ /* 0x000fe20000000800 */
[----:B------:R-:W-:Y:S07]  /*82e0*/  HMMA.16816.F32 R4, R96, R146, R4 ;  /* 0x000000926004723c */ /* 0x000fee0000001804 */
[----:B------:R-:W2:Y:S08]  /*82f0*/  MUFU.EX2 R149, R149 ;  /* 0x0000009500957308 */ /* 0x000eb00000000800 */
[----:B------:R-:W3:Y:S08]  /*8300*/  MUFU.EX2 R151, R151 ;  /* 0x0000009700977308 */ /* 0x000ef00000000800 */
[----:B------:R-:W1:Y:S01]  /*8310*/  MUFU.EX2 R164, R164 ;  /* 0x000000a400a47308 */ /* 0x000e620000000800 */
[----:B--2---:R-:W-:-:S07]  /*8320*/  F2FP.F16.F32.PACK_AB R96, R149, R148 ;  /* 0x000000949560723e */ /* 0x004fce00000000ff */
[----:B------:R-:W2:Y:S01]  /*8330*/  MUFU.EX2 R162, R162 ;  /* 0x000000a200a27308 */ /* 0x000ea20000000800 */
[----:B---3--:R-:W-:Y:S02]  /*8340*/  F2FP.F16.F32.PACK_AB R98, R151, R150 ;  /* 0x000000969762723e */ /* 0x008fe400000000ff */
[----:B-1----:R-:W-:Y:S02]  /*8350*/  F2FP.F16.F32.PACK_AB R97, R165, R164 ;  /* 0x000000a4a561723e */ /* 0x002fe400000000ff */
[----:B--2---:R-:W-:-:S07]  /*8360*/  F2FP.F16.F32.PACK_AB R99, R162, R163 ;  /* 0x000000a3a263723e */ /* 0x004fce00000000ff */
        /* <DEDUP_REMOVED lines=9> */
[C---:B----4-:R-:W-:Y:S06]  /*8400*/  HMMA.16816.F32 R52, R96.reuse, R60, R20 ;  /* 0x0000003c6034723c */ /* 0x050fec0000001814 */
[C---:B------:R-:W-:Y:S06]  /*8410*/  HMMA.16816.F32 R56, R96.reuse, R62, R56 ;  /* 0x0000003e6038723c */ /* 0x040fec0000001838 */
[C---:B------:R-:W-:Y:S06]  /*8420*/  HMMA.16816.F32 R80, R96.reuse, R82, R8 ;  /* 0x000000526050723c */ /* 0x040fec0000001808 */
[----:B-----5:R-:W-:Y:S01]  /*8430*/  HMMA.16816.F32 R120, R96, R136, R120 ;  /* 0x000000886078723c */ /* 0x020fe20000001878 */
[----:B------:R-:W-:-:S04]  /*8440*/  FADD.FTZ R8, R170, R155 ;  /* 0x0000009baa087221 */ /* 0x000fc80000010000 */
[----:B------:R-:W-:Y:S01]  /*8450*/  FADD.FTZ R8, R173, R8 ;  /* 0x00000008ad087221 */ /* 0x000fe20000010000 */
[C---:B------:R-:W-:Y:S01]  /*8460*/  HMMA.16816.F32 R116, R96.reuse, R138, R116 ;  /* 0x0000008a6074723c */ /* 0x040fe20000001874 */
[----:B------:R-:W1:Y:S02]  /*8470*/  LDSM.16.MT88.4 R136, [R197+0x17800] ;  /* 0x01780000c588783b */ /* 0x000e640000004200 */
[----:B------:R-:W-:Y:S01]  /*8480*/  FADD.FTZ R171, R171, R8 ;  /* 0x00000008abab7221 */ /* 0x000fe20000010000 */
[----:B------:R-:W-:Y:S02]  /*8490*/  FADD.FTZ R8, R176, R3 ;  /* 0x00000003b0087221 */ /* 0x000fe40000010000 */
[----:B------:R-:W-:Y:S01]  /*84a0*/  HMMA.16816.F32 R60, R96, R68, R16 ;  /* 0x00000044603c723c */ /* 0x000fe20000001810 */
[----:B------:R-:W2:Y:S01]  /*84b0*/  LDSM.16.MT88.4 R16, [R196+0x17800] ;  /* 0x01780000c410783b */ /* 0x000ea20000004200 */
[----:B------:R-:W-:Y:S01]  /*84c0*/  FADD.FTZ R174, R174, R171 ;  /* 0x000000abaeae7221 */ /* 0x000fe20000010000 */
[----:B------:R-:W-:-:S03]  /*84d0*/  FADD.FTZ R8, R177, R8 ;  /* 0x00000008b1087221 */ /* 0x000fc60000010000 */
[----:B------:R-:W-:Y:S01]  /*84e0*/  FADD.FTZ R179, R179, R174 ;  /* 0x000000aeb3b37221 */ /* 0x000fe20000010000 */
[----:B------:R-:W-:Y:S01]  /*84f0*/  FADD.FTZ R183, R183, R8 ;  /* 0x00000008b7b77221 */ /* 0x000fe20000010000 */
[----:B------:R-:W-:Y:S02]  /*8500*/  HMMA.16816.F32 R64, R96, R70, R64 ;  /* 0x000000466040723c */ /* 0x000fe40000001840 */
        /* <DEDUP_REMOVED lines=9> */
[----:B------:R-:W-:Y:S01]  /*85a0*/  HMMA.16816.F32 R124, R96, R142, R124 ;  /* 0x0000008e607c723c */ /* 0x000fe2000000187c */
[----:B------:R-:W-:Y:S01]  /*85b0*/  MOV R3, R0 ;  /* 0x0000000000037202 */ /* 0x000fe20000000f00 */
[----:B------:R-:W-:Y:S01]  /*85c0*/  FADD.FTZ R149, R149, R148 ;  /* 0x0000009495957221 */ /* 0x000fe20000010000 */
[----:B------:R-:W-:-:S03]  /*85d0*/  FADD.FTZ R164, R165, R164 ;  /* 0x000000a4a5a47221 */ /* 0x000fc60000010000 */
[----:B------:R-:W-:Y:S01]  /*85e0*/  HMMA.16816.F32 R68, R96, R132, R12 ;  /* 0x000000846044723c */ /* 0x000fe2000000180c */
[----:B------:R-:W-:Y:S01]  /*85f0*/  FADD.FTZ R150, R150, R149 ;  /* 0x0000009596967221 */ /* 0x000fe20000010000 */
[----:B------:R-:W-:-:S03]  /*8600*/  FADD.FTZ R163, R163, R164 ;  /* 0x000000a4a3a37221 */ /* 0x000fc60000010000 */
[----:B------:R-:W-:Y:S01]  /*8610*/  FADD.FTZ R223, R151, R150 ;  /* 0x0000009697df7221 */ /* 0x000fe20000010000 */
[----:B------:R-:W-:Y:S01]  /*8620*/  HMMA.16816.F32 R72, R96, R134, R72 ;  /* 0x000000866048723c */ /* 0x000fe20000001848 */
[----:B------:R-:W-:Y:S01]  /*8630*/  FADD.FTZ R221, R162, R163 ;  /* 0x000000a3a2dd7221 */ /* 0x000fe20000010000 */
[----:B------:R-:W-:-:S04]  /*8640*/  MOV R132, R222 ;  /* 0x000000de00847202 */ /* 0x000fc80000000f00 */
[C---:B-1----:R-:W-:Y:S06]  /*8650*/  HMMA.16816.F32 R84, R96.reuse, R136, R84 ;  /* 0x000000886054723c */ /* 0x042fec0000001854 */
[C---:B------:R-:W-:Y:S06]  /*8660*/  HMMA.16816.F32 R88, R96.reuse, R138, R88 ;  /* 0x0000008a6058723c */ /* 0x040fec0000001858 */
[C---:B--2---:R-:W-:Y:S06]  /*8670*/  HMMA.16816.F32 R92, R96.reuse, R16, R92 ;  /* 0x00000010605c723c */ /* 0x044fec000000185c */
        /* <DEDUP_REMOVED lines=54> */
[----:B------:R-:W-:Y:S01]  /*89e0*/  @!P5 LDGSTS.E.BYPASS.LTC128B.128 [R207+0x13000], desc[UR20][R8.64] ;  /* 0x1300000008cfdfae */ /* 0x000fe2000b901d54 */
        /* <DEDUP_REMOVED lines=140> */
[----:B------:R-:W-:Y:S01]  /*92b0*/  HMMA.16816.F32 R176, R172, R170, R176 ;  /* 0x000000aaacb0723c */ /* 0x000fe200000018b0 */
        /* <DEDUP_REMOVED lines=9> */
[----:B------:R-:W-:-:S03]  /*9350*/  FMUL.FTZ R153, R16, UR30 ;  /* 0x0000001e10997c20 */ /* 0x000fc60008410000 */
[----:B------:R-:W-:Y:S02]  /*9360*/  MUFU.TANH R141, R141 ;  /* 0x0000008d008d7308 */ /* 0x000fe40000002400 */
[----:B------:R-:W-:Y:S06]  /*9370*/  HMMA.16816.F32 R28, R24, R20, R28 ;  /* 0x00000014181c723c */ /* 0x000fec000000181c */
[----:B--2---:R-:W-:Y:S01]  /*9380*/  HMMA.16816.F32 R160, R156, R32, R160 ;  /* 0x000000209ca0723c */ /* 0x004fe200000018a0 */
[----:B------:R-:W1:Y:S05]  /*9390*/  MUFU.TANH R153, R153 ;  /* 0x0000009900997308 */ /* 0x000e6a0000002400 */
[----:B------:R-:W-:Y:S01]  /*93a0*/  HMMA.16816.F32 R164, R144, R142, R164 ;  /* 0x0000008e90a4723c */ /* 0x000fe200000018a4 */
[----:B------:R-:W-:-:S02]  /*93b0*/  FMUL.FTZ R32, R18, UR30 ;  /* 0x0000001e12207c20 */ /* 0x000fc40008410000 */
[----:B------:R-:W-:Y:S03]  /*93c0*/  MUFU.TANH R152, R152 ;  /* 0x0000009800987308 */ /* 0x000fe60000002400 */
[----:B---3--:R-:W-:Y:S01]  /*93d0*/  HMMA.16816.F32 R148, R24, R8, R148 ;  /* 0x000000081894723c */ /* 0x008fe20000001894 */
[----:B------:R-:W-:-:S04]  /*93e0*/  FMUL.FTZ R142, R17, UR30 ;  /* 0x0000001e118e7c20 */ /* 0x000fc80008410000 */
[----:B------:R-:W2:Y:S01]  /*93f0*/  MUFU.TANH R32, R32 ;  /* 0x0000002000207308 */ /* 0x000ea20000002400 */
[----:B----4-:R-:W-:Y:S01]  /*9400*/  HMMA.16816.F32 R28, R12, R168, R28 ;  /* 0x000000a80c1c723c */ /* 0x010fe2000000181c */
[----:B------:R-:W-:Y:S02]  /*9410*/  FMUL.FTZ R8, R19, UR30 ;  /* 0x0000001e13087c20 */ /* 0x000fe40008410000 */
[----:B------:R-:W3:Y:S03]  /*9420*/  LDSM.16.M88.4 R16, [R184] ;  /* 0x00000000b810783b */ /* 0x000ee60000000200 */
[----:B------:R-:W-:Y:S01]  /*9430*/  HMMA.16816.F32 R176, R156, R34, R176 ;  /* 0x000000229cb0723c */ /* 0x000fe200000018b0 */
[----:B------:R-:W-:Y:S05]  /*9440*/  MUFU.TANH R142, R142 ;  /* 0x0000008e008e7308 */ /* 0x000fea0000002400 */
[----:B------:R-:W-:Y:S01]  /*9450*/  HMMA.16816.F32 R136, R24, R22, R136 ;  /* 0x000000161888723c */ /* 0x000fe20000001888 */
[----:B------:R-:W4:Y:S02]  /*9460*/  LDSM.16.M88.4 R20, [R192+0x5000] ;  /* 0x00500000c014783b */ /* 0x000f240000000200 */
        /* <DEDUP_REMOVED lines=8> */
[----:B------:R-:W5:Y:S02]  /*94f0*/  LDSM.16.M88.4 R28, [R199+0x11800] ;  /* 0x01180000c71c783b */ /* 0x000f640000000200 */
[----:B------:R-:W2:Y:S03]  /*9500*/  MUFU.TANH R9, R9 ;  /* 0x0000000900097308 */ /* 0x000ea60000002400 */
[----:B------:R-:W-:Y:S01]  /*9510*/  HMMA.16816.F32 R176, R144, R6, R176 ;  /* 0x0000000690b0723c */ /* 0x000fe200000018b0 */
[----:B------:R-:W1:Y:S01]  /*9520*/  LDSM.16.M88.4 R4, [R192+0x5800] ;  /* 0x00580000c004783b */ /* 0x000e620000000200 */
[----:B------:R-:W-:-:S04]  /*9530*/  DEPBAR.LE SB0, 0x0 ;  /* 0x000080000000791a */ /* 0x000fc80000000000 */
[----:B------:R-:W-:Y:S01]  /*9540*/  HMMA.16816.F32 R136, R12, R170, R136 ;  /* 0x000000aa0c88723c */ /* 0x000fe20000001888 */
[----:B------:R-:W2:Y:S05]  /*9550*/  MUFU.TANH R143, R143 ;  /* 0x0000008f008f7308 */ /* 0x000eaa0000002400 */
[----:B---3--:R-:W-:Y:S03]  /*9560*/  HMMA.16816.F32 R160, R132, R16, R160 ;  /* 0x0000001084a0723c */ /* 0x008fe600000018a0 */
[----:B------:R-:W-:Y:S03]  /*9570*/  MUFU.TANH R33, R33 ;  /* 0x0000002100217308 */ /* 0x000fe60000002400 */
[----:B------:R-:W-:Y:S01]  /*9580*/  HMMA.16816.F32 R164, R24, R10, R164 ;  /* 0x0000000a18a4723c */ /* 0x000fe200000018a4 */
[----:B------:R-:W-:-:S04]  /*9590*/  IMAD.U32 R17, RZ, RZ, UR18 ;  /* 0x00000012ff117e24 */ /* 0x000fc8000f8e00ff */
[----:B------:R-:W-:Y:S01]  /*95a0*/  MUFU.TANH R34, R34 ;  /* 0x0000002200227308 */ /* 0x000fe20000002400 */
[----:B----4-:R-:W-:Y:S01]  /*95b0*/  HMMA.16816.F32 R148, R12, R20, R148 ;  /* 0x000000140c94723c */ /* 0x010fe20000001894 */
[----:B------:R-:W3:Y:S05]  /*95c0*/  S2R R20, SR_TID.X ;  /* 0x0000000000147919 */ /* 0x000eea0000002100 */
[----:B------:R-:W-:Y:S01]  /*95d0*/  HMMA.16816.F32 R176, R132, R18, R176 ;  /* 0x0000001284b0723c */ /* 0x000fe200000018b0 */
[----:B------:R-:W-:Y:S01]  /*95e0*/  FMUL.FTZ R35, R136, UR30 ;  /* 0x0000001e88237c20 */ /* 0x000fe20008410000 */
[----:B------:R-:W-:Y:S01]  /*95f0*/  FMUL.FTZ R11, R138, UR30 ;  /* 0x0000001e8a0b7c20 */ /* 0x000fe20008410000 */
[----:B------:R-:W-:Y:S01]  /*9600*/  FMUL.FTZ R10, R137, UR30 ;  /* 0x0000001e890a7c20 */ /* 0x000fe20008410000 */
[----:B------:R-:W-:-:S02]  /*9610*/  FMUL.FTZ R16, R139, UR30 ;  /* 0x0000001e8b107c20 */ /* 0x000fc40008410000 */
[----:B-----5:R-:W-:Y:S01]  /*9620*/  HMMA.16816.F32 R160, R24, R28, R160 ;  /* 0x0000001c18a0723c */ /* 0x020fe200000018a0 */
[----:B------:R-:W4:Y:S05]  /*9630*/  MUFU.TANH R35, R35 ;  /* 0x0000002300237308 */ /* 0x000f2a0000002400 */
[----:B------:R-:W-:Y:S03]  /*9640*/  HMMA.16816.F32 R164, R12, R22, R164 ;  /* 0x000000160ca4723c */ /* 0x000fe600000018a4 */
[----:B------:R-:W5:Y:S03]  /*9650*/  MUFU.TANH R11, R11 ;  /* 0x0000000b000b7308 */ /* 0x000f660000002400 */
[----:B------:R-:W-:Y:S01]  /*9660*/  FMUL.FTZ R148, R148, UR30 ;  /* 0x0000001e94947c20 */ /* 0x000fe20008410000 */
[----:B------:R-:W-:Y:S01]  /*9670*/  FMUL.FTZ R150, R150, UR30 ;  /* 0x0000001e96967c20 */ /* 0x000fe20008410000 */
[----:B------:R-:W-:Y:S01]  /*9680*/  FMUL.FTZ R151, R151, UR30 ;  /* 0x0000001e97977c20 */ /* 0x000fe20008410000 */
[----:B------:R-:W-:-:S02]  /*9690*/  FMUL.FTZ R149, R149, UR30 ;  /* 0x0000001e95957c20 */ /* 0x000fc40008410000 */
[----:B------:R-:W5:Y:S01]  /*96a0*/  MUFU.TANH R168, R148 ;  /* 0x0000009400a87308 */ /* 0x000f620000002400 */
[----:B------:R-:W-:Y:S01]  /*96b0*/  HMMA.16816.F32 R176, R24, R30, R176 ;  /* 0x0000001e18b0723c */ /* 0x000fe200000018b0 */
[----:B---3--:R-:W-:-:S05]  /*96c0*/  IMAD.SHL.U32 R20, R20, 0x2, RZ ;  /* 0x0000000214147824 */ /* 0x008fca00078e00ff */
[----:B-1----:R-:W-:Y:S01]  /*96d0*/  HMMA.16816.F32 R160, R12, R4, R160 ;  /* 0x000000040ca0723c */ /* 0x002fe200000018a0 */
[----:B------:R1:W3:Y:S01]  /*96e0*/  MUFU.TANH R173, R150 ;  /* 0x0000009600ad7308 */ /* 0x0002e20000002400 */
[----:B------:R-:W-:-:S04]  /*96f0*/  LOP3.LUT R20, R20, 0x6, RZ, 0xc0, !PT ;  /* 0x0000000614147812 */ /* 0x000fc800078ec0ff */
[----:B------:R-:W-:Y:S01]  /*9700*/  FMUL.FTZ R164, R164, UR30 ;  /* 0x0000001ea4a47c20 */ /* 0x000fe20008410000 */
[----:B------:R-:W-:Y:S02]  /*9710*/  IMAD R133, R17, 0x40, R20 ;  /* 0x0000004011857824 */ /* 0x000fe400078e0214 */
[----:B------:R-:W-:Y:S01]  /*9720*/  FMUL.FTZ R165, R165, UR30 ;  /* 0x0000001ea5a57c20 */ /* 0x000fe20008410000 */
[----:B------:R-:W3:Y:S01]  /*9730*/  MUFU.TANH R10, R10 ;  /* 0x0000000a000a7308 */ /* 0x000ee20000002400 */
[----:B------:R-:W-:Y:S01]  /*9740*/  FMUL.FTZ R166, R166, UR30 ;  /* 0x0000001ea6a67c20 */ /* 0x000fe20008410000 */
[C---:B------:R-:W-:Y:S02]  /*9750*/  VIADD R17, R133.reuse, 0x8 ;  /* 0x0000000885117836 */ /* 0x040fe40000000000 */
[C---:B------:R-:W-:Y:S02]  /*9760*/  VIADD R19, R133.reuse, 0x1 ;  /* 0x0000000185137836 */ /* 0x040fe40000000000 */
[----:B------:R-:W-:Y:S01]  /*9770*/  VIADD R5, R133, 0x10 ;  /* 0x0000001085057836 */ /* 0x000fe20000000000 */
[----:B------:R-:W-:Y:S01]  /*9780*/  ISETP.GE.AND P0, PT, R17, R220, PT ;  /* 0x000000dc1100720c */ /* 0x000fe20003f06270 */
[----:B------:R-:W-:Y:S01]  /*9790*/  VIADD R21, R133, 0x18 ;  /* 0x0000001885157836 */ /* 0x000fe20000000000 */
[----:B------:R-:W-:Y:S01]  /*97a0*/  ISETP.GE.AND P2, PT, R17, R2, PT ;  /* 0x000000021100720c */ /* 0x000fe20003f46270 */
[----:B------:R-:W-:Y:S01]  /*97b0*/  HMMA.16816.F32 R176, R12, R6, R176 ;  /* 0x000000060cb0723c */ /* 0x000fe200000018b0 */
[C---:B------:R-:W-:Y:S01]  /*97c0*/  ISETP.GE.AND P6, PT, R19.reuse, R220, PT ;  /* 0x000000dc1300720c */ /* 0x040fe20003fc6270 */
[----:B------:R-:W3:Y:S01]  /*97d0*/  MUFU.TANH R16, R16 ;  /* 0x0000001000107308 */ /* 0x000ee20000002400 */
[----:B------:R-:W-:Y:S01]  /*97e0*/  ISETP.GE.AND P1, PT, R19, R2, PT ;  /* 0x000000021300720c */ /* 0x000fe20003f26270 */
[----:B------:R-:W-:Y:S01]  /*97f0*/  VIADD R19, R133, 0x9 ;  /* 0x0000000985137836 */ /* 0x000fe20000000000 */
[----:B------:R-:W-:Y:S01]  /*9800*/  FSEL R28, R153, -INF , !P0 ;  /* 0xff800000991c7808 */ /* 0x000fe20004000000 */
[----:B-1----:R-:W-:Y:S01]  /*9810*/  FMUL.FTZ R150, R160, UR30 ;  /* 0x0000001ea0967c20 */ /* 0x002fe20008410000 */
[----:B--2---:R-:W-:Y:S01]  /*9820*/  FSEL R29, R32, -INF , !P2 ;  /* 0xff800000201d7808 */ /* 0x004fe20005000000 */
[----:B------:R-:W-:Y:S01]  /*9830*/  VIADD R7, R133, 0x20 ;  /* 0x0000002085077836 */ /* 0x000fe20000000000 */
[C---:B------:R-:W-:Y:S01]  /*9840*/  ISETP.GE.AND P0, PT, R5.reuse, R220, PT ;  /* 0x000000dc0500720c */ /* 0x040fe20003f06270 */
[----:B------:R-:W1:Y:S01]  /*9850*/  MUFU.TANH R172, R164 ;  /* 0x000000a400ac7308 */ /* 0x000e620000002400 */
[----:B------:R-:W-:Y:S01]  /*9860*/  ISETP.GE.AND P2, PT, R5, R2, PT ;  /* 0x000000020500720c */ /* 0x000fe20003f46270 */
[----:B------:R-:W-:Y:S01]  /*9870*/  VIADD R5, R133, 0x11 ;  /* 0x0000001185057836 */ /* 0x000fe20000000000 */
[----:B------:R-:W-:Y:S01]  /*9880*/  FSEL R18, R141, -INF , !P6 ;  /* 0xff8000008d127808 */ /* 0x000fe20007000000 */
[----:B------:R-:W-:Y:S01]  /*9890*/  FMUL.FTZ R147, R162, UR30 ;  /* 0x0000001ea2937c20 */ /* 0x000fe20008410000 */
[----:B------:R-:W-:Y:S01]  /*98a0*/  FSEL R17, R152, -INF , !P1 ;  /* 0xff80000098117808 */ /* 0x000fe20004800000 */
[----:B------:R-:W-:Y:S01]  /*98b0*/  FMUL.FTZ R148, R161, UR30 ;  /* 0x0000001ea1947c20 */ /* 0x000fe20008410000 */
[C---:B------:R-:W-:Y:S01]  /*98c0*/  ISETP.GE.AND P6, PT, R19.reuse, R220, PT ;  /* 0x000000dc1300720c */ /* 0x040fe20003fc6270 */
[----:B------:R2:W-:Y:S01]  /*98d0*/  MUFU.TANH R171, R151 ;  /* 0x0000009700ab7308 */ /* 0x0005e20000002400 */
[----:B------:R-:W-:Y:S01]  /*98e0*/  ISETP.GE.AND P1, PT, R19, R2, PT ;  /* 0x000000021300720c */ /* 0x000fe20003f26270 */
[----:B------:R-:W-:Y:S01]  /*98f0*/  FMUL.FTZ R145, R163, UR30 ;  /* 0x0000001ea3917c20 */ /* 0x000fe20008410000 */
[----:B------:R-:W-:-:S02]  /*9900*/  FSEL R24, R9, -INF , !P0 ;  /* 0xff80000009187808 */ /* 0x000fc40004000000 */
[----:B------:R-:W-:Y:S01]  /*9910*/  FSEL R27, R143, -INF , !P2 ;  /* 0xff8000008f1b7808 */ /* 0x000fe20005000000 */
[----:B------:R-:W-:Y:S01]  /*9920*/  FMUL.FTZ R146, R176, UR30 ;  /* 0x0000001eb0927c20 */ /* 0x000fe20008410000 */
[C---:B------:R-:W-:Y:S01]  /*9930*/  ISETP.GE.AND P0, PT, R21.reuse, R220, PT ;  /* 0x000000dc1500720c */ /* 0x040fe20003f06270 */
[----:B------:R-:W1:Y:S01]  /*9940*/  MUFU.TANH R174, R149 ;  /* 0x0000009500ae7308 */ /* 0x000e620000002400 */
[----:B------:R-:W-:Y:S01]  /*9950*/  ISETP.GE.AND P2, PT, R21, R2, PT ;  /* 0x000000021500720c */ /* 0x000fe20003f46270 */
[----:B------:R-:W-:Y:S01]  /*9960*/  FMUL.FTZ R159, R178, UR30 ;  /* 0x0000001eb29f7c20 */ /* 0x000fe20008410000 */
[----:B------:R-:W-:Y:S01]  /*9970*/  FSEL R142, R142, -INF , !P6 ;  /* 0xff8000008e8e7808 */ /* 0x000fe20007000000 */
[----:B------:R-:W-:Y:S01]  /*9980*/  FMUL.FTZ R144, R177, UR30 ;  /* 0x0000001eb1907c20 */ /* 0x000fe20008410000 */
[----:B------:R-:W-:Y:S01]  /*9990*/  FSEL R19, R8, -INF , !P1 ;  /* 0xff80000008137808 */ /* 0x000fe20004800000 */
[----:B------:R-:W-:Y:S01]  /*99a0*/  FMUL.FTZ R157, R179, UR30 ;  /* 0x0000001eb39d7c20 */ /* 0x000fe20008410000 */
[----:B------:R-:W-:Y:S01]  /*99b0*/  ISETP.GE.AND P6, PT, R5, R220, PT ;  /* 0x000000dc0500720c */ /* 0x000fe20003fc6270 */
[----:B------:R-:W1:Y:S01]  /*99c0*/  MUFU.TANH R150, R150 ;  /* 0x0000009600967308 */ /* 0x000e620000002400 */
[----:B--2---:R-:W-:Y:S01]  /*99d0*/  FMUL.FTZ R151, R167, UR30 ;  /* 0x0000001ea7977c20 */ /* 0x004fe20008410000 */
[----:B------:R-:W-:Y:S01]  /*99e0*/  ISETP.GE.AND P1, PT, R5, R2, PT ;  /* 0x000000020500720c */ /* 0x000fe20003f26270 */
[----:B------:R-:W-:Y:S01]  /*99f0*/  VIADD R5, R133, 0x19 ;  /* 0x0000001985057836 */ /* 0x000fe20000000000 */
[----:B----4-:R-:W-:-:S02]  /*9a00*/  FSEL R26, R35, -INF , !P0 ;  /* 0xff800000231a7808 */ /* 0x010fc40004000000 */
[----:B-----5:R-:W-:Y:S02]  /*9a10*/  FSEL R23, R11, -INF , !P2 ;  /* 0xff8000000b177808 */ /* 0x020fe40005000000 */
[C---:B------:R-:W-:Y:S01]  /*9a20*/  ISETP.GE.AND P0, PT, R7.reuse, R220, PT ;  /* 0x000000dc0700720c */ /* 0x040fe20003f06270 */
[----:B------:R-:W-:Y:S01]  /*9a30*/  MUFU.TANH R170, R165 ;  /* 0x000000a500aa7308 */ /* 0x000fe20000002400 */
[----:B------:R-:W-:Y:S01]  /*9a40*/  ISETP.GE.AND P2, PT, R7, R2, PT ;  /* 0x000000020700720c */ /* 0x000fe20003f46270 */
[----:B------:R-:W-:Y:S01]  /*9a50*/  VIADD R7, R133, 0x28 ;  /* 0x0000002885077836 */ /* 0x000fe20000000000 */
[----:B------:R-:W-:Y:S02]  /*9a60*/  FSEL R20, R33, -INF , !P6 ;  /* 0xff80000021147808 */ /* 0x000fe40007000000 */
[----:B------:R-:W-:Y:S02]  /*9a70*/  FSEL R21, R34, -INF , !P1 ;  /* 0xff80000022157808 */ /* 0x000fe40004800000 */
[C---:B------:R-:W-:Y:S01]  /*9a80*/  ISETP.GE.AND P6, PT, R5.reuse, R220, PT ;  /* 0x000000dc0500720c */ /* 0x040fe20003fc6270 */
[----:B------:R-:W2:Y:S01]  /*9a90*/  MUFU.TANH R169, R166 ;  /* 0x000000a600a97308 */ /* 0x000ea20000002400 */
[----:B------:R-:W-:Y:S01]  /*9aa0*/  ISETP.GE.AND P1, PT, R5, R2, PT ;  /* 0x000000020500720c */ /* 0x000fe20003f26270 */
[----:B------:R-:W-:Y:S01]  /*9ab0*/  VIADD R5, R133, 0x21 ;  /* 0x0000002185057836 */ /* 0x000fe20000000000 */
[----:B------:R-:W-:-:S02]  /*9ac0*/  FSEL R168, R168, -INF , !P0 ;  /* 0xff800000a8a87808 */ /* 0x000fc40004000000 */
[----:B---3--:R-:W-:Y:S02]  /*9ad0*/  FSEL R173, R173, -INF , !P2 ;  /* 0xff800000adad7808 */ /* 0x008fe40005000000 */
[C---:B------:R-:W-:Y:S01]  /*9ae0*/  ISETP.GE.AND P0, PT, R7.reuse, R220, PT ;  /* 0x000000dc0700720c */ /* 0x040fe20003f06270 */
[----:B------:R-:W3:Y:S01]  /*9af0*/  MUFU.TANH R151, R151 ;  /* 0x0000009700977308 */ /* 0x000ee20000002400 */
[----:B------:R-:W-:Y:S01]  /*9b00*/  ISETP.GE.AND P2, PT, R7, R2, PT ;  /* 0x000000020700720c */ /* 0x000fe20003f46270 */
[----:B------:R-:W-:Y:S01]  /*9b10*/  VIADD R7, R133, 0x30 ;  /* 0x0000003085077836 */ /* 0x000fe20000000000 */
[----:B------:R-:W-:Y:S02]  /*9b20*/  FSEL R22, R10, -INF , !P6 ;  /* 0xff8000000a167808 */ /* 0x000fe40007000000 */
[----:B------:R-:W-:Y:S02]  /*9b30*/  FSEL R25, R16, -INF , !P1 ;  /* 0xff80000010197808 */ /* 0x000fe40004800000 */
[C---:B------:R-:W-:Y:S01]  /*9b40*/  ISETP.GE.AND P6, PT, R5.reuse, R220, PT ;  /* 0x000000dc0500720c */ /* 0x040fe20003fc6270 */
[----:B------:R-:W4:Y:S01]  /*9b50*/  MUFU.TANH R147, R147 ;  /* 0x0000009300937308 */ /* 0x000f220000002400 */
[----:B------:R-:W-:Y:S01]  /*9b60*/  ISETP.GE.AND P1, PT, R5, R2, PT ;  /* 0x000000020500720c */ /* 0x000fe20003f26270 */
[----:B------:R-:W-:Y:S01]  /*9b70*/  VIADD R5, R133, 0x29 ;  /* 0x0000002985057836 */ /* 0x000fe20000000000 */
[----:B-1----:R-:W-:-:S02]  /*9b80*/  FSEL R172, R172, -INF , !P0 ;  /* 0xff800000acac7808 */ /* 0x002fc40004000000 */
[-C--:B------:R-:W-:Y:S02]  /*9b90*/  ISETP.GE.AND P0, PT, R7, R220.reuse, PT ;  /* 0x000000dc0700720c */ /* 0x080fe40003f06270 */
[----:B------:R-:W-:Y:S01]  /*9ba0*/  FSEL R174, R174, -INF , !P6 ;  /* 0xff800000aeae7808 */ /* 0x000fe20007000000 */
[----:B------:R-:W1:Y:S01]  /*9bb0*/  MUFU.TANH R148, R148 ;  /* 0x0000009400947308 */ /* 0x000e620000002400 */
[----:B------:R-:W-:Y:S02]  /*9bc0*/  FSEL R171, R171, -INF , !P1 ;  /* 0xff800000abab7808 */ /* 0x000fe40004800000 */
[C---:B------:R-:W-:Y:S02]  /*9bd0*/  ISETP.GE.AND P6, PT, R5.reuse, R220, PT ;  /* 0x000000dc0500720c */ /* 0x040fe40003fc6270 */
[----:B------:R-:W-:Y:S01]  /*9be0*/  ISETP.GE.AND P1, PT, R5, R2, PT ;  /* 0x000000020500720c */ /* 0x000fe20003f26270 */
[C---:B------:R-:W-:Y:S01]  /*9bf0*/  VIADD R5, R133.reuse, 0x31 ;  /* 0x0000003185057836 */ /* 0x040fe20000000000 */
[----:B------:R-:W-:Y:S01]  /*9c00*/  FSEL R150, R150, -INF , !P0 ;  /* 0xff80000096967808 */ /* 0x000fe20004000000 */
[----:B------:R-:W5:Y:S01]  /*9c10*/  MUFU.TANH R145, R145 ;  /* 0x0000009100917308 */ /* 0x000f620000002400 */
[----:B------:R-:W-:-:S02]  /*9c20*/  ISETP.GE.AND P0, PT, R133, R220, PT ;  /* 0x000000dc8500720c */ /* 0x000fc40003f06270 */
[----:B--2---:R-:W-:Y:S02]  /*9c30*/  FSEL R169, R169, -INF , !P2 ;  /* 0xff800000a9a97808 */ /* 0x004fe40005000000 */
[----:B------:R-:W-:Y:S02]  /*9c40*/  FSEL R170, R170, -INF , !P6 ;  /* 0xff800000aaaa7808 */ /* 0x000fe40007000000 */
[----:B---3--:R-:W-:Y:S01]  /*9c50*/  FSEL R151, R151, -INF , !P1 ;  /* 0xff80000097977808 */ /* 0x008fe20004800000 */
[----:B------:R-:W2:Y:S01]  /*9c60*/  MUFU.TANH R146, R146 ;  /* 0x0000009200927308 */ /* 0x000ea20000002400 */
[----:B------:R-:W-:Y:S01]  /*9c70*/  FSEL R12, R3, -INF , !P0 ;  /* 0xff800000030c7808 */ /* 0x000fe20004000000 */
[----:B------:R-:W-:Y:S01]  /*9c80*/  BAR.SYNC.DEFER_BLOCKING 0x0 ;  /* 0x0000000000007b1d */ /* 0x000fe20000010000 */
[----:B------:R-:W-:Y:S02]  /*9c90*/  ISETP.GE.AND P2, PT, R7, R2, PT ;  /* 0x000000020700720c */ /* 0x000fe40003f46270 */
[----:B------:R-:W-:-:S02]  /*9ca0*/  ISETP.GE.AND P6, PT, R5, R220, PT ;  /* 0x000000dc0500720c */ /* 0x000fc40003fc6270 */
[-C--:B------:R-:W-:Y:S01]  /*9cb0*/  ISETP.GE.AND P1, PT, R5, R2.reuse, PT ;  /* 0x000000020500720c */ /* 0x080fe20003f26270 */
[----:B------:R-:W3:Y:S01]  /*9cc0*/  MUFU.TANH R159, R159 ;  /* 0x0000009f009f7308 */ /* 0x000ee20000002400 */
[----:B------:R-:W-:Y:S01]  /*9cd0*/  PLOP3.LUT P0, PT, PT, PT, UP0, 0x80, 0x0 ;  /* 0x000000000000781c */ /* 0x000fe20003f0f008 */
[----:B------:R-:W-:Y:S01]  /*9ce0*/  VIADD R5, R133, 0x38 ;  /* 0x0000003885057836 */ /* 0x000fe20000000000 */
[----:B----4-:R-:W-:Y:S02]  /*9cf0*/  FSEL R147, R147, -INF , !P2 ;  /* 0xff80000093937808 */ /* 0x010fe40005000000 */
[C---:B------:R-:W-:Y:S01]  /*9d00*/  ISETP.GE.AND P2, PT, R133.reuse, R2, PT ;  /* 0x000000028500720c */ /* 0x040fe20003f46270 */
[----:B------:R-:W-:Y:S01]  /*9d10*/  VIADD R133, R133, 0x39 ;  /* 0x0000003985857836 */ /* 0x000fe20000000000 */
[----:B-1----:R-:W-:Y:S01]  /*9d20*/  FSEL R148, R148, -INF , !P6 ;  /* 0xff80000094947808 */ /* 0x002fe20007000000 */
[----:B------:R-:W1:Y:S01]  /*9d30*/  MUFU.TANH R144, R144 ;  /* 0x0000009000907308 */ /* 0x000e620000002400 */
[----:B-----5:R-:W-:-:S02]  /*9d40*/  FSEL R145, R145, -INF , !P1 ;  /* 0xff80000091917808 */ /* 0x020fc40004800000 */
[C---:B------:R-:W-:Y:S02]  /*9d50*/  ISETP.GE.AND P6, PT, R5.reuse, R220, PT ;  /* 0x000000dc0500720c */ /* 0x040fe40003fc6270 */
[----:B------:R-:W-:Y:S02]  /*9d60*/  ISETP.GE.AND P1, PT, R5, R2, PT ;  /* 0x000000020500720c */ /* 0x000fe40003f26270 */
[----:B--2---:R-:W-:Y:S01]  /*9d70*/  FSEL R146, R146, -INF , !P6 ;  /* 0xff80000092927808 */ /* 0x004fe20007000000 */
[----:B------:R-:W2:Y:S01]  /*9d80*/  MUFU.TANH R157, R157 ;  /* 0x0000009d009d7308 */ /* 0x000ea20000002400 */
[----:B---3--:R-:W-:Y:S02]  /*9d90*/  FSEL R159, R159, -INF , !P1 ;  /* 0xff8000009f9f7808 */ /* 0x008fe40004800000 */
[C---:B------:R-:W-:Y:S02]  /*9da0*/  ISETP.GE.AND P6, PT, R133.reuse, R220, PT ;  /* 0x000000dc8500720c */ /* 0x040fe40003fc6270 */
[----:B------:R-:W-:-:S02]  /*9db0*/  ISETP.GE.AND P1, PT, R133, R2, PT ;  /* 0x000000028500720c */ /* 0x000fc40003f26270 */
[----:B------:R-:W-:Y:S02]  /*9dc0*/  FSEL R13, R140, -INF , !P2 ;  /* 0xff8000008c0d7808 */ /* 0x000fe40005000000 */
[----:B-1----:R-:W-:Y:S02]  /*9dd0*/  FSEL R144, R144, -INF , !P6 ;  /* 0xff80000090907808 */ /* 0x002fe40007000000 */
[----:B--2---:R-:W-:Y:S01]  /*9de0*/  FSEL R157, R157, -INF , !P1 ;  /* 0xff8000009d9d7808 */ /* 0x004fe20004800000 */
        /* <DEDUP_REMOVED lines=64> */
.L_x_169:
[----:B------:R-:W-:Y:S05]  /*a1f0*/  BSYNC B0 ;  /* 0x0000000000007941 */ /* 0x000fea0003800000 */
.L_x_168:
[----:B------:R-:W0:Y:S02]  /*a200*/  LDGDEPBAR ;  /* 0x00000000000079af */ /* 0x000e240000000000 */
.L_x_167:
        /* <DEDUP_REMOVED lines=72> */
[----:B------:R-:W-:Y:S01]  /*a690*/  LDSM.16.MT88.4 R20, [R200+0x12800] ;  /* 0x01280000c814783b */ /* 0x000fe20000004200 */
[----:B------:R-:W3:Y:S01]  /*a6a0*/  MUFU.EX2 R153, R153 ;  /* 0x0000009900997308 */ /* 0x000ee20000000800 */
        /* <DEDUP_REMOVED lines=186> */
[----:B------:R-:W1:Y:S01]  /*b250*/  MUFU.EX2 R170, R170 ;  /* 0x000000aa00aa7308 */ /* 0x000e620000000800 */
[----:B------:R-:W-:Y:S02]  /*b260*/  FADD.FTZ R165, R165, R0 ;  /* 0x00000000a5a57221 */ /* 0x000fe40000010000 */
[----:B------:R-:W-:Y:S02]  /*b270*/  F2FP.F16.F32.PACK_AB R6, R163, R162 ;  /* 0x000000a2a306723e */ /* 0x000fe400000000ff */
[----:B----4-:R-:W-:Y:S01]  /*b280*/  F2FP.F16.F32.PACK_AB R7, R167, R166 ;  /* 0x000000a6a707723e */ /* 0x010fe200000000ff */
[----:B------:R-:W-:Y:S02]  /*b290*/  FADD.FTZ R165, R164, R165 ;  /* 0x000000a5a4a57221 */ /* 0x000fe40000010000 */
[----:B------:R-:W3:Y:S02]  /*b2a0*/  MUFU.EX2 R171, R171 ;  /* 0x000000ab00ab7308 */ /* 0x000ee40000000800 */
        /* <DEDUP_REMOVED lines=9> */
[----:B---3--:R-:W-:-:S04]  /*b340*/  FADD.FTZ R0, R171, R0 ;  /* 0x00000000ab007221 */ /* 0x008fc80000010000 */
[----:B------:R-:W-:Y:S01]  /*b350*/  HMMA.16816.F32 R48, R4, R18, R48 ;  /* 0x000000120430723c */ /* 0x000fe20000001830 */
[----:B------:R-:W3:Y:S02]  /*b360*/  LDSM.16.MT88.4 R16, [R197+0x16800] ;  /* 0x01680000c510783b */ /* 0x000ee40000004200 */
[----:B------:R-:W-:Y:S03]  /*b370*/  MUFU.EX2 R173, R173 ;  /* 0x000000ad00ad7308 */ /* 0x000fe60000000800 */
[C---:B--2---:R-:W-:Y:S05]  /*b380*/  HMMA.16816.F32 R76, R8.reuse, R12, R76 ;  /* 0x0000000c084c723c */ /* 0x044fea000000184c */
[----:B------:R-:W2:Y:S01]  /*b390*/  MUFU.EX2 R176, R176 ;  /* 0x000000b000b07308 */ /* 0x000ea20000000800 */
[----:B------:R-:W-:Y:S01]  /*b3a0*/  HMMA.16816.F32 R80, R8, R14, R80 ;  /* 0x0000000e0850723c */ /* 0x000fe20000001850 */
[----:B------:R-:W5:Y:S04]  /*b3b0*/  LDSM.16.MT88.4 R8, [R200+0x16800] ;  /* 0x01680000c808783b */ /* 0x000f680000004200 */
        /* <DEDUP_REMOVED lines=10> */
[C---:B----4-:R-:W-:Y:S01]  /*b460*/  HMMA.16816.F32 R60, R4.reuse, R20, R60 ;  /* 0x00000014043c723c */ /* 0x050fe2000000183c */
[----:B------:R-:W4:Y:S05]  /*b470*/  MUFU.EX2 R181, R181 ;  /* 0x000000b500b57308 */ /* 0x000f2a0000000800 */
[C---:B------:R-:W-:Y:S01]  /*b480*/  HMMA.16816.F32 R64, R4.reuse, R22, R64 ;  /* 0x000000160440723c */ /* 0x040fe20000001840 */
[----:B------:R-:W4:Y:S02]  /*b490*/  LDSM.16.MT88.4 R20, [R200+0x15000] ;  /* 0x01500000c814783b */ /* 0x000f240000004200 */
[----:B------:R-:W-:Y:S03]  /*b4a0*/  MUFU.EX2 R159, R159 ;  /* 0x0000009f009f7308 */ /* 0x000fe60000000800 */
[C---:B---3--:R-:W-:Y:S05]  /*b4b0*/  HMMA.16816.F32 R84, R4.reuse, R16, R84 ;  /* 0x000000100454723c */ /* 0x048fea0000001854 */
[----:B------:R-:W3:Y:S01]  /*b4c0*/  MUFU.EX2 R158, R158 ;  /* 0x0000009e009e7308 */ /* 0x000ee20000000800 */
[C---:B------:R-:W-:Y:S01]  /*b4d0*/  HMMA.16816.F32 R88, R4.reuse, R18, R88 ;  /* 0x000000120458723c */ /* 0x040fe20000001858 */
[----:B------:R-:W3:Y:S05]  /*b4e0*/  LDSM.16.MT88.4 R16, [R198+0x15000] ;  /* 0x01500000c610783b */ /* 0x000eea0000004200 */
        /* <DEDUP_REMOVED lines=27> */
[C---:B----4-:R-:W-:Y:S06]  /*b6a0*/  HMMA.16816.F32 R36, R8.reuse, R20, R36 ;  /* 0x000000140824723c */ /* 0x050fec0000001824 */
[C---:B------:R-:W-:Y:S01]  /*b6b0*/  HMMA.16816.F32 R40, R8.reuse, R22, R40 ;  /* 0x000000160828723c */ /* 0x040fe20000001828 */
[----:B------:R-:W4:Y:S05]  /*b6c0*/  LDSM.16.MT88.4 R20, [R198+0x17000] ;  /* 0x01700000c614783b */ /* 0x000f2a0000004200 */
[C---:B---3--:R-:W-:Y:S06]  /*b6d0*/  HMMA.16816.F32 R44, R8.reuse, R16, R44 ;  /* 0x00000010082c723c */ /* 0x048fec000000182c */
[C---:B------:R-:W-:Y:S01]  /*b6e0*/  HMMA.16816.F32 R48, R8.reuse, R18, R48 ;  /* 0x000000120830723c */ /* 0x040fe20000001830 */
[----:B------:R-:W3:Y:S05]  /*b6f0*/  LDSM.16.MT88.4 R16, [R197+0x17000] ;  /* 0x01700000c510783b */ /* 0x000eea0000004200 */
[C---:B-1----:R-:W-:Y:S06]  /*b700*/  HMMA.16816.F32 R120, R8.reuse, R136, R120 ;  /* 0x000000880878723c */ /* 0x042fec0000001878 */
[C---:B------:R-:W-:Y:S01]  /*b710*/  HMMA.16816.F32 R116, R8.reuse, R138, R116 ;  /* 0x0000008a0874723c */ /* 0x040fe20000001874 */
[----:B------:R-:W-:Y:S05]  /*b720*/  LDSM.16.MT88.4 R136, [R197+0x13800] ;  /* 0x01380000c588783b */ /* 0x000fea0000004200 */
[C---:B-----5:R-:W-:Y:S06]  /*b730*/  HMMA.16816.F32 R112, R8.reuse, R32, R112 ;  /* 0x000000200870723c */ /* 0x060fec0000001870 */
        /* <DEDUP_REMOVED lines=23> */
[----:B---3--:R-:W-:Y:S01]  /*b8b0*/  HMMA.16816.F32 R84, R8, R16, R84 ;  /* 0x000000100854723c */ /* 0x008fe20000001854 */
        /* <DEDUP_REMOVED lines=46> */
.L_x_163:
[----:B------:R-:W-:-:S12]  /*bba0*/  UIADD3 UR17, UR18, -0x1, URZ ;  /* 0xffffffff12117890 */ /* 0x000fd8000fffe03f */
.L_x_170:
[----:B------:R-:W-:-:S13]  /*bbb0*/  ISETP.LE.AND P0, PT, RZ, UR17, PT ;  /* 0x00000011ff007c0c */ /* 0x000fda000bf03270 */
[----:B------:R-:W-:Y:S05]  /*bbc0*/  @!P0 BRA `(.L_x_171) ;  /* 0x0000003000188947 */ /* 0x000fea0003800000 */
[----:B------:R-:W1:Y:S01]  /*bbd0*/  S2R R5, SR_TID.X ;  /* 0x0000000000057919 */ /* 0x000e620000002100 */
[----:B------:R-:W-:Y:S01]  /*bbe0*/  ULDC UR4, c[0x0][0x2d0] ;  /* 0x0000b40000047ab9 */ /* 0x000fe20000000800 */
[----:B------:R-:W-:Y:S01]  /*bbf0*/  IMAD.MOV.U32 R135, RZ, RZ, R132 ;  /* 0x000000ffff877224 */ /* 0x000fe200078e0084 */
[----:B------:R-:W-:Y:S01]  /*bc00*/  MOV R219, R241 ;  /* 0x000000f100db7202 */ /* 0x000fe20000000f00 */
[----:B------:R-:W-:Y:S01]  /*bc10*/  ULDC UR9, c[0x0][0x2d0] ;  /* 0x0000b40000097ab9 */ /* 0x000fe20000000800 */
        /* <DEDUP_REMOVED lines=8> */
[----:B------:R-:W-:Y:S01]  /*bca0*/  ULDC UR4, c[0x0][0x2ec] ;  /* 0x0000bb0000047ab9 */ /* 0x000fe20000000800 */
[----:B------:R-:W-:-:S11]  /*bcb0*/  MOV R0, R3 ;  /* 0x0000000300007202 */ /* 0x000fd60000000f00 */
[----:B------:R-:W1:Y:S08]  /*bcc0*/  @!P4 LDC.64 R210, c[0x0][0x220] ;  /* 0x00008800ffd2cb82 */ /* 0x000e700000000a00 */
[----:B------:R-:W2:Y:S01]  /*bcd0*/  @!P4 LDC.64 R208, c[0x0][0x220] ;  /* 0x00008800ffd0cb82 */ /* 0x000ea20000000a00 */
[----:B------:R-:W-:Y:S05]  /*bce0*/  BRA `(.L_x_172) ;  /* 0x0000000000fc7947 */ /* 0x000fea0003800000 */
.L_x_174:
[----:B------:R1:W-:Y:S01]  /*bcf0*/  @P4 STS.128 [R207+0xc000], RZ ;  /* 0x00c000ffcf004388 */ /* 0x0003e20000000c00 */
[----:B------:R-:W3:Y:S01]  /*bd00*/  @!P4 LDC.64 R14, c[0x0][0x218] ;  /* 0x00008600ff0ecb82 */ /* 0x000ee20000000a00 */
[----:B------:R-:W-:Y:S04]  /*bd10*/  UIADD3 UR11, UR17, -0x1, URZ ;  /* 0xffffffff110b7890 */ /* 0x000fe8000fffe03f */
[----:B------:R-:W-:Y:S02]  /*bd20*/  USHF.R.S32.HI UR10, URZ, 0x1f, UR11 ;  /* 0x0000001f3f0a7899 */ /* 0x000fe4000801140b */
[----:B------:R-:W-:Y:S01]  /*bd30*/  UIMAD.WIDE.U32 UR18, UR11, UR6, URZ ;  /* 0x000000060b1272a5 */ /* 0x000fe2000f8e003f */
[----:B------:R-:W5:Y:S01]  /*bd40*/  @!P3 LDC.64 R12, c[0x0][0x218] ;  /* 0x00008600ff0cbb82 */ /* 0x000f620000000a00 */
[----:B------:R-:W-:Y:S04]  /*bd50*/  UIMAD UR10, UR10, UR6, URZ ;  /* 0x000000060a0a72a4 */ /* 0x000fe8000f8e023f */
[----:B------:R-:W-:Y:S01]  /*bd60*/  UIMAD UR10, UR11, UR7, UR10 ;  /* 0x000000070b0a72a4 */ /* 0x000fe2000f8e020a */
[----:B------:R-:W-:Y:S02]  /*bd70*/  IMAD.U32 R18, RZ, RZ, UR18 ;  /* 0x00000012ff127e24 */ /* 0x000fe4000f8e00ff */
[----:B------:R-:W2:Y:S01]  /*bd80*/  @!P2 LDC.64 R10, c[0x0][0x218] ;  /* 0x00008600ff0aab82 */ /* 0x000ea20000000a00 */
[----:B------:R-:W-:Y:S01]  /*bd90*/  UIADD3 UR10, UR19, UR10, URZ ;  /* 0x0000000a130a7290 */ /* 0x000fe2000fffe03f */
[----:B------:R-:W-:Y:S01]  /*bda0*/  IMAD.U32 R19, RZ, RZ, UR19 ;  /* 0x00000013ff137e24 */ /* 0x000fe2000f8e00ff */
[C---:B------:R-:W-:Y:S04]  /*bdb0*/  LEA R16, P0, R18.reuse, R214, 0x6 ;  /* 0x000000d612107211 */ /* 0x040fe800078030ff */
[----:B------:R-:W-:Y:S01]  /*bdc0*/  IMAD.U32 R3, RZ, RZ, UR10 ;  /* 0x0000000aff037e24 */ /* 0x000fe2000f8e00ff */
[----:B------:R-:W4:Y:S04]  /*bdd0*/  @!P4 LDC.64 R8, c[0x0][0x218] ;  /* 0x00008600ff08cb82 */ /* 0x000f280000000a00 */
[----:B------:R-:W-:Y:S04]  /*bde0*/  LEA.HI.X R3, R18, R217, R3, 0x6, P0 ;  /* 0x000000d912037211 */ /* 0x000fe800000f3403 */
[----:B------:R-:W1:Y:S08]  /*bdf0*/  @!P3 LDC.64 R6, c[0x0][0x218] ;  /* 0x00008600ff06bb82 */ /* 0x000e700000000a00 */
[----:B------:R-:W1:Y:S01]  /*be00*/  @!P2 LDC.64 R4, c[0x0][0x218] ;  /* 0x00008600ff04ab82 */ /* 0x000e620000000a00 */
[C---:B---3--:R-:W-:Y:S02]  /*be10*/  @!P4 LEA R18, P0, R16.reuse, R14, 0x1 ;  /* 0x0000000e1012c211 */ /* 0x048fe400078008ff */
[C---:B-----5:R-:W-:Y:S02]  /*be20*/  @!P3 LEA R12, P6, R16.reuse, R12, 0x1 ;  /* 0x0000000c100cb211 */ /* 0x060fe400078c08ff */
[C-C-:B------:R-:W-:Y:S02]  /*be30*/  @!P4 LEA.HI.X R19, R16.reuse, R15, R3.reuse, 0x1, P0 ;  /* 0x0000000f1013c211 */ /* 0x140fe400000f0c03 */
[C-C-:B------:R-:W-:Y:S02]  /*be40*/  @!P3 LEA.HI.X R13, R16.reuse, R13, R3.reuse, 0x1, P6 ;  /* 0x0000000d100db211 */ /* 0x140fe400030f0c03 */
[C---:B--2---:R-:W-:Y:S01]  /*be50*/  @!P2 LEA R10, P1, R16.reuse, R10, 0x1 ;  /* 0x0000000a100aa211 */ /* 0x044fe200078208ff */
[----:B------:R-:W-:Y:S01]  /*be60*/  @!PT LDS RZ, [RZ] ;  /* 0x00000000fffff984 */ /* 0x000fe20000000800 */
[----:B------:R-:W-:Y:S01]  /*be70*/  @!PT LDS RZ, [RZ] ;  /* 0x00000000fffff984 */ /* 0x000fe20000000800 */
[----:B------:R-:W-:Y:S01]  /*be80*/  @!PT LDS RZ, [RZ] ;  /* 0x00000000fffff984 */ /* 0x000fe20000000800 */
[----:B------:R3:W-:Y:S01]  /*be90*/  @!P4 LDGSTS.E.BYPASS.LTC128B.128 [R207+0xc000], desc[UR20][R18.64] ;  /* 0x0c00000012cfcfae */ /* 0x0007e2000b901d54 */
[C---:B------:R-:W-:Y:S02]  /*bea0*/  IADD3 R14, P0, R16.reuse, UR24, RZ ;  /* 0x00000018100e7c10 */ /* 0x040fe4000ff1e0ff */
[----:B------:R-:W-:Y:S01]  /*beb0*/  @!P2 LEA.HI.X R11, R16, R11, R3, 0x1, P1 ;  /* 0x0000000b100ba211 */ /* 0x000fe200008f0c03 */
[----:B------:R3:W-:Y:S01]  /*bec0*/  @P3 STS.128 [R207+0xe000], RZ ;  /* 0x00e000ffcf003388 */ /* 0x0007e20000000c00 */
[C---:B----4-:R-:W-:Y:S02]  /*bed0*/  @!P4 LEA R8, P6, R14.reuse, R8, 0x1 ;  /* 0x000000080e08c211 */ /* 0x050fe400078c08ff */
        /* <DEDUP_REMOVED lines=32> */
.L_x_172:
        /* <DEDUP_REMOVED lines=14> */
[----:B------:R-:W1:Y:S04]  /*c1c0*/  @!P3 LDC.64 R226, c[0x0][0x220] ;  /* 0x00008800ffe2bb82 */ /* 0x000e680000000a00 */
[----:B------:R-:W-:Y:S01]  /*c1d0*/  @!PT LDS RZ, [RZ] ;  /* 0x00000000fffff984 */ /* 0x000fe20000000800 */
[----:B------:R-:W-:Y:S01]  /*c1e0*/  @!PT LDS RZ, [RZ] ;  /* 0x00000000fffff984 */ /* 0x000fe20000000800 */
[----:B------:R-:W-:Y:S01]  /*c1f0*/  @!PT LDS RZ, [RZ] ;  /* 0x00000000fffff984 */ /* 0x000fe20000000800 */
[----:B------:R-:W-:Y:S05]  /*c200*/  @!P4 LDGSTS.E.BYPASS.LTC128B.128 [R207+0x12000], desc[UR20][R230.64] ;  /* 0x12000000e6cfcfae */ /* 0x000fea000b901d54 */
        /* <DEDUP_REMOVED lines=11> */
[----:B------:R-:W-:Y:S04]  /*c2c0*/  @!P2 LEA.HI.X R225, R228, R225, R220, 0x1, P0 ;  /* 0x000000e1e4e1a211 */ /* 0x000fe800000f0cdc */
[----:B------:R-:W-:Y:S01]  /*c2d0*/  @P2 STS.128 [R207+0x16000], RZ ;  /* 0x016000ffcf002388 */ /* 0x000fe20000000c00 */
[----:B------:R-:W-:Y:S02]  /*c2e0*/  IADD3.X R220, R220, UR15, RZ, P5, !PT ;  /* 0x0000000fdcdc7c10 */ /* 0x000fe4000affe4ff */
[C---:B--2---:R-:W-:Y:S02]  /*c2f0*/  @!P4 LEA R228, P5, R134.reuse, R208, 0x1 ;  /* 0x000000d086e4c211 */ /* 0x044fe400078a08ff */
[----:B------:R-:W-:Y:S01]  /*c300*/  @!PT LDS RZ, [RZ] ;  /* 0x00000000fffff984 */ /* 0x000fe20000000800 */
[----:B------:R-:W-:Y:S01]  /*c310*/  @!PT LDS RZ, [RZ] ;  /* 0x00000000fffff984 */ /* 0x000fe20000000800 */
[----:B------:R-:W-:Y:S01]  /*c320*/  @!PT LDS RZ, [RZ] ;  /* 0x00000000fffff984 */ /* 0x000fe20000000800 */
[----:B------:R-:W-:Y:S01]  /*c330*/  @!P2 LDGSTS.E.BYPASS.LTC128B.128 [R207+0x16000], desc[UR20][R224.64+0x100] ;  /* 0x16000100e0cfafae */ /* 0x000fe2000b901d54 */
[C---:B----4-:R-:W-:Y:S02]  /*c340*/  @!P3 LEA R132, P1, R134.reuse, R132, 0x1 ;  /* 0x000000848684b211 */ /* 0x050fe400078208ff */
[C-C-:B------:R-:W-:Y:S02]  /*c350*/  @!P4 LEA.HI.X R229, R134.reuse, R209, R220.reuse, 0x1, P5 ;  /* 0x000000d186e5c211 */ /* 0x140fe400028f0cdc */
[----:B------:R-:W-:Y:S01]  /*c360*/  @P4 STS.128 [R207+0x13000], RZ ;  /* 0x013000ffcf004388 */ /* 0x000fe20000000c00 */
[C-C-:B------:R-:W-:Y:S02]  /*c370*/  @!P3 LEA.HI.X R133, R134.reuse, R133, R220.reuse, 0x1, P1 ;  /* 0x000000858685b211 */ /* 0x140fe400008f0cdc */
[C---:B-----5:R-:W-:Y:S02]  /*c380*/  @!P2 LEA R2, P0, R134.reuse, R2, 0x1 ;  /* 0x000000028602a211 */ /* 0x060fe400078008ff */
[----:B------:R-:W-:Y:S01]  /*c390*/  @!PT LDS RZ, [RZ] ;  /* 0x00000000fffff984 */ /* 0x000fe20000000800 */
[----:B------:R-:W-:Y:S01]  /*c3a0*/  @!PT LDS RZ, [RZ] ;  /* 0x00000000fffff984 */ /* 0x000fe20000000800 */
[----:B------:R-:W-:Y:S01]  /*c3b0*/  @!PT LDS RZ, [RZ] ;  /* 0x00000000fffff984 */ /* 0x000fe20000000800 */
[----:B------:R-:W-:Y:S01]  /*c3c0*/  @!P4 LDGSTS.E.BYPASS.LTC128B.128 [R207+0x13000], desc[UR20][R228.64] ;  /* 0x13000000e4cfcfae */ /* 0x000fe2000b901d54 */
[----:B------:R-:W-:Y:S02]  /*c3d0*/  ISETP.LT.AND P5, PT, RZ, UR17, PT ;  /* 0x00000011ff007c0c */ /* 0x000fe4000bfa1270 */
[----:B------:R-:W-:Y:S02]  /*c3e0*/  @!P2 LEA.HI.X R3, R134, R3, R220, 0x1, P0 ;  /* 0x000000038603a211 */ /* 0x000fe400000f0cdc */
[----:B------:R-:W-:Y:S05]  /*c3f0*/  @P3 STS.128 [R207+0x15000], RZ ;  /* 0x015000ffcf003388 */ /* 0x000fea0000000c00 */
[----:B------:R-:W-:Y:S01]  /*c400*/  @!PT LDS RZ, [RZ] ;  /* 0x00000000fffff984 */ /* 0x000fe20000000800 */
[----:B------:R-:W-:Y:S01]  /*c410*/  @!PT LDS RZ, [RZ] ;  /* 0x00000000fffff984 */ /* 0x000fe20000000800 */
[----:B------:R-:W-:Y:S01]  /*c420*/  @!PT LDS RZ, [RZ] ;  /* 0x00000000fffff984 */ /* 0x000fe20000000800 */
[----:B------:R-:W-:Y:S05]  /*c430*/  @!P3 LDGSTS.E.BYPASS.LTC128B.128 [R207+0x15000], desc[UR20][R132.64+0x80] ;  /* 0x1500008084cfbfae */ /* 0x000fea000b901d54 */
[----:B------:R-:W-:Y:S05]  /*c440*/  @P2 STS.128 [R207+0x17000], RZ ;  /* 0x017000ffcf002388 */ /* 0x000fea0000000c00 */
[----:B------:R-:W-:Y:S01]  /*c450*/  @!PT LDS RZ, [RZ] ;  /* 0x00000000fffff984 */ /* 0x000fe20000000800 */
[----:B------:R-:W-:Y:S01]  /*c460*/  @!PT LDS RZ, [RZ] ;  /* 0x00000000fffff984 */ /* 0x000fe20000000800 */
[----:B------:R-:W-:Y:S01]  /*c470*/  @!PT LDS RZ, [RZ] ;  /* 0x00000000fffff984 */ /* 0x000fe20000000800 */
[----:B------:R1:W-:Y:S05]  /*c480*/  @!P2 LDGSTS.E.BYPASS.LTC128B.128 [R207+0x17000], desc[UR20][R2.64+0x100] ;  /* 0x1700010002cfafae */ /* 0x0003ea000b901d54 */
[----:B------:R-:W-:Y:S05]  /*c490*/  LDSM.16.M88.4 R136, [R206] ;  /* 0x00000000ce88783b */ /* 0x000fea0000000200 */
[----:B------:R-:W2:Y:S05]  /*c4a0*/  LDSM.16.M88.4 R140, [R205+0xc000] ;  /* 0x00c00000cd8c783b */ /* 0x000eaa0000000200 */
[----:B------:R-:W3:Y:S05]  /*c4b0*/  LDSM.16.M88.4 R144, [R205+0xc800] ;  /* 0x00c80000cd90783b */ /* 0x000eea0000000200 */
[----:B------:R-:W4:Y:S05]  /*c4c0*/  LDSM.16.M88.4 R148, [R205+0xd000] ;  /* 0x00d00000cd94783b */ /* 0x000f2a0000000200 */
[----:B------:R-:W5:Y:S05]  /*c4d0*/  LDSM.16.M88.4 R152, [R205+0xd800] ;  /* 0x00d80000cd98783b */ /* 0x000f6a0000000200 */
[----:B------:R-:W0:Y:S05]  /*c4e0*/  LDGDEPBAR ;  /* 0x00000000000079af */ /* 0x000e2a0000000000 */
[----:B------:R-:W-:Y:S05]  /*c4f0*/  LDSM.16.M88.4 R156, [R204] ;  /* 0x00000000cc9c783b */ /* 0x000fea0000000200 */
[----:B------:R-:W1:Y:S05]  /*c500*/  LDSM.16.M88.4 R160, [R203] ;  /* 0x00000000cba0783b */ /* 0x000e6a0000000200 */
[----:B------:R-:W1:Y:S05]  /*c510*/  LDSM.16.M88.4 R164, [R195] ;  /* 0x00000000c3a4783b */ /* 0x000e6a0000000200 */
[----:B------:R-:W1:Y:S01]  /*c520*/  LDSM.16.M88.4 R168, [R194] ;  /* 0x00000000c2a8783b */ /* 0x000e620000000200 */
[C---:B--2---:R-:W-:Y:S04]  /*c530*/  HMMA.16816.F32 R4, R136.reuse, R140, RZ ;  /* 0x0000008c8804723c */ /* 0x044fe800000018ff */
[----:B------:R-:W2:Y:S02]  /*c540*/  LDSM.16.M88.4 R172, [R193] ;  /* 0x00000000c1ac783b */ /* 0x000ea40000000200 */
[C---:B------:R-:W-:Y:S03]  /*c550*/  HMMA.16816.F32 R8, R136.reuse, R142, RZ ;  /* 0x0000008e8808723c */ /* 0x040fe600000018ff */
[----:B------:R-:W-:Y:S03]  /*c560*/  LDSM.16.M88.4 R176, [R202] ;  /* 0x00000000cab0783b */ /* 0x000fe60000000200 */
[C---:B---3--:R-:W-:Y:S02]  /*c570*/  HMMA.16816.F32 R12, R136.reuse, R144, RZ ;  /* 0x00000090880c723c */ /* 0x048fe400000018ff */
[----:B------:R-:W3:Y:S04]  /*c580*/  LDSM.16.M88.4 R180, [R199+0xc000] ;  /* 0x00c00000c7b4783b */ /* 0x000ee80000000200 */
[C---:B------:R-:W-:Y:S01]  /*c590*/  HMMA.16816.F32 R16, R136.reuse, R146, RZ ;  /* 0x000000928810723c */ /* 0x040fe200000018ff */
[----:B------:R-:W-:Y:S05]  /*c5a0*/  LDSM.16.M88.4 R140, [R199+0xd000] ;  /* 0x00d00000c78c783b */ /* 0x000fea0000000200 */
[C---:B----4-:R-:W-:Y:S01]  /*c5b0*/  HMMA.16816.F32 R20, R136.reuse, R148, RZ ;  /* 0x000000948814723c */ /* 0x050fe200000018ff */
[----:B------:R-:W-:Y:S05]  /*c5c0*/  LDSM.16.M88.4 R144, [R199+0xd800] ;  /* 0x00d80000c790783b */ /* 0x000fea0000000200 */
[C---:B------:R-:W-:Y:S01]  /*c5d0*/  HMMA.16816.F32 R24, R136.reuse, R150, RZ ;  /* 0x000000968818723c */ /* 0x040fe200000018ff */
[----:B------:R-:W-:Y:S05]  /*c5e0*/  LDSM.16.M88.4 R148, [R201] ;  /* 0x00000000c994783b */ /* 0x000fea0000000200 */
[C---:B-----5:R-:W-:Y:S06]  /*c5f0*/  HMMA.16816.F32 R28, R136.reuse, R152, RZ ;  /* 0x00000098881c723c */ /* 0x060fec00000018ff */
[----:B------:R-:W-:Y:S01]  /*c600*/  HMMA.16816.F32 R32, R136, R154, RZ ;  /* 0x0000009a8820723c */ /* 0x000fe200000018ff */
[----:B------:R-:W4:Y:S05]  /*c610*/  LDSM.16.M88.4 R136, [R199+0xc800] ;  /* 0x00c80000c788783b */ /* 0x000f2a0000000200 */
[C---:B-1----:R-:W-:Y:S01]  /*c620*/  HMMA.16816.F32 R4, R156.reuse, R160, R4 ;  /* 0x000000a09c04723c */ /* 0x042fe20000001804 */
[----:B------:R-:W1:Y:S05]  /*c630*/  LDSM.16.M88.4 R152, [R192] ;  /* 0x00000000c098783b */ /* 0x000e6a0000000200 */
        /* <DEDUP_REMOVED lines=8> */
[C---:B--2---:R-:W-:Y:S06]  /*c6c0*/  HMMA.16816.F32 R28, R156.reuse, R172, R28 ;  /* 0x000000ac9c1c723c */ /* 0x044fec000000181c */
[----:B------:R-:W-:Y:S01]  /*c6d0*/  HMMA.16816.F32 R32, R156, R174, R32 ;  /* 0x000000ae9c20723c */ /* 0x000fe20000001820 */
[----:B------:R-:W2:Y:S05]  /*c6e0*/  LDSM.16.M88.4 R156, [R192+0x800] ;  /* 0x00080000c09c783b */ /* 0x000eaa0000000200 */
[C---:B---3--:R-:W-:Y:S01]  /*c6f0*/  HMMA.16816.F32 R4, R176.reuse, R180, R4 ;  /* 0x000000b4b004723c */ /* 0x048fe20000001804 */
[----:B------:R-:W3:Y:S05]  /*c700*/  LDSM.16.M88.4 R172, [R205+0xe000] ;  /* 0x00e00000cdac783b */ /* 0x000eea0000000200 */
[C---:B------:R-:W-:Y:S01]  /*c710*/  HMMA.16816.F32 R8, R176.reuse, R182, R8 ;  /* 0x000000b6b008723c */ /* 0x040fe20000001808 */
[----:B------:R-:W-:Y:S05]  /*c720*/  LDSM.16.M88.4 R180, [R191] ;  /* 0x00000000bfb4783b */ /* 0x000fea0000000200 */
[C---:B----4-:R-:W-:Y:S06]  /*c730*/  HMMA.16816.F32 R12, R176.reuse, R136, R12 ;  /* 0x00000088b00c723c */ /* 0x050fec000000180c */
[C---:B------:R-:W-:Y:S01]  /*c740*/  HMMA.16816.F32 R16, R176.reuse, R138, R16 ;  /* 0x0000008ab010723c */ /* 0x040fe20000001810 */
[----:B------:R-:W4:Y:S05]  /*c750*/  LDSM.16.M88.4 R136, [R205+0xe800] ;  /* 0x00e80000cd88783b */ /* 0x000f2a0000000200 */
[C---:B------:R-:W-:Y:S06]  /*c760*/  HMMA.16816.F32 R20, R176.reuse, R140, R20 ;  /* 0x0000008cb014723c */ /* 0x040fec0000001814 */
[C---:B------:R-:W-:Y:S01]  /*c770*/  HMMA.16816.F32 R24, R176.reuse, R142, R24 ;  /* 0x0000008eb018723c */ /* 0x040fe20000001818 */
[----:B------:R-:W5:Y:S05]  /*c780*/  LDSM.16.M88.4 R140, [R205+0xf000] ;  /* 0x00f00000cd8c783b */ /* 0x000f6a0000000200 */
[C---:B------:R-:W-:Y:S06]  /*c790*/  HMMA.16816.F32 R28, R176.reuse, R144, R28 ;  /* 0x00000090b01c723c */ /* 0x040fec000000181c */
[----:B------:R-:W-:Y:S01]  /*c7a0*/  HMMA.16816.F32 R32, R176, R146, R32 ;  /* 0x00000092b020723c */ /* 0x000fe20000001820 */
[----:B------:R-:W5:Y:S05]  /*c7b0*/  LDSM.16.M88.4 R144, [R205+0xf800] ;  /* 0x00f80000cd90783b */ /* 0x000f6a0000000200 */
[C---:B-1----:R-:W-:Y:S01]  /*c7c0*/  HMMA.16816.F32 R4, R148.reuse, R152, R4 ;  /* 0x000000989404723c */ /* 0x042fe20000001804 */
[----:B------:R-:W1:Y:S05]  /*c7d0*/  LDSM.16.M88.4 R176, [R204+0x4000] ;  /* 0x00400000ccb0783b */ /* 0x000e6a0000000200 */
[C---:B------:R-:W-:Y:S01]  /*c7e0*/  HMMA.16816.F32 R8, R148.reuse, R154, R8 ;  /* 0x0000009a9408723c */ /* 0x040fe20000001808 */
[----:B------:R-:W-:Y:S05]  /*c7f0*/  LDSM.16.M88.4 R152, [R189] ;  /* 0x00000000bd98783b */ /* 0x000fea0000000200 */
[C---:B--2---:R-:W-:Y:S06]  /*c800*/  HMMA.16816.F32 R12, R148.reuse, R156, R12 ;  /* 0x0000009c940c723c */ /* 0x044fec000000180c */
[C---:B------:R-:W-:Y:S01]  /*c810*/  HMMA.16816.F32 R16, R148.reuse, R158, R16 ;  /* 0x0000009e9410723c */ /* 0x040fe20000001810 */
[----:B------:R-:W-:Y:S05]  /*c820*/  LDSM.16.M88.4 R156, [R188] ;  /* 0x00000000bc9c783b */ /* 0x000fea0000000200 */
[C---:B------:R-:W-:Y:S06]  /*c830*/  HMMA.16816.F32 R20, R148.reuse, R160, R20 ;  /* 0x000000a09414723c */ /* 0x040fec0000001814 */
[C---:B------:R-:W-:Y:S01]  /*c840*/  HMMA.16816.F32 R24, R148.reuse, R162, R24 ;  /* 0x000000a29418723c */ /* 0x040fe20000001818 */
[----:B------:R-:W-:Y:S05]  /*c850*/  LDSM.16.M88.4 R160, [R202+0x4000] ;  /* 0x00400000caa0783b */ /* 0x000fea0000000200 */
[C---:B------:R-:W-:Y:S06]  /*c860*/  HMMA.16816.F32 R28, R148.reuse, R164, R28 ;  /* 0x000000a4941c723c */ /* 0x040fec000000181c */
[----:B------:R-:W-:Y:S01]  /*c870*/  HMMA.16816.F32 R32, R148, R166, R32 ;  /* 0x000000a69420723c */ /* 0x000fe20000001820 */
[----:B------:R-:W2:Y:S05]  /*c880*/  LDSM.16.M88.4 R148, [R190] ;  /* 0x00000000be94783b */ /* 0x000eaa0000000200 */
[C---:B---3--:R-:W-:Y:S01]  /*c890*/  HMMA.16816.F32 R4, R168.reuse, R172, R4 ;  /* 0x000000aca804723c */ /* 0x048fe20000001804 */
[----:B------:R-:W3:Y:S05]  /*c8a0*/  LDSM.16.M88.4 R164, [R199+0xe000] ;  /* 0x00e00000c7a4783b */ /* 0x000eea0000000200 */
[C---:B------:R-:W-:Y:S01]  /*c8b0*/  HMMA.16816.F32 R8, R168.reuse, R174, R8 ;  /* 0x000000aea808723c */ /* 0x040fe20000001808 */
[----:B------:R-:W-:Y:S05]  /*c8c0*/  LDSM.16.M88.4 R172, [R192+0x2000] ;  /* 0x00200000c0ac783b */ /* 0x000fea0000000200 */
[C---:B----4-:R-:W-:Y:S06]  /*c8d0*/  HMMA.16816.F32 R12, R168.reuse, R136, R12 ;  /* 0x00000088a80c723c */ /* 0x050fec000000180c */
[C---:B------:R-:W-:Y:S01]  /*c8e0*/  HMMA.16816.F32 R16, R168.reuse, R138, R16 ;  /* 0x0000008aa810723c */ /* 0x040fe20000001810 */
[----:B------:R-:W4:Y:S05]  /*c8f0*/  LDSM.16.M88.4 R136, [R199+0xe800] ;  /* 0x00e80000c788783b */ /* 0x000f2a0000000200 */
[C---:B-----5:R-:W-:Y:S06]  /*c900*/  HMMA.16816.F32 R20, R168.reuse, R140, R20 ;  /* 0x0000008ca814723c */ /* 0x060fec0000001814 */
        /* <DEDUP_REMOVED lines=8> */
[----:B------:R-:W-:Y:S05]  /*c990*/  LDSM.16.M88.4 R180, [R205+0x10000] ;  /* 0x01000000cdb4783b */ /* 0x000fea0000000200 */
[C---:B--2---:R-:W-:Y:S06]  /*c9a0*/  HMMA.16816.F32 R12, R176.reuse, R148, R12 ;  /* 0x00000094b00c723c */ /* 0x044fec000000180c */
[C---:B------:R-:W-:Y:S01]  /*c9b0*/  HMMA.16816.F32 R16, R176.reuse, R150, R16 ;  /* 0x00000096b010723c */ /* 0x040fe20000001810 */
[----:B------:R-:W2:Y:S05]  /*c9c0*/  LDSM.16.M88.4 R148, [R192+0x2800] ;  /* 0x00280000c094783b */ /* 0x000eaa0000000200 */
[C---:B------:R-:W-:Y:S06]  /*c9d0*/  HMMA.16816.F32 R20, R176.reuse, R152, R20 ;  /* 0x00000098b014723c */ /* 0x040fec0000001814 */
[C---:B------:R-:W-:Y:S01]  /*c9e0*/  HMMA.16816.F32 R24, R176.reuse, R154, R24 ;  /* 0x0000009ab018723c */ /* 0x040fe20000001818 */
[----:B------:R-:W2:Y:S05]  /*c9f0*/  LDSM.16.M88.4 R152, [R192+0x3000] ;  /* 0x00300000c098783b */ /* 0x000eaa0000000200 */
[C---:B------:R-:W-:Y:S06]  /*ca00*/  HMMA.16816.F32 R28, R176.reuse, R156, R28 ;  /* 0x0000009cb01c723c */ /* 0x040fec000000181c */
        /* <DEDUP_REMOVED lines=21> */
[----:B------:R-:W2:Y:S05]  /*cb60*/  LDSM.16.M88.4 R148, [R186] ;  /* 0x00000000ba94783b */ /* 0x000eaa0000000200 */
[C---:B------:R-:W-:Y:S06]  /*cb70*/  HMMA.16816.F32 R20, R168.reuse, R152, R20 ;  /* 0x00000098a814723c */ /* 0x040fec0000001814 */
[C---:B------:R-:W-:Y:S01]  /*cb80*/  HMMA.16816.F32 R24, R168.reuse, R154, R24 ;  /* 0x0000009aa818723c */ /* 0x040fe20000001818 */
[----:B------:R-:W2:Y:S05]  /*cb90*/  LDSM.16.M88.4 R152, [R185] ;  /* 0x00000000b998783b */ /* 0x000eaa0000000200 */
        /* <DEDUP_REMOVED lines=16> */
[----:B------:R-:W5:Y:S01]  /*cca0*/  LDSM.16.M88.4 R176, [R201+0x8000] ;  /* 0x00800000c9b0783b */ /* 0x000f620000000200 */
[C---:B-1----:R-:W-:Y:S06]  /*ccb0*/  HMMA.16816.F32 R4, R160.reuse, R164, R4 ;  /* 0x000000a4a004723c */ /* 0x042fec0000001804 */
[C---:B------:R-:W-:Y:S06]  /*ccc0*/  HMMA.16816.F32 R8, R160.reuse, R166, R8 ;  /* 0x000000a6a008723c */ /* 0x040fec0000001808 */
[C---:B--2---:R-:W-:Y:S06]  /*ccd0*/  HMMA.16816.F32 R12, R160.reuse, R148, R12 ;  /* 0x00000094a00c723c */ /* 0x044fec000000180c */
[C---:B------:R-:W-:Y:S06]  /*cce0*/  HMMA.16816.F32 R16, R160.reuse, R150, R16 ;  /* 0x00000096a010723c */ /* 0x040fec0000001810 */
[C---:B------:R-:W-:Y:S06]  /*ccf0*/  HMMA.16816.F32 R20, R160.reuse, R152, R20 ;  /* 0x00000098a014723c */ /* 0x040fec0000001814 */
[C---:B------:R-:W-:Y:S06]  /*cd00*/  HMMA.16816.F32 R24, R160.reuse, R154, R24 ;  /* 0x0000009aa018723c */ /* 0x040fec0000001818 */
[C---:B------:R-:W-:Y:S06]  /*cd10*/  HMMA.16816.F32 R28, R160.reuse, R156, R28 ;  /* 0x0000009ca01c723c */ /* 0x040fec000000181c */
[----:B------:R-:W-:Y:S06]  /*cd20*/  HMMA.16816.F32 R32, R160, R158, R32 ;  /* 0x0000009ea020723c */ /* 0x000fec0000001820 */
[C---:B---3--:R-:W-:Y:S06]  /*cd30*/  HMMA.16816.F32 R4, R168.reuse, R172, R4 ;  /* 0x000000aca804723c */ /* 0x048fec0000001804 */
[C---:B------:R-:W-:Y:S06]  /*cd40*/  HMMA.16816.F32 R8, R168.reuse, R174, R8 ;  /* 0x000000aea808723c */ /* 0x040fec0000001808 */
[C---:B----4-:R-:W-:Y:S06]  /*cd50*/  HMMA.16816.F32 R12, R168.reuse, R136, R12 ;  /* 0x00000088a80c723c */ /* 0x050fec000000180c */
        /* <DEDUP_REMOVED lines=114> */
.L_x_173:
[----:B---34-:R-:W-:Y:S01]  /*d480*/  FMNMX.FTZ R7, R133, R2, !PT ;  /* 0x0000000285077209 */ /* 0x018fe20007810000 */
        /* <DEDUP_REMOVED lines=378> */
.L_x_171:
        /* <DEDUP_REMOVED lines=219> */
.L_x_175:
        /* <DEDUP_REMOVED lines=24> */
.L_x_176:
        /* <DEDUP_REMOVED lines=111> */
.L_x_178:
[----:B------:R-:W-:Y:S05]  /*10250*/  BSYNC B0 ;  /* 0x0000000000007941 */ /* 0x000fea0003800000 */
.L_x_177:
        /* <DEDUP_REMOVED lines=38> */
.L_x_180:
[----:B------:R-:W-:Y:S05]  /*104c0*/  BSYNC B0 ;  /* 0x0000000000007941 */ /* 0x000fea0003800000 */
.L_x_179:
        /* <DEDUP_REMOVED lines=24> */
.L_x_182:
[----:B------:R-:W-:Y:S05]  /*10650*/  BSYNC B0 ;  /* 0x0000000000007941 */ /* 0x000fea0003800000 */
.L_x_181:
        /* <DEDUP_REMOVED lines=24> */
.L_x_184:
[----:B------:R-:W-:Y:S05]  /*107e0*/  BSYNC B0 ;  /* 0x0000000000007941 */ /* 0x000fea0003800000 */
.L_x_183:
        /* <DEDUP_REMOVED lines=23> */
.L_x_141:
        /* <DEDUP_REMOVED lines=89> */
.L_x_186:
[----:B------:R-:W-:Y:S05]  /*10ef0*/  BSYNC B0 ;  /* 0x0000000000007941 */ /* 0x000fea0003800000 */
.L_x_185:
        /* <DEDUP_REMOVED lines=22> */
.L_x_188:
[----:B------:R-:W-:Y:S05]  /*11060*/  BSYNC B0 ;  /* 0x0000000000007941 */ /* 0x000fea0003800000 */
.L_x_187:
        /* <DEDUP_REMOVED lines=22> */
.L_x_190:
[----:B------:R-:W-:Y:S05]  /*111d0*/  BSYNC B0 ;  /* 0x0000000000007941 */ /* 0x000fea0003800000 */
.L_x_189:
        /* <DEDUP_REMOVED lines=23> */
.L_x_192:
[----:B------:R-:W-:Y:S05]  /*11350*/  BSYNC B0 ;  /* 0x0000000000007941 */ /* 0x000fea0003800000 */
.L_x_191:
        /* <DEDUP_REMOVED lines=10> */
.L_x_194:
[----:B------:R-:W-:Y:S05]  /*11400*/  BSYNC B0 ;  /* 0x0000000000007941 */ /* 0x000fea0003800000 */
.L_x_193:
        /* <DEDUP_REMOVED lines=10> */
.L_x_196:
[----:B------:R-:W-:Y:S05]  /*114b0*/  BSYNC B0 ;  /* 0x0000000000007941 */ /* 0x000fea0003800000 */
.L_x_195:
        /* <DEDUP_REMOVED lines=10> */
.L_x_198:
[----:B------:R-:W-:Y:S05]  /*11560*/  BSYNC B0 ;  /* 0x0000000000007941 */ /* 0x000fea0003800000 */
.L_x_197:
        /* <DEDUP_REMOVED lines=10> */
.L_x_199:
        /* <DEDUP_REMOVED lines=15> */
.L_x_802:


//--------------------- .text._ZN5flash16flash_fwd_kernelI23Flash_fwd_kernel_traitsILi192ELi128ELi64ELi8ELb0ELb0EN7cutlass6half_tE19Flash_kernel_traitsILi192ELi128ELi64ELi8ES3_EELb0ELb1ELb0ELb1ELb0ELb0ELb0ELb0EEEvNS_16Flash_fwd_paramsE --------------------------
	.section	.text._ZN5flash16flash_fwd_kernelI23Flash_fwd_kernel_traitsILi192ELi128ELi64ELi8ELb0ELb0EN7cutlass6half_tE19Flash_kernel_traitsILi192ELi128ELi64ELi8ES3_EELb0ELb1ELb0ELb1ELb0ELb0ELb0ELb0EEEvNS_16Flash_fwd_paramsE,"ax",@progbits
	.align	128
        .global         _ZN5flash16flash_fwd_kernelI23Flash_fwd_kernel_traitsILi192ELi128ELi64ELi8ELb0ELb0EN7cutlass6half_tE19Flash_kernel_traitsILi192ELi128ELi64ELi8ES3_EELb0ELb1ELb0ELb1ELb0ELb0ELb0ELb0EEEvNS_16Flash_fwd_paramsE
        .type           _ZN5flash16flash_fwd_kernelI23Flash_fwd_kernel_traitsILi192ELi128ELi64ELi8ELb0ELb0EN7cutlass6half_tE19Flash_kernel_traitsILi192ELi128ELi64ELi8ES3_EELb0ELb1ELb0ELb1ELb0ELb0ELb0ELb0EEEvNS_16Flash_fwd_paramsE,@function
        .size           _ZN5flash16flash_fwd_kernelI23Flash_fwd_kernel_traitsILi192ELi128ELi64ELi8ELb0ELb0EN7cutlass6half_tE19Flash_kernel_traitsILi192ELi128ELi64ELi8ES3_EELb0ELb1ELb0ELb1ELb0ELb0ELb0ELb0EEEvNS_16Flash_fwd_paramsE,(.L_x_803 - _ZN5flash16flash_fwd_kernelI23Flash_fwd_kernel_traitsILi192ELi128ELi64ELi8ELb0ELb0EN7cutlass6half_tE19Flash_kernel_traitsILi192ELi128ELi64ELi8ES3_EELb0ELb1ELb0ELb1ELb0ELb0ELb0ELb0EEEvNS_16Flash_fwd_paramsE)
        .other          _ZN5flash16flash_fwd_kernelI23Flash_fwd_kernel_traitsILi192ELi128ELi64ELi8ELb0ELb0EN7cutlass6half_tE19Flash_kernel_traitsILi192ELi128ELi64ELi8ES3_EELb0ELb1ELb0ELb1ELb0ELb0ELb0ELb0EEEvNS_16Flash_fwd_paramsE,@"STO_CUDA_ENTRY STV_DEFAULT"
_ZN5flash16flash_fwd_kernelI23Flash_fwd_kernel_traitsILi192ELi128ELi64ELi8ELb0ELb0EN7cutlass6half_tE19Flash_kernel_traitsILi192ELi128ELi64ELi8ES3_EELb0ELb1ELb0ELb1ELb0ELb0ELb0ELb0EEEvNS_16Flash_fwd_paramsE:
.text._ZN5flash16flash_fwd_kernelI23Flash_fwd_kernel_traitsILi192ELi128ELi64ELi8ELb0ELb0EN7cutlass6half_tE19Flash_kernel_traitsILi192ELi128ELi64ELi8ES3_EELb0ELb1ELb0ELb1ELb0ELb0ELb0ELb0EEEvNS_16Flash_fwd_paramsE:
        /* <DEDUP_REMOVED lines=54> */
.L_x_200:
[----:B------:R-:W-:-:S05]  /*0360*/  ULDC UR7, c[0x0][0x2c8] ;  /* 0x0000b20000077ab9 */ /* 0x000fca0000000800 */
.L_x_201:
        /* <DEDUP_REMOVED lines=38> */
[----:B------:R-:W2:Y:S01]  /*05d0*/  S2R R3, SR_CTAID.Z ;  /* 0x0000000000037919 */ /* 0x000ea20000002700 */
[----:B------:R-:W-:Y:S01]  /*05e0*/  IMAD.MOV.U32 R6, RZ, RZ, RZ ;  /* 0x000000ffff067224 */ /* 0x000fe200078e00ff */
[----:B------:R-:W-:Y:S01]  /*05f0*/  SHF.R.S32.HI R11, RZ, 0x1f, R4 ;  /* 0x0000001fff0b7819 */ /* 0x000fe20000011404 */
[----:B------:R-:W-:Y:S01]  /*0600*/  UISETP.NE.AND UP1, UPT, UR15, -0x1, UPT ;  /* 0xffffffff0f00788c */ /* 0x000fe2000bf25270 */
[----:B------:R-:W-:Y:S01]  /*0610*/  IMAD.U32 R17, RZ, RZ, UR16 ;  /* 0x00000010ff117e24 */ /* 0x000fe2000f8e00ff */
[----:B------:R-:W-:Y:S02]  /*0620*/  UIADD3 UR14, -UR24, UR17, URZ ;  /* 0x00000011180e7290 */ /* 0x000fe4000fffe13f */
[----:B------:R-:W-:-:S06]  /*0630*/  UISETP.NE.AND UP0, UPT, UR6, -0x1, UPT ;  /* 0xffffffff0600788c */ /* 0x000fcc000bf05270 */
[----:B------:R-:W-:Y:S01]  /*0640*/  PLOP3.LUT P2, PT, PT, PT, UP0, 0x80, 0x0 ;  /* 0x000000000000781c */ /* 0x000fe20003f4f008 */
[----:B------:R-:W-:Y:S01]  /*0650*/  @UP1 ULDC.64 UR4, c[0x0][0x240] ;  /* 0x0000900000041ab9 */ /* 0x000fe20000000a00 */
[----:B------:R-:W-:Y:S02]  /*0660*/  @!UP1 USHF.R.S32.HI UR7, URZ, 0x1f, UR26 ;  /* 0x0000001f3f079899 */ /* 0x000fe4000801141a */
[----:B------:R-:W-:Y:S01]  /*0670*/  @UP1 UIMAD.WIDE.U32 UR18, UR15, UR4, URZ ;  /* 0x000000040f1212a5 */ /* 0x000fe2000f8e003f */
[----:B------:R-:W-:-:S03]  /*0680*/  @UP0 ULDC.64 UR8, c[0x0][0x248] ;  /* 0x0000920000080ab9 */ /* 0x000fc60000000a00 */
[----:B------:R-:W-:Y:S01]  /*0690*/  @UP1 UIMAD UR12, UR15, UR5, UR19 ;  /* 0x000000050f0c12a4 */ /* 0x000fe2000f8e0213 */
[----:B-1----:R-:W-:Y:S02]  /*06a0*/  IABS R2, R0 ;  /* 0x0000000000027213 */ /* 0x002fe40000000000 */
[----:B------:R-:W-:Y:S02]  /*06b0*/  @!UP1 ULDC.64 UR4, c[0x0][0x228] ;  /* 0x00008a0000049ab9 */ /* 0x000fe40000000a00 */
[----:B------:R-:W-:Y:S01]  /*06c0*/  @!UP1 UIMAD UR7, UR7, UR4, URZ ;  /* 0x00000004070792a4 */ /* 0x000fe2000f8e023f */
[----:B------:R-:W1:Y:S01]  /*06d0*/  I2F.RP R9, R2 ;  /* 0x0000000200097306 */ /* 0x000e620000209400 */
[----:B------:R-:W-:Y:S02]  /*06e0*/  @!UP1 UIMAD.WIDE.U32 UR32, UR26, UR4, URZ ;  /* 0x000000041a2092a5 */ /* 0x000fe4000f8e003f */
[----:B------:R-:W-:Y:S01]  /*06f0*/  @UP0 UIADD3 UR4, UR10, UR6, URZ ;  /* 0x000000060a040290 */ /* 0x000fe2000fffe03f */
[----:B--2---:R-:W-:Y:S01]  /*0700*/  IABS R3, R3 ;  /* 0x0000000300037213 */ /* 0x004fe20000000000 */
[----:B------:R-:W-:-:S02]  /*0710*/  @!UP1 UIMAD UR5, UR26, UR5, UR7 ;  /* 0x000000051a0592a4 */ /* 0x000fc4000f8e0207 */
[----:B------:R-:W-:Y:S02]  /*0720*/  @UP0 UIMAD.WIDE.U32 UR30, UR4, UR8, URZ ;  /* 0x00000008041e02a5 */ /* 0x000fe4000f8e003f */
[----:B------:R-:W-:Y:S02]  /*0730*/  @UP0 UIMAD UR4, UR4, UR9, URZ ;  /* 0x00000009040402a4 */ /* 0x000fe4000f8e023f */
[----:B------:R-:W-:Y:S02]  /*0740*/  @!UP1 UIADD3 UR12, UR33, UR5, URZ ;  /* 0x00000005210c9290 */ /* 0x000fe4000fffe03f */
[----:B------:R-:W-:Y:S01]  /*0750*/  @UP0 UIADD3 UR4, UR31, UR4, URZ ;  /* 0x000000041f040290 */ /* 0x000fe2000fffe03f */
[----:B-1----:R-:W1:Y:S01]  /*0760*/  MUFU.RCP R7, R9 ;  /* 0x0000000900077308 */ /* 0x002e620000001000 */
[----:B------:R-:W-:Y:S01]  /*0770*/  @!UP1 UMOV UR18, UR32 ;  /* 0x0000002000129c82 */ /* 0x000fe20008000000 */
[----:B-1----:R-:W-:-:S06]  /*0780*/  VIADD R7, R7, 0xffffffe ;  /* 0x0ffffffe07077836 */ /* 0x002fcc0000000000 */
[----:B------:R-:W1:Y:S02]  /*0790*/  F2I.FTZ.U32.TRUNC.NTZ R7, R7 ;  /* 0x0000000700077305 */ /* 0x000e64000021f000 */
[----:B-1----:R-:W-:-:S04]  /*07a0*/  IMAD.MOV R5, RZ, RZ, -R7 ;  /* 0x000000ffff057224 */ /* 0x002fc800078e0a07 */
[----:B------:R-:W-:-:S04]  /*07b0*/  IMAD R8, R5, R2, RZ ;  /* 0x0000000205087224 */ /* 0x000fc800078e02ff */
[----:B------:R-:W-:Y:S01]  /*07c0*/  IMAD.HI.U32 R8, R7, R8, R6 ;  /* 0x0000000807087227 */ /* 0x000fe200078e0006 */
[----:B------:R-:W-:-:S04]  /*07d0*/  LEA.HI R6, R11, R4, RZ, 0x3 ;  /* 0x000000040b067211 */ /* 0x000fc800078f18ff */
[----:B------:R-:W-:Y:S01]  /*07e0*/  SHF.R.S32.HI R12, RZ, 0x3, R6 ;  /* 0x00000003ff0c7819 */ /* 0x000fe20000011406 */
[----:B------:R-:W-:-:S03]  /*07f0*/  IMAD.HI.U32 R175, R8, R3, RZ ;  /* 0x0000000308af7227 */ /* 0x000fc600078e00ff */
[--C-:B------:R-:W-:Y:S01]  /*0800*/  SHF.R.S32.HI R13, RZ, 0x1f, R12.reuse ;  /* 0x0000001fff0d7819 */ /* 0x100fe2000001140c */
[C---:B------:R-:W-:Y:S02]  /*0810*/  VIADD R5, R12.reuse, 0x40 ;  /* 0x000000400c057836 */ /* 0x040fe40000000000 */
[----:B------:R-:W-:Y:S02]  /*0820*/  IMAD.MOV R7, RZ, RZ, -R175 ;  /* 0x000000ffff077224 */ /* 0x000fe400078e0aaf */
[C---:B------:R-:W-:Y:S01]  /*0830*/  IMAD.SHL.U32 R203, R12.reuse, 0x40, RZ ;  /* 0x000000400ccb7824 */ /* 0x040fe200078e00ff */
[----:B------:R-:W-:Y:S01]  /*0840*/  ISETP.GE.AND P5, PT, R5, UR14, PT ;  /* 0x0000000e05007c0c */ /* 0x000fe2000bfa6270 */
[----:B------:R-:W-:Y:S02]  /*0850*/  VIADD R5, R12, 0x60 ;  /* 0x000000600c057836 */ /* 0x000fe40000000000 */
[----:B------:R-:W-:Y:S01]  /*0860*/  IMAD R7, R2, R7, R3 ;  /* 0x0000000702077224 */ /* 0x000fe200078e0203 */
[----:B------:R-:W-:Y:S01]  /*0870*/  LOP3.LUT R203, R203, 0x1c0, RZ, 0xc0, !PT ;  /* 0x000001c0cbcb7812 */ /* 0x000fe200078ec0ff */
[----:B------:R-:W-:Y:S01]  /*0880*/  IMAD.WIDE R16, R17, 0x80, R12 ;  /* 0x0000008011107825 */ /* 0x000fe200078e020c */
[----:B------:R-:W-:-:S02]  /*0890*/  ISETP.GE.AND P4, PT, R5, UR14, PT ;  /* 0x0000000e05007c0c */ /* 0x000fc4000bf86270 */
[----:B------:R-:W-:Y:S02]  /*08a0*/  LOP3.LUT R5, R6, 0xfffffff8, RZ, 0xc0, !PT ;  /* 0xfffffff806057812 */ /* 0x000fe400078ec0ff */
[----:B------:R-:W-:Y:S02]  /*08b0*/  ISETP.GT.U32.AND P0, PT, R2, R7, PT ;  /* 0x000000070200720c */ /* 0x000fe40003f04070 */
[----:B------:R-:W-:Y:S01]  /*08c0*/  LEA.HI R3, R11, R4, RZ, 0x6 ;  /* 0x000000040b037211 */ /* 0x000fe200078f30ff */
[----:B------:R-:W-:-:S04]  /*08d0*/  IMAD.IADD R5, R4, 0x1, -R5 ;  /* 0x0000000104057824 */ /* 0x000fc800078e0a05 */
[----:B------:R-:W-:-:S05]  /*08e0*/  IMAD.SHL.U32 R134, R5, 0x8, RZ ;  /* 0x0000000805867824 */ /* 0x000fca00078e00ff */
[----:B------:R-:W-:Y:S01]  /*08f0*/  LOP3.LUT R6, R203, 0x38, R134, 0xf8, !PT ;  /* 0x00000038cb067812 */ /* 0x000fe200078ef886 */
[----:B------:R-:W-:Y:S01]  /*0900*/  @!P0 IMAD.IADD R7, R7, 0x1, -R2 ;  /* 0x0000000107078824 */ /* 0x000fe200078e0a02 */
[----:B------:R-:W-:-:S04]  /*0910*/  SHF.R.U32.HI R203, RZ, 0x3, R203 ;  /* 0x00000003ffcb7819 */ /* 0x000fc800000116cb */
[----:B------:R-:W-:Y:S01]  /*0920*/  LOP3.LUT R203, R6, R203, RZ, 0x3c, !PT ;  /* 0x000000cb06cb7212 */ /* 0x000fe200078e3cff */
[----:B------:R-:W-:Y:S06]  /*0930*/  @P2 BRA `(.L_x_203) ;  /* 0x0000000000302947 */ /* 0x000fec0003800000 */
        /* <DEDUP_REMOVED lines=12> */
.L_x_203:
[----:B------:R-:W-:Y:S01]  /*0a00*/  @UP0 UIADD3 UR13, UR10, UR6, URZ ;  /* 0x000000060a0d0290 */ /* 0x000fe2000fffe03f */
[----:B------:R-:W-:Y:S01]  /*0a10*/  ISETP.GE.U32.AND P1, PT, R7, R2, PT ;  /* 0x000000020700720c */ /* 0x000fe20003f26070 */
[----:B------:R-:W-:Y:S01]  /*0a20*/  IMAD.SHL.U32 R2, R3, 0x8, RZ ;  /* 0x0000000803027824 */ /* 0x000fe200078e00ff */
[----:B------:R-:W-:Y:S01]  /*0a30*/  @UP0 ULDC.64 UR6, c[0x0][0x250] ;  /* 0x0000940000060ab9 */ /* 0x000fe20000000a00 */
[----:B------:R-:W-:Y:S01]  /*0a40*/  USHF.R.S32.HI UR5, URZ, 0x1f, UR28 ;  /* 0x0000001f3f057899 */ /* 0x000fe2000801141c */
[----:B------:R-:W-:Y:S01]  /*0a50*/  SHF.R.S32.HI R135, RZ, 0x1f, R134 ;  /* 0x0000001fff877819 */ /* 0x000fe20000011486 */
[----:B------:R-:W-:Y:S01]  /*0a60*/  @UP0 UIMAD.WIDE.U32 UR32, UR13, UR6, URZ ;  /* 0x000000060d2002a5 */ /* 0x000fe2000f8e003f */
[----:B------:R-:W-:Y:S01]  /*0a70*/  LOP3.LUT R203, R203, 0xfffffe00, R2, 0xf8, !PT ;  /* 0xfffffe00cbcb7812 */ /* 0x000fe200078ef802 */
[----:B------:R-:W-:Y:S01]  /*0a80*/  @UP0 UIMAD UR13, UR13, UR7, URZ ;  /* 0x000000070d0d02a4 */ /* 0x000fe2000f8e023f */
[----:B------:R-:W-:-:S03]  /*0a90*/  LOP3.LUT R2, R0, UR28, RZ, 0x3c, !PT ;  /* 0x0000001c00027c12 */ /* 0x000fc6000f8e3cff */
[----:B------:R-:W-:Y:S01]  /*0aa0*/  @UP0 UIADD3 UR13, UR33, UR13, URZ ;  /* 0x0000000d210d0290 */ /* 0x000fe2000fffe03f */
[----:B------:R-:W-:Y:S11]  /*0ab0*/  @P2 BRA `(.L_x_204) ;  /* 0x0000000000302947 */ /* 0x000ff60003800000 */
[----:B------:R-:W-:Y:S01]  /*0ac0*/  USHF.R.S32.HI UR19, URZ, 0x1f, UR10 ;  /* 0x0000001f3f137899 */ /* 0x000fe2000801140a */
[----:B------:R-:W-:Y:S01]  /*0ad0*/  ULDC.64 UR6, c[0x0][0x250] ;  /* 0x0000940000067ab9 */ /* 0x000fe20000000a00 */
[----:B------:R-:W-:Y:S02]  /*0ae0*/  USHF.R.S32.HI UR13, URZ, 0x1f, UR26 ;  /* 0x0000001f3f0d7899 */ /* 0x000fe4000801141a */
[----:B------:R-:W-:Y:S02]  /*0af0*/  UIMAD UR19, UR19, UR6, URZ ;  /* 0x00000006131372a4 */ /* 0x000fe4000f8e023f */
[----:B------:R-:W-:Y:S02]  /*0b00*/  UIMAD.WIDE.U32 UR32, UR10, UR6, URZ ;  /* 0x000000060a2072a5 */ /* 0x000fe4000f8e003f */
[----:B------:R-:W-:-:S03]  /*0b10*/  UIMAD UR19, UR10, UR7, UR19 ;  /* 0x000000070a1372a4 */ /* 0x000fc6000f8e0213 */
[----:B------:R-:W-:Y:S01]  /*0b20*/  ULDC.64 UR10, c[0x0][0x238] ;  /* 0x00008e00000a7ab9 */ /* 0x000fe20000000a00 */
[----:B------:R-:W-:Y:S02]  /*0b30*/  UIADD3 UR33, UR33, UR19, URZ ;  /* 0x0000001321217290 */ /* 0x000fe4000fffe03f */
[----:B------:R-:W-:Y:S02]  /*0b40*/  UIMAD UR13, UR13, UR10, URZ ;  /* 0x0000000a0d0d72a4 */ /* 0x000fe4000f8e023f */
[----:B------:R-:W-:Y:S02]  /*0b50*/  UIMAD.WIDE.U32 UR32, UR26, UR10, UR32 ;  /* 0x0000000a1a2072a5 */ /* 0x000fe4000f8e0020 */
[----:B------:R-:W-:-:S04]  /*0b60*/  UIMAD UR11, UR26, UR11, UR13 ;  /* 0x0000000b1a0b72a4 */ /* 0x000fc8000f8e020d */
[----:B------:R-:W-:-:S12]  /*0b70*/  UIADD3 UR13, UR33, UR11, URZ ;  /* 0x0000000b210d7290 */ /* 0x000fd8000fffe03f */
.L_x_204:
[----:B------:R-:W-:Y:S01]  /*0b80*/  IMAD R3, R13, UR8, RZ ;  /* 0x000000080d037c24 */ /* 0x000fe2000f8e02ff */
[----:B------:R-:W-:Y:S01]  /*0b90*/  ISETP.GE.AND P2, PT, R2, RZ, PT ;  /* 0x000000ff0200720c */ /* 0x000fe20003f46270 */
[----:B------:R-:W-:Y:S01]  /*0ba0*/  IMAD.WIDE.U32 R8, R12, UR8, R134 ;  /* 0x000000080c087c25 */ /* 0x000fe2000f8e0086 */
[----:B------:R-:W-:Y:S01]  /*0bb0*/  ISETP.NE.AND P3, PT, R0, RZ, PT ;  /* 0x000000ff0000720c */ /* 0x000fe20003f65270 */
[----:B------:R-:W-:Y:S01]  /*0bc0*/  ULDC.64 UR10, c[0x0][0x258] ;  /* 0x00009600000a7ab9 */ /* 0x000fe20000000a00 */
[----:B------:R-:W-:Y:S01]  /*0bd0*/  UIADD3 UR19, UR20, -0x1, URZ ;  /* 0xffffffff14137890 */ /* 0x000fe2000fffe03f */
[----:B------:R-:W-:Y:S01]  /*0be0*/  @!P0 VIADD R175, R175, 0x1 ;  /* 0x00000001afaf8836 */ /* 0x000fe20000000000 */
[----:B------:R-:W-:Y:S01]  /*0bf0*/  IADD3 R210, P0, R8, UR30, RZ ;  /* 0x0000001e08d27c10 */ /* 0x000fe2000ff1e0ff */
[C---:B------:R-:W-:Y:S01]  /*0c00*/  IMAD R2, R12.reuse, UR9, R3 ;  /* 0x000000090c027c24 */ /* 0x040fe2000f8e0203 */
[----:B------:R-:W-:Y:S01]  /*0c10*/  BSSY B0, `(.L_x_205) ;  /* 0x0000048000007945 */ /* 0x000fe20003800000 */
[----:B------:R-:W-:Y:S01]  /*0c20*/  IMAD.WIDE.U32 R6, R12, UR6, R134 ;  /* 0x000000060c067c25 */ /* 0x000fe2000f8e0086 */
[----:B------:R-:W-:-:S02]  /*0c30*/  IADD3 R208, R134, 0x80, RZ ;  /* 0x0000008086d07810 */ /* 0x000fc40007ffe0ff */
[----:B------:R-:W-:Y:S01]  /*0c40*/  IADD3.X R211, R9, UR4, R2, P0, !PT ;  /* 0x0000000409d37c10 */ /* 0x000fe200087fe402 */
[----:B------:R-:W-:Y:S01]  /*0c50*/  IMAD R3, R13, UR6, RZ ;  /* 0x000000060d037c24 */ /* 0x000fe2000f8e02ff */
[----:B------:R-:W1:Y:S01]  /*0c60*/  S2UR UR4, SR_CgaCtaId ;  /* 0x00000000000479c3 */ /* 0x000e620000008800 */
[----:B------:R-:W-:Y:S01]  /*0c70*/  @P1 VIADD R175, R175, 0x1 ;  /* 0x00000001afaf1836 */ /* 0x000fe20000000000 */
[----:B------:R-:W-:Y:S01]  /*0c80*/  IADD3 R172, P1, R6, UR32, RZ ;  /* 0x0000002006ac7c10 */ /* 0x000fe2000ff3e0ff */
[----:B------:R-:W-:Y:S01]  /*0c90*/  IMAD R2, R12, UR7, R3 ;  /* 0x000000070c027c24 */ /* 0x000fe2000f8e0203 */
[C---:B------:R-:W-:Y:S01]  /*0ca0*/  IADD3 R6, P0, R134.reuse, UR18, RZ ;  /* 0x0000001286067c10 */ /* 0x040fe2000ff1e0ff */
[----:B------:R-:W-:Y:S01]  /*0cb0*/  IMAD.U32 R8, RZ, RZ, UR10 ;  /* 0x0000000aff087e24 */ /* 0x000fe2000f8e00ff */
[----:B------:R-:W-:Y:S01]  /*0cc0*/  @!P2 IADD3 R175, -R175, RZ, RZ ;  /* 0x000000ffafafa210 */ /* 0x000fe20007ffe1ff */
[----:B------:R-:W-:Y:S01]  /*0cd0*/  UIMAD UR18, UR19, -0x40, UR25 ;  /* 0xffffffc0131278a4 */ /* 0x000fe2000f8e0219 */
[----:B------:R-:W-:Y:S01]  /*0ce0*/  @!P3 LOP3.LUT R175, RZ, R0, RZ, 0x33, !PT ;  /* 0x00000000ffafb212 */ /* 0x000fe200078e33ff */
[----:B------:R-:W-:Y:S01]  /*0cf0*/  VIADD R209, R134, 0x40 ;  /* 0x0000004086d17836 */ /* 0x000fe20000000000 */
[----:B------:R-:W-:Y:S01]  /*0d00*/  IADD3.X R173, R7, UR13, R2, P1, !PT ;  /* 0x0000000d07ad7c10 */ /* 0x000fe20008ffe402 */
[----:B------:R-:W-:Y:S01]  /*0d10*/  UIMAD UR13, UR5, UR10, URZ ;  /* 0x0000000a050d72a4 */ /* 0x000fe2000f8e023f */
[----:B------:R-:W-:-:S02]  /*0d20*/  IADD3.X R7, R135, UR12, RZ, P0, !PT ;  /* 0x0000000c87077c10 */ /* 0x000fc400087fe4ff */
[----:B------:R-:W-:Y:S01]  /*0d30*/  SHF.R.S32.HI R2, RZ, 0x1f, R175 ;  /* 0x0000001fff027819 */ /* 0x000fe200000114af */
[----:B------:R-:W-:Y:S01]  /*0d40*/  UIMAD UR12, UR28, UR11, UR13 ;  /* 0x0000000b1c0c72a4 */ /* 0x000fe2000f8e020d */
[----:B------:R-:W-:Y:S01]  /*0d50*/  ISETP.GE.AND P0, PT, R12, UR14, PT ;  /* 0x0000000e0c007c0c */ /* 0x000fe2000bf06270 */
[----:B------:R-:W-:Y:S01]  /*0d60*/  IMAD.WIDE.U32 R8, R8, UR28, R6 ;  /* 0x0000001c08087c25 */ /* 0x000fe2000f8e0006 */
[----:B------:R-:W-:Y:S01]  /*0d70*/  ULDC.64 UR10, c[0x0][0x260] ;  /* 0x00009800000a7ab9 */ /* 0x000fe20000000a00 */
[----:B------:R-:W-:Y:S01]  /*0d80*/  UMOV UR13, 0x400 ;  /* 0x00000400000d7882 */ /* 0x000fe20000000000 */
[----:B------:R-:W-:Y:S01]  /*0d90*/  IADD3 R0, R12, 0x20, RZ ;  /* 0x000000200c007810 */ /* 0x000fe20007ffe0ff */
[----:B------:R-:W-:Y:S01]  /*0da0*/  IMAD R6, R2, UR10, RZ ;  /* 0x0000000a02067c24 */ /* 0x000fe2000f8e02ff */
[----:B------:R-:W-:Y:S01]  /*0db0*/  IADD3 R15, R9, UR12, RZ ;  /* 0x0000000c090f7c10 */ /* 0x000fe2000fffe0ff */
[----:B------:R-:W-:Y:S01]  /*0dc0*/  IMAD.WIDE.U32 R210, R175, UR10, R210 ;  /* 0x0000000aafd27c25 */ /* 0x000fe2000f8e00d2 */
[----:B-1----:R-:W-:Y:S01]  /*0dd0*/  ULEA UR4, UR4, UR13, 0x18 ;  /* 0x0000000d04047291 */ /* 0x002fe2000f8ec03f */
[----:B------:R-:W-:-:S02]  /*0de0*/  ISETP.GE.AND P1, PT, R0, UR14, PT ;  /* 0x0000000e00007c0c */ /* 0x000fc4000bf26270 */
[----:B------:R-:W-:Y:S01]  /*0df0*/  IMAD R213, R175, UR11, R6 ;  /* 0x0000000bafd57c24 */ /* 0x000fe2000f8e0206 */
[----:B------:R-:W-:Y:S02]  /*0e00*/  ULDC.64 UR10, c[0x0][0x268] ;  /* 0x00009a00000a7ab9 */ /* 0x000fe40000000a00 */
[----:B------:R-:W-:Y:S01]  /*0e10*/  IMAD R2, R2, UR10, RZ ;  /* 0x0000000a02027c24 */ /* 0x000fe2000f8e02ff */
[----:B------:R-:W-:Y:S01]  /*0e20*/  LEA R203, R203, UR4, 0x1 ;  /* 0x00000004cbcb7c11 */ /* 0x000fe2000f8e08ff */
        /* <DEDUP_REMOVED lines=38> */
.L_x_206:
[----:B------:R-:W-:Y:S05]  /*1090*/  BSYNC B0 ;  /* 0x0000000000007941 */ /* 0x000fea0003800000 */
.L_x_205:
        /* <DEDUP_REMOVED lines=15> */
[----:B------:R3:W-:Y:S03]  /*1190*/  @P3 STS.128 [R203+0x1000], RZ ;  /* 0x001000ffcb003388 */ /* 0x0007e60000000c00 */
[----:B------:R-:W-:-:S03]  /*11a0*/  IMAD.IADD R10, R21, 0x1, R10 ;  /* 0x00000001150a7824 */ /* 0x000fc600078e020a */
        /* <DEDUP_REMOVED lines=23> */
.L_x_208:
[----:B------:R-:W-:Y:S05]  /*1320*/  BSYNC B0 ;  /* 0x0000000000007941 */ /* 0x000fea0003800000 */
.L_x_207:
        /* <DEDUP_REMOVED lines=13> */
[----:B--23--:R-:W2:Y:S01]  /*1400*/  @!P3 LDC.64 R6, c[0x0][0x210] ;  /* 0x00008400ff06bb82 */ /* 0x00cea20000000a00 */
[----:B------:R-:W-:Y:S01]  /*1410*/  IMAD R10, R19, UR11, R10 ;  /* 0x0000000b130a7c24 */ /* 0x000fe2000f8e020a */
[----:B------:R3:W-:Y:S03]  /*1420*/  @P3 STS.128 [R203+0x2000], RZ ;  /* 0x002000ffcb003388 */ /* 0x0007e60000000c00 */
[----:B------:R-:W-:-:S03]  /*1430*/  IMAD.IADD R10, R21, 0x1, R10 ;  /* 0x00000001150a7824 */ /* 0x000fc600078e020a */
[----:B-1--4-:R-:W1:Y:S01]  /*1440*/  @!P2 LDC.64 R2, c[0x0][0x210] ;  /* 0x00008400ff02ab82 */ /* 0x012e620000000a00 */
        /* <DEDUP_REMOVED lines=22> */
.L_x_210:
[----:B------:R-:W-:Y:S05]  /*15b0*/  BSYNC B0 ;  /* 0x0000000000007941 */ /* 0x000fea0003800000 */
.L_x_209:
[----:B------:R-:W-:Y:S01]  /*15c0*/  USHF.L.U64.HI UR27, UR8, 0x6, UR9 ;  /* 0x00000006081b7899 */ /* 0x000fe20008010209 */
[----:B------:R-:W-:Y:S01]  /*15d0*/  BSSY B0, `(.L_x_211) ;  /* 0x0000028000007945 */ /* 0x000fe20003800000 */
[----:B------:R-:W-:-:S03]  /*15e0*/  USHF.L.U32 UR29, UR8, 0x6, URZ ;  /* 0x00000006081d7899 */ /* 0x000fc6000800063f */
[----:B------:R-:W-:Y:S09]  /*15f0*/  @P4 BRA `(.L_x_212) ;  /* 0x0000000000944947 */ /* 0x000ff20003800000 */
        /* <DEDUP_REMOVED lines=37> */
.L_x_212:
[----:B------:R-:W-:Y:S05]  /*1850*/  BSYNC B0 ;  /* 0x0000000000007941 */ /* 0x000fea0003800000 */
.L_x_211:
[----:B------:R-:W-:Y:S01]  /*1860*/  ISETP.GE.AND P0, PT, R12, UR18, PT ;  /* 0x000000120c007c0c */ /* 0x000fe2000bf06270 */
[----:B------:R-:W-:Y:S01]  /*1870*/  USHF.R.S32.HI UR32, URZ, 0x1f, UR19 ;  /* 0x0000001f3f207899 */ /* 0x000fe20008011413 */
[----:B------:R-:W-:Y:S01]  /*1880*/  MOV R212, R210 ;  /* 0x000000d200d47202 */ /* 0x000fe20000000f00 */
[----:B------:R-:W-:Y:S01]  /*1890*/  UIMAD UR10, UR27, UR19, URZ ;  /* 0x000000131b0a72a4 */ /* 0x000fe2000f8e023f */
[----:B------:R-:W-:Y:S01]  /*18a0*/  IMAD.IADD R213, R211, 0x1, R213 ;  /* 0x00000001d3d57824 */ /* 0x000fe200078e02d5 */
[----:B------:R-:W-:Y:S01]  /*18b0*/  BSSY B0, `(.L_x_213) ;  /* 0x0000024000007945 */ /* 0x000fe20003800000 */
[----:B-1234-:R-:W-:Y:S01]  /*18c0*/  IMAD.U32 R3, RZ, RZ, UR29 ;  /* 0x0000001dff037e24 */ /* 0x01efe2000f8e00ff */
[----:B------:R-:W-:Y:S01]  /*18d0*/  UIMAD UR10, UR32, UR29, UR10 ;  /* 0x0000001d200a72a4 */ /* 0x000fe2000f8e020a */
[----:B------:R-:W-:Y:S02]  /*18e0*/  ISETP.GE.AND P5, PT, R0, UR18, PT ;  /* 0x0000001200007c0c */ /* 0x000fe4000bfa6270 */
[----:B------:R-:W-:-:S05]  /*18f0*/  IMAD.WIDE.U32 R14, R3, UR19, R212 ;  /* 0x00000013030e7c25 */ /* 0x000fca000f8e00d4 */
[----:B------:R-:W-:Y:S01]  /*1900*/  IADD3 R2, R15, UR10, RZ ;  /* 0x0000000a0f027c10 */ /* 0x000fe2000fffe0ff */
        /* <DEDUP_REMOVED lines=30> */
.L_x_214:
[----:B------:R-:W-:Y:S05]  /*1af0*/  BSYNC B0 ;  /* 0x0000000000007941 */ /* 0x000fea0003800000 */
.L_x_213:
[----:B------:R-:W-:Y:S01]  /*1b00*/  USHF.L.U64.HI UR30, UR8, 0x5, UR9 ;  /* 0x00000005081e7899 */ /* 0x000fe20008010209 */
[----:B------:R-:W-:Y:S01]  /*1b10*/  BSSY B0, `(.L_x_215) ;  /* 0x0000022000007945 */ /* 0x000fe20003800000 */
[----:B------:R-:W-:-:S03]  /*1b20*/  USHF.L.U32 UR31, UR8, 0x5, URZ ;  /* 0x00000005081f7899 */ /* 0x000fc6000800063f */
        /* <DEDUP_REMOVED lines=32> */
.L_x_216:
[----:B------:R-:W-:Y:S05]  /*1d30*/  BSYNC B0 ;  /* 0x0000000000007941 */ /* 0x000fea0003800000 */
.L_x_215:
[----:B------:R-:W-:Y:S01]  /*1d40*/  ULDC.64 UR12, c[0x0][0x3c8] ;  /* 0x0000f200000c7ab9 */ /* 0x000fe20000000a00 */
[----:B------:R-:W0:Y:S01]  /*1d50*/  LDGDEPBAR ;  /* 0x00000000000079af */ /* 0x000e220000000000 */
[----:B------:R-:W-:-:S04]  /*1d60*/  UISETP.NE.U32.AND UP1, UPT, UR12, URZ, UPT ;  /* 0x0000003f0c00728c */ /* 0x000fc8000bf25070 */
[----:B------:R-:W-:-:S06]  /*1d70*/  UISETP.NE.AND.EX UP1, UPT, UR13, URZ, UPT, UP1 ;  /* 0x0000003f0d00728c */ /* 0x000fcc000bf25310 */
[----:B------:R-:W-:-:S05]  /*1d80*/  PLOP3.LUT P0, PT, PT, PT, UP1, 0x80, 0x0 ;  /* 0x000000000000781c */ /* 0x000fca0003f0f018 */
[----:B------:R-:W-:Y:S01]  /*1d90*/  @UP1 USHF.R.S32.HI UR33, URZ, 0x1f, UR26 ;  /* 0x0000001f3f211899 */ /* 0x000fe2000801141a */
[----:B------:R-:W-:Y:S01]  /*1da0*/  @UP1 ULDC.64 UR10, c[0x0][0x3d0] ;  /* 0x0000f400000a1ab9 */ /* 0x000fe20000000a00 */
[----:B------:R-:W-:Y:S02]  /*1db0*/  @UP1 UMOV UR34, UR28 ;  /* 0x0000001c00221c82 */ /* 0x000fe40008000000 */
[----:B------:R-:W-:Y:S01]  /*1dc0*/  @UP1 UIMAD UR33, UR33, UR10, URZ ;  /* 0x0000000a212112a4 */ /* 0x000fe2000f8e023f */
[----:B------:R-:W-:Y:S01]  /*1dd0*/  @UP1 UMOV UR35, UR5 ;  /* 0x0000000500231c82 */ /* 0x000fe20008000000 */
[----:B------:R-:W-:Y:S01]  /*1de0*/  LEA.HI R201, R11, R4, RZ, 0x4 ;  /* 0x000000040bc97211 */ /* 0x000fe200078f20ff */
[----:B------:R-:W-:Y:S01]  /*1df0*/  @UP1 UIMAD.WIDE.U32 UR34, UR26, UR10, UR34 ;  /* 0x0000000a1a2212a5 */ /* 0x000fe2000f8e0022 */
[----:B------:R-:W-:-:S04]  /*1e00*/  DEPBAR.LE SB0, 0x0 ;  /* 0x000080000000791a */ /* 0x000fc80000000000 */
[----:B------:R-:W-:Y:S02]  /*1e10*/  @UP1 UIMAD UR11, UR26, UR11, UR33 ;  /* 0x0000000b1a0b12a4 */ /* 0x000fe4000f8e0221 */
[----:B------:R-:W-:Y:S02]  /*1e20*/  @UP1 ULEA UR12, UP0, UR34, UR12, 0x2 ;  /* 0x0000000c220c1291 */ /* 0x000fe4000f80103f */
[----:B------:R-:W-:Y:S01]  /*1e30*/  @UP1 UIADD3 UR11, UR35, UR11, URZ ;  /* 0x0000000b230b1290 */ /* 0x000fe2000fffe03f */
[----:B------:R-:W-:-:S03]  /*1e40*/  @UP1 ULDC UR5, c[0x0][0x2e8] ;  /* 0x0000ba0000051ab9 */ /* 0x000fc60000000800 */
[----:B------:R-:W-:Y:S01]  /*1e50*/  @UP1 ULEA.HI.X UR13, UR34, UR13, UR11, 0x2, UP0 ;  /* 0x0000000d220d1291 */ /* 0x000fe200080f140b */
[----:B--23--:R-:W-:-:S05]  /*1e60*/  IMAD.U32 R8, RZ, RZ, UR12 ;  /* 0x0000000cff087e24 */ /* 0x00cfca000f8e00ff */
[----:B------:R-:W-:-:S05]  /*1e70*/  IMAD.U32 R9, RZ, RZ, UR13 ;  /* 0x0000000dff097e24 */ /* 0x000fca000f8e00ff */
[----:B------:R2:W3:Y:S01]  /*1e80*/  @P0 LDG.E R8, desc[UR22][R8.64] ;  /* 0x0000001608080981 */ /* 0x0004e2000c1e1900 */
[C---:B-1--4-:R-:W-:Y:S01]  /*1e90*/  LOP3.LUT R7, R201.reuse, 0xfffffff0, RZ, 0xc0, !PT ;  /* 0xfffffff0c9077812 */ /* 0x052fe200078ec0ff */
[----:B------:R-:W-:Y:S01]  /*1ea0*/  USHF.L.U64.HI UR12, UR6, 0x6, UR7 ;  /* 0x00000006060c7899 */ /* 0x000fe20008010207 */
[----:B------:R-:W-:Y:S01]  /*1eb0*/  SHF.R.S32.HI R6, RZ, 0x4, R201 ;  /* 0x00000004ff067819 */ /* 0x000fe200000114c9 */
[----:B------:R-:W-:Y:S01]  /*1ec0*/  USHF.L.U32 UR13, UR6, 0x6, URZ ;  /* 0x00000006060d7899 */ /* 0x000fe2000800063f */
[----:B------:R-:W-:Y:S01]  /*1ed0*/  ISETP.GE.AND P1, PT, R12, UR18, PT ;  /* 0x000000120c007c0c */ /* 0x000fe2000bf26270 */
[----:B------:R-:W-:Y:S01]  /*1ee0*/  IMAD.IADD R7, R4, 0x1, -R7 ;  /* 0x0000000104077824 */ /* 0x000fe200078e0a07 */
[----:B------:R-:W-:Y:S01]  /*1ef0*/  BAR.SYNC.DEFER_BLOCKING 0x0 ;  /* 0x0000000000007b1d */ /* 0x000fe20000010000 */
[----:B------:R-:W-:Y:S01]  /*1f00*/  LEA.HI R201, R201, R6, RZ, 0x1 ;  /* 0x00000006c9c97211 */ /* 0x000fe200078f08ff */
[----:B------:R-:W-:Y:S01]  /*1f10*/  IMAD.IADD R175, R173, 0x1, R175 ;  /* 0x00000001adaf7824 */ /* 0x000fe200078e02af */
[----:B------:R-:W-:Y:S01]  /*1f20*/  ISETP.GE.AND P5, PT, R0, UR18, PT ;  /* 0x0000001200007c0c */ /* 0x000fe2000bfa6270 */
[----:B------:R-:W-:Y:S01]  /*1f30*/  IMAD.U32 R15, RZ, RZ, UR19 ;  /* 0x00000013ff0f7e24 */ /* 0x000fe2000f8e00ff */
[----:B------:R-:W-:Y:S01]  /*1f40*/  SHF.R.S32.HI R14, RZ, 0x1f, R7 ;  /* 0x0000001fff0e7819 */ /* 0x000fe20000011407 */
[----:B------:R-:W-:Y:S01]  /*1f50*/  IMAD.MOV.U32 R174, RZ, RZ, R172 ;  /* 0x000000ffffae7224 */ /* 0x000fe200078e00ac */
[----:B------:R-:W-:Y:S01]  /*1f60*/  LOP3.LUT R201, R201, 0xfffffffe, RZ, 0xc0, !PT ;  /* 0xfffffffec9c97812 */ /* 0x000fe200078ec0ff */
[----:B------:R-:W-:Y:S01]  /*1f70*/  BSSY B0, `(.L_x_217) ;  /* 0x0000042000007945 */ /* 0x000fe20003800000 */
[----:B------:R-:W-:-:S03]  /*1f80*/  LEA.HI R14, R14, R7, RZ, 0x3 ;  /* 0x000000070e0e7211 */ /* 0x000fc600078f18ff */
[----:B------:R-:W-:Y:S01]  /*1f90*/  IMAD.IADD R201, R6, 0x1, -R201 ;  /* 0x0000000106c97824 */ /* 0x000fe200078e0ac9 */
[----:B------:R-:W-:Y:S01]  /*1fa0*/  LOP3.LUT R2, R14, 0xfffffff8, RZ, 0xc0, !PT ;  /* 0xfffffff80e027812 */ /* 0x000fe200078ec0ff */
[----:B------:R-:W-:Y:S02]  /*1fb0*/  IMAD.SHL.U32 R6, R12, 0x8, RZ ;  /* 0x000000080c067824 */ /* 0x000fe400078e00ff */
[----:B------:R-:W-:Y:S02]  /*1fc0*/  IMAD.SHL.U32 R10, R201, 0x8, RZ ;  /* 0x00000008c90a7824 */ /* 0x000fe400078e00ff */
[----:B------:R-:W-:Y:S02]  /*1fd0*/  IMAD.IADD R2, R7, 0x1, -R2 ;  /* 0x0000000107027824 */ /* 0x000fe400078e0a02 */
[----:B------:R-:W3:Y:S01]  /*1fe0*/  @P0 MUFU.RCP R7, UR5 ;  /* 0x0000000500070d08 */ /* 0x000ee20008001000 */
[----:B--2---:R-:W-:Y:S01]  /*1ff0*/  IMAD.SHL.U32 R9, R5, 0x40, RZ ;  /* 0x0000004005097824 */ /* 0x004fe200078e00ff */
[----:B------:R-:W-:Y:S01]  /*2000*/  UIMAD UR5, UR12, UR19, URZ ;  /* 0x000000130c0572a4 */ /* 0x000fe2000f8e023f */
[----:B------:R-:W-:Y:S01]  /*2010*/  IMAD.SHL.U32 R13, R2, 0x40, RZ ;  /* 0x00000040020d7824 */ /* 0x000fe200078e00ff */
[----:B------:R1:W-:Y:S02]  /*2020*/  @P1 STS.128 [R203+0x12000], RZ ;  /* 0x012000ffcb001388 */ /* 0x0003e40000000c00 */
[----:B------:R-:W-:Y:S01]  /*2030*/  LOP3.LUT R9, R9, 0x1c0, RZ, 0xc0, !PT ;  /* 0x000001c009097812 */ /* 0x000fe200078ec0ff */
[----:B------:R-:W-:Y:S01]  /*2040*/  UIMAD UR32, UR32, UR13, UR5 ;  /* 0x0000000d202072a4 */ /* 0x000fe2000f8e0205 */
[----:B------:R1:W-:Y:S01]  /*2050*/  @P1 STS.128 [R203+0x14000], RZ ;  /* 0x014000ffcb001388 */ /* 0x0003e20000000c00 */
[----:B------:R-:W-:Y:S01]  /*2060*/  LOP3.LUT R13, R13, 0x1c0, RZ, 0xc0, !PT ;  /* 0x000001c00d0d7812 */ /* 0x000fe200078ec0ff */
[----:B------:R-:W-:Y:S01]  /*2070*/  UMOV UR5, URZ ;  /* 0x0000003f00057c82 */ /* 0x000fe20008000000 */
[----:B------:R-:W-:Y:S01]  /*2080*/  LOP3.LUT R6, R9, 0x8, R6, 0xf8, !PT ;  /* 0x0000000809067812 */ /* 0x000fe200078ef806 */
[----:B------:R1:W-:Y:S01]  /*2090*/  @P1 STS.128 [R203+0x16000], RZ ;  /* 0x016000ffcb001388 */ /* 0x0003e20000000c00 */
[----:B------:R-:W-:-:S02]  /*20a0*/  SHF.R.U32.HI R9, RZ, 0x3, R9 ;  /* 0x00000003ff097819 */ /* 0x000fc40000011609 */
[----:B------:R-:W-:Y:S02]  /*20b0*/  LOP3.LUT R10, R13, 0x8, R10, 0xf8, !PT ;  /* 0x000000080d0a7812 */ /* 0x000fe400078ef80a */
[----:B------:R-:W-:Y:S01]  /*20c0*/  LOP3.LUT R6, R6, R9, RZ, 0x3c, !PT ;  /* 0x0000000906067212 */ /* 0x000fe200078e3cff */
[----:B------:R-:W-:Y:S01]  /*20d0*/  IMAD.SHL.U32 R9, R14, 0x40, RZ ;  /* 0x000000400e097824 */ /* 0x000fe200078e00ff */
[----:B------:R-:W-:Y:S01]  /*20e0*/  SHF.R.U32.HI R13, RZ, 0x3, R13 ;  /* 0x00000003ff0d7819 */ /* 0x000fe2000001160d */
[----:B------:R-:W-:-:S03]  /*20f0*/  IMAD.WIDE.U32 R14, R15, UR13, R174 ;  /* 0x0000000d0f0e7c25 */ /* 0x000fc6000f8e00ae */
[----:B------:R-:W-:Y:S01]  /*2100*/  LOP3.LUT R10, R10, R13, RZ, 0x3c, !PT ;  /* 0x0000000d0a0a7212 */ /* 0x000fe200078e3cff */
[----:B------:R-:W-:Y:S01]  /*2110*/  IMAD R201, R201, 0x200, R6 ;  /* 0x00000200c9c97824 */ /* 0x000fe200078e0206 */
[----:B------:R-:W-:Y:S01]  /*2120*/  LEA.HI R6, R11, R4, RZ, 0x5 ;  /* 0x000000040b067211 */ /* 0x000fe200078f28ff */
[----:B------:R-:W-:Y:S01]  /*2130*/  VIADD R12, R15, UR32 ;  /* 0x000000200f0c7c36 */ /* 0x000fe20008000000 */
[----:B------:R-:W-:Y:S02]  /*2140*/  LOP3.LUT R0, R10, 0xfffffe00, R9, 0xf8, !PT ;  /* 0xfffffe000a007812 */ /* 0x000fe400078ef809 */
[----:B------:R-:W-:Y:S02]  /*2150*/  SHF.R.S32.HI R81, RZ, 0x5, R6 ;  /* 0x00000005ff517819 */ /* 0x000fe40000011406 */
[----:B------:R-:W-:-:S03]  /*2160*/  LEA R201, R201, UR4, 0x1 ;  /* 0x00000004c9c97c11 */ /* 0x000fc6000f8e08ff */
[----:B------:R-:W-:Y:S02]  /*2170*/  IMAD R202, R81, 0x400, R0 ;  /* 0x0000040051ca7824 */ /* 0x000fe400078e0200 */
[----:B---3--:R-:W-:-:S05]  /*2180*/  @P0 FMUL.FTZ R7, R8, R7 ;  /* 0x0000000708070220 */ /* 0x008fca0000410000 */
[----:B------:R-:W-:-:S13]  /*2190*/  @P0 R2UR UR10, R7 ;  /* 0x00000000070a02ca */ /* 0x000fda00000e0000 */
[----:B------:R-:W-:Y:S01]  /*21a0*/  @UP1 UMOV UR5, UR10 ;  /* 0x0000000a00051c82 */ /* 0x000fe20008000000 */
[----:B-1----:R-:W-:Y:S05]  /*21b0*/  @P1 BRA `(.L_x_218) ;  /* 0x0000000000741947 */ /* 0x002fea0003800000 */
        /* <DEDUP_REMOVED lines=29> */
.L_x_218:
[----:B------:R-:W-:Y:S05]  /*2390*/  BSYNC B0 ;  /* 0x0000000000007941 */ /* 0x000fea0003800000 */
.L_x_217:
        /* <DEDUP_REMOVED lines=33> */
[----:B----4-:R-:W-:-:S04]  /*25b0*/  LEA R8, P0, R14, UR10, 0x1 ;  /* 0x0000000a0e087c11 */ /* 0x010fc8000f8008ff */
[----:B------:R-:W-:-:S05]  /*25c0*/  LEA.HI.X R9, R14, UR11, R7, 0x1, P0 ;  /* 0x0000000b0e097c11 */ /* 0x000fca00080f0c07 */
[----:B------:R-:W-:Y:S01]  /*25d0*/  @!PT LDS RZ, [RZ] ;  /* 0x00000000fffff984 */ /* 0x000fe20000000800 */
[----:B------:R-:W-:Y:S01]  /*25e0*/  @!PT LDS RZ, [RZ] ;  /* 0x00000000fffff984 */ /* 0x000fe20000000800 */
[----:B------:R-:W-:Y:S01]  /*25f0*/  @!PT LDS RZ, [RZ] ;  /* 0x00000000fffff984 */ /* 0x000fe20000000800 */
[----:B------:R1:W-:Y:S04]  /*2600*/  LDGSTS.E.BYPASS.LTC128B.128 [R203+0x17000], desc[UR22][R8.64+0x100] ;  /* 0x1700010008cb7fae */ /* 0x0003e8000b901d56 */
.L_x_220:
[----:B------:R-:W-:Y:S05]  /*2610*/  BSYNC B0 ;  /* 0x0000000000007941 */ /* 0x000fea0003800000 */
.L_x_219:
[----:B------:R-:W-:Y:S01]  /*2620*/  LDSM.16.M88.4 R12, [R202] ;  /* 0x00000000ca0c783b */ /* 0x000fe20000000200 */
[----:B------:R-:W-:Y:S01]  /*2630*/  R2P PR, R5, 0x6 ;  /* 0x0000000605007804 */ /* 0x000fe20000000000 */
[----:B------:R-:W-:Y:S01]  /*2640*/  IMAD.MOV.U32 R7, RZ, RZ, 0x10 ;  /* 0x00000010ff077424 */ /* 0x000fe200078e00ff */
[C---:B------:R-:W-:Y:S01]  /*2650*/  LOP3.LUT P0, RZ, R2.reuse, 0x2, RZ, 0xc0, !PT ;  /* 0x0000000202ff7812 */ /* 0x040fe2000780c0ff */
[----:B------:R-:W5:Y:S01]  /*2660*/  LDSM.16.M88.4 R36, [R201+0xc000] ;  /* 0x00c00000c924783b */ /* 0x000f620000000200 */
[----:B------:R-:W-:Y:S01]  /*2670*/  VIADD R5, R201, 0xc000 ;  /* 0x0000c000c9057836 */ /* 0x000fe20000000000 */
[----:B------:R-:W-:Y:S01]  /*2680*/  UISETP.GE.AND UP0, UPT, UR20, 0x2, UPT ;  /* 0x000000021400788c */ /* 0x000fe2000bf06270 */
[----:B------:R-:W-:Y:S01]  /*2690*/  SEL R7, R7, 0xfffffff0, !P0 ;  /* 0xfffffff007077807 */ /* 0x000fe20004000000 */
[----:B------:R-:W3:Y:S01]  /*26a0*/  LDSM.16.M88.4 R28, [R201+0xc800] ;  /* 0x00c80000c91c783b */ /* 0x000ee20000000200 */
[----:B------:R-:W-:Y:S01]  /*26b0*/  VIADD R199, R201, 0xc020 ;  /* 0x0000c020c9c77836 */ /* 0x000fe20000000000 */
[----:B------:R-:W-:Y:S01]  /*26c0*/  LOP3.LUT P0, RZ, R2, 0x4, RZ, 0xc0, !PT ;  /* 0x0000000402ff7812 */ /* 0x000fe2000780c0ff */
[----:B------:R-:W-:Y:S01]  /*26d0*/  IMAD.MOV.U32 R2, RZ, RZ, 0x40 ;  /* 0x00000040ff027424 */ /* 0x000fe200078e00ff */
[----:B------:R-:W3:Y:S01]  /*26e0*/  LDSM.16.M88.4 R20, [R201+0xd000] ;  /* 0x00d00000c914783b */ /* 0x000ee20000000200 */
[----:B------:R-:W-:-:S02]  /*26f0*/  IMAD R200, R7, 0x2, R202 ;  /* 0x0000000207c87824 */ /* 0x000fc400078e02ca */
[----:B------:R-:W-:Y:S01]  /*2700*/  @P1 VIADD R199, R5, 0xffffffe0 ;  /* 0xffffffe005c71836 */ /* 0x000fe20000000000 */
[----:B------:R-:W3:Y:S01]  /*2710*/  LDSM.16.M88.4 R60, [R201+0xd800] ;  /* 0x00d80000c93c783b */ /* 0x000ee20000000200 */
[----:B------:R-:W-:Y:S01]  /*2720*/  IMAD.MOV.U32 R5, RZ, RZ, 0x20 ;  /* 0x00000020ff057424 */ /* 0x000fe200078e00ff */
[----:B------:R-:W-:Y:S01]  /*2730*/  SEL R2, R2, 0xffffffc0, !P2 ;  /* 0xffffffc002027807 */ /* 0x000fe20005000000 */
[----:B------:R-:W-:Y:S01]  /*2740*/  IMAD.SHL.U32 R214, R4, 0x2, RZ ;  /* 0x0000000204d67824 */ /* 0x000fe200078e00ff */
[----:B------:R-:W-:Y:S01]  /*2750*/  LDSM.16.M88.4 R52, [R200] ;  /* 0x00000000c834783b */ /* 0x000fe20000000200 */
[----:B------:R-:W-:Y:S01]  /*2760*/  VIADD R191, R199, 0x800 ;  /* 0x00000800c7bf7836 */ /* 0x000fe20000000000 */
[----:B------:R-:W-:Y:S01]  /*2770*/  SEL R5, R5, 0xffffffe0, !P0 ;  /* 0xffffffe005057807 */ /* 0x000fe20004000000 */
[----:B------:R-:W-:Y:S01]  /*2780*/  IMAD.IADD R195, R201, 0x1, R2 ;  /* 0x00000001c9c37824 */ /* 0x000fe200078e0202 */
[----:B------:R-:W3:Y:S01]  /*2790*/  LDSM.16.M88.4 R44, [R199] ;  /* 0x00000000c72c783b */ /* 0x000ee20000000200 */
[----:B------:R-:W-:Y:S01]  /*27a0*/  IMAD.IADD R188, R2, 0x1, R199 ;  /* 0x0000000102bc7824 */ /* 0x000fe200078e02c7 */
[----:B------:R-:W-:Y:S01]  /*27b0*/  LOP3.LUT R214, R214, 0x6, RZ, 0xc0, !PT ;  /* 0x00000006d6d67812 */ /* 0x000fe200078ec0ff */
[C---:B------:R-:W-:Y:S01]  /*27c0*/  IMAD R198, R5.reuse, 0x2, R202 ;  /* 0x0000000205c67824 */ /* 0x040fe200078e02ca */
[----:B------:R-:W3:Y:S01]  /*27d0*/  LDSM.16.M88.4 R48, [R199+0x800] ;  /* 0x00080000c730783b */ /* 0x000ee20000000200 */
[----:B------:R-:W-:-:S02]  /*27e0*/  IMAD R197, R5, 0x2, R200 ;  /* 0x0000000205c57824 */ /* 0x000fc400078e02c8 */
[C---:B------:R-:W-:Y:S01]  /*27f0*/  VIADD R190, R199.reuse, 0x1000 ;  /* 0x00001000c7be7836 */ /* 0x040fe20000000000 */
[----:B-12-4-:R-:W1:Y:S01]  /*2800*/  LDSM.16.M88.4 R8, [R199+0x1000] ;  /* 0x00100000c708783b */ /* 0x016e620000000200 */
[C---:B------:R-:W-:Y:S02]  /*2810*/  VIADD R189, R199.reuse, 0x1800 ;  /* 0x00001800c7bd7836 */ /* 0x040fe40000000000 */
[C---:B------:R-:W-:Y:S01]  /*2820*/  VIADD R187, R199.reuse, 0x2000 ;  /* 0x00002000c7bb7836 */ /* 0x040fe20000000000 */
[----:B------:R-:W2:Y:S01]  /*2830*/  LDSM.16.M88.4 R56, [R199+0x1800] ;  /* 0x00180000c738783b */ /* 0x000ea20000000200 */
[C---:B------:R-:W-:Y:S02]  /*2840*/  VIADD R186, R199.reuse, 0x2800 ;  /* 0x00002800c7ba7836 */ /* 0x040fe40000000000 */
[C---:B------:R-:W-:Y:S01]  /*2850*/  VIADD R185, R199.reuse, 0x3000 ;  /* 0x00003000c7b97836 */ /* 0x040fe20000000000 */
[----:B------:R-:W-:Y:S01]  /*2860*/  LDSM.16.M88.4 R64, [R198] ;  /* 0x00000000c640783b */ /* 0x000fe20000000200 */
[----:B------:R-:W-:-:S02]  /*2870*/  VIADD R184, R199, 0x3800 ;  /* 0x00003800c7b87836 */ /* 0x000fc40000000000 */
[C---:B------:R-:W-:Y:S01]  /*2880*/  VIADD R183, R199.reuse, 0x4000 ;  /* 0x00004000c7b77836 */ /* 0x040fe20000000000 */
[C---:B-----5:R-:W-:Y:S01]  /*2890*/  HMMA.16816.F32 R40, R12.reuse, R36, RZ ;  /* 0x000000240c28723c */ /* 0x060fe200000018ff */
[----:B------:R-:W4:Y:S01]  /*28a0*/  LDSM.16.M88.4 R16, [R195+0xc000] ;  /* 0x00c00000c310783b */ /* 0x000f220000000200 */
[C---:B------:R-:W-:Y:S02]  /*28b0*/  VIADD R182, R199.reuse, 0x4800 ;  /* 0x00004800c7b67836 */ /* 0x040fe40000000000 */
[C---:B------:R-:W-:Y:S01]  /*28c0*/  VIADD R181, R199.reuse, 0x5000 ;  /* 0x00005000c7b57836 */ /* 0x040fe20000000000 */
[----:B------:R-:W5:Y:S01]  /*28d0*/  LDSM.16.M88.4 R72, [R195+0xc800] ;  /* 0x00c80000c348783b */ /* 0x000f620000000200 */
[C---:B------:R-:W-:Y:S01]  /*28e0*/  HMMA.16816.F32 R36, R12.reuse, R38, RZ ;  /* 0x000000260c24723c */ /* 0x040fe200000018ff */
[----:B------:R-:W-:Y:S02]  /*28f0*/  VIADD R180, R199, 0x5800 ;  /* 0x00005800c7b47836 */ /* 0x000fe40000000000 */
[----:B------:R-:W-:Y:S03]  /*2900*/  LDSM.16.M88.4 R76, [R201+0xf800] ;  /* 0x00f80000c94c783b */ /* 0x000fe60000000200 */
[C---:B---3--:R-:W-:Y:S01]  /*2910*/  HMMA.16816.F32 R32, R12.reuse, R28, RZ ;  /* 0x0000001c0c20723c */ /* 0x048fe200000018ff */
[----:B------:R-:W0:Y:S05]  /*2920*/  LDGDEPBAR ;  /* 0x00000000000079af */ /* 0x000e2a0000000000 */
[C---:B------:R-:W-:Y:S06]  /*2930*/  HMMA.16816.F32 R24, R12.reuse, R20, RZ ;  /* 0x000000140c18723c */ /* 0x040fec00000018ff */
[C---:B------:R-:W-:Y:S06]  /*2940*/  HMMA.16816.F32 R28, R12.reuse, R30, RZ ;  /* 0x0000001e0c1c723c */ /* 0x040fec00000018ff */
[C---:B------:R-:W-:Y:S06]  /*2950*/  HMMA.16816.F32 R20, R12.reuse, R22, RZ ;  /* 0x000000160c14723c */ /* 0x040fec00000018ff */
[C---:B------:R-:W-:Y:S06]  /*2960*/  HMMA.16816.F32 R68, R12.reuse, R60, RZ ;  /* 0x0000003c0c44723c */ /* 0x040fec00000018ff */
[----:B------:R-:W-:Y:S01]  /*2970*/  HMMA.16816.F32 R12, R12, R62, RZ ;  /* 0x0000003e0c0c723c */ /* 0x000fe200000018ff */
[----:B------:R-:W-:Y:S05]  /*2980*/  LDSM.16.M88.4 R60, [R195+0xd800] ;  /* 0x00d80000c33c783b */ /* 0x000fea0000000200 */
[C---:B------:R-:W-:Y:S06]  /*2990*/  HMMA.16816.F32 R40, R52.reuse, R44, R40 ;  /* 0x0000002c3428723c */ /* 0x040fec0000001828 */
[C---:B------:R-:W-:Y:S01]  /*29a0*/  HMMA.16816.F32 R36, R52.reuse, R46, R36 ;  /* 0x0000002e3424723c */ /* 0x040fe20000001824 */
[----:B------:R-:W3:Y:S05]  /*29b0*/  LDSM.16.M88.4 R44, [R195+0xd000] ;  /* 0x00d00000c32c783b */ /* 0x000eea0000000200 */
[C---:B------:R-:W-:Y:S06]  /*29c0*/  HMMA.16816.F32 R32, R52.reuse, R48, R32 ;  /* 0x000000303420723c */ /* 0x040fec0000001820 */
[C---:B------:R-:W-:Y:S01]  /*29d0*/  HMMA.16816.F32 R28, R52.reuse, R50, R28 ;  /* 0x00000032341c723c */ /* 0x040fe2000000181c */
[----:B------:R-:W-:Y:S05]  /*29e0*/  LDSM.16.M88.4 R48, [R197] ;  /* 0x00000000c530783b */ /* 0x000fea0000000200 */
[C---:B-1----:R-:W-:Y:S06]  /*29f0*/  HMMA.16816.F32 R24, R52.reuse, R8, R24 ;  /* 0x000000083418723c */ /* 0x042fec0000001818 */
[C---:B------:R-:W-:Y:S01]  /*2a00*/  HMMA.16816.F32 R20, R52.reuse, R10, R20 ;  /* 0x0000000a3414723c */ /* 0x040fe20000001814 */
[----:B------:R-:W1:Y:S05]  /*2a10*/  LDSM.16.M88.4 R8, [R188] ;  /* 0x00000000bc08783b */ /* 0x000e6a0000000200 */
[C---:B--2---:R-:W-:Y:S06]  /*2a20*/  HMMA.16816.F32 R68, R52.reuse, R56, R68 ;  /* 0x000000383444723c */ /* 0x044fec0000001844 */
        /* <DEDUP_REMOVED lines=10> */
[----:B------:R-:W-:Y:S01]  /*2ad0*/  HMMA.16816.F32 R20, R64, R46, R20 ;  /* 0x0000002e4014723c */ /* 0x000fe20000001814 */
[----:B------:R-:W3:Y:S05]  /*2ae0*/  LDSM.16.M88.4 R44, [R201+0xe000] ;  /* 0x00e00000c92c783b */ /* 0x000eea0000000200 */
[C---:B-1----:R-:W-:Y:S06]  /*2af0*/  HMMA.16816.F32 R40, R48.reuse, R8, R40 ;  /* 0x000000083028723c */ /* 0x042fec0000001828 */
[----:B------:R-:W-:Y:S01]  /*2b00*/  HMMA.16816.F32 R36, R48, R10, R36 ;  /* 0x0000000a3024723c */ /* 0x000fe20000001824 */
[----:B------:R-:W1:Y:S05]  /*2b10*/  LDSM.16.M88.4 R8, [R201+0xf000] ;  /* 0x00f00000c908783b */ /* 0x000e6a0000000200 */
[C---:B------:R-:W-:Y:S06]  /*2b20*/  HMMA.16816.F32 R68, R64.reuse, R60, R68 ;  /* 0x0000003c4044723c */ /* 0x040fec0000001844 */
[----:B------:R-:W-:Y:S01]  /*2b30*/  HMMA.16816.F32 R64, R64, R62, R12 ;  /* 0x0000003e4040723c */ /* 0x000fe2000000180c */
[----:B------:R-:W5:Y:S04]  /*2b40*/  LDSM.16.M88.4 R12, [R201+0xe800] ;  /* 0x00e80000c90c783b */ /* 0x000f680000000200 */
[----:B------:R-:W-:Y:S01]  /*2b50*/  LDSM.16.M88.4 R60, [R199+0x2800] ;  /* 0x00280000c73c783b */ /* 0x000fe20000000200 */
[C---:B--2---:R-:W-:Y:S06]  /*2b60*/  HMMA.16816.F32 R32, R48.reuse, R56, R32 ;  /* 0x000000383020723c */ /* 0x044fec0000001820 */
[C---:B------:R-:W-:Y:S01]  /*2b70*/  HMMA.16816.F32 R28, R48.reuse, R58, R28 ;  /* 0x0000003a301c723c */ /* 0x040fe2000000181c */
[----:B------:R-:W-:Y:S05]  /*2b80*/  LDSM.16.M88.4 R56, [R199+0x2000] ;  /* 0x00200000c738783b */ /* 0x000fea0000000200 */
[C---:B----4-:R-:W-:Y:S06]  /*2b90*/  HMMA.16816.F32 R24, R48.reuse, R16, R24 ;  /* 0x000000103018723c */ /* 0x050fec0000001818 */
[C---:B------:R-:W-:Y:S01]  /*2ba0*/  HMMA.16816.F32 R20, R48.reuse, R18, R20 ;  /* 0x000000123014723c */ /* 0x040fe20000001814 */
[----:B------:R-:W2:Y:S05]  /*2bb0*/  LDSM.16.M88.4 R16, [R200+0x4000] ;  /* 0x00400000c810783b */ /* 0x000eaa0000000200 */
[C---:B------:R-:W-:Y:S06]  /*2bc0*/  HMMA.16816.F32 R68, R48.reuse, R52, R68 ;  /* 0x000000343044723c */ /* 0x040fec0000001844 */
[----:B------:R-:W-:Y:S01]  /*2bd0*/  HMMA.16816.F32 R64, R48, R54, R64 ;  /* 0x000000363040723c */ /* 0x000fe20000001840 */
[----:B------:R-:W4:Y:S04]  /*2be0*/  LDSM.16.M88.4 R52, [R199+0x3000] ;  /* 0x00300000c734783b */ /* 0x000f280000000200 */
[----:B------:R-:W-:Y:S01]  /*2bf0*/  LDSM.16.M88.4 R48, [R198+0x4000] ;  /* 0x00400000c630783b */ /* 0x000fe20000000200 */
[C---:B---3--:R-:W-:Y:S06]  /*2c00*/  HMMA.16816.F32 R40, R72.reuse, R44, R40 ;  /* 0x0000002c4828723c */ /* 0x048fec0000001828 */
[C---:B------:R-:W-:Y:S01]  /*2c10*/  HMMA.16816.F32 R36, R72.reuse, R46, R36 ;  /* 0x0000002e4824723c */ /* 0x040fe20000001824 */
[----:B------:R-:W3:Y:S05]  /*2c20*/  LDSM.16.M88.4 R44, [R199+0x3800] ;  /* 0x00380000c72c783b */ /* 0x000eea0000000200 */
        /* <DEDUP_REMOVED lines=8> */
[----:B------:R-:W-:Y:S04]  /*2cb0*/  LDSM.16.M88.4 R76, [R188+0x2000] ;  /* 0x00200000bc4c783b */ /* 0x000fe80000000200 */
[----:B------:R-:W-:Y:S01]  /*2cc0*/  LDSM.16.M88.4 R72, [R188+0x3800] ;  /* 0x00380000bc48783b */ /* 0x000fe20000000200 */
[C---:B--2---:R-:W-:Y:S06]  /*2cd0*/  HMMA.16816.F32 R40, R16.reuse, R56, R40 ;  /* 0x000000381028723c */ /* 0x044fec0000001828 */
[C---:B------:R-:W-:Y:S01]  /*2ce0*/  HMMA.16816.F32 R36, R16.reuse, R58, R36 ;  /* 0x0000003a1024723c */ /* 0x040fe20000001824 */
[----:B------:R-:W2:Y:S05]  /*2cf0*/  LDSM.16.M88.4 R56, [R195+0xf000] ;  /* 0x00f00000c338783b */ /* 0x000eaa0000000200 */
[C---:B------:R-:W-:Y:S06]  /*2d00*/  HMMA.16816.F32 R32, R16.reuse, R60, R32 ;  /* 0x0000003c1020723c */ /* 0x040fec0000001820 */
[C---:B------:R-:W-:Y:S01]  /*2d10*/  HMMA.16816.F32 R28, R16.reuse, R62, R28 ;  /* 0x0000003e101c723c */ /* 0x040fe2000000181c */
[----:B------:R-:W2:Y:S05]  /*2d20*/  LDSM.16.M88.4 R60, [R197+0x4000] ;  /* 0x00400000c53c783b */ /* 0x000eaa0000000200 */
[C---:B----4-:R-:W-:Y:S06]  /*2d30*/  HMMA.16816.F32 R24, R16.reuse, R52, R24 ;  /* 0x000000341018723c */ /* 0x050fec0000001818 */
[C---:B------:R-:W-:Y:S01]  /*2d40*/  HMMA.16816.F32 R20, R16.reuse, R54, R20 ;  /* 0x000000361014723c */ /* 0x040fe20000001814 */
[----:B------:R-:W4:Y:S05]  /*2d50*/  LDSM.16.M88.4 R52, [R195+0xf800] ;  /* 0x00f80000c334783b */ /* 0x000f2a0000000200 */
[C---:B---3--:R-:W-:Y:S06]  /*2d60*/  HMMA.16816.F32 R68, R16.reuse, R44, R68 ;  /* 0x0000002c1044723c */ /* 0x048fec0000001844 */
[----:B------:R-:W-:Y:S01]  /*2d70*/  HMMA.16816.F32 R64, R16, R46, R64 ;  /* 0x0000002e1040723c */ /* 0x000fe20000001840 */
[----:B------:R-:W3:Y:S04]  /*2d80*/  LDSM.16.M88.4 R16, [R188+0x2800] ;  /* 0x00280000bc10783b */ /* 0x000ee80000000200 */
[----:B------:R-:W-:Y:S01]  /*2d90*/  LDSM.16.M88.4 R44, [R202+0x8000] ;  /* 0x00800000ca2c783b */ /* 0x000fe20000000200 */
[C---:B-1----:R-:W-:Y:S06]  /*2da0*/  HMMA.16816.F32 R40, R48.reuse, R8, R40 ;  /* 0x000000083028723c */ /* 0x042fec0000001828 */
[C---:B------:R-:W-:Y:S01]  /*2db0*/  HMMA.16816.F32 R36, R48.reuse, R10, R36 ;  /* 0x0000000a3024723c */ /* 0x040fe20000001824 */
[----:B------:R-:W1:Y:S05]  /*2dc0*/  LDSM.16.M88.4 R8, [R188+0x3000] ;  /* 0x00300000bc08783b */ /* 0x000e6a0000000200 */
[C---:B-----5:R-:W-:Y:S06]  /*2dd0*/  HMMA.16816.F32 R32, R48.reuse, R12, R32 ;  /* 0x0000000c3020723c */ /* 0x060fec0000001820 */
[C---:B------:R-:W-:Y:S01]  /*2de0*/  HMMA.16816.F32 R28, R48.reuse, R14, R28 ;  /* 0x0000000e301c723c */ /* 0x040fe2000000181c */
[----:B------:R-:W5:Y:S05]  /*2df0*/  LDSM.16.M88.4 R12, [R201+0x10000] ;  /* 0x01000000c90c783b */ /* 0x000f6a0000000200 */
[C---:B--2---:R-:W-:Y:S06]  /*2e00*/  HMMA.16816.F32 R24, R48.reuse, R56, R24 ;  /* 0x000000383018723c */ /* 0x044fec0000001818 */
[----:B------:R-:W-:Y:S01]  /*2e10*/  HMMA.16816.F32 R20, R48, R58, R20 ;  /* 0x0000003a3014723c */ /* 0x000fe20000001814 */
[----:B------:R-:W2:Y:S05]  /*2e20*/  LDSM.16.M88.4 R56, [R201+0x10800] ;  /* 0x01080000c938783b */ /* 0x000eaa0000000200 */
[----:B------:R-:W-:Y:S06]  /*2e30*/  HMMA.16816.F32 R40, R60, R76, R40 ;  /* 0x0000004c3c28723c */ /* 0x000fec0000001828 */
[C---:B----4-:R-:W-:Y:S06]  /*2e40*/  HMMA.16816.F32 R68, R48.reuse, R52, R68 ;  /* 0x000000343044723c */ /* 0x050fec0000001844 */
[----:B------:R-:W-:Y:S01]  /*2e50*/  HMMA.16816.F32 R64, R48, R54, R64 ;  /* 0x000000363040723c */ /* 0x000fe20000001840 */
[----:B------:R-:W-:Y:S04]  /*2e60*/  LDSM.16.M88.4 R52, [R201+0x11000] ;  /* 0x01100000c934783b */ /* 0x000fe80000000200 */
[----:B------:R-:W-:Y:S01]  /*2e70*/  LDSM.16.M88.4 R48, [R201+0x11800] ;  /* 0x01180000c930783b */ /* 0x000fe20000000200 */
[C---:B------:R-:W-:Y:S03]  /*2e80*/  HMMA.16816.F32 R36, R60.reuse, R78, R36 ;  /* 0x0000004e3c24723c */ /* 0x040fe60000001824 */
[----:B------:R-:W-:Y:S03]  /*2e90*/  LDSM.16.M88.4 R76, [R200+0x8000] ;  /* 0x00800000c84c783b */ /* 0x000fe60000000200 */
[C---:B---3--:R-:W-:Y:S06]  /*2ea0*/  HMMA.16816.F32 R32, R60.reuse, R16, R32 ;  /* 0x000000103c20723c */ /* 0x048fec0000001820 */
[C---:B------:R-:W-:Y:S01]  /*2eb0*/  HMMA.16816.F32 R28, R60.reuse, R18, R28 ;  /* 0x000000123c1c723c */ /* 0x040fe2000000181c */
[----:B------:R-:W3:Y:S05]  /*2ec0*/  LDSM.16.M88.4 R16, [R199+0x4000] ;  /* 0x00400000c710783b */ /* 0x000eea0000000200 */
[C---:B-1----:R-:W-:Y:S06]  /*2ed0*/  HMMA.16816.F32 R24, R60.reuse, R8, R24 ;  /* 0x000000083c18723c */ /* 0x042fec0000001818 */
[----:B------:R-:W-:Y:S01]  /*2ee0*/  HMMA.16816.F32 R20, R60, R10, R20 ;  /* 0x0000000a3c14723c */ /* 0x000fe20000001814 */
[----:B------:R-:W1:Y:S05]  /*2ef0*/  LDSM.16.M88.4 R8, [R199+0x4800] ;  /* 0x00480000c708783b */ /* 0x000e6a0000000200 */
[----:B-----5:R-:W-:Y:S06]  /*2f00*/  HMMA.16816.F32 R40, R44, R12, R40 ;  /* 0x0000000c2c28723c */ /* 0x020fec0000001828 */
[C---:B------:R-:W-:Y:S06]  /*2f10*/  HMMA.16816.F32 R68, R60.reuse, R72, R68 ;  /* 0x000000483c44723c */ /* 0x040fec0000001844 */
[----:B------:R-:W-:Y:S01]  /*2f20*/  HMMA.16816.F32 R64, R60, R74, R64 ;  /* 0x0000004a3c40723c */ /* 0x000fe20000001840 */
[----:B------:R-:W-:Y:S04]  /*2f30*/  LDSM.16.M88.4 R60, [R198+0x8000] ;  /* 0x00800000c63c783b */ /* 0x000fe80000000200 */
[----:B------:R-:W-:Y:S01]  /*2f40*/  LDSM.16.M88.4 R72, [R199+0x5800] ;  /* 0x00580000c748783b */ /* 0x000fe20000000200 */
[C---:B------:R-:W-:Y:S03]  /*2f50*/  HMMA.16816.F32 R36, R44.reuse, R14, R36 ;  /* 0x0000000e2c24723c */ /* 0x040fe60000001824 */
[----:B------:R-:W-:Y:S03]  /*2f60*/  LDSM.16.M88.4 R12, [R199+0x5000] ;  /* 0x00500000c70c783b */ /* 0x000fe60000000200 */
[C---:B--2---:R-:W-:Y:S06]  /*2f70*/  HMMA.16816.F32 R32, R44.reuse, R56, R32 ;  /* 0x000000382c20723c */ /* 0x044fec0000001820 */
[----:B------:R-:W-:Y:S01]  /*2f80*/  HMMA.16816.F32 R28, R44, R58, R28 ;  /* 0x0000003a2c1c723c */ /* 0x000fe2000000181c */
[----:B------:R-:W2:Y:S05]  /*2f90*/  LDSM.16.M88.4 R56, [R195+0x10000] ;  /* 0x01000000c338783b */ /* 0x000eaa0000000200 */
[----:B---3--:R-:W-:Y:S06]  /*2fa0*/  HMMA.16816.F32 R40, R76, R16, R40 ;  /* 0x000000104c28723c */ /* 0x008fec0000001828 */
[C---:B------:R-:W-:Y:S06]  /*2fb0*/  HMMA.16816.F32 R24, R44.reuse, R52, R24 ;  /* 0x000000342c18723c */ /* 0x040fec0000001818 */
[----:B------:R-:W-:Y:S01]  /*2fc0*/  HMMA.16816.F32 R20, R44, R54, R20 ;  /* 0x000000362c14723c */ /* 0x000fe20000001814 */
[----:B------:R-:W3:Y:S05]  /*2fd0*/  LDSM.16.M88.4 R52, [R195+0x10800] ;  /* 0x01080000c334783b */ /* 0x000eea0000000200 */
[C---:B------:R-:W-:Y:S01]  /*2fe0*/  HMMA.16816.F32 R36, R76.reuse, R18, R36 ;  /* 0x000000124c24723c */ /* 0x040fe20000001824 */
[----:B------:R-:W-:Y:S05]  /*2ff0*/  LDSM.16.M88.4 R16, [R188+0x4000] ;  /* 0x00400000bc10783b */ /* 0x000fea0000000200 */
[C---:B-1----:R-:W-:Y:S06]  /*3000*/  HMMA.16816.F32 R32, R76.reuse, R8, R32 ;  /* 0x000000084c20723c */ /* 0x042fec0000001820 */
[----:B------:R-:W-:Y:S01]  /*3010*/  HMMA.16816.F32 R28, R76, R10, R28 ;  /* 0x0000000a4c1c723c */ /* 0x000fe2000000181c */
[----:B------:R-:W1:Y:S05]  /*3020*/  LDSM.16.M88.4 R8, [R197+0x8000] ;  /* 0x00800000c508783b */ /* 0x000e6a0000000200 */
[C---:B------:R-:W-:Y:S06]  /*3030*/  HMMA.16816.F32 R68, R44.reuse, R48, R68 ;  /* 0x000000302c44723c */ /* 0x040fec0000001844 */
[----:B------:R-:W-:Y:S01]  /*3040*/  HMMA.16816.F32 R64, R44, R50, R64 ;  /* 0x000000322c40723c */ /* 0x000fe20000001840 */
[----:B------:R-:W4:Y:S04]  /*3050*/  LDSM.16.M88.4 R48, [R195+0x11000] ;  /* 0x01100000c330783b */ /* 0x000f280000000200 */
[----:B------:R-:W5:Y:S01]  /*3060*/  LDSM.16.M88.4 R44, [R195+0x11800] ;  /* 0x01180000c32c783b */ /* 0x000f620000000200 */
[----:B--2---:R-:W-:Y:S06]  /*3070*/  HMMA.16816.F32 R40, R60, R56, R40 ;  /* 0x000000383c28723c */ /* 0x004fec0000001828 */
[C---:B------:R-:W-:Y:S06]  /*3080*/  HMMA.16816.F32 R24, R76.reuse, R12, R24 ;  /* 0x0000000c4c18723c */ /* 0x040fec0000001818 */
[C---:B------:R-:W-:Y:S01]  /*3090*/  HMMA.16816.F32 R20, R76.reuse, R14, R20 ;  /* 0x0000000e4c14723c */ /* 0x040fe20000001814 */
[----:B------:R-:W2:Y:S05]  /*30a0*/  LDSM.16.M88.4 R12, [R188+0x4800] ;  /* 0x00480000bc0c783b */ /* 0x000eaa0000000200 */
[C---:B------:R-:W-:Y:S06]  /*30b0*/  HMMA.16816.F32 R68, R76.reuse, R72, R68 ;  /* 0x000000484c44723c */ /* 0x040fec0000001844 */
[----:B------:R-:W-:Y:S06]  /*30c0*/  HMMA.16816.F32 R64, R76, R74, R64 ;  /* 0x0000004a4c40723c */ /* 0x000fec0000001840 */
[----:B---3--:R-:W-:Y:S06]  /*30d0*/  HMMA.16816.F32 R32, R60, R52, R32 ;  /* 0x000000343c20723c */ /* 0x008fec0000001820 */
[----:B-1----:R-:W-:Y:S06]  /*30e0*/  HMMA.16816.F32 R40, R8, R16, R40 ;  /* 0x000000100828723c */ /* 0x002fec0000001828 */
[C---:B------:R-:W-:Y:S01]  /*30f0*/  HMMA.16816.F32 R36, R60.reuse, R58, R36 ;  /* 0x0000003a3c24723c */ /* 0x040fe20000001824 */
[----:B------:R-:W-:Y:S01]  /*3100*/  LOP3.LUT R17, R6, 0xffffffe0, RZ, 0xc0, !PT ;  /* 0xffffffe006117812 */ /* 0x000fe200078ec0ff */
[----:B------:R-:W1:Y:S04]  /*3110*/  LDSM.16.M88.4 R56, [R188+0x5000] ;  /* 0x00500000bc38783b */ /* 0x000e680000000200 */
[----:B----4-:R-:W-:Y:S01]  /*3120*/  HMMA.16816.F32 R24, R60, R48, R24 ;  /* 0x000000303c18723c */ /* 0x010fe20000001818 */
[----:B------:R-:W-:-:S05]  /*3130*/  IMAD.IADD R17, R4, 0x1, -R17 ;  /* 0x0000000104117824 */ /* 0x000fca00078e0a11 */
[----:B------:R-:W-:Y:S01]  /*3140*/  HMMA.16816.F32 R20, R60, R50, R20 ;  /* 0x000000323c14723c */ /* 0x000fe20000001814 */
[----:B------:R-:W3:Y:S01]  /*3150*/  LDSM.16.M88.4 R48, [R188+0x5800] ;  /* 0x00580000bc30783b */ /* 0x000ee20000000200 */
[----:B------:R-:W-:Y:S01]  /*3160*/  SHF.R.S32.HI R2, RZ, 0x1f, R17 ;  /* 0x0000001fff027819 */ /* 0x000fe20000011411 */
[----:B------:R-:W-:-:S04]  /*3170*/  DEPBAR.LE SB0, 0x0 ;  /* 0x000080000000791a */ /* 0x000fc80000000000 */
[----:B------:R-:W-:Y:S01]  /*3180*/  HMMA.16816.F32 R28, R60, R54, R28 ;  /* 0x000000363c1c723c */ /* 0x000fe2000000181c */
[----:B------:R-:W-:-:S04]  /*3190*/  LEA.HI R17, R2, R17, RZ, 0x2 ;  /* 0x0000001102117211 */ /* 0x000fc800078f10ff */
[----:B------:R-:W-:Y:S01]  /*31a0*/  SHF.R.S32.HI R2, RZ, 0x2, R17 ;  /* 0x00000002ff027819 */ /* 0x000fe20000011411 */
[----:B-----5:R-:W-:Y:S01]  /*31b0*/  HMMA.16816.F32 R68, R60, R44, R68 ;  /* 0x0000002c3c44723c */ /* 0x020fe20000001844 */
[----:B------:R-:W-:-:S04]  /*31c0*/  IMAD.U32 R17, RZ, RZ, UR19 ;  /* 0x00000013ff117e24 */ /* 0x000fc8000f8e00ff */
[----:B------:R-:W-:Y:S01]  /*31d0*/  IMAD R17, R17, 0x40, R214 ;  /* 0x0000004011117824 */ /* 0x000fe200078e02d6 */
[----:B------:R-:W-:Y:S06]  /*31e0*/  HMMA.16816.F32 R64, R60, R46, R64 ;  /* 0x0000002e3c40723c */ /* 0x000fec0000001840 */
[C---:B--2---:R-:W-:Y:S06]  /*31f0*/  HMMA.16816.F32 R32, R8.reuse, R12, R32 ;  /* 0x0000000c0820723c */ /* 0x044fec0000001820 */
[----:B------:R-:W-:Y:S01]  /*3200*/  HMMA.16816.F32 R36, R8, R18, R36 ;  /* 0x000000120824723c */ /* 0x000fe20000001824 */
[----:B------:R-:W-:-:S04]  /*3210*/  LEA R13, R81, UR24, 0x4 ;  /* 0x00000018510d7c11 */ /* 0x000fc8000f8e20ff */
[----:B------:R-:W-:Y:S01]  /*3220*/  IADD3 R13, R13, 0x1, R2 ;  /* 0x000000010d0d7810 */ /* 0x000fe20007ffe002 */
[----:B------:R-:W-:Y:S01]  /*3230*/  IMAD.U32 R2, RZ, RZ, UR25 ;  /* 0x00000019ff027e24 */ /* 0x000fe2000f8e00ff */
[----:B------:R-:W-:Y:S01]  /*3240*/  HMMA.16816.F32 R28, R8, R14, R28 ;  /* 0x0000000e081c723c */ /* 0x000fe2000000181c */
[----:B------:R-:W-:-:S03]  /*3250*/  VIADD R19, R17, 0x28 ;  /* 0x0000002811137836 */ /* 0x000fc60000000000 */
[----:B------:R-:W-:Y:S02]  /*3260*/  IADD3 R13, R2, -UR17, R13 ;  /* 0x80000011020d7c10 */ /* 0x000fe4000fffe00d */
[C---:B-1----:R-:W-:Y:S01]  /*3270*/  HMMA.16816.F32 R24, R8.reuse, R56, R24 ;  /* 0x000000380818723c */ /* 0x042fe20000001818 */
[----:B------:R-:W-:Y:S02]  /*3280*/  VIADD R15, R17, 0x1 ;  /* 0x00000001110f7836 */ /* 0x000fe40000000000 */
[----:B------:R-:W-:Y:S01]  /*3290*/  VIADD R13, R13, UR21 ;  /* 0x000000150d0d7c36 */ /* 0x000fe20008000000 */
[----:B------:R-:W-:Y:S02]  /*32a0*/  UMOV UR21, UR19 ;  /* 0x0000001300157c82 */ /* 0x000fe40008000000 */
[----:B------:R-:W-:Y:S01]  /*32b0*/  I2FP.F32.S32 R4, R15 ;  /* 0x0000000f00047245 */ /* 0x000fe20000201400 */
[----:B------:R-:W-:Y:S01]  /*32c0*/  HMMA.16816.F32 R20, R8, R58, R20 ;  /* 0x0000003a0814723c */ /* 0x000fe20000001814 */
[----:B------:R-:W-:-:S02]  /*32d0*/  VIMNMX R216, R13, UR25, PT ;  /* 0x000000190dd87c48 */ /* 0x000fc4000bfe0100 */
[----:B------:R-:W-:Y:S01]  /*32e0*/  VIADDMNMX R2, R13, 0x8, R2, PT ;  /* 0x000000080d027846 */ /* 0x000fe20003800102 */
[C---:B------:R-:W-:Y:S01]  /*32f0*/  FFMA.FTZ R41, R4.reuse, UR5, R41 ;  /* 0x0000000504297c23 */ /* 0x040fe20008010029 */
[----:B------:R-:W-:Y:S01]  /*3300*/  BAR.SYNC.DEFER_BLOCKING 0x0 ;  /* 0x0000000000007b1d */ /* 0x000fe20000010000 */
[C---:B---3--:R-:W-:Y:S01]  /*3310*/  HMMA.16816.F32 R68, R8.reuse, R48, R68 ;  /* 0x000000300844723c */ /* 0x048fe20000001844 */
[----:B------:R-:W-:Y:S01]  /*3320*/  ISETP.GE.AND P5, PT, R15, R216, PT ;  /* 0x000000d80f00720c */ /* 0x000fe20003fa6270 */
[----:B------:R-:W-:Y:S01]  /*3330*/  VIADD R13, R17, 0x9 ;  /* 0x00000009110d7836 */ /* 0x000fe20000000000 */
[----:B------:R-:W-:Y:S01]  /*3340*/  ISETP.GE.AND P2, PT, R15, R2, PT ;  /* 0x000000020f00720c */ /* 0x000fe20003f46270 */
[----:B------:R-:W-:Y:S01]  /*3350*/  VIADD R15, R17, 0x11 ;  /* 0x00000011110f7836 */ /* 0x000fe20000000000 */
[----:B------:R-:W-:Y:S01]  /*3360*/  FSEL R41, R41, -INF , !P5 ;  /* 0xff80000029297808 */ /* 0x000fe20006800000 */
[----:B------:R-:W-:Y:S01]  /*3370*/  HMMA.16816.F32 R64, R8, R50, R64 ;  /* 0x000000320840723c */ /* 0x000fe20000001840 */
[----:B------:R-:W-:Y:S01]  /*3380*/  I2FP.F32.S32 R12, R13 ;  /* 0x0000000d000c7245 */ /* 0x000fe20000201400 */
[----:B------:R-:W-:Y:S01]  /*3390*/  FFMA.FTZ R43, R4, UR5, R43 ;  /* 0x00000005042b7c23 */ /* 0x000fe2000801002b */
[----:B------:R-:W-:-:S02]  /*33a0*/  ISETP.GE.AND P0, PT, R13, R216, PT ;  /* 0x000000d80d00720c */ /* 0x000fc40003f06270 */
[----:B------:R-:W-:Y:S01]  /*33b0*/  ISETP.GE.AND P6, PT, R13, R2, PT ;  /* 0x000000020d00720c */ /* 0x000fe20003fc6270 */
[C---:B------:R-:W-:Y:S01]  /*33c0*/  FFMA.FTZ R37, R12.reuse, UR5, R37 ;  /* 0x000000050c257c23 */ /* 0x040fe20008010025 */
[C---:B------:R-:W-:Y:S02]  /*33d0*/  VIADD R11, R17.reuse, 0x8 ;  /* 0x00000008110b7836 */ /* 0x040fe40000000000 */
[----:B------:R-:W-:Y:S01]  /*33e0*/  FFMA.FTZ R12, R12, UR5, R39 ;  /* 0x000000050c0c7c23 */ /* 0x000fe20008010027 */
[----:B------:R-:W-:Y:S01]  /*33f0*/  VIADD R9, R17, 0x10 ;  /* 0x0000001011097836 */ /* 0x000fe20000000000 */
[----:B------:R-:W-:Y:S02]  /*3400*/  I2FP.F32.S32 R8, R15 ;  /* 0x0000000f00087245 */ /* 0x000fe40000201400 */
[C---:B------:R-:W-:Y:S02]  /*3410*/  ISETP.GE.AND P4, PT, R11.reuse, R216, PT ;  /* 0x000000d80b00720c */ /* 0x040fe40003f86270 */
[----:B------:R-:W-:-:S02]  /*3420*/  ISETP.GE.AND P1, PT, R11, R2, PT ;  /* 0x000000020b00720c */ /* 0x000fc40003f26270 */
[C---:B------:R-:W-:Y:S02]  /*3430*/  ISETP.GE.AND P3, PT, R9.reuse, R216, PT ;  /* 0x000000d80900720c */ /* 0x040fe40003f66270 */
[----:B------:R-:W-:Y:S02]  /*3440*/  ISETP.GE.AND P5, PT, R9, R2, PT ;  /* 0x000000020900720c */ /* 0x000fe40003fa6270 */
[----:B------:R-:W-:Y:S02]  /*3450*/  I2FP.F32.S32 R11, R11 ;  /* 0x0000000b000b7245 */ /* 0x000fe40000201400 */
[----:B------:R-:W-:Y:S02]  /*3460*/  I2FP.F32.S32 R9, R9 ;  /* 0x0000000900097245 */ /* 0x000fe40000201400 */
[----:B------:R-:W-:Y:S01]  /*3470*/  FSEL R37, R37, -INF , !P0 ;  /* 0xff80000025257808 */ /* 0x000fe20004000000 */
[C---:B------:R-:W-:Y:S01]  /*3480*/  FFMA.FTZ R14, R11.reuse, UR5, R38 ;  /* 0x000000050b0e7c23 */ /* 0x040fe20008010026 */
[----:B------:R-:W-:Y:S01]  /*3490*/  FFMA.FTZ R36, R11, UR5, R36 ;  /* 0x000000050b247c23 */ /* 0x000fe20008010024 */
[C---:B------:R-:W-:Y:S01]  /*34a0*/  FFMA.FTZ R13, R9.reuse, UR5, R32 ;  /* 0x00000005090d7c23 */ /* 0x040fe20008010020 */
[----:B------:R-:W-:Y:S01]  /*34b0*/  FFMA.FTZ R10, R9, UR5, R34 ;  /* 0x00000005090a7c23 */ /* 0x000fe20008010022 */
[C---:B------:R-:W-:Y:S01]  /*34c0*/  VIADD R9, R17.reuse, 0x18 ;  /* 0x0000001811097836 */ /* 0x040fe20000000000 */
[----:B------:R-:W-:Y:S01]  /*34d0*/  FSEL R14, R14, -INF , !P1 ;  /* 0xff8000000e0e7808 */ /* 0x000fe20004800000 */
[----:B------:R-:W-:Y:S01]  /*34e0*/  VIADD R11, R17, 0x19 ;  /* 0x00000019110b7836 */ /* 0x000fe20000000000 */
[----:B------:R-:W-:-:S02]  /*34f0*/  FSEL R12, R12, -INF , !P6 ;  /* 0xff8000000c0c7808 */ /* 0x000fc40007000000 */
[C---:B------:R-:W-:Y:S02]  /*3500*/  ISETP.GE.AND P1, PT, R9.reuse, R216, PT ;  /* 0x000000d80900720c */ /* 0x040fe40003f26270 */
[----:B------:R-:W-:Y:S02]  /*3510*/  ISETP.GE.AND P0, PT, R9, R2, PT ;  /* 0x000000020900720c */ /* 0x000fe40003f06270 */
[----:B------:R-:W-:Y:S02]  /*3520*/  I2FP.F32.S32 R9, R9 ;  /* 0x0000000900097245 */ /* 0x000fe40000201400 */
[----:B------:R-:W-:Y:S02]  /*3530*/  I2FP.F32.S32 R4, R11 ;  /* 0x0000000b00047245 */ /* 0x000fe40000201400 */
[----:B------:R-:W-:Y:S01]  /*3540*/  FSEL R13, R13, -INF , !P3 ;  /* 0xff8000000d0d7808 */ /* 0x000fe20005800000 */
[----:B------:R-:W-:Y:S01]  /*3550*/  FFMA.FTZ R6, R9, UR5, R30 ;  /* 0x0000000509067c23 */ /* 0x000fe2000801001e */
[----:B------:R-:W-:-:S02]  /*3560*/  FSEL R32, R43, -INF , !P2 ;  /* 0xff8000002b207808 */ /* 0x000fc40005000000 */
[----:B------:R-:W-:Y:S02]  /*3570*/  FSEL R39, R36, -INF , !P4 ;  /* 0xff80000024277808 */ /* 0x000fe40006000000 */
[C---:B------:R-:W-:Y:S02]  /*3580*/  ISETP.GE.AND P6, PT, R11.reuse, R216, PT ;  /* 0x000000d80b00720c */ /* 0x040fe40003fc6270 */
[----:B------:R-:W-:Y:S01]  /*3590*/  ISETP.GE.AND P3, PT, R11, R2, PT ;  /* 0x000000020b00720c */ /* 0x000fe20003f66270 */
[----:B------:R-:W-:Y:S01]  /*35a0*/  FFMA.FTZ R11, R9, UR5, R28 ;  /* 0x00000005090b7c23 */ /* 0x000fe2000801001c */
[C---:B------:R-:W-:Y:S01]  /*35b0*/  ISETP.GE.AND P2, PT, R15.reuse, R216, PT ;  /* 0x000000d80f00720c */ /* 0x040fe20003f46270 */
[----:B------:R-:W-:Y:S01]  /*35c0*/  FFMA.FTZ R9, R4, UR5, R29 ;  /* 0x0000000504097c23 */ /* 0x000fe2000801001d */
[----:B------:R-:W-:Y:S01]  /*35d0*/  ISETP.GE.AND P4, PT, R15, R2, PT ;  /* 0x000000020f00720c */ /* 0x000fe20003f86270 */
[----:B------:R-:W-:Y:S01]  /*35e0*/  FFMA.FTZ R15, R8, UR5, R33 ;  /* 0x00000005080f7c23 */ /* 0x000fe20008010021 */
[----:B------:R-:W-:-:S02]  /*35f0*/  VIADD R29, R17, 0x20 ;  /* 0x00000020111d7836 */ /* 0x000fc40000000000 */
[----:B------:R-:W-:Y:S01]  /*3600*/  FFMA.FTZ R4, R4, UR5, R31 ;  /* 0x0000000504047c23 */ /* 0x000fe2000801001f */
[----:B------:R-:W-:Y:S01]  /*3610*/  VIADD R31, R17, 0x21 ;  /* 0x00000021111f7836 */ /* 0x000fe20000000000 */
[----:B------:R-:W-:Y:S01]  /*3620*/  FSEL R10, R10, -INF , !P5 ;  /* 0xff8000000a0a7808 */ /* 0x000fe20006800000 */
[----:B------:R-:W-:Y:S01]  /*3630*/  FFMA.FTZ R8, R8, UR5, R35 ;  /* 0x0000000508087c23 */ /* 0x000fe20008010023 */
[----:B------:R-:W-:Y:S02]  /*3640*/  FSEL R15, R15, -INF , !P2 ;  /* 0xff8000000f0f7808 */ /* 0x000fe40005000000 */
[C---:B------:R-:W-:Y:S02]  /*3650*/  ISETP.GE.AND P5, PT, R29.reuse, R216, PT ;  /* 0x000000d81d00720c */ /* 0x040fe40003fa6270 */
[----:B------:R-:W-:Y:S02]  /*3660*/  ISETP.GE.AND P2, PT, R29, R2, PT ;  /* 0x000000021d00720c */ /* 0x000fe40003f46270 */
[----:B------:R-:W-:-:S02]  /*3670*/  I2FP.F32.S32 R29, R29 ;  /* 0x0000001d001d7245 */ /* 0x000fc40000201400 */
[----:B------:R-:W-:Y:S02]  /*3680*/  I2FP.F32.S32 R16, R31 ;  /* 0x0000001f00107245 */ /* 0x000fe40000201400 */
[----:B------:R-:W-:Y:S01]  /*3690*/  FSEL R6, R6, -INF , !P0 ;  /* 0xff80000006067808 */ /* 0x000fe20004000000 */
[----:B------:R-:W-:Y:S01]  /*36a0*/  FFMA.FTZ R24, R29, UR5, R24 ;  /* 0x000000051d187c23 */ /* 0x000fe20008010018 */
[----:B------:R-:W-:Y:S01]  /*36b0*/  FSEL R9, R9, -INF , !P6 ;  /* 0xff80000009097808 */ /* 0x000fe20007000000 */
[----:B------:R-:W-:Y:S01]  /*36c0*/  FFMA.FTZ R26, R29, UR5, R26 ;  /* 0x000000051d1a7c23 */ /* 0x000fe2000801001a */
[C---:B------:R-:W-:Y:S01]  /*36d0*/  ISETP.GE.AND P0, PT, R19.reuse, R216, PT ;  /* 0x000000d81300720c */ /* 0x040fe20003f06270 */
[----:B------:R-:W-:Y:S01]  /*36e0*/  FFMA.FTZ R159, R16, UR5, R25 ;  /* 0x00000005109f7c23 */ /* 0x000fe20008010019 */
[----:B------:R-:W-:Y:S01]  /*36f0*/  ISETP.GE.AND P6, PT, R19, R2, PT ;  /* 0x000000021300720c */ /* 0x000fe20003fc6270 */
[C---:B------:R-:W-:Y:S01]  /*3700*/  VIADD R29, R17.reuse, 0x29 ;  /* 0x00000029111d7836 */ /* 0x040fe20000000000 */
[----:B------:R-:W-:Y:S01]  /*3710*/  I2FP.F32.S32 R19, R19 ;  /* 0x0000001300137245 */ /* 0x000fe20000201400 */
[----:B------:R-:W-:Y:S01]  /*3720*/  VIADD R25, R17, 0x31 ;  /* 0x0000003111197836 */ /* 0x000fe20000000000 */
[----:B------:R-:W-:Y:S01]  /*3730*/  FSEL R8, R8, -INF , !P4 ;  /* 0xff80000008087808 */ /* 0x000fe20006000000 */
[----:B------:R-:W-:Y:S01]  /*3740*/  FFMA.FTZ R27, R16, UR5, R27 ;  /* 0x00000005101b7c23 */ /* 0x000fe2000801001b */
[----:B------:R-:W-:Y:S01]  /*3750*/  ISETP.GE.AND P4, PT, R31, R216, PT ;  /* 0x000000d81f00720c */ /* 0x000fe20003f86270 */
[C---:B------:R-:W-:Y:S01]  /*3760*/  FFMA.FTZ R20, R19.reuse, UR5, R20 ;  /* 0x0000000513147c23 */ /* 0x040fe20008010014 */
[----:B------:R-:W-:Y:S01]  /*3770*/  FFMA.FTZ R22, R19, UR5, R22 ;  /* 0x0000000513167c23 */ /* 0x000fe20008010016 */
[----:B------:R-:W-:Y:S01]  /*3780*/  VIADD R19, R17, 0x30 ;  /* 0x0000003011137836 */ /* 0x000fe20000000000 */
[----:B------:R-:W-:-:S02]  /*3790*/  I2FP.F32.S32 R18, R29 ;  /* 0x0000001d00127245 */ /* 0x000fc40000201400 */
[----:B------:R-:W-:Y:S02]  /*37a0*/  I2FP.F32.S32 R16, R25 ;  /* 0x0000001900107245 */ /* 0x000fe40000201400 */
[----:B------:R-:W-:Y:S01]  /*37b0*/  FSEL R162, R26, -INF , !P2 ;  /* 0xff8000001aa27808 */ /* 0x000fe20005000000 */
[----:B------:R-:W-:Y:S01]  /*37c0*/  FFMA.FTZ R21, R18, UR5, R21 ;  /* 0x0000000512157c23 */ /* 0x000fe20008010015 */
[----:B------:R-:W-:Y:S01]  /*37d0*/  FSEL R159, R159, -INF , !P4 ;  /* 0xff8000009f9f7808 */ /* 0x000fe20006000000 */
[----:B------:R-:W-:Y:S01]  /*37e0*/  FFMA.FTZ R71, R16, UR5, R71 ;  /* 0x0000000510477c23 */ /* 0x000fe20008010047 */
[----:B------:R-:W-:Y:S01]  /*37f0*/  FSEL R11, R11, -INF , !P1 ;  /* 0xff8000000b0b7808 */ /* 0x000fe20004800000 */
[----:B------:R-:W-:Y:S01]  /*3800*/  FFMA.FTZ R23, R18, UR5, R23 ;  /* 0x0000000512177c23 */ /* 0x000fe20008010017 */
[C---:B------:R-:W-:Y:S01]  /*3810*/  ISETP.GE.AND P2, PT, R19.reuse, R216, PT ;  /* 0x000000d81300720c */ /* 0x040fe20003f46270 */
[----:B------:R-:W-:Y:S01]  /*3820*/  FFMA.FTZ R69, R16, UR5, R69 ;  /* 0x0000000510457c23 */ /* 0x000fe20008010045 */
[----:B------:R-:W-:-:S02]  /*3830*/  ISETP.GE.AND P4, PT, R19, R2, PT ;  /* 0x000000021300720c */ /* 0x000fc40003f86270 */
[----:B------:R-:W-:Y:S02]  /*3840*/  ISETP.GE.AND P1, PT, R31, R2, PT ;  /* 0x000000021f00720c */ /* 0x000fe40003f26270 */
[----:B------:R-:W-:Y:S02]  /*3850*/  FSEL R4, R4, -INF , !P3 ;  /* 0xff80000004047808 */ /* 0x000fe40005800000 */
[----:B------:R-:W-:Y:S02]  /*3860*/  I2FP.F32.S32 R19, R19 ;  /* 0x0000001300137245 */ /* 0x000fe40000201400 */
[----:B------:R-:W-:Y:S02]  /*3870*/  ISETP.GE.AND P3, PT, R29, R216, PT ;  /* 0x000000d81d00720c */ /* 0x000fe40003f66270 */
[----:B------:R-:W-:Y:S01]  /*3880*/  FSEL R163, R20, -INF , !P0 ;  /* 0xff80000014a37808 */ /* 0x000fe20004000000 */
[----:B------:R-:W-:Y:S01]  /*3890*/  FFMA.FTZ R68, R19, UR5, R68 ;  /* 0x0000000513447c23 */ /* 0x000fe20008010044 */
[----:B------:R-:W-:Y:S01]  /*38a0*/  ISETP.GE.AND P0, PT, R25, R2, PT ;  /* 0x000000021900720c */ /* 0x000fe20003f06270 */
[----:B------:R-:W-:Y:S01]  /*38b0*/  FFMA.FTZ R70, R19, UR5, R70 ;  /* 0x0000000513467c23 */ /* 0x000fe20008010046 */
[----:B------:R-:W-:-:S02]  /*38c0*/  FSEL R206, R27, -INF , !P1 ;  /* 0xff8000001bce7808 */ /* 0x000fc40004800000 */
[----:B------:R-:W-:Y:S02]  /*38d0*/  FSEL R167, R24, -INF , !P5 ;  /* 0xff80000018a77808 */ /* 0x000fe40006800000 */
[----:B------:R-:W-:Y:S01]  /*38e0*/  ISETP.GE.AND P1, PT, R25, R216, PT ;  /* 0x000000d81900720c */ /* 0x000fe20003f26270 */
[----:B------:R-:W-:Y:S01]  /*38f0*/  VIADD R25, R17, 0x38 ;  /* 0x0000003811197836 */ /* 0x000fe20000000000 */
[----:B------:R-:W-:Y:S02]  /*3900*/  FSEL R166, R22, -INF , !P6 ;  /* 0xff80000016a67808 */ /* 0x000fe40007000000 */
[----:B------:R-:W-:Y:S02]  /*3910*/  FSEL R161, R21, -INF , !P3 ;  /* 0xff80000015a17808 */ /* 0x000fe40005800000 */
[----:B------:R-:W-:Y:S02]  /*3920*/  ISETP.GE.AND P5, PT, R29, R2, PT ;  /* 0x000000021d00720c */ /* 0x000fe40003fa6270 */
[----:B------:R-:W-:-:S02]  /*3930*/  I2FP.F32.S32 R19, R17 ;  /* 0x0000001100137245 */ /* 0x000fc40000201400 */
[C---:B------:R-:W-:Y:S02]  /*3940*/  ISETP.GE.AND P6, PT, R17.reuse, R216, PT ;  /* 0x000000d81100720c */ /* 0x040fe40003fc6270 */
[C---:B------:R-:W-:Y:S01]  /*3950*/  ISETP.GE.AND P3, PT, R17.reuse, R2, PT ;  /* 0x000000021100720c */ /* 0x040fe20003f66270 */
[----:B------:R-:W-:Y:S01]  /*3960*/  VIADD R17, R17, 0x39 ;  /* 0x0000003911117836 */ /* 0x000fe20000000000 */
[----:B------:R-:W-:Y:S01]  /*3970*/  FSEL R170, R71, -INF , !P0 ;  /* 0xff80000047aa7808 */ /* 0x000fe20004000000 */
[C---:B------:R-:W-:Y:S01]  /*3980*/  FFMA.FTZ R27, R19.reuse, UR5, R40 ;  /* 0x00000005131b7c23 */ /* 0x040fe20008010028 */
[----:B------:R-:W-:Y:S01]  /*3990*/  PLOP3.LUT P0, PT, PT, PT, UP0, 0x80, 0x0 ;  /* 0x000000000000781c */ /* 0x000fe20003f0f008 */
[----:B------:R-:W-:Y:S01]  /*39a0*/  FFMA.FTZ R26, R19, UR5, R42 ;  /* 0x00000005131a7c23 */ /* 0x000fe2000801002a */
[----:B------:R-:W-:Y:S02]  /*39b0*/  FSEL R204, R23, -INF , !P5 ;  /* 0xff80000017cc7808 */ /* 0x000fe40006800000 */
[----:B------:R-:W-:-:S02]  /*39c0*/  FSEL R179, R68, -INF , !P2 ;  /* 0xff80000044b37808 */ /* 0x000fc40005000000 */
[C---:B------:R-:W-:Y:S02]  /*39d0*/  ISETP.GE.AND P5, PT, R25.reuse, R216, PT ;  /* 0x000000d81900720c */ /* 0x040fe40003fa6270 */
[----:B------:R-:W-:Y:S02]  /*39e0*/  ISETP.GE.AND P2, PT, R25, R2, PT ;  /* 0x000000021900720c */ /* 0x000fe40003f46270 */
[----:B------:R-:W-:Y:S02]  /*39f0*/  I2FP.F32.S32 R25, R25 ;  /* 0x0000001900197245 */ /* 0x000fe40000201400 */
[----:B------:R-:W-:Y:S02]  /*3a00*/  I2FP.F32.S32 R16, R17 ;  /* 0x0000001100107245 */ /* 0x000fe40000201400 */
[----:B------:R-:W-:Y:S01]  /*3a10*/  FSEL R176, R70, -INF , !P4 ;  /* 0xff80000046b07808 */ /* 0x000fe20006000000 */
[----:B------:R-:W-:Y:S01]  /*3a20*/  FFMA.FTZ R64, R25, UR5, R64 ;  /* 0x0000000519407c23 */ /* 0x000fe20008010040 */
[----:B------:R-:W-:Y:S01]  /*3a30*/  FSEL R177, R69, -INF , !P1 ;  /* 0xff80000045b17808 */ /* 0x000fe20004800000 */
[----:B------:R-:W-:Y:S01]  /*3a40*/  FFMA.FTZ R66, R25, UR5, R66 ;  /* 0x0000000519427c23 */ /* 0x000fe20008010042 */
[C---:B------:R-:W-:Y:S01]  /*3a50*/  FFMA.FTZ R65, R16.reuse, UR5, R65 ;  /* 0x0000000510417c23 */ /* 0x040fe20008010041 */
[----:B------:R-:W-:Y:S01]  /*3a60*/  FFMA.FTZ R67, R16, UR5, R67 ;  /* 0x0000000510437c23 */ /* 0x000fe20008010043 */
[----:B------:R-:W-:-:S02]  /*3a70*/  ISETP.GE.AND P4, PT, R17, R216, PT ;  /* 0x000000d81100720c */ /* 0x000fc40003f86270 */
[----:B------:R-:W-:Y:S02]  /*3a80*/  ISETP.GE.AND P1, PT, R17, R2, PT ;  /* 0x000000021100720c */ /* 0x000fe40003f26270 */
[----:B------:R-:W-:Y:S02]  /*3a90*/  FSEL R171, R64, -INF , !P5 ;  /* 0xff80000040ab7808 */ /* 0x000fe40006800000 */
[----:B------:R-:W-:Y:S02]  /*3aa0*/  FSEL R168, R66, -INF , !P2 ;  /* 0xff80000042a87808 */ /* 0x000fe40005000000 */
[----:B------:R-:W-:Y:S02]  /*3ab0*/  FSEL R27, R27, -INF , !P6 ;  /* 0xff8000001b1b7808 */ /* 0x000fe40007000000 */
[----:B------:R-:W-:Y:S02]  /*3ac0*/  FSEL R26, R26, -INF , !P3 ;  /* 0xff8000001a1a7808 */ /* 0x000fe40005800000 */
[----:B------:R-:W-:-:S02]  /*3ad0*/  FSEL R169, R65, -INF , !P4 ;  /* 0xff80000041a97808 */ /* 0x000fc40006000000 */
        /* <DEDUP_REMOVED lines=64> */
.L_x_223:
[----:B------:R-:W-:Y:S05]  /*3ee0*/  BSYNC B0 ;  /* 0x0000000000007941 */ /* 0x000fea0003800000 */
.L_x_222:
[----:B------:R-:W0:Y:S02]  /*3ef0*/  LDGDEPBAR ;  /* 0x00000000000079af */ /* 0x000e240000000000 */
.L_x_221:
        /* <DEDUP_REMOVED lines=52> */
[C---:B------:R-:W-:Y:S01]  /*4240*/  FSETP.NEU.FTZ.AND P1, PT, R132.reuse, -INF , PT ;  /* 0xff8000008400780b */ /* 0x040fe20003f3d000 */
[----:B------:R-:W-:Y:S01]  /*4250*/  FMUL.FTZ R178, R132, UR19 ;  /* 0x0000001384b27c20 */ /* 0x000fe20008410000 */
[----:B--2---:R-:W-:Y:S01]  /*4260*/  FMNMX.FTZ R3, R16, R3, !PT ;  /* 0x0000000310037209 */ /* 0x004fe20007810000 */
[----:B------:R-:W-:Y:S03]  /*4270*/  LDSM.16.MT88.4 R120, [R193+0x16000] ;  /* 0x01600000c178783b */ /* 0x000fe60000004200 */
[----:B------:R-:W-:Y:S01]  /*4280*/  FSEL R178, R178, RZ, P1 ;  /* 0x000000ffb2b27208 */ /* 0x000fe20000800000 */
[C---:B------:R-:W-:Y:S01]  /*4290*/  FMUL.FTZ R165, R3.reuse, UR19 ;  /* 0x0000001303a57c20 */ /* 0x040fe20008410000 */
[----:B------:R-:W-:Y:S01]  /*42a0*/  FSETP.NEU.FTZ.AND P1, PT, R3, -INF , PT ;  /* 0xff8000000300780b */ /* 0x000fe20003f3d000 */
[----:B------:R-:W-:Y:S02]  /*42b0*/  LDSM.16.MT88.4 R16, [R192+0x14800] ;  /* 0x01480000c010783b */ /* 0x000fe40000004200 */
[--C-:B------:R-:W-:Y:S01]  /*42c0*/  FFMA.FTZ R154, R41, UR19, -R178.reuse ;  /* 0x00000013299a7c23 */ /* 0x100fe200080108b2 */
[----:B------:R-:W-:Y:S01]  /*42d0*/  FSEL R165, R165, RZ, P1 ;  /* 0x000000ffa5a57208 */ /* 0x000fe20000800000 */
[----:B------:R-:W1:Y:S01]  /*42e0*/  LDSM.16.MT88.4 R40, [R194+0x12000] ;  /* 0x01200000c228783b */ /* 0x000e620000004200 */
        /* <DEDUP_REMOVED lines=12> */
[--C-:B------:R-:W-:Y:S01]  /*43b0*/  FFMA.FTZ R148, R10, UR19, -R165.reuse ;  /* 0x000000130a947c23 */ /* 0x100fe200080108a5 */
[--C-:B------:R-:W-:Y:S01]  /*43c0*/  FFMA.FTZ R145, R8, UR19, -R165.reuse ;  /* 0x0000001308917c23 */ /* 0x100fe200080108a5 */
[----:B------:R-:W2:Y:S01]  /*43d0*/  LDSM.16.MT88.4 R12, [R194+0x12800] ;  /* 0x01280000c20c783b */ /* 0x000ea20000004200 */
[----:B------:R-:W3:Y:S01]  /*43e0*/  MUFU.EX2 R154, R154 ;  /* 0x0000009a009a7308 */ /* 0x000ee20000000800 */
[--C-:B------:R-:W-:Y:S01]  /*43f0*/  FFMA.FTZ R144, R6, UR19, -R165.reuse ;  /* 0x0000001306907c23 */ /* 0x100fe200080108a5 */
[--C-:B------:R-:W-:Y:S01]  /*4400*/  FFMA.FTZ R133, R4, UR19, -R165.reuse ;  /* 0x0000001304857c23 */ /* 0x100fe200080108a5 */
[----:B------:R-:W4:Y:S01]  /*4410*/  LDSM.16.MT88.4 R8, [R196+0x14800] ;  /* 0x01480000c408783b */ /* 0x000f220000004200 */
        /* <DEDUP_REMOVED lines=19> */
[----:B------:R-:W-:Y:S01]  /*4550*/  LDSM.16.MT88.4 R24, [R194+0x14800] ;  /* 0x01480000c218783b */ /* 0x000fe20000004200 */
[----:B------:R-:W-:Y:S01]  /*4560*/  MUFU.EX2 R156, R156 ;  /* 0x0000009c009c7308 */ /* 0x000fe20000000800 */
[--C-:B------:R-:W-:Y:S01]  /*4570*/  FFMA.FTZ R169, R176, UR19, -R165.reuse ;  /* 0x00000013b0a97c23 */ /* 0x100fe200080108a5 */
[--C-:B------:R-:W-:Y:S01]  /*4580*/  FFMA.FTZ R170, R170, UR19, -R165.reuse ;  /* 0x00000013aaaa7c23 */ /* 0x100fe200080108a5 */
[--C-:B------:R-:W-:Y:S01]  /*4590*/  FFMA.FTZ R168, R168, UR19, -R165.reuse ;  /* 0x00000013a8a87c23 */ /* 0x100fe200080108a5 */
[----:B------:R-:W-:Y:S01]  /*45a0*/  FFMA.FTZ R215, R164, UR19, -R165 ;  /* 0x00000013a4d77c23 */ /* 0x000fe200080108a5 */
[----:B------:R-:W-:-:S03]  /*45b0*/  FADD.FTZ R154, R155, R154 ;  /* 0x0000009a9b9a7221 */ /* 0x000fc60000010000 */
[----:B------:R-:W3:Y:S01]  /*45c0*/  MUFU.EX2 R157, R157 ;  /* 0x0000009d009d7308 */ /* 0x000ee20000000800 */
[----:B-----5:R-:W-:Y:S01]  /*45d0*/  F2FP.F16.F32.PACK_AB R114, R150, R153 ;  /* 0x000000999672723e */ /* 0x020fe200000000ff */
[----:B------:R-:W-:-:S04]  /*45e0*/  FADD.FTZ R153, R153, R154 ;  /* 0x0000009a99997221 */ /* 0x000fc80000010000 */
[----:B------:R-:W-:Y:S02]  /*45f0*/  FADD.FTZ R150, R150, R153 ;  /* 0x0000009996967221 */ /* 0x000fe40000010000 */
[----:B------:R-:W-:Y:S08]  /*4600*/  MUFU.EX2 R152, R152 ;  /* 0x0000009800987308 */ /* 0x000ff00000000800 */
[----:B------:R-:W5:Y:S01]  /*4610*/  MUFU.EX2 R151, R151 ;  /* 0x0000009700977308 */ /* 0x000f620000000800 */
[----:B---3--:R-:W-:Y:S01]  /*4620*/  F2FP.F16.F32.PACK_AB R113, R157, R156 ;  /* 0x0000009c9d71723e */ /* 0x008fe200000000ff */
[----:B------:R-:W-:-:S06]  /*4630*/  FADD.FTZ R157, R156, R157 ;  /* 0x0000009d9c9d7221 */ /* 0x000fcc0000010000 */
[----:B------:R-:W-:Y:S08]  /*4640*/  MUFU.EX2 R149, R149 ;  /* 0x0000009500957308 */ /* 0x000ff00000000800 */
[----:B------:R-:W3:Y:S01]  /*4650*/  MUFU.EX2 R146, R146 ;  /* 0x0000009200927308 */ /* 0x000ee20000000800 */
[----:B-----5:R-:W-:Y:S01]  /*4660*/  F2FP.F16.F32.PACK_AB R115, R151, R152 ;  /* 0x000000989773723e */ /* 0x020fe200000000ff */
[----:B------:R-:W-:-:S04]  /*4670*/  FADD.FTZ R152, R152, R157 ;  /* 0x0000009d98987221 */ /* 0x000fc80000010000 */
[----:B------:R-:W-:Y:S02]  /*4680*/  FADD.FTZ R151, R151, R152 ;  /* 0x0000009897977221 */ /* 0x000fe40000010000 */
[C---:B-1----:R-:W-:Y:S01]  /*4690*/  HMMA.16816.F32 R36, R112.reuse, R40, RZ ;  /* 0x000000287024723c */ /* 0x042fe200000018ff */
        /* <DEDUP_REMOVED lines=44> */
[----:B------:R-:W5:Y:S01]  /*4960*/  MUFU.EX2 R167, R167 ;  /* 0x000000a700a77308 */ /* 0x000f620000000800 */
[C---:B------:R-:W-:Y:S01]  /*4970*/  HMMA.16816.F32 R80, R4.reuse, R22, R80 ;  /* 0x000000160450723c */ /* 0x040fe20000001850 */
[----:B------:R-:W1:Y:S05]  /*4980*/  LDSM.16.MT88.4 R20, [R193+0x16800] ;  /* 0x01680000c114783b */ /* 0x000e6a0000004200 */
[C---:B------:R-:W-:Y:S01]  /*4990*/  HMMA.16816.F32 R84, R4.reuse, R16, R84 ;  /* 0x000000100454723c */ /* 0x040fe20000001854 */
[----:B------:R-:W-:Y:S05]  /*49a0*/  MUFU.EX2 R179, R179 ;  /* 0x000000b300b37308 */ /* 0x000fea0000000800 */
[----:B------:R-:W-:Y:S01]  /*49b0*/  HMMA.16816.F32 R88, R4, R18, R88 ;  /* 0x000000120458723c */ /* 0x000fe20000001858 */
[----:B------:R-:W4:Y:S02]  /*49c0*/  LDSM.16.MT88.4 R16, [R192+0x16800] ;  /* 0x01680000c010783b */ /* 0x000f240000004200 */
[----:B------:R-:W5:Y:S03]  /*49d0*/  MUFU.EX2 R204, R204 ;  /* 0x000000cc00cc7308 */ /* 0x000f660000000800 */
        /* <DEDUP_REMOVED lines=40> */
[----:B------:R-:W-:Y:S01]  /*4c60*/  HMMA.16816.F32 R112, R4, R18, R112 ;  /* 0x000000120470723c */ /* 0x000fe20000001870 */
[----:B------:R-:W4:Y:S06]  /*4c70*/  LDSM.16.MT88.4 R16, [R196+0x17000] ;  /* 0x01700000c410783b */ /* 0x000f2c0000004200 */
[----:B------:R-:W-:Y:S01]  /*4c80*/  F2FP.F16.F32.PACK_AB R4, R159, R158 ;  /* 0x0000009e9f04723e */ /* 0x000fe200000000ff */
[----:B------:R-:W-:Y:S01]  /*4c90*/  FADD.FTZ R158, R158, R147 ;  /* 0x000000939e9e7221 */ /* 0x000fe20000010000 */
[----:B------:R-:W-:Y:S01]  /*4ca0*/  F2FP.F16.F32.PACK_AB R5, R163, R162 ;  /* 0x000000a2a305723e */ /* 0x000fe200000000ff */
[----:B------:R-:W-:Y:S01]  /*4cb0*/  FADD.FTZ R162, R162, R133 ;  /* 0x00000085a2a27221 */ /* 0x000fe20000010000 */
[----:B------:R-:W-:Y:S01]  /*4cc0*/  F2FP.F16.F32.PACK_AB R6, R161, R160 ;  /* 0x000000a0a106723e */ /* 0x000fe200000000ff */
[----:B------:R-:W-:Y:S01]  /*4cd0*/  FADD.FTZ R159, R159, R158 ;  /* 0x0000009e9f9f7221 */ /* 0x000fe20000010000 */
[----:B-----5:R-:W-:Y:S01]  /*4ce0*/  F2FP.F16.F32.PACK_AB R7, R167, R166 ;  /* 0x000000a6a707723e */ /* 0x020fe200000000ff */
        /* <DEDUP_REMOVED lines=111> */
[----:B------:R-:W-:Y:S03]  /*53e0*/  @!P5 LDGSTS.E.BYPASS.LTC128B.128 [R203+0x12000], desc[UR22][R18.64] ;  /* 0x1200000012cbdfae */ /* 0x000fe6000b901d56 */
[C-C-:B------:R-:W-:Y:S01]  /*53f0*/  @!P4 LEA.HI.X R13, R16.reuse, R13, R0.reuse, 0x1, P1 ;  /* 0x0000000d100dc211 */ /* 0x140fe200008f0c00 */
[----:B------:R-:W-:Y:S02]  /*5400*/  @P4 STS.128 [R203+0x14000], RZ ;  /* 0x014000ffcb004388 */ /* 0x000fe40000000c00 */
[----:B------:R-:W2:Y:S01]  /*5410*/  @!P3 LDC.64 R4, c[0x0][0x220] ;  /* 0x00008800ff04bb82 */ /* 0x000ea20000000a00 */
        /* <DEDUP_REMOVED lines=22> */
[----:B--2---:R-:W-:-:S03]  /*5580*/  @!P3 LEA R22, P0, R14, R4, 0x1 ;  /* 0x000000040e16b211 */ /* 0x004fc600078008ff */
        /* <DEDUP_REMOVED lines=11> */
[----:B---3--:R-:W2:Y:S04]  /*5640*/  LDSM.16.M88.4 R12, [R201+0xc000] ;  /* 0x00c00000c90c783b */ /* 0x008ea80000000200 */
[----:B------:R-:W-:Y:S04]  /*5650*/  LDSM.16.M88.4 R24, [R200] ;  /* 0x00000000c818783b */ /* 0x000fe80000000200 */
[----:B------:R-:W-:Y:S04]  /*5660*/  LDSM.16.M88.4 R4, [R199] ;  /* 0x00000000c704783b */ /* 0x000fe80000000200 */
[----:B------:R-:W3:Y:S04]  /*5670*/  LDSM.16.M88.4 R152, [R201+0xc800] ;  /* 0x00c80000c998783b */ /* 0x000ee80000000200 */
[----:B------:R-:W4:Y:S04]  /*5680*/  LDSM.16.M88.4 R144, [R201+0xd000] ;  /* 0x00d00000c990783b */ /* 0x000f280000000200 */
[----:B------:R-:W5:Y:S04]  /*5690*/  LDSM.16.M88.4 R136, [R191] ;  /* 0x00000000bf88783b */ /* 0x000f680000000200 */
[----:B------:R-:W-:Y:S04]  /*56a0*/  LDSM.16.M88.4 R160, [R198] ;  /* 0x00000000c6a0783b */ /* 0x000fe80000000200 */
[----:B------:R-:W5:Y:S04]  /*56b0*/  LDSM.16.M88.4 R28, [R195+0xc000] ;  /* 0x00c00000c31c783b */ /* 0x000f680000000200 */
[----:B------:R-:W5:Y:S04]  /*56c0*/  LDSM.16.M88.4 R164, [R201+0xd800] ;  /* 0x00d80000c9a4783b */ /* 0x000f680000000200 */
[----:B------:R-:W5:Y:S01]  /*56d0*/  LDSM.16.M88.4 R32, [R190] ;  /* 0x00000000be20783b */ /* 0x000f620000000200 */
[C---:B--2---:R-:W-:Y:S03]  /*56e0*/  HMMA.16816.F32 R16, R204.reuse, R12, RZ ;  /* 0x0000000ccc10723c */ /* 0x044fe600000018ff */
[----:B-1----:R-:W1:Y:S04]  /*56f0*/  LDSM.16.M88.4 R20, [R195+0xc800] ;  /* 0x00c80000c314783b */ /* 0x002e680000000200 */
[----:B------:R-:W-:Y:S01]  /*5700*/  LDSM.16.M88.4 R176, [R197] ;  /* 0x00000000c5b0783b */ /* 0x000fe20000000200 */
[C---:B------:R-:W-:Y:S03]  /*5710*/  HMMA.16816.F32 R12, R204.reuse, R14, RZ ;  /* 0x0000000ecc0c723c */ /* 0x040fe600000018ff */
[----:B------:R-:W-:Y:S03]  /*5720*/  LDSM.16.M88.4 R168, [R189] ;  /* 0x00000000bda8783b */ /* 0x000fe60000000200 */
[C---:B---3--:R-:W-:Y:S01]  /*5730*/  HMMA.16816.F32 R156, R204.reuse, R152, RZ ;  /* 0x00000098cc9c723c */ /* 0x048fe200000018ff */
[----:B------:R-:W-:Y:S04]  /*5740*/  LDSM.16.M88.4 R8, [R195+0xd000] ;  /* 0x00d00000c308783b */ /* 0x000fe80000000200 */
[----:B------:R-:W-:Y:S01]  /*5750*/  LDSM.16.M88.4 R220, [R195+0xd800] ;  /* 0x00d80000c3dc783b */ /* 0x000fe20000000200 */
[----:B------:R-:W-:Y:S03]  /*5760*/  HMMA.16816.F32 R152, R204, R154, RZ ;  /* 0x0000009acc98723c */ /* 0x000fe600000018ff */
[----:B------:R-:W-:Y:S03]  /*5770*/  LDSM.16.M88.4 R224, [R188+0x1800] ;  /* 0x00180000bce0783b */ /* 0x000fe60000000200 */
[----:B------:R-:W-:Y:S01]  /*5780*/  HMMA.16816.F32 R16, R24, R4, R16 ;  /* 0x000000041810723c */ /* 0x000fe20000001810 */
[----:B------:R-:W0:Y:S05]  /*5790*/  LDGDEPBAR ;  /* 0x00000000000079af */ /* 0x000e2a0000000000 */
[----:B----4-:R-:W-:Y:S06]  /*57a0*/  HMMA.16816.F32 R148, R204, R144, RZ ;  /* 0x00000090cc94723c */ /* 0x010fec00000018ff */
[----:B------:R-:W-:Y:S01]  /*57b0*/  HMMA.16816.F32 R12, R24, R6, R12 ;  /* 0x00000006180c723c */ /* 0x000fe2000000180c */
[----:B------:R-:W2:Y:S05]  /*57c0*/  LDSM.16.M88.4 R4, [R188] ;  /* 0x00000000bc04783b */ /* 0x000eaa0000000200 */
[----:B------:R-:W-:Y:S06]  /*57d0*/  HMMA.16816.F32 R144, R204, R146, RZ ;  /* 0x00000092cc90723c */ /* 0x000fec00000018ff */
[----:B-----5:R-:W-:Y:S06]  /*57e0*/  HMMA.16816.F32 R156, R24, R136, R156 ;  /* 0x00000088189c723c */ /* 0x020fec000000189c */
[----:B------:R-:W-:Y:S06]  /*57f0*/  HMMA.16816.F32 R16, R160, R28, R16 ;  /* 0x0000001ca010723c */ /* 0x000fec0000001810 */
[C---:B------:R-:W-:Y:S06]  /*5800*/  HMMA.16816.F32 R140, R204.reuse, R164, RZ ;  /* 0x000000a4cc8c723c */ /* 0x040fec00000018ff */
[----:B------:R-:W-:Y:S01]  /*5810*/  HMMA.16816.F32 R204, R204, R166, RZ ;  /* 0x000000a6cccc723c */ /* 0x000fe200000018ff */
[----:B------:R-:W-:Y:S05]  /*5820*/  LDSM.16.M88.4 R164, [R202+0x4000] ;  /* 0x00400000caa4783b */ /* 0x000fea0000000200 */
[----:B------:R-:W-:Y:S01]  /*5830*/  HMMA.16816.F32 R152, R24, R138, R152 ;  /* 0x0000008a1898723c */ /* 0x000fe20000001898 */
[----:B------:R-:W3:Y:S05]  /*5840*/  LDSM.16.M88.4 R136, [R188+0x800] ;  /* 0x00080000bc88783b */ /* 0x000eea0000000200 */
[----:B------:R-:W-:Y:S01]  /*5850*/  HMMA.16816.F32 R12, R160, R30, R12 ;  /* 0x0000001ea00c723c */ /* 0x000fe2000000180c */
[----:B------:R-:W4:Y:S05]  /*5860*/  LDSM.16.M88.4 R28, [R201+0xe000] ;  /* 0x00e00000c91c783b */ /* 0x000f2a0000000200 */
[C---:B------:R-:W-:Y:S06]  /*5870*/  HMMA.16816.F32 R148, R24.reuse, R32, R148 ;  /* 0x000000201894723c */ /* 0x040fec0000001894 */
[----:B------:R-:W-:Y:S01]  /*5880*/  HMMA.16816.F32 R144, R24, R34, R144 ;  /* 0x000000221890723c */ /* 0x000fe20000001890 */
[----:B------:R-:W5:Y:S05]  /*5890*/  LDSM.16.M88.4 R32, [R188+0x1000] ;  /* 0x00100000bc20783b */ /* 0x000f6a0000000200 */
[----:B-1----:R-:W-:Y:S06]  /*58a0*/  HMMA.16816.F32 R156, R160, R20, R156 ;  /* 0x00000014a09c723c */ /* 0x002fec000000189c */
[----:B--2---:R-:W-:Y:S06]  /*58b0*/  HMMA.16816.F32 R16, R176, R4, R16 ;  /* 0x00000004b010723c */ /* 0x004fec0000001810 */
[----:B------:R-:W-:Y:S06]  /*58c0*/  HMMA.16816.F32 R204, R24, R170, R204 ;  /* 0x000000aa18cc723c */ /* 0x000fec00000018cc */
[----:B------:R-:W-:Y:S01]  /*58d0*/  HMMA.16816.F32 R152, R160, R22, R152 ;  /* 0x00000016a098723c */ /* 0x000fe20000001898 */
[----:B------:R-:W1:Y:S05]  /*58e0*/  LDSM.16.M88.4 R20, [R201+0xe800] ;  /* 0x00e80000c914783b */ /* 0x000e6a0000000200 */
[----:B------:R-:W-:Y:S01]  /*58f0*/  HMMA.16816.F32 R12, R176, R6, R12 ;  /* 0x00000006b00c723c */ /* 0x000fe2000000180c */
[----:B------:R-:W-:Y:S05]  /*5900*/  LDSM.16.M88.4 R4, [R187] ;  /* 0x00000000bb04783b */ /* 0x000fea0000000200 */
[----:B------:R-:W-:Y:S01]  /*5910*/  HMMA.16816.F32 R140, R24, R168, R140 ;  /* 0x000000a8188c723c */ /* 0x000fe2000000188c */
[----:B------:R-:W2:Y:S04]  /*5920*/  LDSM.16.M88.4 R24, [R200+0x4000] ;  /* 0x00400000c818783b */ /* 0x000ea80000000200 */
[----:B------:R-:W-:Y:S01]  /*5930*/  LDSM.16.M88.4 R168, [R201+0xf800] ;  /* 0x00f80000c9a8783b */ /* 0x000fe20000000200 */
[C---:B------:R-:W-:Y:S06]  /*5940*/  HMMA.16816.F32 R148, R160.reuse, R8, R148 ;  /* 0x00000008a094723c */ /* 0x040fec0000001894 */
[----:B------:R-:W-:Y:S01]  /*5950*/  HMMA.16816.F32 R144, R160, R10, R144 ;  /* 0x0000000aa090723c */ /* 0x000fe20000001890 */
[----:B------:R-:W2:Y:S05]  /*5960*/  LDSM.16.M88.4 R8, [R201+0xf000] ;  /* 0x00f00000c908783b */ /* 0x000eaa0000000200 */
[----:B---3--:R-:W-:Y:S06]  /*5970*/  HMMA.16816.F32 R156, R176, R136, R156 ;  /* 0x00000088b09c723c */ /* 0x008fec000000189c */
[----:B----4-:R-:W-:Y:S06]  /*5980*/  HMMA.16816.F32 R16, R164, R28, R16 ;  /* 0x0000001ca410723c */ /* 0x010fec0000001810 */
[----:B------:R-:W-:Y:S06]  /*5990*/  HMMA.16816.F32 R204, R160, R222, R204 ;  /* 0x000000dea0cc723c */ /* 0x000fec00000018cc */
[----:B------:R-:W-:Y:S01]  /*59a0*/  HMMA.16816.F32 R152, R176, R138, R152 ;  /* 0x0000008ab098723c */ /* 0x000fe20000001898 */
[----:B------:R-:W-:Y:S05]  /*59b0*/  LDSM.16.M88.4 R136, [R185] ;  /* 0x00000000b988783b */ /* 0x000fea0000000200 */
[----:B------:R-:W-:Y:S01]  /*59c0*/  HMMA.16816.F32 R12, R164, R30, R12 ;  /* 0x0000001ea40c723c */ /* 0x000fe2000000180c */
[----:B------:R-:W-:Y:S05]  /*59d0*/  LDSM.16.M88.4 R28, [R184] ;  /* 0x00000000b81c783b */ /* 0x000fea0000000200 */
[----:B------:R-:W-:Y:S01]  /*59e0*/  HMMA.16816.F32 R140, R160, R220, R140 ;  /* 0x000000dca08c723c */ /* 0x000fe2000000188c */
[----:B------:R-:W3:Y:S04]  /*59f0*/  LDSM.16.M88.4 R160, [R186] ;  /* 0x00000000baa0783b */ /* 0x000ee80000000200 */
[----:B------:R-:W-:Y:S01]  /*5a00*/  LDSM.16.M88.4 R220, [R198+0x4000] ;  /* 0x00400000c6dc783b */ /* 0x000fe20000000200 */
[C---:B-----5:R-:W-:Y:S06]  /*5a10*/  HMMA.16816.F32 R148, R176.reuse, R32, R148 ;  /* 0x00000020b094723c */ /* 0x060fec0000001894 */
[----:B------:R-:W-:Y:S01]  /*5a20*/  HMMA.16816.F32 R144, R176, R34, R144 ;  /* 0x00000022b090723c */ /* 0x000fe20000001890 */
[----:B------:R-:W4:Y:S05]  /*5a30*/  LDSM.16.M88.4 R32, [R195+0xe000] ;  /* 0x00e00000c320783b */ /* 0x000f2a0000000200 */
[----:B-1----:R-:W-:Y:S06]  /*5a40*/  HMMA.16816.F32 R156, R164, R20, R156 ;  /* 0x00000014a49c723c */ /* 0x002fec000000189c */
[----:B--2---:R-:W-:Y:S06]  /*5a50*/  HMMA.16816.F32 R16, R24, R4, R16 ;  /* 0x000000041810723c */ /* 0x004fec0000001810 */
[----:B------:R-:W-:Y:S06]  /*5a60*/  HMMA.16816.F32 R204, R176, R226, R204 ;  /* 0x000000e2b0cc723c */ /* 0x000fec00000018cc */
[----:B------:R-:W-:Y:S01]  /*5a70*/  HMMA.16816.F32 R152, R164, R22, R152 ;  /* 0x00000016a498723c */ /* 0x000fe20000001898 */
[----:B------:R-:W1:Y:S05]  /*5a80*/  LDSM.16.M88.4 R20, [R195+0xe800] ;  /* 0x00e80000c314783b */ /* 0x000e6a0000000200 */
[----:B------:R-:W-:Y:S01]  /*5a90*/  HMMA.16816.F32 R12, R24, R6, R12 ;  /* 0x00000006180c723c */ /* 0x000fe2000000180c */
[----:B------:R-:W-:Y:S05]  /*5aa0*/  LDSM.16.M88.4 R4, [R188+0x2000] ;  /* 0x00200000bc04783b */ /* 0x000fea0000000200 */
[----:B------:R-:W-:Y:S01]  /*5ab0*/  HMMA.16816.F32 R140, R176, R224, R140 ;  /* 0x000000e0b08c723c */ /* 0x000fe2000000188c */
[----:B------:R-:W2:Y:S04]  /*5ac0*/  LDSM.16.M88.4 R176, [R197+0x4000] ;  /* 0x00400000c5b0783b */ /* 0x000ea80000000200 */
[----:B------:R-:W-:Y:S01]  /*5ad0*/  LDSM.16.M88.4 R224, [R195+0xf800] ;  /* 0x00f80000c3e0783b */ /* 0x000fe20000000200 */
[C---:B------:R-:W-:Y:S06]  /*5ae0*/  HMMA.16816.F32 R148, R164.reuse, R8, R148 ;  /* 0x00000008a494723c */ /* 0x040fec0000001894 */
[----:B------:R-:W-:Y:S01]  /*5af0*/  HMMA.16816.F32 R144, R164, R10, R144 ;  /* 0x0000000aa490723c */ /* 0x000fe20000001890 */
[----:B------:R-:W5:Y:S05]  /*5b00*/  LDSM.16.M88.4 R8, [R195+0xf000] ;  /* 0x00f00000c308783b */ /* 0x000f6a0000000200 */
[----:B---3--:R-:W-:Y:S06]  /*5b10*/  HMMA.16816.F32 R156, R24, R160, R156 ;  /* 0x000000a0189c723c */ /* 0x008fec000000189c */
[----:B----4-:R-:W-:Y:S06]  /*5b20*/  HMMA.16816.F32 R16, R220, R32, R16 ;  /* 0x00000020dc10723c */ /* 0x010fec0000001810 */
[----:B------:R-:W-:Y:S06]  /*5b30*/  HMMA.16816.F32 R204, R164, R170, R204 ;  /* 0x000000aaa4cc723c */ /* 0x000fec00000018cc */
[----:B------:R-:W-:Y:S01]  /*5b40*/  HMMA.16816.F32 R152, R24, R162, R152 ;  /* 0x000000a21898723c */ /* 0x000fe20000001898 */
[----:B------:R-:W-:Y:S05]  /*5b50*/  LDSM.16.M88.4 R160, [R188+0x3800] ;  /* 0x00380000bca0783b */ /* 0x000fea0000000200 */
[----:B------:R-:W-:Y:S01]  /*5b60*/  HMMA.16816.F32 R12, R220, R34, R12 ;  /* 0x00000022dc0c723c */ /* 0x000fe2000000180c */
[----:B------:R-:W-:Y:S05]  /*5b70*/  LDSM.16.M88.4 R32, [R201+0x10000] ;  /* 0x01000000c920783b */ /* 0x000fea0000000200 */
[----:B------:R-:W-:Y:S01]  /*5b80*/  HMMA.16816.F32 R140, R164, R168, R140 ;  /* 0x000000a8a48c723c */ /* 0x000fe2000000188c */
[----:B------:R-:W3:Y:S04]  /*5b90*/  LDSM.16.M88.4 R168, [R188+0x2800] ;  /* 0x00280000bca8783b */ /* 0x000ee80000000200 */
[----:B------:R-:W-:Y:S01]  /*5ba0*/  LDSM.16.M88.4 R164, [R188+0x3000] ;  /* 0x00300000bca4783b */ /* 0x000fe20000000200 */
[C---:B------:R-:W-:Y:S06]  /*5bb0*/  HMMA.16816.F32 R148, R24.reuse, R136, R148 ;  /* 0x000000881894723c */ /* 0x040fec0000001894 */
[----:B------:R-:W-:Y:S01]  /*5bc0*/  HMMA.16816.F32 R144, R24, R138, R144 ;  /* 0x0000008a1890723c */ /* 0x000fe20000001890 */
[----:B------:R-:W4:Y:S05]  /*5bd0*/  LDSM.16.M88.4 R136, [R202+0x8000] ;  /* 0x00800000ca88783b */ /* 0x000f2a0000000200 */
[----:B-1----:R-:W-:Y:S06]  /*5be0*/  HMMA.16816.F32 R156, R220, R20, R156 ;  /* 0x00000014dc9c723c */ /* 0x002fec000000189c */
[----:B--2---:R-:W-:Y:S06]  /*5bf0*/  HMMA.16816.F32 R16, R176, R4, R16 ;  /* 0x00000004b010723c */ /* 0x004fec0000001810 */
[----:B------:R-:W-:Y:S06]  /*5c00*/  HMMA.16816.F32 R204, R24, R30, R204 ;  /* 0x0000001e18cc723c */ /* 0x000fec00000018cc */
[----:B------:R-:W-:Y:S01]  /*5c10*/  HMMA.16816.F32 R152, R220, R22, R152 ;  /* 0x00000016dc98723c */ /* 0x000fe20000001898 */
[----:B------:R-:W-:Y:S05]  /*5c20*/  LDSM.16.M88.4 R20, [R201+0x11800] ;  /* 0x01180000c914783b */ /* 0x000fea0000000200 */
[----:B------:R-:W-:Y:S01]  /*5c30*/  HMMA.16816.F32 R12, R176, R6, R12 ;  /* 0x00000006b00c723c */ /* 0x000fe2000000180c */
[----:B------:R-:W-:Y:S05]  /*5c40*/  LDSM.16.M88.4 R4, [R183] ;  /* 0x00000000b704783b */ /* 0x000fea0000000200 */
[----:B------:R-:W-:Y:S01]  /*5c50*/  HMMA.16816.F32 R140, R24, R28, R140 ;  /* 0x0000001c188c723c */ /* 0x000fe2000000188c */
[----:B------:R-:W1:Y:S04]  /*5c60*/  LDSM.16.M88.4 R28, [R201+0x10800] ;  /* 0x01080000c91c783b */ /* 0x000e680000000200 */
[----:B------:R-:W-:Y:S01]  /*5c70*/  LDSM.16.M88.4 R24, [R201+0x11000] ;  /* 0x01100000c918783b */ /* 0x000fe20000000200 */
[C---:B-----5:R-:W-:Y:S06]  /*5c80*/  HMMA.16816.F32 R148, R220.reuse, R8, R148 ;  /* 0x00000008dc94723c */ /* 0x060fec0000001894 */
[----:B------:R-:W-:Y:S01]  /*5c90*/  HMMA.16816.F32 R144, R220, R10, R144 ;  /* 0x0000000adc90723c */ /* 0x000fe20000001890 */
[----:B------:R-:W2:Y:S05]  /*5ca0*/  LDSM.16.M88.4 R8, [R200+0x8000] ;  /* 0x00800000c808783b */ /* 0x000eaa0000000200 */
[----:B---3--:R-:W-:Y:S06]  /*5cb0*/  HMMA.16816.F32 R156, R176, R168, R156 ;  /* 0x000000a8b09c723c */ /* 0x008fec000000189c */
[----:B----4-:R-:W-:Y:S06]  /*5cc0*/  HMMA.16816.F32 R16, R136, R32, R16 ;  /* 0x000000208810723c */ /* 0x010fec0000001810 */
[----:B------:R-:W-:Y:S06]  /*5cd0*/  HMMA.16816.F32 R204, R220, R226, R204 ;  /* 0x000000e2dccc723c */ /* 0x000fec00000018cc */
[----:B------:R-:W-:Y:S06]  /*5ce0*/  HMMA.16816.F32 R152, R176, R170, R152 ;  /* 0x000000aab098723c */ /* 0x000fec0000001898 */
[----:B------:R-:W-:Y:S01]  /*5cf0*/  HMMA.16816.F32 R168, R136, R34, R12 ;  /* 0x0000002288a8723c */ /* 0x000fe2000000180c */
[----:B------:R-:W-:Y:S04]  /*5d00*/  LDSM.16.M88.4 R32, [R198+0x8000] ;  /* 0x00800000c620783b */ /* 0x000fe80000000200 */
[----:B------:R-:W-:Y:S01]  /*5d10*/  LDSM.16.M88.4 R12, [R195+0x10000] ;  /* 0x01000000c30c783b */ /* 0x000fe20000000200 */
[----:B------:R-:W-:Y:S03]  /*5d20*/  HMMA.16816.F32 R140, R220, R224, R140 ;  /* 0x000000e0dc8c723c */ /* 0x000fe6000000188c */
[----:B------:R-:W-:Y:S03]  /*5d30*/  LDSM.16.M88.4 R220, [R181] ;  /* 0x00000000b5dc783b */ /* 0x000fe60000000200 */
[C---:B------:R-:W-:Y:S06]  /*5d40*/  HMMA.16816.F32 R148, R176.reuse, R164, R148 ;  /* 0x000000a4b094723c */ /* 0x040fec0000001894 */
[----:B------:R-:W-:Y:S01]  /*5d50*/  HMMA.16816.F32 R144, R176, R166, R144 ;  /* 0x000000a6b090723c */ /* 0x000fe20000001890 */
[----:B------:R-:W3:Y:S05]  /*5d60*/  LDSM.16.M88.4 R164, [R182] ;  /* 0x00000000b6a4783b */ /* 0x000eea0000000200 */
[----:B-1----:R-:W-:Y:S06]  /*5d70*/  HMMA.16816.F32 R156, R136, R28, R156 ;  /* 0x0000001c889c723c */ /* 0x002fec000000189c */
[----:B--2---:R-:W-:Y:S06]  /*5d80*/  HMMA.16816.F32 R16, R8, R4, R16 ;  /* 0x000000040810723c */ /* 0x004fec0000001810 */
[----:B------:R-:W-:Y:S06]  /*5d90*/  HMMA.16816.F32 R204, R176, R162, R204 ;  /* 0x000000a2b0cc723c */ /* 0x000fec00000018cc */
[----:B------:R-:W-:Y:S01]  /*5da0*/  HMMA.16816.F32 R168, R8, R6, R168 ;  /* 0x0000000608a8723c */ /* 0x000fe200000018a8 */
[----:B------:R-:W-:Y:S05]  /*5db0*/  LDSM.16.M88.4 R4, [R188+0x4000] ;  /* 0x00400000bc04783b */ /* 0x000fea0000000200 */
[----:B------:R-:W-:Y:S01]  /*5dc0*/  HMMA.16816.F32 R140, R176, R160, R140 ;  /* 0x000000a0b08c723c */ /* 0x000fe2000000188c */
[----:B------:R-:W-:Y:S04]  /*5dd0*/  LDSM.16.M88.4 R160, [R180] ;  /* 0x00000000b4a0783b */ /* 0x000fe80000000200 */
[----:B------:R-:W-:Y:S01]  /*5de0*/  LDSM.16.M88.4 R176, [R195+0x11000] ;  /* 0x01100000c3b0783b */ /* 0x000fe20000000200 */
[C---:B------:R-:W-:Y:S03]  /*5df0*/  HMMA.16816.F32 R152, R136.reuse, R30, R152 ;  /* 0x0000001e8898723c */ /* 0x040fe60000001898 */
[----:B------:R-:W-:Y:S03]  /*5e00*/  LDSM.16.M88.4 R28, [R197+0x8000] ;  /* 0x00800000c51c783b */ /* 0x000fe60000000200 */
[C---:B------:R-:W-:Y:S06]  /*5e10*/  HMMA.16816.F32 R148, R136.reuse, R24, R148 ;  /* 0x000000188894723c */ /* 0x040fec0000001894 */
[----:B------:R-:W-:Y:S01]  /*5e20*/  HMMA.16816.F32 R144, R136, R26, R144 ;  /* 0x0000001a8890723c */ /* 0x000fe20000001890 */
[----:B------:R-:W1:Y:S05]  /*5e30*/  LDSM.16.M88.4 R24, [R195+0x10800] ;  /* 0x01080000c318783b */ /* 0x000e6a0000000200 */
[----:B---3--:R-:W-:Y:S06]  /*5e40*/  HMMA.16816.F32 R156, R8, R164, R156 ;  /* 0x000000a4089c723c */ /* 0x008fec000000189c */
[----:B------:R-:W-:Y:S06]  /*5e50*/  HMMA.16816.F32 R16, R32, R12, R16 ;  /* 0x0000000c2010723c */ /* 0x000fec0000001810 */
[----:B------:R-:W-:Y:S01]  /*5e60*/  HMMA.16816.F32 R204, R136, R22, R204 ;  /* 0x0000001688cc723c */ /* 0x000fe200000018cc */
[----:B------:R-:W-:-:S04]  /*5e70*/  IMAD.U32 R13, RZ, RZ, UR21 ;  /* 0x00000015ff0d7e24 */ /* 0x000fc8000f8e00ff */
[----:B------:R-:W-:Y:S01]  /*5e80*/  IMAD R13, R13, 0x40, R214 ;  /* 0x000000400d0d7824 */ /* 0x000fe200078e02d6 */
[----:B------:R-:W-:Y:S06]  /*5e90*/  HMMA.16816.F32 R168, R32, R14, R168 ;  /* 0x0000000e20a8723c */ /* 0x000fec00000018a8 */
[----:B------:R-:W-:Y:S01]  /*5ea0*/  HMMA.16816.F32 R140, R136, R20, R140 ;  /* 0x00000014888c723c */ /* 0x000fe2000000188c */
[----:B------:R-:W2:Y:S04]  /*5eb0*/  LDSM.16.M88.4 R136, [R188+0x4800] ;  /* 0x00480000bc88783b */ /* 0x000ea80000000200 */
[----:B------:R-:W3:Y:S01]  /*5ec0*/  LDSM.16.M88.4 R20, [R195+0x11800] ;  /* 0x01180000c314783b */ /* 0x000ee20000000200 */
[C---:B------:R-:W-:Y:S06]  /*5ed0*/  HMMA.16816.F32 R152, R8.reuse, R166, R152 ;  /* 0x000000a60898723c */ /* 0x040fec0000001898 */
[----:B------:R-:W-:Y:S06]  /*5ee0*/  HMMA.16816.F32 R148, R8, R220, R148 ;  /* 0x000000dc0894723c */ /* 0x000fec0000001894 */
[----:B-1----:R-:W-:Y:S06]  /*5ef0*/  HMMA.16816.F32 R156, R32, R24, R156 ;  /* 0x00000018209c723c */ /* 0x002fec000000189c */
[----:B------:R-:W-:Y:S06]  /*5f00*/  HMMA.16816.F32 R16, R28, R4, R16 ;  /* 0x000000041c10723c */ /* 0x000fec0000001810 */
[----:B------:R-:W-:Y:S06]  /*5f10*/  HMMA.16816.F32 R204, R8, R162, R204 ;  /* 0x000000a208cc723c */ /* 0x000fec00000018cc */
[----:B------:R-:W-:Y:S01]  /*5f20*/  HMMA.16816.F32 R168, R28, R6, R168 ;  /* 0x000000061ca8723c */ /* 0x000fe200000018a8 */
[----:B------:R-:W1:Y:S05]  /*5f30*/  LDSM.16.M88.4 R4, [R188+0x5000] ;  /* 0x00500000bc04783b */ /* 0x000e6a0000000200 */
[C---:B------:R-:W-:Y:S06]  /*5f40*/  HMMA.16816.F32 R144, R8.reuse, R222, R144 ;  /* 0x000000de0890723c */ /* 0x040fec0000001890 */
[----:B------:R-:W-:Y:S06]  /*5f50*/  HMMA.16816.F32 R140, R8, R160, R140 ;  /* 0x000000a0088c723c */ /* 0x000fec000000188c */
[----:B------:R-:W-:Y:S01]  /*5f60*/  HMMA.16816.F32 R152, R32, R26, R152 ;  /* 0x0000001a2098723c */ /* 0x000fe20000001898 */
[----:B------:R-:W-:-:S02]  /*5f70*/  VIADD R9, R13, 0x1 ;  /* 0x000000010d097836 */ /* 0x000fc40000000000 */
[----:B------:R-:W-:-:S03]  /*5f80*/  VIADD R11, R13, 0x9 ;  /* 0x000000090d0b7836 */ /* 0x000fc60000000000 */
[----:B------:R-:W-:Y:S01]  /*5f90*/  I2FP.F32.S32 R0, R9 ;  /* 0x0000000900007245 */ /* 0x000fe20000201400 */
[----:B------:R-:W-:Y:S01]  /*5fa0*/  HMMA.16816.F32 R148, R32, R176, R148 ;  /* 0x000000b02094723c */ /* 0x000fe20000001894 */
[C---:B------:R-:W-:Y:S02]  /*5fb0*/  ISETP.GE.AND P0, PT, R9.reuse, R216, PT ;  /* 0x000000d80900720c */ /* 0x040fe40003f06270 */
[----:B------:R-:W-:Y:S01]  /*5fc0*/  ISETP.GE.AND P2, PT, R9, R2, PT ;  /* 0x000000020900720c */ /* 0x000fe20003f46270 */
[----:B------:R-:W-:Y:S02]  /*5fd0*/  VIADD R9, R13, 0x8 ;  /* 0x000000080d097836 */ /* 0x000fe40000000000 */
[C---:B------:R-:W-:Y:S01]  /*5fe0*/  FFMA.FTZ R15, R0.reuse, UR5, R17 ;  /* 0x00000005000f7c23 */ /* 0x040fe20008010011 */
[----:B--2---:R-:W-:Y:S01]  /*5ff0*/  HMMA.16816.F32 R156, R28, R136, R156 ;  /* 0x000000881c9c723c */ /* 0x004fe2000000189c */
[----:B------:R-:W-:Y:S01]  /*6000*/  FFMA.FTZ R14, R0, UR5, R19 ;  /* 0x00000005000e7c23 */ /* 0x000fe20008010013 */
[----:B------:R-:W-:-:S02]  /*6010*/  I2FP.F32.S32 R0, R11 ;  /* 0x0000000b00007245 */ /* 0x000fc40000201400 */
[C---:B------:R-:W-:Y:S02]  /*6020*/  ISETP.GE.AND P6, PT, R9.reuse, R216, PT ;  /* 0x000000d80900720c */ /* 0x040fe40003fc6270 */
[----:B------:R-:W-:Y:S01]  /*6030*/  ISETP.GE.AND P1, PT, R9, R2, PT ;  /* 0x000000020900720c */ /* 0x000fe20003f26270 */
[C---:B---3--:R-:W-:Y:S01]  /*6040*/  HMMA.16816.F32 R204, R32.reuse, R22, R204 ;  /* 0x0000001620cc723c */ /* 0x048fe200000018cc */
[----:B------:R-:W-:Y:S01]  /*6050*/  I2FP.F32.S32 R9, R9 ;  /* 0x0000000900097245 */ /* 0x000fe20000201400 */
[----:B------:R-:W-:Y:S01]  /*6060*/  FFMA.FTZ R17, R0, UR5, R169 ;  /* 0x0000000500117c23 */ /* 0x000fe200080100a9 */
[----:B------:R-:W-:Y:S02]  /*6070*/  FSEL R15, R15, -INF , !P0 ;  /* 0xff8000000f0f7808 */ /* 0x000fe40004000000 */
[----:B------:R-:W-:Y:S01]  /*6080*/  FSEL R14, R14, -INF , !P2 ;  /* 0xff8000000e0e7808 */ /* 0x000fe20005000000 */
[----:B------:R-:W-:Y:S01]  /*6090*/  FFMA.FTZ R19, R9, UR5, R168 ;  /* 0x0000000509137c23 */ /* 0x000fe200080100a8 */
[----:B------:R-:W-:Y:S01]  /*60a0*/  ISETP.GE.AND P0, PT, R11, R216, PT ;  /* 0x000000d80b00720c */ /* 0x000fe20003f06270 */
[----:B------:R-:W-:Y:S01]  /*60b0*/  FFMA.FTZ R22, R9, UR5, R170 ;  /* 0x0000000509167c23 */ /* 0x000fe200080100aa */
[----:B------:R-:W-:Y:S01]  /*60c0*/  ISETP.GE.AND P2, PT, R11, R2, PT ;  /* 0x000000020b00720c */ /* 0x000fe20003f46270 */
[----:B------:R-:W-:Y:S01]  /*60d0*/  HMMA.16816.F32 R144, R32, R178, R144 ;  /* 0x000000b22090723c */ /* 0x000fe20000001890 */
[----:B------:R-:W2:Y:S01]  /*60e0*/  LDSM.16.M88.4 R8, [R188+0x5800] ;  /* 0x00580000bc08783b */ /* 0x000ea20000000200 */
[----:B------:R-:W-:Y:S01]  /*60f0*/  FSEL R19, R19, -INF , !P6 ;  /* 0xff80000013137808 */ /* 0x000fe20007000000 */
[----:B------:R-:W-:Y:S01]  /*6100*/  VIADD R23, R13, 0x11 ;  /* 0x000000110d177836 */ /* 0x000fe20000000000 */
[----:B------:R-:W-:Y:S01]  /*6110*/  FSEL R22, R22, -INF , !P1 ;  /* 0xff80000016167808 */ /* 0x000fe20004800000 */
[----:B------:R-:W-:-:S04]  /*6120*/  DEPBAR.LE SB0, 0x0 ;  /* 0x000080000000791a */ /* 0x000fc80000000000 */
[----:B------:R-:W-:Y:S01]  /*6130*/  HMMA.16816.F32 R140, R32, R20, R140 ;  /* 0x00000014208c723c */ /* 0x000fe2000000188c */
[----:B------:R-:W-:Y:S02]  /*6140*/  FSEL R17, R17, -INF , !P0 ;  /* 0xff80000011117808 */ /* 0x000fe40004000000 */
[----:B------:R-:W-:-:S03]  /*6150*/  ISETP.GE.AND P0, PT, R23, R216, PT ;  /* 0x000000d81700720c */ /* 0x000fc60003f06270 */
[C---:B------:R-:W-:Y:S01]  /*6160*/  HMMA.16816.F32 R152, R28.reuse, R138, R152 ;  /* 0x0000008a1c98723c */ /* 0x040fe20000001898 */
[----:B------:R-:W-:Y:S02]  /*6170*/  VIADD R21, R13, 0x10 ;  /* 0x000000100d157836 */ /* 0x000fe40000000000 */
[----:B------:R-:W-:Y:S01]  /*6180*/  FFMA.FTZ R20, R0, UR5, R171 ;  /* 0x0000000500147c23 */ /* 0x000fe200080100ab */
[----:B------:R-:W-:Y:S02]  /*6190*/  I2FP.F32.S32 R0, R23 ;  /* 0x0000001700007245 */ /* 0x000fe40000201400 */
[C---:B------:R-:W-:Y:S01]  /*61a0*/  ISETP.GE.AND P6, PT, R21.reuse, R216, PT ;  /* 0x000000d81500720c */ /* 0x040fe20003fc6270 */
[C---:B-1----:R-:W-:Y:S01]  /*61b0*/  HMMA.16816.F32 R148, R28.reuse, R4, R148 ;  /* 0x000000041c94723c */ /* 0x042fe20000001894 */
[----:B------:R-:W-:Y:S01]  /*61c0*/  ISETP.GE.AND P1, PT, R21, R2, PT ;  /* 0x000000021500720c */ /* 0x000fe20003f26270 */
[C---:B------:R-:W-:Y:S01]  /*61d0*/  FFMA.FTZ R135, R0.reuse, UR5, R157 ;  /* 0x0000000500877c23 */ /* 0x040fe2000801009d */
[----:B------:R-:W-:Y:S01]  /*61e0*/  I2FP.F32.S32 R21, R21 ;  /* 0x0000001500157245 */ /* 0x000fe20000201400 */
[----:B------:R-:W-:Y:S01]  /*61f0*/  FFMA.FTZ R134, R0, UR5, R159 ;  /* 0x0000000500867c23 */ /* 0x000fe2000801009f */
[----:B------:R-:W-:Y:S01]  /*6200*/  FSEL R20, R20, -INF , !P2 ;  /* 0xff80000014147808 */ /* 0x000fe20005000000 */
[----:B------:R-:W-:Y:S01]  /*6210*/  HMMA.16816.F32 R144, R28, R6, R144 ;  /* 0x000000061c90723c */ /* 0x000fe20000001890 */
[----:B------:R-:W-:-:S02]  /*6220*/  VIADD R5, R13, 0x18 ;  /* 0x000000180d057836 */ /* 0x000fc40000000000 */
[C---:B------:R-:W-:Y:S01]  /*6230*/  FFMA.FTZ R139, R21.reuse, UR5, R156 ;  /* 0x00000005158b7c23 */ /* 0x040fe2000801009c */
[----:B------:R-:W-:Y:S01]  /*6240*/  FFMA.FTZ R136, R21, UR5, R158 ;  /* 0x0000000515887c23 */ /* 0x000fe2000801009e */
[----:B------:R-:W-:Y:S01]  /*6250*/  VIADD R21, R13, 0x19 ;  /* 0x000000190d157836 */ /* 0x000fe20000000000 */
[----:B------:R-:W-:Y:S02]  /*6260*/  ISETP.GE.AND P2, PT, R23, R2, PT ;  /* 0x000000021700720c */ /* 0x000fe40003f46270 */
[----:B------:R-:W-:Y:S01]  /*6270*/  FSEL R139, R139, -INF , !P6 ;  /* 0xff8000008b8b7808 */ /* 0x000fe20007000000 */
[----:B------:R-:W-:Y:S01]  /*6280*/  VIADD R7, R13, 0x21 ;  /* 0x000000210d077836 */ /* 0x000fe20000000000 */
[----:B------:R-:W-:Y:S01]  /*6290*/  FSEL R136, R136, -INF , !P1 ;  /* 0xff80000088887808 */ /* 0x000fe20004800000 */
[----:B------:R-:W-:Y:S01]  /*62a0*/  BAR.SYNC.DEFER_BLOCKING 0x0 ;  /* 0x0000000000007b1d */ /* 0x000fe20000010000 */
[C---:B------:R-:W-:Y:S02]  /*62b0*/  ISETP.GE.AND P6, PT, R5.reuse, R216, PT ;  /* 0x000000d80500720c */ /* 0x040fe40003fc6270 */
[----:B------:R-:W-:Y:S01]  /*62c0*/  ISETP.GE.AND P1, PT, R5, R2, PT ;  /* 0x000000020500720c */ /* 0x000fe20003f26270 */
[----:B--2---:R-:W-:Y:S01]  /*62d0*/  HMMA.16816.F32 R140, R28, R8, R140 ;  /* 0x000000081c8c723c */ /* 0x004fe2000000188c */
[----:B------:R-:W-:-:S02]  /*62e0*/  I2FP.F32.S32 R5, R5 ;  /* 0x0000000500057245 */ /* 0x000fc40000201400 */
[----:B------:R-:W-:Y:S02]  /*62f0*/  I2FP.F32.S32 R0, R21 ;  /* 0x0000001500007245 */ /* 0x000fe40000201400 */
[----:B------:R-:W-:Y:S01]  /*6300*/  FSEL R135, R135, -INF , !P0 ;  /* 0xff80000087877808 */ /* 0x000fe20004000000 */
[C---:B------:R-:W-:Y:S01]  /*6310*/  FFMA.FTZ R137, R5.reuse, UR5, R152 ;  /* 0x0000000505897c23 */ /* 0x040fe20008010098 */
[----:B------:R-:W-:Y:S01]  /*6320*/  FFMA.FTZ R156, R5, UR5, R154 ;  /* 0x00000005059c7c23 */ /* 0x000fe2000801009a */
[----:B------:R-:W-:Y:S02]  /*6330*/  VIADD R5, R13, 0x20 ;  /* 0x000000200d057836 */ /* 0x000fe40000000000 */
[C---:B------:R-:W-:Y:S01]  /*6340*/  FFMA.FTZ R133, R0.reuse, UR5, R153 ;  /* 0x0000000500857c23 */ /* 0x040fe20008010099 */
[----:B------:R-:W-:Y:S01]  /*6350*/  FFMA.FTZ R154, R0, UR5, R155 ;  /* 0x00000005009a7c23 */ /* 0x000fe2000801009b */
[----:B------:R-:W-:Y:S01]  /*6360*/  FSEL R137, R137, -INF , !P6 ;  /* 0xff80000089897808 */ /* 0x000fe20007000000 */
[----:B------:R-:W-:Y:S01]  /*6370*/  HMMA.16816.F32 R204, R28, R10, R204 ;  /* 0x0000000a1ccc723c */ /* 0x000fe200000018cc */
[----:B------:R-:W-:-:S02]  /*6380*/  FSEL R156, R156, -INF , !P1 ;  /* 0xff8000009c9c7808 */ /* 0x000fc40004800000 */
[C---:B------:R-:W-:Y:S02]  /*6390*/  ISETP.GE.AND P6, PT, R5.reuse, R216, PT ;  /* 0x000000d80500720c */ /* 0x040fe40003fc6270 */
[----:B------:R-:W-:Y:S02]  /*63a0*/  ISETP.GE.AND P1, PT, R5, R2, PT ;  /* 0x000000020500720c */ /* 0x000fe40003f26270 */
[----:B------:R-:W-:Y:S02]  /*63b0*/  I2FP.F32.S32 R5, R5 ;  /* 0x0000000500057245 */ /* 0x000fe40000201400 */
[----:B------:R-:W-:Y:S02]  /*63c0*/  I2FP.F32.S32 R0, R7 ;  /* 0x0000000700007245 */ /* 0x000fe40000201400 */
[----:B------:R-:W-:Y:S01]  /*63d0*/  FSEL R134, R134, -INF , !P2 ;  /* 0xff80000086867808 */ /* 0x000fe20005000000 */
[C---:B------:R-:W-:Y:S01]  /*63e0*/  FFMA.FTZ R148, R5.reuse, UR5, R148 ;  /* 0x0000000505947c23 */ /* 0x040fe20008010094 */
[----:B------:R-:W-:Y:S01]  /*63f0*/  FFMA.FTZ R152, R5, UR5, R150 ;  /* 0x0000000505987c23 */ /* 0x000fe20008010096 */
[----:B------:R-:W-:Y:S01]  /*6400*/  VIADD R5, R13, 0x28 ;  /* 0x000000280d057836 */ /* 0x000fe20000000000 */
[C---:B------:R-:W-:Y:S01]  /*6410*/  ISETP.GE.AND P0, PT, R21.reuse, R216, PT ;  /* 0x000000d81500720c */ /* 0x040fe20003f06270 */
[C---:B------:R-:W-:Y:S01]  /*6420*/  FFMA.FTZ R150, R0.reuse, UR5, R151 ;  /* 0x0000000500967c23 */ /* 0x040fe20008010097 */
[----:B------:R-:W-:Y:S01]  /*6430*/  ISETP.GE.AND P2, PT, R21, R2, PT ;  /* 0x000000021500720c */ /* 0x000fe20003f46270 */
[----:B------:R-:W-:Y:S01]  /*6440*/  FFMA.FTZ R149, R0, UR5, R149 ;  /* 0x0000000500957c23 */ /* 0x000fe20008010095 */
[----:B------:R-:W-:-:S02]  /*6450*/  FSEL R151, R148, -INF , !P6 ;  /* 0xff80000094977808 */ /* 0x000fc40007000000 */
[----:B------:R-:W-:Y:S02]  /*6460*/  FSEL R152, R152, -INF , !P1 ;  /* 0xff80000098987808 */ /* 0x000fe40004800000 */
[C---:B------:R-:W-:Y:S02]  /*6470*/  ISETP.GE.AND P6, PT, R5.reuse, R216, PT ;  /* 0x000000d80500720c */ /* 0x040fe40003fc6270 */
[----:B------:R-:W-:Y:S02]  /*6480*/  ISETP.GE.AND P1, PT, R5, R2, PT ;  /* 0x000000020500720c */ /* 0x000fe40003f26270 */
[----:B------:R-:W-:Y:S02]  /*6490*/  I2FP.F32.S32 R5, R5 ;  /* 0x0000000500057245 */ /* 0x000fe40000201400 */
[----:B------:R-:W-:Y:S02]  /*64a0*/  FSEL R133, R133, -INF , !P0 ;  /* 0xff80000085857808 */ /* 0x000fe40004000000 */
[----:B------:R-:W-:Y:S01]  /*64b0*/  FSEL R154, R154, -INF , !P2 ;  /* 0xff8000009a9a7808 */ /* 0x000fe20005000000 */
[----:B------:R-:W-:Y:S01]  /*64c0*/  FFMA.FTZ R144, R5, UR5, R144 ;  /* 0x0000000505907c23 */ /* 0x000fe20008010090 */
[----:B------:R-:W-:Y:S01]  /*64d0*/  ISETP.GE.AND P0, PT, R7, R216, PT ;  /* 0x000000d80700720c */ /* 0x000fe20003f06270 */
[----:B------:R-:W-:Y:S01]  /*64e0*/  FFMA.FTZ R146, R5, UR5, R146 ;  /* 0x0000000505927c23 */ /* 0x000fe20008010092 */
[----:B------:R-:W-:Y:S01]  /*64f0*/  ISETP.GE.AND P2, PT, R7, R2, PT ;  /* 0x000000020700720c */ /* 0x000fe20003f46270 */
[----:B------:R-:W-:Y:S01]  /*6500*/  VIADD R7, R13, 0x29 ;  /* 0x000000290d077836 */ /* 0x000fe20000000000 */
[----:B------:R-:W-:Y:S01]  /*6510*/  FSEL R149, R149, -INF , !P0 ;  /* 0xff80000095957808 */ /* 0x000fe20004000000 */
[----:B------:R-:W-:Y:S01]  /*6520*/  VIADD R5, R13, 0x30 ;  /* 0x000000300d057836 */ /* 0x000fe20000000000 */
[----:B------:R-:W-:-:S02]  /*6530*/  FSEL R150, R150, -INF , !P2 ;  /* 0xff80000096967808 */ /* 0x000fc40005000000 */
[----:B------:R-:W-:Y:S02]  /*6540*/  I2FP.F32.S32 R0, R7 ;  /* 0x0000000700007245 */ /* 0x000fe40000201400 */
[----:B------:R-:W-:Y:S02]  /*6550*/  I2FP.F32.S32 R9, R5 ;  /* 0x0000000500097245 */ /* 0x000fe40000201400 */
[C---:B------:R-:W-:Y:S01]  /*6560*/  ISETP.GE.AND P0, PT, R7.reuse, R216, PT ;  /* 0x000000d80700720c */ /* 0x040fe20003f06270 */
[----:B------:R-:W-:Y:S01]  /*6570*/  FFMA.FTZ R148, R0, UR5, R147 ;  /* 0x0000000500947c23 */ /* 0x000fe20008010093 */
[----:B------:R-:W-:Y:S01]  /*6580*/  ISETP.GE.AND P2, PT, R7, R2, PT ;  /* 0x000000020700720c */ /* 0x000fe20003f46270 */
[----:B------:R-:W-:Y:S01]  /*6590*/  VIADD R7, R13, 0x31 ;  /* 0x000000310d077836 */ /* 0x000fe20000000000 */
[----:B------:R-:W-:Y:S01]  /*65a0*/  FSEL R147, R144, -INF , !P6 ;  /* 0xff80000090937808 */ /* 0x000fe20007000000 */
[----:B------:R-:W-:Y:S01]  /*65b0*/  FFMA.FTZ R145, R0, UR5, R145 ;  /* 0x0000000500917c23 */ /* 0x000fe20008010091 */
[----:B------:R-:W-:Y:S01]  /*65c0*/  FSEL R144, R146, -INF , !P1 ;  /* 0xff80000092907808 */ /* 0x000fe20004800000 */
[----:B------:R-:W-:Y:S01]  /*65d0*/  FFMA.FTZ R140, R9, UR5, R140 ;  /* 0x00000005098c7c23 */ /* 0x000fe2000801008c */
[----:B------:R-:W-:Y:S01]  /*65e0*/  ISETP.GE.AND P6, PT, R5, R216, PT ;  /* 0x000000d80500720c */ /* 0x000fe20003fc6270 */
[----:B------:R-:W-:Y:S01]  /*65f0*/  FFMA.FTZ R142, R9, UR5, R142 ;  /* 0x00000005098e7c23 */ /* 0x000fe2000801008e */
[----:B------:R-:W-:Y:S01]  /*6600*/  ISETP.GE.AND P1, PT, R5, R2, PT ;  /* 0x000000020500720c */ /* 0x000fe20003f26270 */
[----:B------:R-:W-:Y:S01]  /*6610*/  VIADD R5, R13, 0x38 ;  /* 0x000000380d057836 */ /* 0x000fe20000000000 */
[----:B------:R-:W-:-:S02]  /*6620*/  I2FP.F32.S32 R0, R7 ;  /* 0x0000000700007245 */ /* 0x000fc40000201400 */
[----:B------:R-:W-:Y:S02]  /*6630*/  FSEL R145, R145, -INF , !P0 ;  /* 0xff80000091917808 */ /* 0x000fe40004000000 */
[----:B------:R-:W-:Y:S01]  /*6640*/  FSEL R148, R148, -INF , !P2 ;  /* 0xff80000094947808 */ /* 0x000fe20005000000 */
[C---:B------:R-:W-:Y:S01]  /*6650*/  FFMA.FTZ R141, R0.reuse, UR5, R141 ;  /* 0x00000005008d7c23 */ /* 0x040fe2000801008d */
[C---:B------:R-:W-:Y:S01]  /*6660*/  ISETP.GE.AND P0, PT, R7.reuse, R216, PT ;  /* 0x000000d80700720c */ /* 0x040fe20003f06270 */
[----:B------:R-:W-:Y:S01]  /*6670*/  FFMA.FTZ R143, R0, UR5, R143 ;  /* 0x00000005008f7c23 */ /* 0x000fe2000801008f */
[----:B------:R-:W-:Y:S02]  /*6680*/  ISETP.GE.AND P2, PT, R7, R2, PT ;  /* 0x000000020700720c */ /* 0x000fe40003f46270 */
[----:B------:R-:W-:Y:S02]  /*6690*/  FSEL R227, R140, -INF , !P6 ;  /* 0xff8000008ce37808 */ /* 0x000fe40007000000 */
[----:B------:R-:W-:-:S02]  /*66a0*/  FSEL R222, R142, -INF , !P1 ;  /* 0xff8000008ede7808 */ /* 0x000fc40004800000 */
[C---:B------:R-:W-:Y:S02]  /*66b0*/  ISETP.GE.AND P6, PT, R5.reuse, R216, PT ;  /* 0x000000d80500720c */ /* 0x040fe40003fc6270 */
[----:B------:R-:W-:Y:S02]  /*66c0*/  I2FP.F32.S32 R7, R5 ;  /* 0x0000000500077245 */ /* 0x000fe40000201400 */
[----:B------:R-:W-:Y:S02]  /*66d0*/  ISETP.GE.AND P1, PT, R5, R2, PT ;  /* 0x000000020500720c */ /* 0x000fe40003f26270 */
[----:B------:R-:W-:Y:S01]  /*66e0*/  I2FP.F32.S32 R5, R13 ;  /* 0x0000000d00057245 */ /* 0x000fe20000201400 */
[----:B------:R-:W-:Y:S01]  /*66f0*/  FFMA.FTZ R204, R7, UR5, R204 ;  /* 0x0000000507cc7c23 */ /* 0x000fe200080100cc */
[----:B------:R-:W-:Y:S01]  /*6700*/  FSEL R223, R141, -INF , !P0 ;  /* 0xff8000008ddf7808 */ /* 0x000fe20004000000 */
[----:B------:R-:W-:Y:S01]  /*6710*/  FFMA.FTZ R170, R7, UR5, R206 ;  /* 0x0000000507aa7c23 */ /* 0x000fe200080100ce */
[----:B------:R-:W-:Y:S01]  /*6720*/  ISETP.GE.AND P0, PT, R13, R216, PT ;  /* 0x000000d80d00720c */ /* 0x000fe20003f06270 */
[----:B------:R-:W-:Y:S01]  /*6730*/  FFMA.FTZ R16, R5, UR5, R16 ;  /* 0x0000000505107c23 */ /* 0x000fe20008010010 */
[----:B------:R-:W-:Y:S01]  /*6740*/  FSEL R220, R143, -INF , !P2 ;  /* 0xff8000008fdc7808 */ /* 0x000fe20005000000 */
[----:B------:R-:W-:Y:S01]  /*6750*/  FFMA.FTZ R18, R5, UR5, R18 ;  /* 0x0000000505127c23 */ /* 0x000fe20008010012 */
[C---:B------:R-:W-:Y:S01]  /*6760*/  ISETP.GE.AND P2, PT, R13.reuse, R2, PT ;  /* 0x000000020d00720c */ /* 0x040fe20003f46270 */
[----:B------:R-:W-:Y:S01]  /*6770*/  VIADD R13, R13, 0x39 ;  /* 0x000000390d0d7836 */ /* 0x000fe20000000000 */
[----:B------:R-:W-:-:S02]  /*6780*/  FSEL R21, R16, -INF , !P0 ;  /* 0xff80000010157808 */ /* 0x000fc40004000000 */
[----:B------:R-:W-:Y:S02]  /*6790*/  PLOP3.LUT P0, PT, PT, PT, UP0, 0x80, 0x0 ;  /* 0x000000000000781c */ /* 0x000fe40003f0f008 */
[----:B------:R-:W-:Y:S02]  /*67a0*/  I2FP.F32.S32 R0, R13 ;  /* 0x0000000d00007245 */ /* 0x000fe40000201400 */
[----:B------:R-:W-:Y:S02]  /*67b0*/  FSEL R221, R204, -INF , !P6 ;  /* 0xff800000ccdd7808 */ /* 0x000fe40007000000 */
[----:B------:R-:W-:Y:S01]  /*67c0*/  FSEL R170, R170, -INF , !P1 ;  /* 0xff800000aaaa7808 */ /* 0x000fe20004800000 */
[C---:B------:R-:W-:Y:S01]  /*67d0*/  FFMA.FTZ R171, R0.reuse, UR5, R205 ;  /* 0x0000000500ab7c23 */ /* 0x040fe200080100cd */
[----:B------:R-:W-:Y:S01]  /*67e0*/  FFMA.FTZ R168, R0, UR5, R207 ;  /* 0x0000000500a87c23 */ /* 0x000fe200080100cf */
        /* <DEDUP_REMOVED lines=69> */
.L_x_227:
[----:B------:R-:W-:Y:S05]  /*6c40*/  BSYNC B0 ;  /* 0x0000000000007941 */ /* 0x000fea0003800000 */
.L_x_226:
[----:B------:R-:W0:Y:S02]  /*6c50*/  LDGDEPBAR ;  /* 0x00000000000079af */ /* 0x000e240000000000 */
.L_x_225:
[----:B------:R-:W-:Y:S01]  /*6c60*/  FMNMX.FTZ R0, R132, R21, !PT ;  /* 0x0000001584007209 */ /* 0x000fe20007810000 */
[----:B--2---:R-:W-:Y:S01]  /*6c70*/  LDSM.16.MT88.4 R24, [R193+0x12000] ;  /* 0x01200000c118783b */ /* 0x004fe20000004200 */
        /* <DEDUP_REMOVED lines=44> */
[C---:B------:R-:W-:Y:S02]  /*6f40*/  FSETP.NEU.FTZ.AND P2, PT, R217.reuse, -INF , PT ;  /* 0xff800000d900780b */ /* 0x040fe40003f5d000 */
[C---:B------:R-:W-:Y:S01]  /*6f50*/  FSETP.NEU.FTZ.AND P1, PT, R0.reuse, -INF , PT ;  /* 0xff8000000000780b */ /* 0x040fe20003f3d000 */
[----:B------:R-:W-:Y:S01]  /*6f60*/  FMUL.FTZ R169, R0, UR19 ;  /* 0x0000001300a97c20 */ /* 0x000fe20008410000 */
[----:B------:R-:W-:Y:S02]  /*6f70*/  FSEL R224, R224, RZ, P2 ;  /* 0x000000ffe0e07208 */ /* 0x000fe40001000000 */
[----:B------:R-:W-:Y:S02]  /*6f80*/  FSEL R5, R217, RZ, P2 ;  /* 0x000000ffd9057208 */ /* 0x000fe40001000000 */
[----:B------:R-:W-:Y:S01]  /*6f90*/  FSEL R169, R169, RZ, P1 ;  /* 0x000000ffa9a97208 */ /* 0x000fe20000800000 */
[--C-:B------:R-:W-:Y:S01]  /*6fa0*/  FFMA.FTZ R204, R19, UR19, -R224.reuse ;  /* 0x0000001313cc7c23 */ /* 0x100fe200080108e0 */
[--C-:B------:R-:W-:Y:S01]  /*6fb0*/  FFMA.FTZ R179, R17, UR19, -R224.reuse ;  /* 0x0000001311b37c23 */ /* 0x100fe200080108e0 */
[----:B------:R-:W-:Y:S01]  /*6fc0*/  FSEL R6, R0, RZ, P1 ;  /* 0x000000ff00067208 */ /* 0x000fe20000800000 */
[----:B------:R-:W-:Y:S01]  /*6fd0*/  FADD.FTZ R4, R132, -R5 ;  /* 0x8000000584047221 */ /* 0x000fe20000010000 */
[--C-:B------:R-:W-:Y:S01]  /*6fe0*/  FFMA.FTZ R178, R16, UR19, -R169.reuse ;  /* 0x0000001310b27c23 */ /* 0x100fe200080108a9 */
[----:B------:R-:W-:Y:S01]  /*6ff0*/  FFMA.FTZ R206, R21, UR19, -R224 ;  /* 0x0000001315ce7c23 */ /* 0x000fe200080108e0 */
[----:B------:R-:W1:Y:S01]  /*7000*/  LDSM.16.MT88.4 R16, [R194+0x12000] ;  /* 0x01200000c210783b */ /* 0x000e620000004200 */
[----:B------:R-:W-:Y:S01]  /*7010*/  FADD.FTZ R6, R3, -R6 ;  /* 0x8000000603067221 */ /* 0x000fe20000010000 */
[--C-:B------:R-:W-:Y:S01]  /*7020*/  FFMA.FTZ R205, R15, UR19, -R224.reuse ;  /* 0x000000130fcd7c23 */ /* 0x100fe200080108e0 */
[--C-:B------:R-:W-:Y:S01]  /*7030*/  FFMA.FTZ R177, R14, UR19, -R169.reuse ;  /* 0x000000130eb17c23 */ /* 0x100fe200080108a9 */
[--C-:B------:R-:W-:Y:S01]  /*7040*/  FFMA.FTZ R176, R22, UR19, -R169.reuse ;  /* 0x0000001316b07c23 */ /* 0x100fe200080108a9 */
[--C-:B------:R-:W-:Y:S01]  /*7050*/  FFMA.FTZ R207, R20, UR19, -R169.reuse ;  /* 0x0000001314cf7c23 */ /* 0x100fe200080108a9 */
[----:B------:R-:W-:Y:S01]  /*7060*/  FMUL.FTZ R218, R4, UR19 ;  /* 0x0000001304da7c20 */ /* 0x000fe20008410000 */
[----:B------:R-:W-:Y:S01]  /*7070*/  FMUL.FTZ R3, R6, UR19 ;  /* 0x0000001306037c20 */ /* 0x000fe20008410000 */
[----:B------:R-:W-:Y:S01]  /*7080*/  MUFU.EX2 R206, R206 ;  /* 0x000000ce00ce7308 */ /* 0x000fe20000000800 */
[--C-:B------:R-:W-:Y:S01]  /*7090*/  FFMA.FTZ R225, R139, UR19, -R224.reuse ;  /* 0x000000138be17c23 */ /* 0x100fe200080108e0 */
[--C-:B------:R-:W-:Y:S01]  /*70a0*/  FFMA.FTZ R226, R137, UR19, -R224.reuse ;  /* 0x0000001389e27c23 */ /* 0x100fe200080108e0 */
[--C-:B------:R-:W-:Y:S01]  /*70b0*/  FFMA.FTZ R230, R136, UR19, -R169.reuse ;  /* 0x0000001388e67c23 */ /* 0x100fe200080108a9 */
[--C-:B------:R-:W-:Y:S01]  /*70c0*/  FFMA.FTZ R228, R135, UR19, -R224.reuse ;  /* 0x0000001387e47c23 */ /* 0x100fe200080108e0 */
[--C-:B------:R-:W-:Y:S01]  /*70d0*/  FFMA.FTZ R229, R133, UR19, -R224.reuse ;  /* 0x0000001385e57c23 */ /* 0x100fe200080108e0 */
[--C-:B------:R-:W-:Y:S01]  /*70e0*/  FFMA.FTZ R233, R134, UR19, -R169.reuse ;  /* 0x0000001386e97c23 */ /* 0x100fe200080108a9 */
[----:B------:R-:W-:Y:S01]  /*70f0*/  LDSM.16.MT88.4 R136, [R196+0x12800] ;  /* 0x01280000c488783b */ /* 0x000fe20000004200 */
        /* <DEDUP_REMOVED lines=12> */
[----:B------:R-:W-:Y:S01]  /*71c0*/  LDSM.16.MT88.4 R132, [R194+0x12800] ;  /* 0x01280000c284783b */ /* 0x000fe20000004200 */
[--C-:B------:R-:W-:Y:S01]  /*71d0*/  FFMA.FTZ R242, R223, UR19, -R224.reuse ;  /* 0x00000013dff27c23 */ /* 0x100fe200080108e0 */
[--C-:B------:R-:W-:Y:S01]  /*71e0*/  FFMA.FTZ R227, R227, UR19, -R224.reuse ;  /* 0x00000013e3e37c23 */ /* 0x100fe200080108e0 */
[--C-:B------:R-:W-:Y:S01]  /*71f0*/  FFMA.FTZ R221, R221, UR19, -R224.reuse ;  /* 0x00000013dddd7c23 */ /* 0x100fe200080108e0 */
[----:B------:R-:W3:Y:S01]  /*7200*/  MUFU.EX2 R179, R179 ;  /* 0x000000b300b37308 */ /* 0x000ee20000000800 */
[----:B--2---:R-:W-:Y:S01]  /*7210*/  F2FP.F16.F32.PACK_AB R4, R205, R206 ;  /* 0x000000cecd04723e */ /* 0x004fe200000000ff */
[----:B------:R-:W-:Y:S01]  /*7220*/  LDSM.16.MT88.4 R144, [R192+0x13000] ;  /* 0x01300000c090783b */ /* 0x000fe20000004200 */
[--C-:B------:R-:W-:Y:S01]  /*7230*/  FFMA.FTZ R223, R220, UR19, -R169.reuse ;  /* 0x00000013dcdf7c23 */ /* 0x100fe200080108a9 */
[----:B------:R-:W-:Y:S01]  /*7240*/  FFMA.FTZ R224, R171, UR19, -R224 ;  /* 0x00000013abe07c23 */ /* 0x000fe200080108e0 */
[--C-:B------:R-:W-:Y:S01]  /*7250*/  FFMA.FTZ R222, R222, UR19, -R169.reuse ;  /* 0x00000013dede7c23 */ /* 0x100fe200080108a9 */
[----:B------:R-:W-:Y:S01]  /*7260*/  LDSM.16.MT88.4 R152, [R193+0x13000] ;  /* 0x01300000c198783b */ /* 0x000fe20000004200 */
[--C-:B------:R-:W-:Y:S01]  /*7270*/  FFMA.FTZ R220, R170, UR19, -R169.reuse ;  /* 0x00000013aadc7c23 */ /* 0x100fe200080108a9 */
[----:B------:R-:W-:Y:S01]  /*7280*/  MUFU.EX2 R178, R178 ;  /* 0x000000b200b27308 */ /* 0x000fe20000000800 */
[----:B------:R-:W-:-:S07]  /*7290*/  FFMA.FTZ R243, R168, UR19, -R169 ;  /* 0x00000013a8f37c23 */ /* 0x000fce00080108a9 */
        /* <DEDUP_REMOVED lines=56> */
[-C--:B------:R-:W-:Y:S01]  /*7620*/  FMUL.FTZ R59, R59, R3.reuse ;  /* 0x000000033b3b7220 */ /* 0x080fe20000410000 */
[----:B------:R-:W3:Y:S01]  /*7630*/  LDSM.16.MT88.4 R124, [R193+0x16000] ;  /* 0x01600000c17c783b */ /* 0x000ee20000004200 */
        /* <DEDUP_REMOVED lines=10> */
[----:B------:R-:W4:Y:S01]  /*76e0*/  LDSM.16.MT88.4 R56, [R193+0x14000] ;  /* 0x01400000c138783b */ /* 0x000f220000004200 */
        /* <DEDUP_REMOVED lines=30> */
[----:B------:R-:W5:Y:S01]  /*78d0*/  LDSM.16.MT88.4 R128, [R194+0x16000] ;  /* 0x01600000c280783b */ /* 0x000f620000004200 */
[-C--:B------:R-:W-:Y:S01]  /*78e0*/  FMUL.FTZ R80, R80, R218.reuse ;  /* 0x000000da50507220 */ /* 0x080fe20000410000 */
[C---:B---3--:R-:W-:Y:S01]  /*78f0*/  HMMA.16816.F32 R84, R4.reuse, R124, R84 ;  /* 0x0000007c0454723c */ /* 0x048fe20000001854 */
[-C--:B------:R-:W-:Y:S01]  /*7900*/  FMUL.FTZ R81, R81, R218.reuse ;  /* 0x000000da51517220 */ /* 0x080fe20000410000 */
[----:B------:R-:W-:Y:S01]  /*7910*/  LDSM.16.MT88.4 R108, [R194+0x14800] ;  /* 0x01480000c26c783b */ /* 0x000fe20000004200 */
[-C--:B------:R-:W-:Y:S01]  /*7920*/  FMUL.FTZ R82, R82, R3.reuse ;  /* 0x0000000352527220 */ /* 0x080fe20000410000 */
[-C--:B------:R-:W-:Y:S01]  /*7930*/  FMUL.FTZ R83, R83, R3.reuse ;  /* 0x0000000353537220 */ /* 0x080fe20000410000 */
[----:B------:R-:W3:Y:S01]  /*7940*/  MUFU.EX2 R228, R228 ;  /* 0x000000e400e47308 */ /* 0x000ee20000000800 */
[C---:B------:R-:W-:Y:S01]  /*7950*/  HMMA.16816.F32 R92, R4.reuse, R126, R92 ;  /* 0x0000007e045c723c */ /* 0x040fe2000000185c */
[----:B------:R-:W5:Y:S01]  /*7960*/  LDSM.16.MT88.4 R124, [R192+0x12800] ;  /* 0x01280000c07c783b */ /* 0x000f620000004200 */
[-C--:B------:R-:W-:Y:S01]  /*7970*/  FMUL.FTZ R96, R96, R218.reuse ;  /* 0x000000da60607220 */ /* 0x080fe20000410000 */
[-C--:B------:R-:W-:Y:S01]  /*7980*/  FMUL.FTZ R97, R97, R218.reuse ;  /* 0x000000da61617220 */ /* 0x080fe20000410000 */
[-C--:B------:R-:W-:Y:S01]  /*7990*/  FMUL.FTZ R98, R98, R3.reuse ;  /* 0x0000000362627220 */ /* 0x080fe20000410000 */
[----:B------:R-:W-:Y:S01]  /*79a0*/  LDSM.16.MT88.4 R120, [R196+0x14800] ;  /* 0x01480000c478783b */ /* 0x000fe20000004200 */
[C---:B----4-:R-:W-:Y:S01]  /*79b0*/  HMMA.16816.F32 R60, R4.reuse, R56, R60 ;  /* 0x00000038043c723c */ /* 0x050fe2000000183c */
[----:B------:R-:W-:Y:S01]  /*79c0*/  MUFU.EX2 R226, R226 ;  /* 0x000000e200e27308 */ /* 0x000fe20000000800 */
[-C--:B------:R-:W-:Y:S01]  /*79d0*/  FMUL.FTZ R99, R99, R3.reuse ;  /* 0x0000000363637220 */ /* 0x080fe20000410000 */
[-C--:B------:R-:W-:Y:S01]  /*79e0*/  FMUL.FTZ R112, R112, R218.reuse ;  /* 0x000000da70707220 */ /* 0x080fe20000410000 */
[-C--:B------:R-:W-:Y:S01]  /*79f0*/  FMUL.FTZ R113, R113, R218.reuse ;  /* 0x000000da71717220 */ /* 0x080fe20000410000 */
[-C--:B------:R-:W-:Y:S01]  /*7a00*/  FMUL.FTZ R114, R114, R3.reuse ;  /* 0x0000000372727220 */ /* 0x080fe20000410000 */
[----:B------:R-:W-:Y:S01]  /*7a10*/  HMMA.16816.F32 R56, R4, R58, R80 ;  /* 0x0000003a0438723c */ /* 0x000fe20000001850 */
[-C--:B------:R-:W-:Y:S01]  /*7a20*/  FMUL.FTZ R115, R115, R3.reuse ;  /* 0x0000000373737220 */ /* 0x080fe20000410000 */
[----:B------:R-:W-:Y:S01]  /*7a30*/  FFMA.FTZ R206, R219, R218, R206 ;  /* 0x000000dadbce7223 */ /* 0x000fe200000100ce */
[----:B------:R-:W4:Y:S01]  /*7a40*/  MUFU.EX2 R229, R229 ;  /* 0x000000e500e57308 */ /* 0x000f220000000800 */
[----:B------:R-:W-:-:S02]  /*7a50*/  FFMA.FTZ R178, R215, R3, R178 ;  /* 0x00000003d7b27223 */ /* 0x000fc400000100b2 */
[C---:B-1----:R-:W-:Y:S01]  /*7a60*/  HMMA.16816.F32 R68, R4.reuse, R64, R68 ;  /* 0x000000400444723c */ /* 0x042fe20000001844 */
[-C--:B------:R-:W-:Y:S01]  /*7a70*/  FMUL.FTZ R80, R100, R218.reuse ;  /* 0x000000da64507220 */ /* 0x080fe20000410000 */
[----:B------:R-:W-:Y:S01]  /*7a80*/  FMUL.FTZ R81, R101, R218 ;  /* 0x000000da65517220 */ /* 0x000fe20000410000 */
[-C--:B------:R-:W-:Y:S01]  /*7a90*/  FMUL.FTZ R82, R102, R3.reuse ;  /* 0x0000000366527220 */ /* 0x080fe20000410000 */
[----:B------:R-:W-:Y:S01]  /*7aa0*/  FMUL.FTZ R83, R103, R3 ;  /* 0x0000000367537220 */ /* 0x000fe20000410000 */
[----:B------:R-:W-:Y:S01]  /*7ab0*/  MUFU.EX2 R230, R230 ;  /* 0x000000e600e67308 */ /* 0x000fe20000000800 */
[----:B------:R-:W-:Y:S01]  /*7ac0*/  HMMA.16816.F32 R64, R4, R66, R88 ;  /* 0x000000420440723c */ /* 0x000fe20000001858 */
[----:B---3--:R-:W-:Y:S01]  /*7ad0*/  F2FP.F16.F32.PACK_AB R100, R228, R225 ;  /* 0x000000e1e464723e */ /* 0x008fe200000000ff */
[----:B------:R-:W-:Y:S01]  /*7ae0*/  FADD.FTZ R205, R205, R206 ;  /* 0x000000cecdcd7221 */ /* 0x000fe20000010000 */
[----:B------:R-:W-:-:S03]  /*7af0*/  FADD.FTZ R177, R177, R178 ;  /* 0x000000b2b1b17221 */ /* 0x000fc60000010000 */
[C---:B--2---:R-:W-:Y:S01]  /*7b00*/  HMMA.16816.F32 R76, R4.reuse, R72, R76 ;  /* 0x00000048044c723c */ /* 0x044fe2000000184c */
[-C--:B------:R-:W-:Y:S01]  /*7b10*/  FMUL.FTZ R88, R104, R218.reuse ;  /* 0x000000da68587220 */ /* 0x080fe20000410000 */
[----:B------:R-:W-:Y:S01]  /*7b20*/  FMUL.FTZ R89, R105, R218 ;  /* 0x000000da69597220 */ /* 0x000fe20000410000 */
[-C--:B------:R-:W-:Y:S01]  /*7b30*/  FMUL.FTZ R90, R106, R3.reuse ;  /* 0x000000036a5a7220 */ /* 0x080fe20000410000 */
[----:B------:R-:W-:Y:S01]  /*7b40*/  FMUL.FTZ R91, R107, R3 ;  /* 0x000000036b5b7220 */ /* 0x000fe20000410000 */
[----:B------:R-:W1:Y:S01]  /*7b50*/  MUFU.EX2 R233, R233 ;  /* 0x000000e900e97308 */ /* 0x000e620000000800 */
[----:B------:R-:W2:Y:S01]  /*7b60*/  LDSM.16.MT88.4 R104, [R193+0x14800] ;  /* 0x01480000c168783b */ /* 0x000ea20000004200 */
[----:B----4-:R-:W-:Y:S01]  /*7b70*/  F2FP.F16.F32.PACK_AB R102, R229, R226 ;  /* 0x000000e2e566723e */ /* 0x010fe200000000ff */
[----:B------:R-:W-:Y:S01]  /*7b80*/  HMMA.16816.F32 R72, R4, R74, R96 ;  /* 0x0000004a0448723c */ /* 0x000fe20000001860 */
[----:B------:R-:W-:Y:S01]  /*7b90*/  FADD.FTZ R204, R204, R205 ;  /* 0x000000cdcccc7221 */ /* 0x000fe20000010000 */
[----:B------:R-:W-:-:S03]  /*7ba0*/  FADD.FTZ R176, R176, R177 ;  /* 0x000000b1b0b07221 */ /* 0x000fc60000010000 */
[----:B------:R-:W-:Y:S01]  /*7bb0*/  MUFU.EX2 R231, R231 ;  /* 0x000000e700e77308 */ /* 0x000fe20000000800 */
[C---:B-----5:R-:W-:Y:S01]  /*7bc0*/  HMMA.16816.F32 R80, R4.reuse, R128, R80 ;  /* 0x000000800450723c */ /* 0x060fe20000001850 */
[-C--:B------:R-:W-:Y:S01]  /*7bd0*/  FMUL.FTZ R96, R116, R218.reuse ;  /* 0x000000da74607220 */ /* 0x080fe20000410000 */
[----:B------:R-:W-:Y:S01]  /*7be0*/  FMUL.FTZ R97, R117, R218 ;  /* 0x000000da75617220 */ /* 0x000fe20000410000 */
[-C--:B------:R-:W-:Y:S01]  /*7bf0*/  FMUL.FTZ R98, R118, R3.reuse ;  /* 0x0000000376627220 */ /* 0x080fe20000410000 */
[----:B------:R-:W-:Y:S01]  /*7c00*/  FMUL.FTZ R99, R119, R3 ;  /* 0x0000000377637220 */ /* 0x000fe20000410000 */
[----:B------:R-:W-:Y:S01]  /*7c10*/  FADD.FTZ R204, R179, R204 ;  /* 0x000000ccb3cc7221 */ /* 0x000fe20000010000 */
[C---:B------:R-:W-:Y:S01]  /*7c20*/  HMMA.16816.F32 R88, R4.reuse, R130, R88 ;  /* 0x000000820458723c */ /* 0x040fe20000001858 */
[----:B------:R-:W3:Y:S01]  /*7c30*/  MUFU.EX2 R232, R232 ;  /* 0x000000e800e87308 */ /* 0x000ee20000000800 */
[----:B-1----:R-:W-:Y:S01]  /*7c40*/  F2FP.F16.F32.PACK_AB R101, R233, R230 ;  /* 0x000000e6e965723e */ /* 0x002fe200000000ff */
[----:B------:R-:W-:Y:S01]  /*7c50*/  LDSM.16.MT88.4 R128, [R193+0x12800] ;  /* 0x01280000c180783b */ /* 0x000fe20000004200 */
[----:B------:R-:W-:Y:S01]  /*7c60*/  FADD.FTZ R207, R207, R176 ;  /* 0x000000b0cfcf7221 */ /* 0x000fe20000010000 */
[----:B------:R-:W-:Y:S01]  /*7c70*/  FADD.FTZ R3, R225, R204 ;  /* 0x000000cce1037221 */ /* 0x000fe20000010000 */
[----:B------:R-:W-:Y:S01]  /*7c80*/  HMMA.16816.F32 R96, R4, R140, R96 ;  /* 0x0000008c0460723c */ /* 0x000fe20000001860 */
[----:B------:R-:W-:Y:S02]  /*7c90*/  LDSM.16.MT88.4 R116, [R196+0x16800] ;  /* 0x01680000c474783b */ /* 0x000fe40000004200 */
[----:B------:R-:W-:Y:S01]  /*7ca0*/  MUFU.EX2 R234, R234 ;  /* 0x000000ea00ea7308 */ /* 0x000fe20000000800 */
[----:B------:R-:W-:-:S02]  /*7cb0*/  FADD.FTZ R3, R228, R3 ;  /* 0x00000003e4037221 */ /* 0x000fc40000010000 */
[----:B------:R-:W-:Y:S01]  /*7cc0*/  HMMA.16816.F32 R4, R4, R142, R112 ;  /* 0x0000008e0404723c */ /* 0x000fe20000001870 */
[----:B------:R-:W-:Y:S01]  /*7cd0*/  LDSM.16.MT88.4 R112, [R192+0x14800] ;  /* 0x01480000c070783b */ /* 0x000fe20000004200 */
[----:B------:R-:W-:-:S03]  /*7ce0*/  FADD.FTZ R226, R226, R3 ;  /* 0x00000003e2e27221 */ /* 0x000fc60000010000 */
[----:B------:R-:W1:Y:S01]  /*7cf0*/  MUFU.EX2 R235, R235 ;  /* 0x000000eb00eb7308 */ /* 0x000e620000000800 */
[----:B---3--:R-:W-:Y:S01]  /*7d00*/  F2FP.F16.F32.PACK_AB R103, R232, R231 ;  /* 0x000000e7e867723e */ /* 0x008fe200000000ff */
[----:B------:R-:W-:-:S06]  /*7d10*/  FADD.FTZ R229, R229, R226 ;  /* 0x000000e2e5e57221 */ /* 0x000fcc0000010000 */
[C---:B------:R-:W-:Y:S01]  /*7d20*/  HMMA.16816.F32 R36, R100.reuse, R124, R36 ;  /* 0x0000007c6424723c */ /* 0x040fe20000001824 */
[----:B------:R-:W-:Y:S05]  /*7d30*/  MUFU.EX2 R236, R236 ;  /* 0x000000ec00ec7308 */ /* 0x000fea0000000800 */
[C---:B--2---:R-:W-:Y:S03]  /*7d40*/  HMMA.16816.F32 R60, R100.reuse, R104, R60 ;  /* 0x00000068643c723c */ /* 0x044fe6000000183c */
[----:B------:R-:W-:Y:S03]  /*7d50*/  MUFU.EX2 R237, R237 ;  /* 0x000000ed00ed7308 */ /* 0x000fe60000000800 */
[C---:B------:R-:W-:Y:S01]  /*7d60*/  HMMA.16816.F32 R56, R100.reuse, R106, R56 ;  /* 0x0000006a6438723c */ /* 0x040fe20000001838 */
[----:B------:R-:W2:Y:S04]  /*7d70*/  LDSM.16.MT88.4 R104, [R193+0x16800] ;  /* 0x01680000c168783b */ /* 0x000ea80000004200 */
[----:B------:R-:W-:Y:S01]  /*7d80*/  MUFU.EX2 R238, R238 ;  /* 0x000000ee00ee7308 */ /* 0x000fe20000000800 */
[C---:B------:R-:W-:Y:S01]  /*7d90*/  HMMA.16816.F32 R32, R100.reuse, R126, R32 ;  /* 0x0000007e6420723c */ /* 0x040fe20000001820 */
[----:B------:R-:W-:Y:S05]  /*7da0*/  LDSM.16.MT88.4 R124, [R196+0x13000] ;  /* 0x01300000c47c783b */ /* 0x000fea0000004200 */
[C---:B------:R-:W-:Y:S01]  /*7db0*/  HMMA.16816.F32 R52, R100.reuse, R108, R52 ;  /* 0x0000006c6434723c */ /* 0x040fe20000001834 */
[----:B------:R-:W3:Y:S05]  /*7dc0*/  MUFU.EX2 R239, R239 ;  /* 0x000000ef00ef7308 */ /* 0x000eea0000000800 */
[C---:B------:R-:W-:Y:S01]  /*7dd0*/  HMMA.16816.F32 R48, R100.reuse, R110, R48 ;  /* 0x0000006e6430723c */ /* 0x040fe20000001830 */
[----:B------:R-:W4:Y:S02]  /*7de0*/  LDSM.16.MT88.4 R108, [R194+0x16800] ;  /* 0x01680000c26c783b */ /* 0x000f240000004200 */
[----:B------:R-:W-:Y:S03]  /*7df0*/  MUFU.EX2 R240, R240 ;  /* 0x000000f000f07308 */ /* 0x000fe60000000800 */
[C---:B------:R-:W-:Y:S05]  /*7e00*/  HMMA.16816.F32 R44, R100.reuse, R120, R44 ;  /* 0x00000078642c723c */ /* 0x040fea000000182c */
[----:B------:R-:W5:Y:S01]  /*7e10*/  MUFU.EX2 R241, R241 ;  /* 0x000000f100f17308 */ /* 0x000f620000000800 */
[C---:B------:R-:W-:Y:S01]  /*7e20*/  HMMA.16816.F32 R40, R100.reuse, R122, R40 ;  /* 0x0000007a6428723c */ /* 0x040fe20000001828 */
[----:B------:R-:W4:Y:S05]  /*7e30*/  LDSM.16.MT88.4 R120, [R192+0x16800] ;  /* 0x01680000c078783b */ /* 0x000f2a0000004200 */
[C---:B------:R-:W-:Y:S01]  /*7e40*/  HMMA.16816.F32 R12, R100.reuse, R136, R12 ;  /* 0x00000088640c723c */ /* 0x040fe2000000180c */
[----:B------:R-:W-:Y:S05]  /*7e50*/  MUFU.EX2 R227, R227 ;  /* 0x000000e300e37308 */ /* 0x000fea0000000800 */
[C---:B------:R-:W-:Y:S01]  /*7e60*/  HMMA.16816.F32 R8, R100.reuse, R138, R8 ;  /* 0x0000008a6408723c */ /* 0x040fe20000001808 */
[----:B------:R-:W4:Y:S02]  /*7e70*/  LDSM.16.MT88.4 R136, [R196+0x15000] ;  /* 0x01500000c488783b */ /* 0x000f240000004200 */
[----:B------:R-:W5:Y:S03]  /*7e80*/  MUFU.EX2 R242, R242 ;  /* 0x000000f200f27308 */ /* 0x000f660000000800 */
[C---:B--2---:R-:W-:Y:S05]  /*7e90*/  HMMA.16816.F32 R84, R100.reuse, R104, R84 ;  /* 0x000000686454723c */ /* 0x044fea0000001854 */
[----:B------:R-:W-:Y:S01]  /*7ea0*/  MUFU.EX2 R221, R221 ;  /* 0x000000dd00dd7308 */ /* 0x000fe20000000800 */
[----:B------:R-:W-:Y:S01]  /*7eb0*/  HMMA.16816.F32 R92, R100, R106, R92 ;  /* 0x0000006a645c723c */ /* 0x000fe2000000185c */
[----:B-1----:R-:W-:Y:S01]  /*7ec0*/  F2FP.F16.F32.PACK_AB R104, R235, R234 ;  /* 0x000000eaeb68723e */ /* 0x002fe200000000ff */
[----:B------:R-:W-:Y:S01]  /*7ed0*/  FADD.FTZ R234, R234, R229 ;  /* 0x000000e5eaea7221 */ /* 0x000fe20000010000 */
[----:B---3--:R-:W-:-:S03]  /*7ee0*/  F2FP.F16.F32.PACK_AB R105, R239, R238 ;  /* 0x000000eeef69723e */ /* 0x008fc600000000ff */
[C---:B------:R-:W-:Y:S01]  /*7ef0*/  HMMA.16816.F32 R28, R100.reuse, R128, R28 ;  /* 0x00000080641c723c */ /* 0x040fe2000000181c */
[----:B------:R-:W-:Y:S01]  /*7f00*/  F2FP.F16.F32.PACK_AB R106, R237, R236 ;  /* 0x000000eced6a723e */ /* 0x000fe200000000ff */
[----:B------:R-:W1:Y:S01]  /*7f10*/  MUFU.EX2 R224, R224 ;  /* 0x000000e000e07308 */ /* 0x000e620000000800 */
[----:B-----5:R-:W-:Y:S01]  /*7f20*/  F2FP.F16.F32.PACK_AB R107, R241, R240 ;  /* 0x000000f0f16b723e */ /* 0x020fe200000000ff */
[----:B------:R-:W-:Y:S01]  /*7f30*/  FADD.FTZ R235, R235, R234 ;  /* 0x000000eaebeb7221 */ /* 0x000fe20000010000 */
[----:B------:R-:W-:Y:S01]  /*7f40*/  F2FP.F16.F32.PACK_AB R168, R242, R227 ;  /* 0x000000e3f2a8723e */ /* 0x000fe200000000ff */
[C---:B------:R-:W-:Y:S04]  /*7f50*/  HMMA.16816.F32 R24, R100.reuse, R130, R24 ;  /* 0x000000826418723c */ /* 0x040fe80000001818 */
[----:B------:R-:W-:Y:S02]  /*7f60*/  MUFU.EX2 R222, R222 ;  /* 0x000000de00de7308 */ /* 0x000fe40000000800 */
[C---:B----4-:R-:W-:Y:S06]  /*7f70*/  HMMA.16816.F32 R80, R100.reuse, R108, R80 ;  /* 0x0000006c6450723c */ /* 0x050fec0000001850 */
[----:B------:R-:W-:Y:S01]  /*7f80*/  HMMA.16816.F32 R88, R100, R110, R88 ;  /* 0x0000006e6458723c */ /* 0x000fe20000001858 */
[----:B------:R-:W2:Y:S01]  /*7f90*/  LDSM.16.MT88.4 R108, [R193+0x15000] ;  /* 0x01500000c16c783b */ /* 0x000ea20000004200 */
[----:B------:R-:W3:Y:S01]  /*7fa0*/  MUFU.EX2 R223, R223 ;  /* 0x000000df00df7308 */ /* 0x000ee20000000800 */
[----:B-1----:R-:W-:-:S03]  /*7fb0*/  F2FP.F16.F32.PACK_AB R170, R224, R221 ;  /* 0x000000dde0aa723e */ /* 0x002fc600000000ff */
[----:B------:R-:W-:Y:S01]  /*7fc0*/  HMMA.16816.F32 R128, R104, R124, R12 ;  /* 0x0000007c6880723c */ /* 0x000fe2000000180c */
[----:B------:R-:W-:Y:S03]  /*7fd0*/  LDSM.16.MT88.4 R12, [R196+0x17000] ;  /* 0x01700000c40c783b */ /* 0x000fe60000004200 */
[----:B------:R-:W-:Y:S02]  /*7fe0*/  MUFU.EX2 R220, R220 ;  /* 0x000000dc00dc7308 */ /* 0x000fe40000000800 */
[C---:B------:R-:W-:Y:S06]  /*7ff0*/  HMMA.16816.F32 R68, R100.reuse, R112, R68 ;  /* 0x000000706444723c */ /* 0x040fec0000001844 */
[----:B------:R-:W-:Y:S01]  /*8000*/  HMMA.16816.F32 R64, R100, R114, R64 ;  /* 0x000000726440723c */ /* 0x000fe20000001840 */
[----:B------:R-:W1:Y:S01]  /*8010*/  LDSM.16.MT88.4 R112, [R194+0x15000] ;  /* 0x01500000c270783b */ /* 0x000e620000004200 */
[----:B------:R-:W4:Y:S01]  /*8020*/  MUFU.EX2 R243, R243 ;  /* 0x000000f300f37308 */ /* 0x000f220000000800 */
[----:B---3--:R-:W-:-:S03]  /*8030*/  F2FP.F16.F32.PACK_AB R169, R223, R222 ;  /* 0x000000dedfa9723e */ /* 0x008fc600000000ff */
[C---:B------:R-:W-:Y:S06]  /*8040*/  HMMA.16816.F32 R76, R100.reuse, R116, R76 ;  /* 0x00000074644c723c */ /* 0x040fec000000184c */
[C---:B------:R-:W-:Y:S01]  /*8050*/  HMMA.16816.F32 R72, R100.reuse, R118, R72 ;  /* 0x000000766448723c */ /* 0x040fe20000001848 */
[----:B------:R-:W3:Y:S05]  /*8060*/  LDSM.16.MT88.4 R116, [R192+0x15000] ;  /* 0x01500000c074783b */ /* 0x000eea0000004200 */
[----:B------:R-:W-:Y:S01]  /*8070*/  HMMA.16816.F32 R96, R100, R120, R96 ;  /* 0x000000786460723c */ /* 0x000fe20000001860 */
[----:B----4-:R-:W-:-:S05]  /*8080*/  F2FP.F16.F32.PACK_AB R171, R243, R220 ;  /* 0x000000dcf3ab723e */ /* 0x010fca00000000ff */
[----:B------:R-:W-:Y:S01]  /*8090*/  HMMA.16816.F32 R4, R100, R122, R4 ;  /* 0x0000007a6404723c */ /* 0x000fe20000001804 */
[----:B------:R-:W-:Y:S05]  /*80a0*/  LDSM.16.MT88.4 R120, [R193+0x17000] ;  /* 0x01700000c178783b */ /* 0x000fea0000004200 */
[C---:B------:R-:W-:Y:S01]  /*80b0*/  HMMA.16816.F32 R124, R104.reuse, R126, R8 ;  /* 0x0000007e687c723c */ /* 0x040fe20000001808 */
[----:B------:R-:W4:Y:S05]  /*80c0*/  LDSM.16.MT88.4 R8, [R194+0x17000] ;  /* 0x01700000c208783b */ /* 0x000f2a0000004200 */
[----:B------:R-:W-:Y:S01]  /*80d0*/  HMMA.16816.F32 R140, R104, R136, R44 ;  /* 0x00000088688c723c */ /* 0x000fe2000000182c */
[----:B------:R-:W5:Y:S05]  /*80e0*/  LDSM.16.MT88.4 R44, [R192+0x17000] ;  /* 0x01700000c02c783b */ /* 0x000f6a0000004200 */
[C---:B------:R-:W-:Y:S06]  /*80f0*/  HMMA.16816.F32 R20, R100.reuse, R132, R20 ;  /* 0x000000846414723c */ /* 0x040fec0000001814 */
[----:B------:R-:W-:Y:S06]  /*8100*/  HMMA.16816.F32 R16, R100, R134, R16 ;  /* 0x000000866410723c */ /* 0x000fec0000001810 */
[C---:B------:R-:W-:Y:S01]  /*8110*/  HMMA.16816.F32 R148, R104.reuse, R144, R36 ;  /* 0x000000906894723c */ /* 0x040fe20000001824 */
[----:B------:R-:W5:Y:S05]  /*8120*/  LDSM.16.MT88.4 R36, [R196+0x13800] ;  /* 0x01380000c424783b */ /* 0x000f6a0000004200 */
[C---:B------:R-:W-:Y:S06]  /*8130*/  HMMA.16816.F32 R156, R104.reuse, R152, R28 ;  /* 0x00000098689c723c */ /* 0x040fec000000181c */
[C---:B------:R-:W-:Y:S06]  /*8140*/  HMMA.16816.F32 R164, R104.reuse, R160, R20 ;  /* 0x000000a068a4723c */ /* 0x040fec0000001814 */
[C---:B------:R-:W-:Y:S06]  /*8150*/  HMMA.16816.F32 R144, R104.reuse, R146, R32 ;  /* 0x000000926890723c */ /* 0x040fec0000001820 */
[C---:B------:R-:W-:Y:S06]  /*8160*/  HMMA.16816.F32 R160, R104.reuse, R162, R16 ;  /* 0x000000a268a0723c */ /* 0x040fec0000001810 */
[C---:B------:R-:W-:Y:S06]  /*8170*/  HMMA.16816.F32 R152, R104.reuse, R154, R24 ;  /* 0x0000009a6898723c */ /* 0x040fec0000001818 */
[C---:B--2---:R-:W-:Y:S06]  /*8180*/  HMMA.16816.F32 R32, R104.reuse, R108, R60 ;  /* 0x0000006c6820723c */ /* 0x044fec000000183c */
[C---:B------:R-:W-:Y:S01]  /*8190*/  HMMA.16816.F32 R28, R104.reuse, R110, R56 ;  /* 0x0000006e681c723c */ /* 0x040fe20000001838 */
[----:B------:R-:W-:Y:S05]  /*81a0*/  LDSM.16.MT88.4 R56, [R192+0x13800] ;  /* 0x01380000c038783b */ /* 0x000fea0000004200 */
[C---:B-1----:R-:W-:Y:S06]  /*81b0*/  HMMA.16816.F32 R132, R104.reuse, R112, R52 ;  /* 0x000000706884723c */ /* 0x042fec0000001834 */
[C---:B---3--:R-:W-:Y:S06]  /*81c0*/  HMMA.16816.F32 R24, R104.reuse, R116, R68 ;  /* 0x000000746818723c */ /* 0x048fec0000001844 */
[C---:B------:R-:W-:Y:S01]  /*81d0*/  HMMA.16816.F32 R20, R104.reuse, R118, R64 ;  /* 0x000000766814723c */ /* 0x040fe20000001840 */
[----:B------:R-:W-:Y:S05]  /*81e0*/  LDSM.16.MT88.4 R64, [R196+0x15800] ;  /* 0x01580000c440783b */ /* 0x000fea0000004200 */
[C---:B------:R-:W-:Y:S06]  /*81f0*/  HMMA.16816.F32 R16, R104.reuse, R12, R76 ;  /* 0x0000000c6810723c */ /* 0x040fec000000184c */
[C---:B----4-:R-:W-:Y:S01]  /*8200*/  HMMA.16816.F32 R100, R104.reuse, R8, R80 ;  /* 0x000000086864723c */ /* 0x050fe20000001850 */
[----:B------:R-:W-:Y:S05]  /*8210*/  LDSM.16.MT88.4 R80, [R193+0x15800] ;  /* 0x01580000c150783b */ /* 0x000fea0000004200 */
[C---:B------:R-:W-:Y:S06]  /*8220*/  HMMA.16816.F32 R108, R104.reuse, R120, R84 ;  /* 0x00000078686c723c */ /* 0x040fec0000001854 */
[C---:B------:R-:W-:Y:S01]  /*8230*/  HMMA.16816.F32 R136, R104.reuse, R138, R40 ;  /* 0x0000008a6888723c */ /* 0x040fe20000001828 */
[----:B------:R-:W-:Y:S05]  /*8240*/  LDSM.16.MT88.4 R40, [R194+0x13800] ;  /* 0x01380000c228783b */ /* 0x000fea0000004200 */
[C---:B------:R-:W-:Y:S01]  /*8250*/  HMMA.16816.F32 R112, R104.reuse, R114, R48 ;  /* 0x000000726870723c */ /* 0x040fe20000001830 */
[----:B------:R-:W1:Y:S05]  /*8260*/  LDSM.16.MT88.4 R48, [R193+0x13800] ;  /* 0x01380000c130783b */ /* 0x000e6a0000004200 */
[C---:B------:R-:W-:Y:S01]  /*8270*/  HMMA.16816.F32 R12, R104.reuse, R14, R72 ;  /* 0x0000000e680c723c */ /* 0x040fe20000001848 */
[----:B------:R-:W2:Y:S05]  /*8280*/  LDSM.16.MT88.4 R72, [R194+0x15800] ;  /* 0x01580000c248783b */ /* 0x000eaa0000004200 */
[C---:B------:R-:W-:Y:S01]  /*8290*/  HMMA.16816.F32 R8, R104.reuse, R10, R88 ;  /* 0x0000000a6808723c */ /* 0x040fe20000001858 */
[----:B------:R-:W-:Y:S05]  /*82a0*/  LDSM.16.MT88.4 R88, [R192+0x15800] ;  /* 0x01580000c058783b */ /* 0x000fea0000004200 */
[C---:B------:R-:W-:Y:S06]  /*82b0*/  HMMA.16816.F32 R120, R104.reuse, R122, R92 ;  /* 0x0000007a6878723c */ /* 0x040fec000000185c */
[C---:B-----5:R-:W-:Y:S01]  /*82c0*/  HMMA.16816.F32 R116, R104.reuse, R44, R96 ;  /* 0x0000002c6874723c */ /* 0x060fe20000001860 */
[----:B------:R-:W-:Y:S05]  /*82d0*/  LDSM.16.MT88.4 R96, [R196+0x17800] ;  /* 0x01780000c460783b */ /* 0x000fea0000004200 */
[----:B------:R-:W-:Y:S01]  /*82e0*/  HMMA.16816.F32 R4, R104, R46, R4 ;  /* 0x0000002e6804723c */ /* 0x000fe20000001804 */
[----:B------:R-:W3:Y:S05]  /*82f0*/  LDSM.16.MT88.4 R104, [R194+0x17800] ;  /* 0x01780000c268783b */ /* 0x000eea0000004200 */
[C---:B------:R-:W-:Y:S06]  /*8300*/  HMMA.16816.F32 R128, R168.reuse, R36, R128 ;  /* 0x00000024a880723c */ /* 0x040fec0000001880 */
[C---:B-1----:R-:W-:Y:S06]  /*8310*/  HMMA.16816.F32 R44, R168.reuse, R48, R156 ;  /* 0x00000030a82c723c */ /* 0x042fec000000189c */
[C---:B--2---:R-:W-:Y:S06]  /*8320*/  HMMA.16816.F32 R68, R168.reuse, R72, R132 ;  /* 0x00000048a844723c */ /* 0x044fec0000001884 */
[----:B------:R-:W-:Y:S01]  /*8330*/  HMMA.16816.F32 R72, R168, R74, R112 ;  /* 0x0000004aa848723c */ /* 0x000fe20000001870 */
[----:B------:R-:W1:Y:S01]  /*8340*/  LDSM.16.MT88.4 R112, [R192+0x17800] ;  /* 0x01780000c070783b */ /* 0x000e620000004200 */
[----:B------:R-:W-:-:S04]  /*8350*/  MOV R132, R217 ;  /* 0x000000d900847202 */ /* 0x000fc80000000f00 */
[C---:B------:R-:W-:Y:S01]  /*8360*/  HMMA.16816.F32 R48, R168.reuse, R50, R152 ;  /* 0x00000032a830723c */ /* 0x040fe20000001898 */
[----:B------:R-:W2:Y:S05]  /*8370*/  LDSM.16.MT88.4 R152, [R193+0x17800] ;  /* 0x01780000c198783b */ /* 0x000eaa0000004200 */
[C---:B------:R-:W-:Y:S06]  /*8380*/  HMMA.16816.F32 R124, R168.reuse, R38, R124 ;  /* 0x00000026a87c723c */ /* 0x040fec000000187c */
[C---:B---3--:R-:W-:Y:S06]  /*8390*/  HMMA.16816.F32 R100, R168.reuse, R104, R100 ;  /* 0x00000068a864723c */ /* 0x048fec0000001864 */
[C---:B------:R-:W-:Y:S06]  /*83a0*/  HMMA.16816.F32 R104, R168.reuse, R106, R8 ;  /* 0x0000006aa868723c */ /* 0x040fec0000001808 */
[----:B------:R-:W-:Y:S01]  /*83b0*/  HMMA.16816.F32 R36, R168, R40, R164 ;  /* 0x00000028a824723c */ /* 0x000fe200000018a4 */
[----:B------:R-:W-:-:S04]  /*83c0*/  FADD.FTZ R8, R230, R207 ;  /* 0x000000cfe6087221 */ /* 0x000fc80000010000 */
[----:B------:R-:W-:Y:S01]  /*83d0*/  FADD.FTZ R8, R233, R8 ;  /* 0x00000008e9087221 */ /* 0x000fe20000010000 */
[C---:B------:R-:W-:Y:S03]  /*83e0*/  HMMA.16816.F32 R52, R168.reuse, R56, R148 ;  /* 0x00000038a834723c */ /* 0x040fe60000001894 */
[----:B------:R-:W-:Y:S01]  /*83f0*/  FADD.FTZ R3, R231, R8 ;  /* 0x00000008e7037221 */ /* 0x000fe20000010000 */
[----:B------:R-:W-:Y:S02]  /*8400*/  FADD.FTZ R8, R236, R235 ;  /* 0x000000ebec087221 */ /* 0x000fe40000010000 */
[----:B------:R-:W-:Y:S01]  /*8410*/  HMMA.16816.F32 R60, R168, R64, R140 ;  /* 0x00000040a83c723c */ /* 0x000fe2000000188c */
        /* <DEDUP_REMOVED lines=8> */
[----:B------:R-:W-:Y:S01]  /*84a0*/  FADD.FTZ R240, R240, R239 ;  /* 0x000000eff0f07221 */ /* 0x000fe20000010000 */
[C---:B------:R-:W-:Y:S01]  /*84b0*/  HMMA.16816.F32 R84, R168.reuse, R88, R24 ;  /* 0x00000058a854723c */ /* 0x040fe20000001818 */
[----:B------:R-:W-:Y:S02]  /*84c0*/  FADD.FTZ R219, R221, R242 ;  /* 0x000000f2dddb7221 */ /* 0x000fe40000010000 */
[----:B------:R-:W-:Y:S02]  /*84d0*/  FADD.FTZ R241, R241, R240 ;  /* 0x000000f0f1f17221 */ /* 0x000fe40000010000 */
[----:B------:R-:W-:Y:S01]  /*84e0*/  FADD.FTZ R219, R224, R219 ;  /* 0x000000dbe0db7221 */ /* 0x000fe20000010000 */
[----:B------:R-:W-:Y:S01]  /*84f0*/  HMMA.16816.F32 R92, R168, R96, R16 ;  /* 0x00000060a85c723c */ /* 0x000fe20000001810 */
[----:B------:R-:W-:-:S04]  /*8500*/  FADD.FTZ R222, R222, R241 ;  /* 0x000000f1dede7221 */ /* 0x000fc80000010000 */
[----:B------:R-:W-:Y:S01]  /*8510*/  FADD.FTZ R223, R223, R222 ;  /* 0x000000dedfdf7221 */ /* 0x000fe20000010000 */
[----:B-1----:R-:W-:Y:S03]  /*8520*/  HMMA.16816.F32 R116, R168, R112, R116 ;  /* 0x00000070a874723c */ /* 0x002fe60000001874 */
        /* <DEDUP_REMOVED lines=8> */
[C---:B--2---:R-:W-:Y:S06]  /*85b0*/  HMMA.16816.F32 R108, R168.reuse, R152, R108 ;  /* 0x00000098a86c723c */ /* 0x044fec000000186c */
        /* <DEDUP_REMOVED lines=31> */
[----:B------:R-:W-:Y:S01]  /*87b0*/  @!P5 LDGSTS.E.BYPASS.LTC128B.128 [R203+0x12000], desc[UR22][R18.64] ;  /* 0x1200000012cbdfae */ /* 0x000fe2000b901d56 */
[----:B------:R-:W-:-:S03]  /*87c0*/  @!P4 LEA.HI.X R13, R16, R13, R3, 0x1, P1 ;  /* 0x0000000d100dc211 */ /* 0x000fc600008f0c03 */
[----:B------:R-:W2:Y:S01]  /*87d0*/  @!P3 LDC.64 R4, c[0x0][0x220] ;  /* 0x00008800ff04bb82 */ /* 0x000ea20000000a00 */
        /* <DEDUP_REMOVED lines=22> */
[----:B--2---:R-:W-:-:S03]  /*8940*/  @!P3 LEA R22, P0, R14, R4, 0x1 ;  /* 0x000000040e16b211 */ /* 0x004fc600078008ff */
[----:B------:R-:W-:Y:S01]  /*8950*/  @P4 STS.128 [R203+0x15000], RZ ;  /* 0x015000ffcb004388 */ /* 0x000fe20000000c00 */
[----:B------:R-:W-:Y:S01]  /*8960*/  @!P3 LEA.HI.X R23, R14, R5, R3, 0x1, P0 ;  /* 0x000000050e17b211 */ /* 0x000fe200000f0c03 */
[----:B------:R-:W-:Y:S02]  /*8970*/  IMAD.U32 R3, RZ, RZ, UR21 ;  /* 0x00000015ff037e24 */ /* 0x000fe4000f8e00ff */
[----:B------:R-:W-:Y:S01]  /*8980*/  @!PT LDS RZ, [RZ] ;  /* 0x00000000fffff984 */ /* 0x000fe20000000800 */
[----:B------:R-:W-:Y:S01]  /*8990*/  @!PT LDS RZ, [RZ] ;  /* 0x00000000fffff984 */ /* 0x000fe20000000800 */
[----:B------:R-:W-:Y:S01]  /*89a0*/  @!PT LDS RZ, [RZ] ;  /* 0x00000000fffff984 */ /* 0x000fe20000000800 */
[----:B------:R-:W-:Y:S02]  /*89b0*/  @!P4 LDGSTS.E.BYPASS.LTC128B.128 [R203+0x15000], desc[UR22][R20.64+0x80] ;  /* 0x1500008014cbcfae */ /* 0x000fe4000b901d56 */
[----:B------:R-:W-:Y:S02]  /*89c0*/  IMAD R3, R3, 0x40, R214 ;  /* 0x0000004003037824 */ /* 0x000fe400078e02d6 */
        /* <DEDUP_REMOVED lines=46> */
[C---:B------:R-:W-:Y:S06]  /*8cb0*/  HMMA.16816.F32 R136, R24.reuse, R164, R136 ;  /* 0x000000a41888723c */ /* 0x040fec0000001888 */
[----:B------:R-:W-:Y:S01]  /*8cc0*/  HMMA.16816.F32 R176, R24, R166, R176 ;  /* 0x000000a618b0723c */ /* 0x000fe200000018b0 */
[----:B------:R-:W-:Y:S04]  /*8cd0*/  LDSM.16.M88.4 R24, [R200+0x4000] ;  /* 0x00400000c818783b */ /* 0x000fe80000000200 */
[----:B------:R-:W-:Y:S01]  /*8ce0*/  LDSM.16.M88.4 R164, [R201+0xf800] ;  /* 0x00f80000c9a4783b */ /* 0x000fe20000000200 */
[----:B------:R-:W-:Y:S03]  /*8cf0*/  HMMA.16816.F32 R148, R156, R22, R148 ;  /* 0x000000169c94723c */ /* 0x000fe60000001894 */
[----:B------:R-:W1:Y:S03]  /*8d00*/  LDSM.16.M88.4 R20, [R201+0xe800] ;  /* 0x00e80000c914783b */ /* 0x000e660000000200 */
[----:B------:R-:W-:Y:S01]  /*8d10*/  HMMA.16816.F32 R12, R168, R6, R12 ;  /* 0x00000006a80c723c */ /* 0x000fe2000000180c */
[----:B------:R-:W2:Y:S05]  /*8d20*/  LDSM.16.M88.4 R4, [R187] ;  /* 0x00000000bb04783b */ /* 0x000eaa0000000200 */
[C---:B------:R-:W-:Y:S06]  /*8d30*/  HMMA.16816.F32 R144, R156.reuse, R8, R144 ;  /* 0x000000089c90723c */ /* 0x040fec0000001890 */
[----:B------:R-:W-:Y:S01]  /*8d40*/  HMMA.16816.F32 R140, R156, R10, R140 ;  /* 0x0000000a9c8c723c */ /* 0x000fe2000000188c */
[----:B------:R-:W2:Y:S05]  /*8d50*/  LDSM.16.M88.4 R8, [R201+0xf000] ;  /* 0x00f00000c908783b */ /* 0x000eaa0000000200 */
[----:B---3--:R-:W-:Y:S06]  /*8d60*/  HMMA.16816.F32 R152, R168, R132, R152 ;  /* 0x00000084a898723c */ /* 0x008fec0000001898 */
[----:B----4-:R-:W-:Y:S06]  /*8d70*/  HMMA.16816.F32 R16, R160, R28, R16 ;  /* 0x0000001ca010723c */ /* 0x010fec0000001810 */
[C---:B------:R-:W-:Y:S06]  /*8d80*/  HMMA.16816.F32 R136, R156.reuse, R204, R136 ;  /* 0x000000cc9c88723c */ /* 0x040fec0000001888 */
[----:B------:R-:W-:Y:S01]  /*8d90*/  HMMA.16816.F32 R176, R156, R206, R176 ;  /* 0x000000ce9cb0723c */ /* 0x000fe200000018b0 */
[----:B------:R-:W3:Y:S04]  /*8da0*/  LDSM.16.M88.4 R156, [R186] ;  /* 0x00000000ba9c783b */ /* 0x000ee80000000200 */
[----:B------:R-:W-:Y:S01]  /*8db0*/  LDSM.16.M88.4 R204, [R198+0x4000] ;  /* 0x00400000c6cc783b */ /* 0x000fe20000000200 */
[----:B------:R-:W-:Y:S03]  /*8dc0*/  HMMA.16816.F32 R148, R168, R134, R148 ;  /* 0x00000086a894723c */ /* 0x000fe60000001894 */
[----:B------:R-:W-:Y:S03]  /*8dd0*/  LDSM.16.M88.4 R132, [R185] ;  /* 0x00000000b984783b */ /* 0x000fe60000000200 */
[----:B------:R-:W-:Y:S01]  /*8de0*/  HMMA.16816.F32 R12, R160, R30, R12 ;  /* 0x0000001ea00c723c */ /* 0x000fe2000000180c */
[----:B------:R-:W-:Y:S05]  /*8df0*/  LDSM.16.M88.4 R28, [R184] ;  /* 0x00000000b81c783b */ /* 0x000fea0000000200 */
[C---:B-----5:R-:W-:Y:S06]  /*8e00*/  HMMA.16816.F32 R144, R168.reuse, R32, R144 ;  /* 0x00000020a890723c */ /* 0x060fec0000001890 */
[----:B------:R-:W-:Y:S01]  /*8e10*/  HMMA.16816.F32 R140, R168, R34, R140 ;  /* 0x00000022a88c723c */ /* 0x000fe2000000188c */
[----:B------:R-:W4:Y:S05]  /*8e20*/  LDSM.16.M88.4 R32, [R195+0xe000] ;  /* 0x00e00000c320783b */ /* 0x000f2a0000000200 */
        /* <DEDUP_REMOVED lines=9> */
[----:B------:R-:W2:Y:S05]  /*8ec0*/  LDSM.16.M88.4 R4, [R188+0x2000] ;  /* 0x00200000bc04783b */ /* 0x000eaa0000000200 */
[C---:B------:R-:W-:Y:S06]  /*8ed0*/  HMMA.16816.F32 R144, R160.reuse, R8, R144 ;  /* 0x00000008a090723c */ /* 0x040fec0000001890 */
[----:B------:R-:W-:Y:S01]  /*8ee0*/  HMMA.16816.F32 R140, R160, R10, R140 ;  /* 0x0000000aa08c723c */ /* 0x000fe2000000188c */
[----:B------:R-:W5:Y:S05]  /*8ef0*/  LDSM.16.M88.4 R8, [R195+0xf000] ;  /* 0x00f00000c308783b */ /* 0x000f6a0000000200 */
[----:B---3--:R-:W-:Y:S06]  /*8f00*/  HMMA.16816.F32 R152, R24, R156, R152 ;  /* 0x0000009c1898723c */ /* 0x008fec0000001898 */
[----:B----4-:R-:W-:Y:S06]  /*8f10*/  HMMA.16816.F32 R16, R204, R32, R16 ;  /* 0x00000020cc10723c */ /* 0x010fec0000001810 */
[C---:B------:R-:W-:Y:S06]  /*8f20*/  HMMA.16816.F32 R136, R160.reuse, R164, R136 ;  /* 0x000000a4a088723c */ /* 0x040fec0000001888 */
[----:B------:R-:W-:Y:S01]  /*8f30*/  HMMA.16816.F32 R176, R160, R166, R176 ;  /* 0x000000a6a0b0723c */ /* 0x000fe200000018b0 */
[----:B------:R-:W3:Y:S04]  /*8f40*/  LDSM.16.M88.4 R164, [R188+0x2800] ;  /* 0x00280000bca4783b */ /* 0x000ee80000000200 */
[----:B------:R-:W-:Y:S01]  /*8f50*/  LDSM.16.M88.4 R160, [R188+0x3000] ;  /* 0x00300000bca0783b */ /* 0x000fe20000000200 */
[----:B------:R-:W-:Y:S03]  /*8f60*/  HMMA.16816.F32 R148, R24, R158, R148 ;  /* 0x0000009e1894723c */ /* 0x000fe60000001894 */
[----:B------:R-:W-:Y:S03]  /*8f70*/  LDSM.16.M88.4 R156, [R188+0x3800] ;  /* 0x00380000bc9c783b */ /* 0x000fe60000000200 */
[----:B------:R-:W-:Y:S01]  /*8f80*/  HMMA.16816.F32 R12, R204, R34, R12 ;  /* 0x00000022cc0c723c */ /* 0x000fe2000000180c */
[----:B------:R-:W-:Y:S05]  /*8f90*/  LDSM.16.M88.4 R32, [R201+0x10000] ;  /* 0x01000000c920783b */ /* 0x000fea0000000200 */
[C---:B------:R-:W-:Y:S06]  /*8fa0*/  HMMA.16816.F32 R144, R24.reuse, R132, R144 ;  /* 0x000000841890723c */ /* 0x040fec0000001890 */
[----:B------:R-:W-:Y:S01]  /*8fb0*/  HMMA.16816.F32 R140, R24, R134, R140 ;  /* 0x00000086188c723c */ /* 0x000fe2000000188c */
[----:B------:R-:W4:Y:S05]  /*8fc0*/  LDSM.16.M88.4 R132, [R202+0x8000] ;  /* 0x00800000ca84783b */ /* 0x000f2a0000000200 */
[----:B-1----:R-:W-:Y:S06]  /*8fd0*/  HMMA.16816.F32 R152, R204, R20, R152 ;  /* 0x00000014cc98723c */ /* 0x002fec0000001898 */
[----:B--2---:R-:W-:Y:S06]  /*8fe0*/  HMMA.16816.F32 R16, R168, R4, R16 ;  /* 0x00000004a810723c */ /* 0x004fec0000001810 */
[C---:B------:R-:W-:Y:S06]  /*8ff0*/  HMMA.16816.F32 R136, R24.reuse, R28, R136 ;  /* 0x0000001c1888723c */ /* 0x040fec0000001888 */
[----:B------:R-:W-:Y:S01]  /*9000*/  HMMA.16816.F32 R176, R24, R30, R176 ;  /* 0x0000001e18b0723c */ /* 0x000fe200000018b0 */
[----:B------:R-:W1:Y:S04]  /*9010*/  LDSM.16.M88.4 R28, [R201+0x10800] ;  /* 0x01080000c91c783b */ /* 0x000e680000000200 */
[----:B------:R-:W-:Y:S01]  /*9020*/  LDSM.16.M88.4 R24, [R201+0x11000] ;  /* 0x01100000c918783b */ /* 0x000fe20000000200 */
[----:B------:R-:W-:Y:S03]  /*9030*/  HMMA.16816.F32 R148, R204, R22, R148 ;  /* 0x00000016cc94723c */ /* 0x000fe60000001894 */
[----:B------:R-:W-:Y:S03]  /*9040*/  LDSM.16.M88.4 R20, [R201+0x11800] ;  /* 0x01180000c914783b */ /* 0x000fe60000000200 */
[----:B------:R-:W-:Y:S01]  /*9050*/  HMMA.16816.F32 R12, R168, R6, R12 ;  /* 0x00000006a80c723c */ /* 0x000fe2000000180c */
[----:B------:R-:W-:Y:S05]  /*9060*/  LDSM.16.M88.4 R4, [R183] ;  /* 0x00000000b704783b */ /* 0x000fea0000000200 */
[C---:B-----5:R-:W-:Y:S06]  /*9070*/  HMMA.16816.F32 R144, R204.reuse, R8, R144 ;  /* 0x00000008cc90723c */ /* 0x060fec0000001890 */
[----:B------:R-:W-:Y:S01]  /*9080*/  HMMA.16816.F32 R140, R204, R10, R140 ;  /* 0x0000000acc8c723c */ /* 0x000fe2000000188c */
[----:B------:R-:W2:Y:S05]  /*9090*/  LDSM.16.M88.4 R8, [R200+0x8000] ;  /* 0x00800000c808783b */ /* 0x000eaa0000000200 */
[----:B---3--:R-:W-:Y:S06]  /*90a0*/  HMMA.16816.F32 R152, R168, R164, R152 ;  /* 0x000000a4a898723c */ /* 0x008fec0000001898 */
[----:B----4-:R-:W-:Y:S06]  /*90b0*/  HMMA.16816.F32 R16, R132, R32, R16 ;  /* 0x000000208410723c */ /* 0x010fec0000001810 */
[C---:B------:R-:W-:Y:S06]  /*90c0*/  HMMA.16816.F32 R136, R204.reuse, R220, R136 ;  /* 0x000000dccc88723c */ /* 0x040fec0000001888 */
[----:B------:R-:W-:Y:S01]  /*90d0*/  HMMA.16816.F32 R176, R204, R222, R176 ;  /* 0x000000deccb0723c */ /* 0x000fe200000018b0 */
[----:B------:R-:W-:Y:S05]  /*90e0*/  LDSM.16.M88.4 R204, [R181] ;  /* 0x00000000b5cc783b */ /* 0x000fea0000000200 */
[----:B------:R-:W-:Y:S06]  /*90f0*/  HMMA.16816.F32 R148, R168, R166, R148 ;  /* 0x000000a6a894723c */ /* 0x000fec0000001894 */
[----:B------:R-:W-:Y:S01]  /*9100*/  HMMA.16816.F32 R164, R132, R34, R12 ;  /* 0x0000002284a4723c */ /* 0x000fe2000000180c */
[----:B------:R-:W-:Y:S04]  /*9110*/  LDSM.16.M88.4 R32, [R198+0x8000] ;  /* 0x00800000c620783b */ /* 0x000fe80000000200 */
[----:B------:R-:W-:Y:S01]  /*9120*/  LDSM.16.M88.4 R12, [R195+0x10000] ;  /* 0x01000000c30c783b */ /* 0x000fe20000000200 */
[C---:B------:R-:W-:Y:S06]  /*9130*/  HMMA.16816.F32 R144, R168.reuse, R160, R144 ;  /* 0x000000a0a890723c */ /* 0x040fec0000001890 */
[----:B------:R-:W-:Y:S01]  /*9140*/  HMMA.16816.F32 R140, R168, R162, R140 ;  /* 0x000000a2a88c723c */ /* 0x000fe2000000188c */
[----:B------:R-:W3:Y:S05]  /*9150*/  LDSM.16.M88.4 R160, [R182] ;  /* 0x00000000b6a0783b */ /* 0x000eea0000000200 */
[----:B-1----:R-:W-:Y:S06]  /*9160*/  HMMA.16816.F32 R152, R132, R28, R152 ;  /* 0x0000001c8498723c */ /* 0x002fec0000001898 */
[----:B--2---:R-:W-:Y:S06]  /*9170*/  HMMA.16816.F32 R16, R8, R4, R16 ;  /* 0x000000040810723c */ /* 0x004fec0000001810 */
[C---:B------:R-:W-:Y:S06]  /*9180*/  HMMA.16816.F32 R136, R168.reuse, R156, R136 ;  /* 0x0000009ca888723c */ /* 0x040fec0000001888 */
[----:B------:R-:W-:Y:S01]  /*9190*/  HMMA.16816.F32 R176, R168, R158, R176 ;  /* 0x0000009ea8b0723c */ /* 0x000fe200000018b0 */
[----:B------:R-:W-:Y:S04]  /*91a0*/  LDSM.16.M88.4 R156, [R180] ;  /* 0x00000000b49c783b */ /* 0x000fe80000000200 */
[----:B------:R-:W-:Y:S01]  /*91b0*/  LDSM.16.M88.4 R168, [R195+0x11000] ;  /* 0x01100000c3a8783b */ /* 0x000fe20000000200 */
[----:B------:R-:W-:Y:S03]  /*91c0*/  HMMA.16816.F32 R164, R8, R6, R164 ;  /* 0x0000000608a4723c */ /* 0x000fe600000018a4 */
[----:B------:R-:W-:Y:S03]  /*91d0*/  LDSM.16.M88.4 R4, [R188+0x4000] ;  /* 0x00400000bc04783b */ /* 0x000fe60000000200 */
[C---:B------:R-:W-:Y:S01]  /*91e0*/  HMMA.16816.F32 R148, R132.reuse, R30, R148 ;  /* 0x0000001e8494723c */ /* 0x040fe20000001894 */
[----:B------:R-:W-:Y:S05]  /*91f0*/  LDSM.16.M88.4 R28, [R197+0x8000] ;  /* 0x00800000c51c783b */ /* 0x000fea0000000200 */
[C---:B------:R-:W-:Y:S06]  /*9200*/  HMMA.16816.F32 R144, R132.reuse, R24, R144 ;  /* 0x000000188490723c */ /* 0x040fec0000001890 */
[----:B------:R-:W-:Y:S01]  /*9210*/  HMMA.16816.F32 R140, R132, R26, R140 ;  /* 0x0000001a848c723c */ /* 0x000fe2000000188c */
[----:B------:R-:W1:Y:S05]  /*9220*/  LDSM.16.M88.4 R24, [R195+0x10800] ;  /* 0x01080000c318783b */ /* 0x000e6a0000000200 */
[----:B---3--:R-:W-:Y:S06]  /*9230*/  HMMA.16816.F32 R152, R8, R160, R152 ;  /* 0x000000a00898723c */ /* 0x008fec0000001898 */
[----:B------:R-:W-:Y:S06]  /*9240*/  HMMA.16816.F32 R16, R32, R12, R16 ;  /* 0x0000000c2010723c */ /* 0x000fec0000001810 */
[C---:B------:R-:W-:Y:S06]  /*9250*/  HMMA.16816.F32 R136, R132.reuse, R20, R136 ;  /* 0x000000148488723c */ /* 0x040fec0000001888 */
[----:B------:R-:W-:Y:S01]  /*9260*/  HMMA.16816.F32 R176, R132, R22, R176 ;  /* 0x0000001684b0723c */ /* 0x000fe200000018b0 */
[----:B------:R-:W2:Y:S04]  /*9270*/  LDSM.16.M88.4 R132, [R188+0x4800] ;  /* 0x00480000bc84783b */ /* 0x000ea80000000200 */
[----:B------:R-:W3:Y:S01]  /*9280*/  LDSM.16.M88.4 R20, [R195+0x11800] ;  /* 0x01180000c314783b */ /* 0x000ee20000000200 */
[----:B------:R-:W-:Y:S06]  /*9290*/  HMMA.16816.F32 R164, R32, R14, R164 ;  /* 0x0000000e20a4723c */ /* 0x000fec00000018a4 */
[C---:B------:R-:W-:Y:S06]  /*92a0*/  HMMA.16816.F32 R148, R8.reuse, R162, R148 ;  /* 0x000000a20894723c */ /* 0x040fec0000001894 */
[----:B------:R-:W-:Y:S06]  /*92b0*/  HMMA.16816.F32 R144, R8, R204, R144 ;  /* 0x000000cc0890723c */ /* 0x000fec0000001890 */
[----:B-1----:R-:W-:Y:S06]  /*92c0*/  HMMA.16816.F32 R152, R32, R24, R152 ;  /* 0x000000182098723c */ /* 0x002fec0000001898 */
[----:B------:R-:W-:Y:S06]  /*92d0*/  HMMA.16816.F32 R16, R28, R4, R16 ;  /* 0x000000041c10723c */ /* 0x000fec0000001810 */
[C---:B------:R-:W-:Y:S06]  /*92e0*/  HMMA.16816.F32 R140, R8.reuse, R206, R140 ;  /* 0x000000ce088c723c */ /* 0x040fec000000188c */
[C---:B------:R-:W-:Y:S06]  /*92f0*/  HMMA.16816.F32 R136, R8.reuse, R156, R136 ;  /* 0x0000009c0888723c */ /* 0x040fec0000001888 */
[----:B------:R-:W-:Y:S06]  /*9300*/  HMMA.16816.F32 R176, R8, R158, R176 ;  /* 0x0000009e08b0723c */ /* 0x000fec00000018b0 */
[----:B------:R-:W-:Y:S01]  /*9310*/  HMMA.16816.F32 R164, R28, R6, R164 ;  /* 0x000000061ca4723c */ /* 0x000fe200000018a4 */
[----:B------:R-:W1:Y:S01]  /*9320*/  LDSM.16.M88.4 R4, [R188+0x5000] ;  /* 0x00500000bc04783b */ /* 0x000e620000000200 */
[----:B------:R-:W-:-:S02]  /*9330*/  VIADD R9, R3, 0x1 ;  /* 0x0000000103097836 */ /* 0x000fc40000000000 */
[----:B------:R-:W-:Y:S02]  /*9340*/  VIADD R11, R3, 0x9 ;  /* 0x00000009030b7836 */ /* 0x000fe40000000000 */
[C---:B------:R-:W-:Y:S01]  /*9350*/  HMMA.16816.F32 R148, R32.reuse, R26, R148 ;  /* 0x0000001a2094723c */ /* 0x040fe20000001894 */
[----:B------:R-:W-:Y:S02]  /*9360*/  I2FP.F32.S32 R8, R9 ;  /* 0x0000000900087245 */ /* 0x000fe40000201400 */
[C---:B------:R-:W-:Y:S02]  /*9370*/  ISETP.GE.AND P0, PT, R9.reuse, R216, PT ;  /* 0x000000d80900720c */ /* 0x040fe40003f06270 */
[----:B------:R-:W-:Y:S01]  /*9380*/  ISETP.GE.AND P2, PT, R9, R2, PT ;  /* 0x000000020900720c */ /* 0x000fe20003f46270 */
[C---:B------:R-:W-:Y:S01]  /*9390*/  VIADD R9, R3.reuse, 0x8 ;  /* 0x0000000803097836 */ /* 0x040fe20000000000 */
[----:B------:R-:W-:Y:S01]  /*93a0*/  HMMA.16816.F32 R144, R32, R168, R144 ;  /* 0x000000a82090723c */ /* 0x000fe20000001890 */
[C---:B------:R-:W-:Y:S01]  /*93b0*/  FFMA.FTZ R12, R8.reuse, UR5, R17 ;  /* 0x00000005080c7c23 */ /* 0x040fe20008010011 */
[----:B------:R-:W-:Y:S01]  /*93c0*/  FFMA.FTZ R13, R8, UR5, R19 ;  /* 0x00000005080d7c23 */ /* 0x000fe20008010013 */
[----:B------:R-:W-:Y:S01]  /*93d0*/  I2FP.F32.S32 R8, R11 ;  /* 0x0000000b00087245 */ /* 0x000fe20000201400 */
[----:B------:R-:W-:Y:S01]  /*93e0*/  VIADD R19, R3, 0x10 ;  /* 0x0000001003137836 */ /* 0x000fe20000000000 */
[C---:B------:R-:W-:Y:S01]  /*93f0*/  ISETP.GE.AND P6, PT, R9.reuse, R216, PT ;  /* 0x000000d80900720c */ /* 0x040fe20003fc6270 */
[----:B--2---:R-:W-:Y:S01]  /*9400*/  HMMA.16816.F32 R152, R28, R132, R152 ;  /* 0x000000841c98723c */ /* 0x004fe20000001898 */
[----:B------:R-:W-:-:S02]  /*9410*/  ISETP.GE.AND P1, PT, R9, R2, PT ;  /* 0x000000020900720c */ /* 0x000fc40003f26270 */
[----:B------:R-:W-:Y:S02]  /*9420*/  I2FP.F32.S32 R9, R9 ;  /* 0x0000000900097245 */ /* 0x000fe40000201400 */
[----:B------:R-:W-:Y:S01]  /*9430*/  FSEL R12, R12, -INF , !P0 ;  /* 0xff8000000c0c7808 */ /* 0x000fe20004000000 */
[C---:B------:R-:W-:Y:S01]  /*9440*/  HMMA.16816.F32 R140, R32.reuse, R170, R140 ;  /* 0x000000aa208c723c */ /* 0x040fe2000000188c */
[----:B------:R-:W-:Y:S01]  /*9450*/  FSEL R13, R13, -INF , !P2 ;  /* 0xff8000000d0d7808 */ /* 0x000fe20005000000 */
[----:B------:R-:W-:Y:S01]  /*9460*/  FFMA.FTZ R15, R9, UR5, R166 ;  /* 0x00000005090f7c23 */ /* 0x000fe200080100a6 */
[C---:B------:R-:W-:Y:S01]  /*9470*/  ISETP.GE.AND P0, PT, R11.reuse, R216, PT ;  /* 0x000000d80b00720c */ /* 0x040fe20003f06270 */
[C---:B------:R-:W-:Y:S01]  /*9480*/  FFMA.FTZ R14, R8.reuse, UR5, R165 ;  /* 0x00000005080e7c23 */ /* 0x040fe200080100a5 */
[----:B------:R-:W-:Y:S01]  /*9490*/  ISETP.GE.AND P2, PT, R11, R2, PT ;  /* 0x000000020b00720c */ /* 0x000fe20003f46270 */
[----:B---3--:R-:W-:Y:S01]  /*94a0*/  HMMA.16816.F32 R136, R32, R20, R136 ;  /* 0x000000142088723c */ /* 0x008fe20000001888 */
[----:B------:R-:W-:Y:S01]  /*94b0*/  FFMA.FTZ R17, R8, UR5, R167 ;  /* 0x0000000508117c23 */ /* 0x000fe200080100a7 */
[----:B------:R-:W-:-:S02]  /*94c0*/  FSEL R15, R15, -INF , !P1 ;  /* 0xff8000000f0f7808 */ /* 0x000fc40004800000 */
[----:B------:R-:W-:Y:S02]  /*94d0*/  ISETP.GE.AND P1, PT, R19, R2, PT ;  /* 0x000000021300720c */ /* 0x000fe40003f26270 */
[----:B------:R-:W-:Y:S01]  /*94e0*/  HMMA.16816.F32 R176, R32, R22, R176 ;  /* 0x0000001620b0723c */ /* 0x000fe200000018b0 */
[----:B------:R-:W-:Y:S01]  /*94f0*/  VIADD R21, R3, 0x11 ;  /* 0x0000001103157836 */ /* 0x000fe20000000000 */
[----:B------:R-:W-:Y:S02]  /*9500*/  FSEL R14, R14, -INF , !P0 ;  /* 0xff8000000e0e7808 */ /* 0x000fe40004000000 */
[----:B------:R-:W-:Y:S02]  /*9510*/  FSEL R17, R17, -INF , !P2 ;  /* 0xff80000011117808 */ /* 0x000fe40005000000 */
[----:B------:R-:W-:Y:S01]  /*9520*/  HMMA.16816.F32 R148, R28, R134, R148 ;  /* 0x000000861c94723c */ /* 0x000fe20000001894 */
[----:B------:R-:W-:Y:S01]  /*9530*/  FFMA.FTZ R32, R9, UR5, R164 ;  /* 0x0000000509207c23 */ /* 0x000fe200080100a4 */
[----:B------:R-:W-:Y:S01]  /*9540*/  I2FP.F32.S32 R20, R21 ;  /* 0x0000001500147245 */ /* 0x000fe20000201400 */
[----:B------:R-:W2:Y:S01]  /*9550*/  LDSM.16.M88.4 R8, [R188+0x5800] ;  /* 0x00580000bc08783b */ /* 0x000ea20000000200 */
[----:B------:R-:W-:Y:S01]  /*9560*/  ISETP.GE.AND P0, PT, R21, R216, PT ;  /* 0x000000d81500720c */ /* 0x000fe20003f06270 */
[----:B------:R-:W-:-:S04]  /*9570*/  DEPBAR.LE SB0, 0x0 ;  /* 0x000080000000791a */ /* 0x000fc80000000000 */
[----:B------:R-:W-:Y:S01]  /*9580*/  FSEL R32, R32, -INF , !P6 ;  /* 0xff80000020207808 */ /* 0x000fe20007000000 */
[C---:B-1----:R-:W-:Y:S01]  /*9590*/  HMMA.16816.F32 R144, R28.reuse, R4, R144 ;  /* 0x000000041c90723c */ /* 0x042fe20000001890 */
[----:B------:R-:W-:Y:S01]  /*95a0*/  BAR.SYNC.DEFER_BLOCKING 0x0 ;  /* 0x0000000000007b1d */ /* 0x000fe20000010000 */
[----:B------:R-:W-:Y:S01]  /*95b0*/  ISETP.GE.AND P6, PT, R19, R216, PT ;  /* 0x000000d81300720c */ /* 0x000fe20003fc6270 */
[----:B------:R-:W-:Y:S01]  /*95c0*/  FFMA.FTZ R153, R20, UR5, R153 ;  /* 0x0000000514997c23 */ /* 0x000fe20008010099 */
[----:B------:R-:W-:Y:S02]  /*95d0*/  I2FP.F32.S32 R19, R19 ;  /* 0x0000001300137245 */ /* 0x000fe40000201400 */
[----:B------:R-:W-:Y:S01]  /*95e0*/  HMMA.16816.F32 R140, R28, R6, R140 ;  /* 0x000000061c8c723c */ /* 0x000fe2000000188c */
[----:B------:R-:W-:Y:S01]  /*95f0*/  VIADD R5, R3, 0x18 ;  /* 0x0000001803057836 */ /* 0x000fe20000000000 */
[----:B------:R-:W-:Y:S01]  /*9600*/  ISETP.GE.AND P2, PT, R21, R2, PT ;  /* 0x000000021500720c */ /* 0x000fe20003f46270 */
[C---:B------:R-:W-:Y:S01]  /*9610*/  FFMA.FTZ R26, R19.reuse, UR5, R152 ;  /* 0x00000005131a7c23 */ /* 0x040fe20008010098 */
[----:B------:R-:W-:Y:S01]  /*9620*/  FFMA.FTZ R27, R19, UR5, R154 ;  /* 0x00000005131b7c23 */ /* 0x000fe2000801009a */
[----:B------:R-:W-:-:S02]  /*9630*/  VIADD R19, R3, 0x19 ;  /* 0x0000001903137836 */ /* 0x000fc40000000000 */
[----:B------:R-:W-:Y:S01]  /*9640*/  FFMA.FTZ R21, R20, UR5, R155 ;  /* 0x0000000514157c23 */ /* 0x000fe2000801009b */
[----:B------:R-:W-:Y:S01]  /*9650*/  VIADD R7, R3, 0x21 ;  /* 0x0000002103077836 */ /* 0x000fe20000000000 */
[----:B------:R-:W-:Y:S02]  /*9660*/  FSEL R26, R26, -INF , !P6 ;  /* 0xff8000001a1a7808 */ /* 0x000fe40007000000 */
[----:B------:R-:W-:Y:S02]  /*9670*/  FSEL R27, R27, -INF , !P1 ;  /* 0xff8000001b1b7808 */ /* 0x000fe40004800000 */
[C---:B------:R-:W-:Y:S02]  /*9680*/  ISETP.GE.AND P6, PT, R5.reuse, R216, PT ;  /* 0x000000d80500720c */ /* 0x040fe40003fc6270 */
[----:B------:R-:W-:Y:S02]  /*9690*/  ISETP.GE.AND P1, PT, R5, R2, PT ;  /* 0x000000020500720c */ /* 0x000fe40003f26270 */
[----:B------:R-:W-:-:S02]  /*96a0*/  I2FP.F32.S32 R5, R5 ;  /* 0x0000000500057245 */ /* 0x000fc40000201400 */
[----:B------:R-:W-:Y:S02]  /*96b0*/  I2FP.F32.S32 R4, R19 ;  /* 0x0000001300047245 */ /* 0x000fe40000201400 */
[----:B------:R-:W-:Y:S01]  /*96c0*/  FSEL R20, R153, -INF , !P0 ;  /* 0xff80000099147808 */ /* 0x000fe20004000000 */
[C---:B------:R-:W-:Y:S01]  /*96d0*/  FFMA.FTZ R24, R5.reuse, UR5, R148 ;  /* 0x0000000505187c23 */ /* 0x040fe20008010094 */
[----:B------:R-:W-:Y:S01]  /*96e0*/  FFMA.FTZ R23, R5, UR5, R150 ;  /* 0x0000000505177c23 */ /* 0x000fe20008010096 */
[----:B------:R-:W-:Y:S01]  /*96f0*/  VIADD R5, R3, 0x20 ;  /* 0x0000002003057836 */ /* 0x000fe20000000000 */
[----:B------:R-:W-:Y:S01]  /*9700*/  FSEL R21, R21, -INF , !P2 ;  /* 0xff80000015157808 */ /* 0x000fe20005000000 */
[----:B------:R-:W-:Y:S01]  /*9710*/  FFMA.FTZ R22, R4, UR5, R149 ;  /* 0x0000000504167c23 */ /* 0x000fe20008010095 */
[----:B------:R-:W-:Y:S01]  /*9720*/  FSEL R24, R24, -INF , !P6 ;  /* 0xff80000018187808 */ /* 0x000fe20007000000 */
[----:B--2---:R-:W-:Y:S01]  /*9730*/  HMMA.16816.F32 R136, R28, R8, R136 ;  /* 0x000000081c88723c */ /* 0x004fe20000001888 */
[----:B------:R-:W-:Y:S01]  /*9740*/  FSEL R23, R23, -INF , !P1 ;  /* 0xff80000017177808 */ /* 0x000fe20004800000 */
[----:B------:R-:W-:Y:S01]  /*9750*/  FFMA.FTZ R25, R4, UR5, R151 ;  /* 0x0000000504197c23 */ /* 0x000fe20008010097 */
[----:B------:R-:W-:-:S02]  /*9760*/  ISETP.GE.AND P6, PT, R5, R216, PT ;  /* 0x000000d80500720c */ /* 0x000fc40003fc6270 */
[----:B------:R-:W-:Y:S01]  /*9770*/  ISETP.GE.AND P1, PT, R5, R2, PT ;  /* 0x000000020500720c */ /* 0x000fe20003f26270 */
[----:B------:R-:W-:Y:S01]  /*9780*/  HMMA.16816.F32 R176, R28, R10, R176 ;  /* 0x0000000a1cb0723c */ /* 0x000fe200000018b0 */
[----:B------:R-:W-:Y:S02]  /*9790*/  I2FP.F32.S32 R5, R5 ;  /* 0x0000000500057245 */ /* 0x000fe40000201400 */
[C---:B------:R-:W-:Y:S02]  /*97a0*/  ISETP.GE.AND P0, PT, R19.reuse, R216, PT ;  /* 0x000000d81300720c */ /* 0x040fe40003f06270 */
[----:B------:R-:W-:Y:S01]  /*97b0*/  ISETP.GE.AND P2, PT, R19, R2, PT ;  /* 0x000000021300720c */ /* 0x000fe20003f46270 */
[C---:B------:R-:W-:Y:S01]  /*97c0*/  FFMA.FTZ R144, R5.reuse, UR5, R144 ;  /* 0x0000000505907c23 */ /* 0x040fe20008010090 */
[----:B------:R-:W-:Y:S01]  /*97d0*/  FFMA.FTZ R146, R5, UR5, R146 ;  /* 0x0000000505927c23 */ /* 0x000fe20008010092 */
        /* <DEDUP_REMOVED lines=8> */
[----:B------:R-:W-:Y:S02]  /*9860*/  I2FP.F32.S32 R5, R5 ;  /* 0x0000000500057245 */ /* 0x000fe40000201400 */
[----:B------:R-:W-:-:S02]  /*9870*/  FSEL R22, R22, -INF , !P0 ;  /* 0xff80000016167808 */ /* 0x000fc40004000000 */
        /* <DEDUP_REMOVED lines=8> */
[----:B------:R-:W-:Y:S02]  /*9900*/  FSEL R169, R147, -INF , !P2 ;  /* 0xff80000093a97808 */ /* 0x000fe40005000000 */
[----:B------:R-:W-:-:S02]  /*9910*/  I2FP.F32.S32 R4, R7 ;  /* 0x0000000700047245 */ /* 0x000fc40000201400 */
[----:B------:R-:W-:Y:S02]  /*9920*/  I2FP.F32.S32 R9, R5 ;  /* 0x0000000500097245 */ /* 0x000fe40000201400 */
[C---:B------:R-:W-:Y:S01]  /*9930*/  ISETP.GE.AND P0, PT, R7.reuse, R216, PT ;  /* 0x000000d80700720c */ /* 0x040fe20003f06270 */
[C---:B------:R-:W-:Y:S01]  /*9940*/  FFMA.FTZ R141, R4.reuse, UR5, R141 ;  /* 0x00000005048d7c23 */ /* 0x040fe2000801008d */
[----:B------:R-:W-:Y:S01]  /*9950*/  ISETP.GE.AND P2, PT, R7, R2, PT ;  /* 0x000000020700720c */ /* 0x000fe20003f46270 */
[----:B------:R-:W-:Y:S02]  /*9960*/  VIADD R7, R3, 0x31 ;  /* 0x0000003103077836 */ /* 0x000fe40000000000 */
[----:B------:R-:W-:Y:S01]  /*9970*/  FFMA.FTZ R143, R4, UR5, R143 ;  /* 0x00000005048f7c23 */ /* 0x000fe2000801008f */
[----:B------:R-:W-:Y:S01]  /*9980*/  FSEL R206, R140, -INF , !P6 ;  /* 0xff8000008cce7808 */ /* 0x000fe20007000000 */
[C---:B------:R-:W-:Y:S01]  /*9990*/  FFMA.FTZ R136, R9.reuse, UR5, R136 ;  /* 0x0000000509887c23 */ /* 0x040fe20008010088 */
[----:B------:R-:W-:Y:S01]  /*99a0*/  FSEL R171, R142, -INF , !P1 ;  /* 0xff8000008eab7808 */ /* 0x000fe20004800000 */
[----:B------:R-:W-:Y:S01]  /*99b0*/  FFMA.FTZ R138, R9, UR5, R138 ;  /* 0x00000005098a7c23 */ /* 0x000fe2000801008a */
[----:B------:R-:W-:-:S02]  /*99c0*/  ISETP.GE.AND P6, PT, R5, R216, PT ;  /* 0x000000d80500720c */ /* 0x000fc40003fc6270 */
[----:B------:R-:W-:Y:S01]  /*99d0*/  ISETP.GE.AND P1, PT, R5, R2, PT ;  /* 0x000000020500720c */ /* 0x000fe20003f26270 */
[----:B------:R-:W-:Y:S01]  /*99e0*/  VIADD R5, R3, 0x38 ;  /* 0x0000003803057836 */ /* 0x000fe20000000000 */
[----:B------:R-:W-:Y:S02]  /*99f0*/  I2FP.F32.S32 R4, R7 ;  /* 0x0000000700047245 */ /* 0x000fe40000201400 */
[----:B------:R-:W-:Y:S02]  /*9a00*/  FSEL R170, R141, -INF , !P0 ;  /* 0xff8000008daa7808 */ /* 0x000fe40004000000 */
[----:B------:R-:W-:Y:S01]  /*9a10*/  FSEL R151, R143, -INF , !P2 ;  /* 0xff8000008f977808 */ /* 0x000fe20005000000 */
[C---:B------:R-:W-:Y:S01]  /*9a20*/  FFMA.FTZ R137, R4.reuse, UR5, R137 ;  /* 0x0000000504897c23 */ /* 0x040fe20008010089 */
[C---:B------:R-:W-:Y:S01]  /*9a30*/  ISETP.GE.AND P0, PT, R7.reuse, R216, PT ;  /* 0x000000d80700720c */ /* 0x040fe20003f06270 */
[----:B------:R-:W-:Y:S01]  /*9a40*/  FFMA.FTZ R139, R4, UR5, R139 ;  /* 0x00000005048b7c23 */ /* 0x000fe2000801008b */
[----:B------:R-:W-:-:S02]  /*9a50*/  ISETP.GE.AND P2, PT, R7, R2, PT ;  /* 0x000000020700720c */ /* 0x000fc40003f46270 */
[----:B------:R-:W-:Y:S02]  /*9a60*/  FSEL R150, R136, -INF , !P6 ;  /* 0xff80000088967808 */ /* 0x000fe40007000000 */
[----:B------:R-:W-:Y:S02]  /*9a70*/  FSEL R147, R138, -INF , !P1 ;  /* 0xff8000008a937808 */ /* 0x000fe40004800000 */
        /* <DEDUP_REMOVED lines=89> */
.L_x_230:
[----:B------:R-:W-:Y:S05]  /*a010*/  BSYNC B0 ;  /* 0x0000000000007941 */ /* 0x000fea0003800000 */
.L_x_229:
[----:B------:R-:W0:Y:S02]  /*a020*/  LDGDEPBAR ;  /* 0x00000000000079af */ /* 0x000e240000000000 */
.L_x_228:
[----:B-12---:R-:W-:Y:S01]  /*a030*/  FMNMX.FTZ R3, R217, R16, !PT ;  /* 0x00000010d9037209 */ /* 0x006fe20007810000 */
[----:B------:R-:W-:Y:S01]  /*a040*/  LDSM.16.MT88.4 R140, [R192+0x16000] ;  /* 0x01600000c08c783b */ /* 0x000fe20000004200 */
[----:B------:R-:W-:Y:S01]  /*a050*/  FMNMX.FTZ R2, R0, R19, !PT ;  /* 0x0000001300027209 */ /* 0x000fe20007810000 */
[----:B------:R-:W-:Y:S01]  /*a060*/  @UP0 UIADD3 UR20, UR20, -0x4, URZ ;  /* 0xfffffffc14140890 */ /* 0x000fe2000fffe03f */
[----:B------:R-:W-:Y:S01]  /*a070*/  FMNMX.FTZ R3, R12, R3, !PT ;  /* 0x000000030c037209 */ /* 0x000fe20007810000 */
[----:B------:R-:W-:Y:S01]  /*a080*/  LDSM.16.MT88.4 R28, [R192+0x12800] ;  /* 0x01280000c01c783b */ /* 0x000fe20000004200 */
[----:B------:R-:W-:Y:S02]  /*a090*/  FMNMX.FTZ R2, R13, R2, !PT ;  /* 0x000000020d027209 */ /* 0x000fe40007810000 */
[----:B------:R-:W-:Y:S01]  /*a0a0*/  FMNMX.FTZ R3, R32, R3, !PT ;  /* 0x0000000320037209 */ /* 0x000fe20007810000 */
[----:B------:R-:W-:Y:S01]  /*a0b0*/  LDSM.16.MT88.4 R136, [R194+0x12800] ;  /* 0x01280000c288783b */ /* 0x000fe20000004200 */
        /* <DEDUP_REMOVED lines=38> */
[C---:B------:R-:W-:Y:S01]  /*a320*/  FMUL.FTZ R158, R3.reuse, UR19 ;  /* 0x00000013039e7c20 */ /* 0x040fe20008410000 */
[----:B------:R-:W-:Y:S02]  /*a330*/  FSEL R4, R132, RZ, P2 ;  /* 0x000000ff84047208 */ /* 0x000fe40001000000 */
[----:B------:R-:W-:Y:S02]  /*a340*/  FSEL R5, R3, RZ, P1 ;  /* 0x000000ff03057208 */ /* 0x000fe40000800000 */
[----:B------:R-:W-:Y:S01]  /*a350*/  FSEL R149, R149, RZ, P2 ;  /* 0x000000ff95957208 */ /* 0x000fe20001000000 */
[----:B------:R-:W-:Y:S01]  /*a360*/  FADD.FTZ R4, R217, -R4 ;  /* 0x80000004d9047221 */ /* 0x000fe20000010000 */
[----:B------:R-:W-:Y:S01]  /*a370*/  FSEL R158, R158, RZ, P1 ;  /* 0x000000ff9e9e7208 */ /* 0x000fe20000800000 */
[----:B------:R-:W-:-:S02]  /*a380*/  FADD.FTZ R5, R0, -R5 ;  /* 0x8000000500057221 */ /* 0x000fc40000010000 */
[----:B------:R-:W-:Y:S01]  /*a390*/  FMUL.FTZ R156, R4, UR19 ;  /* 0x00000013049c7c20 */ /* 0x000fe20008410000 */
[--C-:B------:R-:W-:Y:S01]  /*a3a0*/  FFMA.FTZ R154, R16, UR19, -R149.reuse ;  /* 0x00000013109a7c23 */ /* 0x100fe20008010895 */
[----:B------:R-:W-:Y:S01]  /*a3b0*/  FMUL.FTZ R0, R5, UR19 ;  /* 0x0000001305007c20 */ /* 0x000fe20008410000 */
[--C-:B------:R-:W-:Y:S01]  /*a3c0*/  FFMA.FTZ R134, R19, UR19, -R158.reuse ;  /* 0x0000001313867c23 */ /* 0x100fe2000801089e */
[----:B------:R-:W1:Y:S01]  /*a3d0*/  LDSM.16.MT88.4 R4, [R194+0x12000] ;  /* 0x01200000c204783b */ /* 0x000e620000004200 */
[--C-:B------:R-:W-:Y:S01]  /*a3e0*/  FFMA.FTZ R155, R17, UR19, -R158.reuse ;  /* 0x00000013119b7c23 */ /* 0x100fe2000801089e */
[--C-:B------:R-:W-:Y:S01]  /*a3f0*/  FFMA.FTZ R153, R12, UR19, -R149.reuse ;  /* 0x000000130c997c23 */ /* 0x100fe20008010895 */
[--C-:B------:R-:W-:Y:S01]  /*a400*/  FFMA.FTZ R152, R32, UR19, -R149.reuse ;  /* 0x0000001320987c23 */ /* 0x100fe20008010895 */
[----:B------:R-:W2:Y:S01]  /*a410*/  LDSM.16.MT88.4 R16, [R193+0x12000] ;  /* 0x01200000c110783b */ /* 0x000ea20000004200 */
[--C-:B------:R-:W-:Y:S01]  /*a420*/  FFMA.FTZ R135, R14, UR19, -R149.reuse ;  /* 0x000000130e877c23 */ /* 0x100fe20008010895 */
[--C-:B------:R-:W-:Y:S01]  /*a430*/  FFMA.FTZ R133, R13, UR19, -R158.reuse ;  /* 0x000000130d857c23 */ /* 0x100fe2000801089e */
[--C-:B------:R-:W-:Y:S01]  /*a440*/  FFMA.FTZ R2, R15, UR19, -R158.reuse ;  /* 0x000000130f027c23 */ /* 0x100fe2000801089e */
[----:B------:R-:W-:Y:S01]  /*a450*/  MUFU.EX2 R154, R154 ;  /* 0x0000009a009a7308 */ /* 0x000fe20000000800 */
[----:B------:R-:W3:Y:S01]  /*a460*/  LDSM.16.MT88.4 R12, [R196+0x12000] ;  /* 0x01200000c40c783b */ /* 0x000ee20000004200 */
[--C-:B------:R-:W-:Y:S01]  /*a470*/  FFMA.FTZ R160, R20, UR19, -R149.reuse ;  /* 0x0000001314a07c23 */ /* 0x100fe20008010895 */
[--C-:B------:R-:W-:Y:S01]  /*a480*/  FFMA.FTZ R163, R22, UR19, -R149.reuse ;  /* 0x0000001316a37c23 */ /* 0x100fe20008010895 */
[--C-:B------:R-:W-:Y:S01]  /*a490*/  FFMA.FTZ R164, R21, UR19, -R158.reuse ;  /* 0x0000001315a47c23 */ /* 0x100fe2000801089e */
[--C-:B------:R-:W-:Y:S01]  /*a4a0*/  FFMA.FTZ R166, R23, UR19, -R158.reuse ;  /* 0x0000001317a67c23 */ /* 0x100fe2000801089e */
[--C-:B------:R-:W-:Y:S01]  /*a4b0*/  FFMA.FTZ R161, R26, UR19, -R149.reuse ;  /* 0x000000131aa17c23 */ /* 0x100fe20008010895 */
[----:B------:R-:W-:Y:S01]  /*a4c0*/  LDSM.16.MT88.4 R20, [R196+0x12800] ;  /* 0x01280000c414783b */ /* 0x000fe20000004200 */
        /* <DEDUP_REMOVED lines=13> */
[--C-:B------:R-:W-:Y:S01]  /*a5a0*/  FFMA.FTZ R171, R171, UR19, -R158.reuse ;  /* 0x00000013abab7c23 */ /* 0x100fe2000801089e */
[--C-:B------:R-:W-:Y:S01]  /*a5b0*/  FFMA.FTZ R178, R151, UR19, -R158.reuse ;  /* 0x0000001397b27c23 */ /* 0x100fe2000801089e */
[--C-:B------:R-:W-:Y:S01]  /*a5c0*/  FFMA.FTZ R204, R150, UR19, -R149.reuse ;  /* 0x0000001396cc7c23 */ /* 0x100fe20008010895 */
[----:B------:R-:W5:Y:S01]  /*a5d0*/  MUFU.EX2 R135, R135 ;  /* 0x0000008700877308 */ /* 0x000f620000000800 */
[----:B----4-:R-:W-:Y:S01]  /*a5e0*/  F2FP.F16.F32.PACK_AB R8, R153, R154 ;  /* 0x0000009a9908723e */ /* 0x010fe200000000ff */
[--C-:B------:R-:W-:Y:S01]  /*a5f0*/  FFMA.FTZ R205, R148, UR19, -R149.reuse ;  /* 0x0000001394cd7c23 */ /* 0x100fe20008010895 */
[--C-:B------:R-:W-:Y:S01]  /*a600*/  FFMA.FTZ R206, R146, UR19, -R149.reuse ;  /* 0x0000001392ce7c23 */ /* 0x100fe20008010895 */
[----:B------:R-:W-:Y:S01]  /*a610*/  FFMA.FTZ R207, R144, UR19, -R149 ;  /* 0x0000001390cf7c23 */ /* 0x000fe20008010895 */
[--C-:B------:R-:W-:Y:S01]  /*a620*/  FFMA.FTZ R216, R147, UR19, -R158.reuse ;  /* 0x0000001393d87c23 */ /* 0x100fe2000801089e */
[----:B------:R-:W-:Y:S01]  /*a630*/  LDSM.16.MT88.4 R148, [R192+0x17000] ;  /* 0x01700000c094783b */ /* 0x000fe20000004200 */
[--C-:B------:R-:W-:Y:S01]  /*a640*/  FFMA.FTZ R217, R145, UR19, -R158.reuse ;  /* 0x0000001391d97c23 */ /* 0x100fe2000801089e */
[----:B------:R-:W-:Y:S01]  /*a650*/  MUFU.EX2 R134, R134 ;  /* 0x0000008600867308 */ /* 0x000fe20000000800 */
[--C-:B------:R-:W-:Y:S01]  /*a660*/  FFMA.FTZ R159, R159, UR19, -R158.reuse ;  /* 0x000000139f9f7c23 */ /* 0x100fe2000801089e */
[----:B------:R-:W-:Y:S01]  /*a670*/  FFMA.FTZ R158, R157, UR19, -R158 ;  /* 0x000000139d9e7c23 */ /* 0x000fe2000801089e */
[----:B------:R-:W-:Y:S05]  /*a680*/  LDSM.16.MT88.4 R144, [R196+0x13800] ;  /* 0x01380000c490783b */ /* 0x000fea0000004200 */
[----:B------:R-:W4:Y:S01]  /*a690*/  MUFU.EX2 R133, R133 ;  /* 0x0000008500857308 */ /* 0x000f220000000800 */
[----:B-----5:R-:W-:-:S07]  /*a6a0*/  F2FP.F16.F32.PACK_AB R10, R135, R152 ;  /* 0x00000098870a723e */ /* 0x020fce00000000ff */
[----:B------:R-:W-:Y:S08]  /*a6b0*/  MUFU.EX2 R2, R2 ;  /* 0x0000000200027308 */ /* 0x000ff00000000800 */
[----:B------:R-:W5:Y:S01]  /*a6c0*/  MUFU.EX2 R155, R155 ;  /* 0x0000009b009b7308 */ /* 0x000f620000000800 */
[----:B----4-:R-:W-:-:S07]  /*a6d0*/  F2FP.F16.F32.PACK_AB R9, R133, R134 ;  /* 0x000000868509723e */ /* 0x010fce00000000ff */
[----:B------:R-:W4:Y:S08]  /*a6e0*/  MUFU.EX2 R156, R156 ;  /* 0x0000009c009c7308 */ /* 0x000f300000000800 */
[----:B------:R-:W1:Y:S01]  /*a6f0*/  MUFU.EX2 R0, R0 ;  /* 0x0000000000007308 */ /* 0x000e620000000800 */
[----:B-----5:R-:W-:-:S07]  /*a700*/  F2FP.F16.F32.PACK_AB R11, R155, R2 ;  /* 0x000000029b0b723e */ /* 0x020fce00000000ff */
        /* <DEDUP_REMOVED lines=8> */
[----:B------:R-:W-:Y:S01]  /*a790*/  FMUL.FTZ R49, R49, R156 ;  /* 0x0000009c31317220 */ /* 0x000fe20000410000 */
[-C--:B-1----:R-:W-:Y:S01]  /*a7a0*/  FMUL.FTZ R38, R38, R0.reuse ;  /* 0x0000000026267220 */ /* 0x082fe20000410000 */
        /* <DEDUP_REMOVED lines=19> */
[C---:B--2---:R-:W-:Y:S01]  /*a8e0*/  HMMA.16816.F32 R44, R8.reuse, R16, R44 ;  /* 0x00000010082c723c */ /* 0x044fe2000000182c */
[-C--:B------:R-:W-:Y:S01]  /*a8f0*/  FMUL.FTZ R61, R61, R156.reuse ;  /* 0x0000009c3d3d7220 */ /* 0x080fe20000410000 */
[-C--:B------:R-:W-:Y:S01]  /*a900*/  FMUL.FTZ R64, R64, R156.reuse ;  /* 0x0000009c40407220 */ /* 0x080fe20000410000 */
[----:B------:R-:W-:Y:S01]  /*a910*/  FMUL.FTZ R65, R65, R156 ;  /* 0x0000009c41417220 */ /* 0x000fe20000410000 */
[-C--:B------:R-:W-:Y:S01]  /*a920*/  FMUL.FTZ R62, R62, R0.reuse ;  /* 0x000000003e3e7220 */ /* 0x080fe20000410000 */
[-C--:B------:R-:W-:Y:S01]  /*a930*/  FMUL.FTZ R63, R63, R0.reuse ;  /* 0x000000003f3f7220 */ /* 0x080fe20000410000 */
[C---:B------:R-:W-:Y:S01]  /*a940*/  HMMA.16816.F32 R48, R8.reuse, R18, R48 ;  /* 0x000000120830723c */ /* 0x040fe20000001830 */
[----:B------:R-:W2:Y:S01]  /*a950*/  LDSM.16.MT88.4 R16, [R194+0x14000] ;  /* 0x01400000c210783b */ /* 0x000ea20000004200 */
[-C--:B------:R-:W-:Y:S01]  /*a960*/  FMUL.FTZ R66, R66, R0.reuse ;  /* 0x0000000042427220 */ /* 0x080fe20000410000 */
[----:B------:R-:W-:Y:S01]  /*a970*/  FMUL.FTZ R67, R67, R0 ;  /* 0x0000000043437220 */ /* 0x000fe20000410000 */
[-C--:B------:R-:W-:Y:S01]  /*a980*/  FMUL.FTZ R68, R68, R156.reuse ;  /* 0x0000009c44447220 */ /* 0x080fe20000410000 */
[-C--:B------:R-:W-:Y:S01]  /*a990*/  FMUL.FTZ R69, R69, R156.reuse ;  /* 0x0000009c45457220 */ /* 0x080fe20000410000 */
[C---:B---3--:R-:W-:Y:S01]  /*a9a0*/  HMMA.16816.F32 R128, R8.reuse, R12, R128 ;  /* 0x0000000c0880723c */ /* 0x048fe20000001880 */
[-C--:B------:R-:W-:Y:S01]  /*a9b0*/  FMUL.FTZ R72, R72, R156.reuse ;  /* 0x0000009c48487220 */ /* 0x080fe20000410000 */
[----:B------:R-:W-:Y:S01]  /*a9c0*/  FMUL.FTZ R73, R73, R156 ;  /* 0x0000009c49497220 */ /* 0x000fe20000410000 */
[-C--:B------:R-:W-:Y:S01]  /*a9d0*/  FMUL.FTZ R70, R70, R0.reuse ;  /* 0x0000000046467220 */ /* 0x080fe20000410000 */
[-C--:B------:R-:W-:Y:S01]  /*a9e0*/  FMUL.FTZ R71, R71, R0.reuse ;  /* 0x0000000047477220 */ /* 0x080fe20000410000 */
[-C--:B------:R-:W-:Y:S01]  /*a9f0*/  FMUL.FTZ R74, R74, R0.reuse ;  /* 0x000000004a4a7220 */ /* 0x080fe20000410000 */
[C---:B------:R-:W-:Y:S01]  /*aa00*/  HMMA.16816.F32 R124, R8.reuse, R14, R124 ;  /* 0x0000000e087c723c */ /* 0x040fe2000000187c */
[----:B------:R-:W3:Y:S01]  /*aa10*/  LDSM.16.MT88.4 R12, [R192+0x12000] ;  /* 0x01200000c00c783b */ /* 0x000ee20000004200 */
        /* <DEDUP_REMOVED lines=27> */
[C---:B--2---:R-:W-:Y:S01]  /*abd0*/  HMMA.16816.F32 R68, R8.reuse, R16, R68 ;  /* 0x000000100844723c */ /* 0x044fe20000001844 */
[----:B------:R-:W-:Y:S01]  /*abe0*/  FMUL.FTZ R99, R99, R0 ;  /* 0x0000000063637220 */ /* 0x000fe20000410000 */
[----:B------:R-:W2:Y:S01]  /*abf0*/  MUFU.EX2 R160, R160 ;  /* 0x000000a000a07308 */ /* 0x000ea20000000800 */
        /* <DEDUP_REMOVED lines=9> */
[C---:B---3--:R-:W-:Y:S01]  /*ac90*/  HMMA.16816.F32 R52, R8.reuse, R12, R52 ;  /* 0x0000000c0834723c */ /* 0x048fe20000001834 */
[-C--:B------:R-:W-:Y:S01]  /*aca0*/  FMUL.FTZ R82, R82, R0.reuse ;  /* 0x0000000052527220 */ /* 0x080fe20000410000 */
[----:B------:R-:W-:Y:S01]  /*acb0*/  FMUL.FTZ R83, R83, R0 ;  /* 0x0000000053537220 */ /* 0x000fe20000410000 */
[-C--:B------:R-:W-:Y:S01]  /*acc0*/  FMUL.FTZ R108, R108, R156.reuse ;  /* 0x0000009c6c6c7220 */ /* 0x080fe20000410000 */
[----:B------:R-:W-:Y:S01]  /*acd0*/  FMUL.FTZ R109, R109, R156 ;  /* 0x0000009c6d6d7220 */ /* 0x000fe20000410000 */
[-C--:B------:R-:W-:Y:S01]  /*ace0*/  FMUL.FTZ R110, R110, R0.reuse ;  /* 0x000000006e6e7220 */ /* 0x080fe20000410000 */
[C---:B------:R-:W-:Y:S01]  /*acf0*/  HMMA.16816.F32 R56, R8.reuse, R14, R56 ;  /* 0x0000000e0838723c */ /* 0x040fe20000001838 */
[----:B------:R-:W3:Y:S01]  /*ad00*/  LDSM.16.MT88.4 R12, [R193+0x14000] ;  /* 0x01400000c10c783b */ /* 0x000ee20000004200 */
        /* <DEDUP_REMOVED lines=203> */
.L_x_224:
[----:B------:R-:W-:-:S12]  /*b9c0*/  UIADD3 UR20, UR21, -0x1, URZ ;  /* 0xffffffff15147890 */ /* 0x000fd8000fffe03f */
.L_x_231:
        /* <DEDUP_REMOVED lines=20> */
.L_x_235:
        /* <DEDUP_REMOVED lines=63> */
.L_x_233:
        /* <DEDUP_REMOVED lines=64> */
[----:B------:R-:W0:Y:S01]  /*c300*/  LDGDEPBAR ;  /* 0x00000000000079af */ /* 0x000e220000000000 */
[----:B-1----:R-:W-:Y:S03]  /*c310*/  IMAD.U32 R3, RZ, RZ, UR20 ;  /* 0x00000014ff037e24 */ /* 0x002fe6000f8e00ff */
[----:B------:R-:W-:Y:S01]  /*c320*/  LDSM.16.M88.4 R156, [R200] ;  /* 0x00000000c89c783b */ /* 0x000fe20000000200 */
[----:B------:R-:W-:Y:S03]  /*c330*/  IMAD R2, R3, 0x40, R214 ;  /* 0x0000004003027824 */ /* 0x000fe600078e02d6 */
[----:B------:R-:W1:Y:S01]  /*c340*/  LDSM.16.M88.4 R160, [R199] ;  /* 0x00000000c7a0783b */ /* 0x000e620000000200 */
[C---:B------:R-:W-:Y:S03]  /*c350*/  VIADD R132, R2.reuse, 0x1 ;  /* 0x0000000102847836 */ /* 0x040fe60000000000 */
[----:B------:R-:W1:Y:S01]  /*c360*/  LDSM.16.M88.4 R164, [R191] ;  /* 0x00000000bfa4783b */ /* 0x000e620000000200 */
[----:B------:R-:W-:Y:S01]  /*c370*/  I2FP.F32.S32 R3, R2 ;  /* 0x0000000200037245 */ /* 0x000fe20000201400 */
[C---:B------:R-:W-:Y:S02]  /*c380*/  VIADD R218, R2.reuse, 0x11 ;  /* 0x0000001102da7836 */ /* 0x040fe40000000000 */
[----:B------:R-:W-:Y:S01]  /*c390*/  LDSM.16.M88.4 R168, [R189] ;  /* 0x00000000bda8783b */ /* 0x000fe20000000200 */
[----:B------:R-:W-:Y:S01]  /*c3a0*/  I2FP.F32.S32 R132, R132 ;  /* 0x0000008400847245 */ /* 0x000fe20000201400 */
[C---:B------:R-:W-:Y:S02]  /*c3b0*/  VIADD R134, R2.reuse, 0x9 ;  /* 0x0000000902867836 */ /* 0x040fe40000000000 */
[----:B------:R-:W-:Y:S01]  /*c3c0*/  LDSM.16.M88.4 R172, [R198] ;  /* 0x00000000c6ac783b */ /* 0x000fe20000000200 */
[----:B------:R-:W-:Y:S02]  /*c3d0*/  VIADD R223, R2, 0x28 ;  /* 0x0000002802df7836 */ /* 0x000fe40000000000 */
[----:B------:R-:W-:Y:S01]  /*c3e0*/  I2FP.F32.S32 R134, R134 ;  /* 0x0000008600867245 */ /* 0x000fe20000201400 */
[C---:B--2---:R-:W-:Y:S01]  /*c3f0*/  HMMA.16816.F32 R4, R136.reuse, R140, RZ ;  /* 0x0000008c8804723c */ /* 0x044fe200000018ff */
[----:B------:R-:W-:Y:S02]  /*c400*/  LDSM.16.M88.4 R176, [R195+0xc000] ;  /* 0x00c00000c3b0783b */ /* 0x000fe40000000200 */
[----:B------:R-:W-:Y:S03]  /*c410*/  I2FP.F32.S32 R223, R223 ;  /* 0x000000df00df7245 */ /* 0x000fe60000201400 */
[C---:B------:R-:W-:Y:S01]  /*c420*/  HMMA.16816.F32 R8, R136.reuse, R142, RZ ;  /* 0x0000008e8808723c */ /* 0x040fe200000018ff */
[----:B------:R-:W2:Y:S05]  /*c430*/  LDSM.16.M88.4 R140, [R190] ;  /* 0x00000000be8c783b */ /* 0x000eaa0000000200 */
[C---:B---3--:R-:W-:Y:S06]  /*c440*/  HMMA.16816.F32 R12, R136.reuse, R144, RZ ;  /* 0x00000090880c723c */ /* 0x048fec00000018ff */
[C---:B------:R-:W-:Y:S01]  /*c450*/  HMMA.16816.F32 R16, R136.reuse, R146, RZ ;  /* 0x000000928810723c */ /* 0x040fe200000018ff */
[----:B------:R-:W3:Y:S05]  /*c460*/  LDSM.16.M88.4 R144, [R195+0xc800] ;  /* 0x00c80000c390783b */ /* 0x000eea0000000200 */
[C---:B----4-:R-:W-:Y:S06]  /*c470*/  HMMA.16816.F32 R20, R136.reuse, R148, RZ ;  /* 0x000000948814723c */ /* 0x050fec00000018ff */
[C---:B------:R-:W-:Y:S01]  /*c480*/  HMMA.16816.F32 R24, R136.reuse, R150, RZ ;  /* 0x000000968818723c */ /* 0x040fe200000018ff */
[----:B------:R-:W-:Y:S05]  /*c490*/  LDSM.16.M88.4 R148, [R195+0xd800] ;  /* 0x00d80000c394783b */ /* 0x000fea0000000200 */
[C---:B-----5:R-:W-:Y:S06]  /*c4a0*/  HMMA.16816.F32 R28, R136.reuse, R152, RZ ;  /* 0x00000098881c723c */ /* 0x060fec00000018ff */
[----:B------:R-:W-:Y:S01]  /*c4b0*/  HMMA.16816.F32 R32, R136, R154, RZ ;  /* 0x0000009a8820723c */ /* 0x000fe200000018ff */
[----:B------:R-:W4:Y:S04]  /*c4c0*/  LDSM.16.M88.4 R136, [R195+0xd000] ;  /* 0x00d00000c388783b */ /* 0x000f280000000200 */
[----:B------:R-:W-:Y:S01]  /*c4d0*/  LDSM.16.M88.4 R152, [R197] ;  /* 0x00000000c598783b */ /* 0x000fe20000000200 */
[C---:B-1----:R-:W-:Y:S06]  /*c4e0*/  HMMA.16816.F32 R4, R156.reuse, R160, R4 ;  /* 0x000000a09c04723c */ /* 0x042fec0000001804 */
[C---:B------:R-:W-:Y:S01]  /*c4f0*/  HMMA.16816.F32 R8, R156.reuse, R162, R8 ;  /* 0x000000a29c08723c */ /* 0x040fe20000001808 */
[----:B------:R-:W1:Y:S05]  /*c500*/  LDSM.16.M88.4 R160, [R188] ;  /* 0x00000000bca0783b */ /* 0x000e6a0000000200 */
[C---:B------:R-:W-:Y:S06]  /*c510*/  HMMA.16816.F32 R12, R156.reuse, R164, R12 ;  /* 0x000000a49c0c723c */ /* 0x040fec000000180c */
[C---:B------:R-:W-:Y:S01]  /*c520*/  HMMA.16816.F32 R16, R156.reuse, R166, R16 ;  /* 0x000000a69c10723c */ /* 0x040fe20000001810 */
[----:B------:R-:W5:Y:S05]  /*c530*/  LDSM.16.M88.4 R164, [R188+0x800] ;  /* 0x00080000bca4783b */ /* 0x000f6a0000000200 */
[C---:B--2---:R-:W-:Y:S06]  /*c540*/  HMMA.16816.F32 R20, R156.reuse, R140, R20 ;  /* 0x0000008c9c14723c */ /* 0x044fec0000001814 */
[C---:B------:R-:W-:Y:S01]  /*c550*/  HMMA.16816.F32 R24, R156.reuse, R142, R24 ;  /* 0x0000008e9c18723c */ /* 0x040fe20000001818 */
[----:B------:R-:W2:Y:S05]  /*c560*/  LDSM.16.M88.4 R140, [R188+0x1000] ;  /* 0x00100000bc8c783b */ /* 0x000eaa0000000200 */
[C---:B------:R-:W-:Y:S06]  /*c570*/  HMMA.16816.F32 R28, R156.reuse, R168, R28 ;  /* 0x000000a89c1c723c */ /* 0x040fec000000181c */
[----:B------:R-:W-:Y:S01]  /*c580*/  HMMA.16816.F32 R32, R156, R170, R32 ;  /* 0x000000aa9c20723c */ /* 0x000fe20000001820 */
[----:B------:R-:W2:Y:S04]  /*c590*/  LDSM.16.M88.4 R156, [R188+0x1800] ;  /* 0x00180000bc9c783b */ /* 0x000ea80000000200 */
[----:B------:R-:W-:Y:S01]  /*c5a0*/  LDSM.16.M88.4 R168, [R202+0x4000] ;  /* 0x00400000caa8783b */ /* 0x000fe20000000200 */
[C---:B------:R-:W-:Y:S06]  /*c5b0*/  HMMA.16816.F32 R4, R172.reuse, R176, R4 ;  /* 0x000000b0ac04723c */ /* 0x040fec0000001804 */
[C---:B------:R-:W-:Y:S01]  /*c5c0*/  HMMA.16816.F32 R8, R172.reuse, R178, R8 ;  /* 0x000000b2ac08723c */ /* 0x040fe20000001808 */
[----:B------:R-:W2:Y:S05]  /*c5d0*/  LDSM.16.M88.4 R176, [R201+0xe000] ;  /* 0x00e00000c9b0783b */ /* 0x000eaa0000000200 */
[C---:B---3--:R-:W-:Y:S06]  /*c5e0*/  HMMA.16816.F32 R12, R172.reuse, R144, R12 ;  /* 0x00000090ac0c723c */ /* 0x048fec000000180c */
[C---:B------:R-:W-:Y:S01]  /*c5f0*/  HMMA.16816.F32 R16, R172.reuse, R146, R16 ;  /* 0x00000092ac10723c */ /* 0x040fe20000001810 */
[----:B------:R-:W3:Y:S05]  /*c600*/  LDSM.16.M88.4 R144, [R201+0xe800] ;  /* 0x00e80000c990783b */ /* 0x000eea0000000200 */
[C---:B----4-:R-:W-:Y:S06]  /*c610*/  HMMA.16816.F32 R20, R172.reuse, R136, R20 ;  /* 0x00000088ac14723c */ /* 0x050fec0000001814 */
[C---:B------:R-:W-:Y:S01]  /*c620*/  HMMA.16816.F32 R24, R172.reuse, R138, R24 ;  /* 0x0000008aac18723c */ /* 0x040fe20000001818 */
[----:B------:R-:W4:Y:S05]  /*c630*/  LDSM.16.M88.4 R136, [R201+0xf000] ;  /* 0x00f00000c988783b */ /* 0x000f2a0000000200 */
        /* <DEDUP_REMOVED lines=15> */
[----:B------:R-:W2:Y:S04]  /*c730*/  LDSM.16.M88.4 R152, [R184] ;  /* 0x00000000b898783b */ /* 0x000ea80000000200 */
        /* <DEDUP_REMOVED lines=42> */
[----:B------:R-:W1:Y:S05]  /*c9e0*/  LDSM.16.M88.4 R172, [R183] ;  /* 0x00000000b7ac783b */ /* 0x000e6a0000000200 */
        /* <DEDUP_REMOVED lines=11> */
[C---:B------:R-:W-:Y:S06]  /*caa0*/  HMMA.16816.F32 R8, R160.reuse, R178, R8 ;  /* 0x000000b2a008723c */ /* 0x040fec0000001808 */
        /* <DEDUP_REMOVED lines=9> */
[----:B------:R-:W4:Y:S01]  /*cb40*/  LDSM.16.M88.4 R160, [R195+0x11800] ;  /* 0x01180000c3a0783b */ /* 0x000f220000000200 */
[C---:B-1----:R-:W-:Y:S06]  /*cb50*/  HMMA.16816.F32 R4, R156.reuse, R172, R4 ;  /* 0x000000ac9c04723c */ /* 0x042fec0000001804 */
[C---:B------:R-:W-:Y:S01]  /*cb60*/  HMMA.16816.F32 R8, R156.reuse, R174, R8 ;  /* 0x000000ae9c08723c */ /* 0x040fe20000001808 */
[----:B------:R-:W-:Y:S05]  /*cb70*/  LDSM.16.M88.4 R172, [R188+0x4000] ;  /* 0x00400000bcac783b */ /* 0x000fea0000000200 */
[C---:B-----5:R-:W-:Y:S06]  /*cb80*/  HMMA.16816.F32 R12, R156.reuse, R164, R12 ;  /* 0x000000a49c0c723c */ /* 0x060fec000000180c */
[C---:B------:R-:W-:Y:S01]  /*cb90*/  HMMA.16816.F32 R16, R156.reuse, R166, R16 ;  /* 0x000000a69c10723c */ /* 0x040fe20000001810 */
[----:B------:R-:W1:Y:S05]  /*cba0*/  LDSM.16.M88.4 R164, [R197+0x8000] ;  /* 0x00800000c5a4783b */ /* 0x000e6a0000000200 */
[C---:B--2---:R-:W-:Y:S06]  /*cbb0*/  HMMA.16816.F32 R20, R156.reuse, R140, R20 ;  /* 0x0000008c9c14723c */ /* 0x044fec0000001814 */
[C---:B------:R-:W-:Y:S01]  /*cbc0*/  HMMA.16816.F32 R24, R156.reuse, R142, R24 ;  /* 0x0000008e9c18723c */ /* 0x040fe20000001818 */
[----:B------:R-:W2:Y:S05]  /*cbd0*/  LDSM.16.M88.4 R140, [R188+0x4800] ;  /* 0x00480000bc8c783b */ /* 0x000eaa0000000200 */
[C---:B------:R-:W-:Y:S06]  /*cbe0*/  HMMA.16816.F32 R28, R156.reuse, R152, R28 ;  /* 0x000000989c1c723c */ /* 0x040fec000000181c */
[----:B------:R-:W-:Y:S06]  /*cbf0*/  HMMA.16816.F32 R32, R156, R154, R32 ;  /* 0x0000009a9c20723c */ /* 0x000fec0000001820 */
[C---:B---3--:R-:W-:Y:S06]  /*cc00*/  HMMA.16816.F32 R4, R144.reuse, R168, R4 ;  /* 0x000000a89004723c */ /* 0x048fec0000001804 */
[C---:B------:R-:W-:Y:S06]  /*cc10*/  HMMA.16816.F32 R8, R144.reuse, R170, R8 ;  /* 0x000000aa9008723c */ /* 0x040fec0000001808 */
[C---:B----4-:R-:W-:Y:S06]  /*cc20*/  HMMA.16816.F32 R12, R144.reuse, R136, R12 ;  /* 0x00000088900c723c */ /* 0x050fec000000180c */
[C---:B------:R-:W-:Y:S01]  /*cc30*/  HMMA.16816.F32 R16, R144.reuse, R138, R16 ;  /* 0x0000008a9010723c */ /* 0x040fe20000001810 */
[----:B------:R-:W3:Y:S05]  /*cc40*/  LDSM.16.M88.4 R136, [R188+0x5000] ;  /* 0x00500000bc88783b */ /* 0x000eea0000000200 */
[C---:B------:R-:W-:Y:S06]  /*cc50*/  HMMA.16816.F32 R20, R144.reuse, R148, R20 ;  /* 0x000000949014723c */ /* 0x040fec0000001814 */
[C---:B------:R-:W-:Y:S06]  /*cc60*/  HMMA.16816.F32 R24, R144.reuse, R150, R24 ;  /* 0x000000969018723c */ /* 0x040fec0000001818 */
[C---:B------:R-:W-:Y:S06]  /*cc70*/  HMMA.16816.F32 R28, R144.reuse, R160, R28 ;  /* 0x000000a0901c723c */ /* 0x040fec000000181c */
[----:B------:R-:W-:Y:S01]  /*cc80*/  HMMA.16816.F32 R32, R144, R162, R32 ;  /* 0x000000a29020723c */ /* 0x000fe20000001820 */
[----:B------:R-:W4:Y:S01]  /*cc90*/  LDSM.16.M88.4 R144, [R188+0x5800] ;  /* 0x00580000bc90783b */ /* 0x000f220000000200 */
[----:B------:R-:W-:Y:S04]  /*cca0*/  DEPBAR.LE SB0, 0x0 ;  /* 0x000080000000791a */ /* 0x000fe80000000000 */
[C---:B-1----:R-:W-:Y:S01]  /*ccb0*/  HMMA.16816.F32 R4, R164.reuse, R172, R4 ;  /* 0x000000aca404723c */ /* 0x042fe20000001804 */
[----:B------:R-:W-:Y:S05]  /*ccc0*/  BAR.SYNC.DEFER_BLOCKING 0x0 ;  /* 0x0000000000007b1d */ /* 0x000fea0000010000 */
[C---:B------:R-:W-:Y:S06]  /*ccd0*/  HMMA.16816.F32 R8, R164.reuse, R174, R8 ;  /* 0x000000aea408723c */ /* 0x040fec0000001808 */
[C---:B--2---:R-:W-:Y:S06]  /*cce0*/  HMMA.16816.F32 R12, R164.reuse, R140, R12 ;  /* 0x0000008ca40c723c */ /* 0x044fec000000180c */
[C---:B------:R-:W-:Y:S06]  /*ccf0*/  HMMA.16816.F32 R16, R164.reuse, R142, R16 ;  /* 0x0000008ea410723c */ /* 0x040fec0000001810 */
[C---:B------:R-:W-:Y:S01]  /*cd00*/  FFMA.FTZ R7, R132.reuse, UR5, R7 ;  /* 0x0000000584077c23 */ /* 0x040fe20008010007 */
[----:B------:R-:W-:Y:S01]  /*cd10*/  FFMA.FTZ R5, R132, UR5, R5 ;  /* 0x0000000584057c23 */ /* 0x000fe20008010005 */
[C---:B---3--:R-:W-:Y:S03]  /*cd20*/  HMMA.16816.F32 R20, R164.reuse, R136, R20 ;  /* 0x00000088a414723c */ /* 0x048fe60000001814 */
[C---:B------:R-:W-:Y:S02]  /*cd30*/  VIADD R132, R2.reuse, 0x10 ;  /* 0x0000001002847836 */ /* 0x040fe40000000000 */
[C---:B------:R-:W-:Y:S01]  /*cd40*/  FFMA.FTZ R6, R3.reuse, UR5, R6 ;  /* 0x0000000503067c23 */ /* 0x040fe20008010006 */
[----:B------:R-:W-:Y:S01]  /*cd50*/  FFMA.FTZ R4, R3, UR5, R4 ;  /* 0x0000000503047c23 */ /* 0x000fe20008010004 */
[----:B------:R-:W-:Y:S04]  /*cd60*/  VIADD R3, R2, 0x8 ;  /* 0x0000000802037836 */ /* 0x000fe80000000000 */
[C---:B------:R-:W-:Y:S01]  /*cd70*/  FFMA.FTZ R11, R134.reuse, UR5, R11 ;  /* 0x00000005860b7c23 */ /* 0x040fe2000801000b */
[----:B------:R-:W-:Y:S01]  /*cd80*/  I2FP.F32.S32 R135, R132 ;  /* 0x0000008400877245 */ /* 0x000fe20000201400 */
[C---:B------:R-:W-:Y:S03]  /*cd90*/  HMMA.16816.F32 R24, R164.reuse, R138, R24 ;  /* 0x0000008aa418723c */ /* 0x040fe60000001818 */
[----:B------:R-:W-:Y:S01]  /*cda0*/  I2FP.F32.S32 R132, R218 ;  /* 0x000000da00847245 */ /* 0x000fe20000201400 */
[----:B------:R-:W-:Y:S01]  /*cdb0*/  FFMA.FTZ R9, R134, UR5, R9 ;  /* 0x0000000586097c23 */ /* 0x000fe20008010009 */
[----:B------:R-:W-:Y:S01]  /*cdc0*/  I2FP.F32.S32 R3, R3 ;  /* 0x0000000300037245 */ /* 0x000fe20000201400 */
[----:B------:R-:W-:Y:S02]  /*cdd0*/  VIADD R134, R2, 0x19 ;  /* 0x0000001902867836 */ /* 0x000fe40000000000 */
[----:B------:R-:W-:Y:S03]  /*cde0*/  FFMA.FTZ R14, R135, UR5, R14 ;  /* 0x00000005870e7c23 */ /* 0x000fe6000801000e */
[C---:B------:R-:W-:Y:S01]  /*cdf0*/  FFMA.FTZ R15, R132.reuse, UR5, R15 ;  /* 0x00000005840f7c23 */ /* 0x040fe2000801000f */
[C---:B----4-:R-:W-:Y:S03]  /*ce00*/  HMMA.16816.F32 R28, R164.reuse, R144, R28 ;  /* 0x00000090a41c723c */ /* 0x050fe6000000181c */
[----:B------:R-:W-:Y:S01]  /*ce10*/  I2FP.F32.S32 R134, R134 ;  /* 0x0000008600867245 */ /* 0x000fe20000201400 */
[----:B------:R-:W-:Y:S01]  /*ce20*/  FFMA.FTZ R13, R132, UR5, R13 ;  /* 0x00000005840d7c23 */ /* 0x000fe2000801000d */
[C---:B------:R-:W-:Y:S02]  /*ce30*/  VIADD R132, R2.reuse, 0x20 ;  /* 0x0000002002847836 */ /* 0x040fe40000000000 */
[C---:B------:R-:W-:Y:S01]  /*ce40*/  FFMA.FTZ R10, R3.reuse, UR5, R10 ;  /* 0x00000005030a7c23 */ /* 0x040fe2000801000a */
[C---:B------:R-:W-:Y:S03]  /*ce50*/  VIADD R218, R2.reuse, 0x21 ;  /* 0x0000002102da7836 */ /* 0x040fe60000000000 */
[----:B------:R-:W-:Y:S01]  /*ce60*/  FFMA.FTZ R8, R3, UR5, R8 ;  /* 0x0000000503087c23 */ /* 0x000fe20008010008 */
[----:B------:R-:W-:Y:S03]  /*ce70*/  HMMA.16816.F32 R32, R164, R146, R32 ;  /* 0x00000092a420723c */ /* 0x000fe60000001820 */
[----:B------:R-:W-:Y:S01]  /*ce80*/  FFMA.FTZ R12, R135, UR5, R12 ;  /* 0x00000005870c7c23 */ /* 0x000fe2000801000c */
[----:B------:R-:W-:Y:S01]  /*ce90*/  I2FP.F32.S32 R135, R132 ;  /* 0x0000008400877245 */ /* 0x000fe20000201400 */
[----:B------:R-:W-:Y:S01]  /*cea0*/  VIADD R3, R2, 0x18 ;  /* 0x0000001802037836 */ /* 0x000fe20000000000 */
[----:B------:R-:W-:Y:S01]  /*ceb0*/  I2FP.F32.S32 R132, R218 ;  /* 0x000000da00847245 */ /* 0x000fe20000201400 */
[C---:B------:R-:W-:Y:S01]  /*cec0*/  FFMA.FTZ R19, R134.reuse, UR5, R19 ;  /* 0x0000000586137c23 */ /* 0x040fe20008010013 */
[----:B------:R-:W-:Y:S03]  /*ced0*/  FFMA.FTZ R17, R134, UR5, R17 ;  /* 0x0000000586117c23 */ /* 0x000fe60008010011 */
[----:B------:R-:W-:Y:S01]  /*cee0*/  I2FP.F32.S32 R3, R3 ;  /* 0x0000000300037245 */ /* 0x000fe20000201400 */
[----:B------:R-:W-:Y:S01]  /*cef0*/  FFMA.FTZ R23, R132, UR5, R23 ;  /* 0x0000000584177c23 */ /* 0x000fe20008010017 */
[----:B------:R-:W-:Y:S01]  /*cf00*/  FMNMX.FTZ R134, R4, R133, !PT ;  /* 0x0000008504867209 */ /* 0x000fe20007810000 */
[----:B------:R-:W-:Y:S01]  /*cf10*/  FFMA.FTZ R21, R132, UR5, R21 ;  /* 0x0000000584157c23 */ /* 0x000fe20008010015 */
[----:B------:R-:W-:Y:S01]  /*cf20*/  FMNMX.FTZ R132, R6, R0, !PT ;  /* 0x0000000006847209 */ /* 0x000fe20007810000 */
[C---:B------:R-:W-:Y:S01]  /*cf30*/  FFMA.FTZ R18, R3.reuse, UR5, R18 ;  /* 0x0000000503127c23 */ /* 0x040fe20008010012 */
[----:B------:R-:W-:Y:S01]  /*cf40*/  FFMA.FTZ R16, R3, UR5, R16 ;  /* 0x0000000503107c23 */ /* 0x000fe20008010010 */
[----:B------:R-:W-:Y:S01]  /*cf50*/  FFMA.FTZ R22, R135, UR5, R22 ;  /* 0x0000000587167c23 */ /* 0x000fe20008010016 */
[----:B------:R-:W-:Y:S01]  /*cf60*/  FMNMX.FTZ R3, R7, R132, !PT ;  /* 0x0000008407037209 */ /* 0x000fe20007810000 */
[----:B------:R-:W-:Y:S01]  /*cf70*/  FFMA.FTZ R20, R135, UR5, R20 ;  /* 0x0000000587147c23 */ /* 0x000fe20008010014 */
[----:B------:R-:W-:Y:S01]  /*cf80*/  FMNMX.FTZ R135, R5, R134, !PT ;  /* 0x0000008605877209 */ /* 0x000fe20007810000 */
[----:B------:R-:W-:Y:S01]  /*cf90*/  VIADD R132, R2, 0x29 ;  /* 0x0000002902847836 */ /* 0x000fe20000000000 */
[----:B------:R-:W-:Y:S01]  /*cfa0*/  FMNMX.FTZ R218, R10, R3, !PT ;  /* 0x000000030ada7209 */ /* 0x000fe20007810000 */
[----:B------:R-:W-:Y:S01]  /*cfb0*/  VIADD R3, R2, 0x30 ;  /* 0x0000003002037836 */ /* 0x000fe20000000000 */
[----:B------:R-:W-:Y:S01]  /*cfc0*/  FMNMX.FTZ R134, R8, R135, !PT ;  /* 0x0000008708867209 */ /* 0x000fe20007810000 */
[----:B------:R-:W-:Y:S01]  /*cfd0*/  FFMA.FTZ R26, R223, UR5, R26 ;  /* 0x00000005df1a7c23 */ /* 0x000fe2000801001a */
[----:B------:R-:W-:Y:S01]  /*cfe0*/  FMNMX.FTZ R221, R11, R218, !PT ;  /* 0x000000da0bdd7209 */ /* 0x000fe20007810000 */
[----:B------:R-:W-:Y:S01]  /*cff0*/  FFMA.FTZ R24, R223, UR5, R24 ;  /* 0x00000005df187c23 */ /* 0x000fe20008010018 */
[----:B------:R-:W-:Y:S02]  /*d000*/  FMNMX.FTZ R135, R9, R134, !PT ;  /* 0x0000008609877209 */ /* 0x000fe40007810000 */
[----:B------:R-:W-:Y:S02]  /*d010*/  FMNMX.FTZ R218, R14, R221, !PT ;  /* 0x000000dd0eda7209 */ /* 0x000fe40007810000 */
[----:B------:R-:W-:Y:S02]  /*d020*/  FMNMX.FTZ R134, R12, R135, !PT ;  /* 0x000000870c867209 */ /* 0x000fe40007810000 */
[----:B------:R-:W-:Y:S02]  /*d030*/  I2FP.F32.S32 R132, R132 ;  /* 0x0000008400847245 */ /* 0x000fe40000201400 */
[----:B------:R-:W-:Y:S01]  /*d040*/  FMNMX.FTZ R135, R15, R218, !PT ;  /* 0x000000da0f877209 */ /* 0x000fe20007810000 */
[----:B------:R-:W-:Y:S01]  /*d050*/  VIADD R218, R2, 0x31 ;  /* 0x0000003102da7836 */ /* 0x000fe20000000000 */
[----:B------:R-:W-:Y:S01]  /*d060*/  FMNMX.FTZ R221, R13, R134, !PT ;  /* 0x000000860ddd7209 */ /* 0x000fe20007810000 */
[C---:B------:R-:W-:Y:S01]  /*d070*/  FFMA.FTZ R27, R132.reuse, UR5, R27 ;  /* 0x00000005841b7c23 */ /* 0x040fe2000801001b */
[----:B------:R-:W-:Y:S01]  /*d080*/  I2FP.F32.S32 R3, R3 ;  /* 0x0000000300037245 */ /* 0x000fe20000201400 */
[----:B------:R-:W-:Y:S01]  /*d090*/  FFMA.FTZ R25, R132, UR5, R25 ;  /* 0x0000000584197c23 */ /* 0x000fe20008010019 */
[----:B------:R-:W-:Y:S02]  /*d0a0*/  FMNMX.FTZ R132, R18, R135, !PT ;  /* 0x0000008712847209 */ /* 0x000fe40007810000 */
[----:B------:R-:W-:Y:S01]  /*d0b0*/  FMNMX.FTZ R134, R16, R221, !PT ;  /* 0x000000dd10867209 */ /* 0x000fe20007810000 */
[----:B------:R-:W-:Y:S01]  /*d0c0*/  FFMA.FTZ R30, R3, UR5, R30 ;  /* 0x00000005031e7c23 */ /* 0x000fe2000801001e */
[----:B------:R-:W-:Y:S01]  /*d0d0*/  FMNMX.FTZ R135, R19, R132, !PT ;  /* 0x0000008413877209 */ /* 0x000fe20007810000 */
[----:B------:R-:W-:Y:S01]  /*d0e0*/  FFMA.FTZ R28, R3, UR5, R28 ;  /* 0x00000005031c7c23 */ /* 0x000fe2000801001c */
[----:B------:R-:W-:Y:S01]  /*d0f0*/  FMNMX.FTZ R221, R17, R134, !PT ;  /* 0x0000008611dd7209 */ /* 0x000fe20007810000 */
[----:B------:R-:W-:Y:S01]  /*d100*/  VIADD R3, R2, 0x38 ;  /* 0x0000003802037836 */ /* 0x000fe20000000000 */
[----:B------:R-:W-:Y:S01]  /*d110*/  FMNMX.FTZ R134, R22, R135, !PT ;  /* 0x0000008716867209 */ /* 0x000fe20007810000 */
[----:B------:R-:W-:Y:S01]  /*d120*/  VIADD R2, R2, 0x39 ;  /* 0x0000003902027836 */ /* 0x000fe20000000000 */
[----:B------:R-:W-:Y:S02]  /*d130*/  FMNMX.FTZ R132, R20, R221, !PT ;  /* 0x000000dd14847209 */ /* 0x000fe40007810000 */
[----:B------:R-:W-:Y:S02]  /*d140*/  FMNMX.FTZ R221, R23, R134, !PT ;  /* 0x0000008617dd7209 */ /* 0x000fe40007810000 */
[----:B------:R-:W-:Y:S02]  /*d150*/  FMNMX.FTZ R135, R21, R132, !PT ;  /* 0x0000008415877209 */ /* 0x000fe40007810000 */
[----:B------:R-:W-:Y:S02]  /*d160*/  FMNMX.FTZ R134, R26, R221, !PT ;  /* 0x000000dd1a867209 */ /* 0x000fe40007810000 */
[----:B------:R-:W-:Y:S02]  /*d170*/  FMNMX.FTZ R132, R24, R135, !PT ;  /* 0x0000008718847209 */ /* 0x000fe40007810000 */
[----:B------:R-:W-:Y:S02]  /*d180*/  I2FP.F32.S32 R218, R218 ;  /* 0x000000da00da7245 */ /* 0x000fe40000201400 */
[----:B------:R-:W-:Y:S02]  /*d190*/  FMNMX.FTZ R221, R27, R134, !PT ;  /* 0x000000861bdd7209 */ /* 0x000fe40007810000 */
[----:B------:R-:W-:Y:S01]  /*d1a0*/  FMNMX.FTZ R135, R25, R132, !PT ;  /* 0x0000008419877209 */ /* 0x000fe20007810000 */
[C---:B------:R-:W-:Y:S01]  /*d1b0*/  FFMA.FTZ R31, R218.reuse, UR5, R31 ;  /* 0x00000005da1f7c23 */ /* 0x040fe2000801001f */
[----:B------:R-:W-:Y:S01]  /*d1c0*/  I2FP.F32.S32 R3, R3 ;  /* 0x0000000300037245 */ /* 0x000fe20000201400 */
[----:B------:R-:W-:Y:S01]  /*d1d0*/  FFMA.FTZ R29, R218, UR5, R29 ;  /* 0x00000005da1d7c23 */ /* 0x000fe2000801001d */
        /* <DEDUP_REMOVED lines=8> */
[----:B------:R-:W-:Y:S01]  /*d260*/  FFMA.FTZ R33, R2, UR5, R33 ;  /* 0x0000000502217c23 */ /* 0x000fe20008010021 */
[----:B------:R-:W-:Y:S02]  /*d270*/  FMNMX.FTZ R2, R34, R3, !PT ;  /* 0x0000000322027209 */ /* 0x000fe40007810000 */
[----:B------:R-:W-:Y:S02]  /*d280*/  FMNMX.FTZ R134, R32, R135, !PT ;  /* 0x0000008720867209 */ /* 0x000fe40007810000 */
[----:B------:R-:W-:Y:S02]  /*d290*/  FMNMX.FTZ R135, R35, R2, !PT ;  /* 0x0000000223877209 */ /* 0x000fe40007810000 */
[----:B------:R-:W-:Y:S01]  /*d2a0*/  FMNMX.FTZ R134, R33, R134, !PT ;  /* 0x0000008621867209 */ /* 0x000fe20007810000 */
[----:B------:R-:W-:Y:S06]  /*d2b0*/  @P5 BRA `(.L_x_235) ;  /* 0xffffffe800145947 */ /* 0x000fec000383ffff */
.L_x_234:
[----:B--2---:R-:W1:Y:S01]  /*d2c0*/  SHFL.BFLY PT, R2, R135, 0x2, 0x1f ;  /* 0x0c401f0087027f89 */ /* 0x004e6200000e0000 */
[----:B------:R-:W-:Y:S07]  /*d2d0*/  UIADD3 UR20, UR20, -0x1, URZ ;  /* 0xffffffff14147890 */ /* 0x000fee000fffe03f */
[----:B------:R-:W2:Y:S08]  /*d2e0*/  SHFL.BFLY PT, R3, R134, 0x2, 0x1f ;  /* 0x0c401f0086037f89 */ /* 0x000eb000000e0000 */
[----:B------:R-:W-:Y:S08]  /*d2f0*/  LDSM.16.MT88.4 R140, [R194+0x12000] ;  /* 0x01200000c28c783b */ /* 0x000ff00000004200 */
[----:B------:R-:W-:Y:S08]  /*d300*/  LDSM.16.MT88.4 R144, [R193+0x12000] ;  /* 0x01200000c190783b */ /* 0x000ff00000004200 */
[----:B------:R-:W-:Y:S08]  /*d310*/  LDSM.16.MT88.4 R148, [R193+0x12800] ;  /* 0x01280000c194783b */ /* 0x000ff00000004200 */
[----:B------:R-:W-:Y:S08]  /*d320*/  LDSM.16.MT88.4 R152, [R192+0x12800] ;  /* 0x01280000c098783b */ /* 0x000ff00000004200 */
[----:B------:R-:W-:Y:S01]  /*d330*/  LDSM.16.MT88.4 R156, [R193+0x14800] ;  /* 0x01480000c19c783b */ /* 0x000fe20000004200 */
[----:B-1----:R-:W-:Y:S02]  /*d340*/  FMNMX.FTZ R136, R135, R2, !PT ;  /* 0x0000000287887209 */ /* 0x002fe40007810000 */
[----:B--2---:R-:W-:Y:S05]  /*d350*/  FMNMX.FTZ R137, R134, R3, !PT ;  /* 0x0000000386897209 */ /* 0x004fea0007810000 */
[----:B------:R-:W1:Y:S08]  /*d360*/  SHFL.BFLY PT, R3, R136, 0x1, 0x1f ;  /* 0x0c201f0088037f89 */ /* 0x000e7000000e0000 */
[----:B------:R-:W2:Y:S01]  /*d370*/  SHFL.BFLY PT, R132, R137, 0x1, 0x1f ;  /* 0x0c201f0089847f89 */ /* 0x000ea200000e0000 */
[----:B-1----:R-:W-:Y:S02]  /*d380*/  FMNMX.FTZ R3, R136, R3, !PT ;  /* 0x0000000388037209 */ /* 0x002fe40007810000 */
[----:B--2---:R-:W-:Y:S03]  /*d390*/  FMNMX.FTZ R132, R137, R132, !PT ;  /* 0x0000008489847209 */ /* 0x004fe60007810000 */
[C---:B------:R-:W-:Y:S01]  /*d3a0*/  FADD.FTZ R0, -R3.reuse, R0 ;  /* 0x0000000003007221 */ /* 0x040fe20000010100 */
[C---:B------:R-:W-:Y:S01]  /*d3b0*/  FMUL.FTZ R166, R3.reuse, UR4 ;  /* 0x0000000403a67c20 */ /* 0x040fe20008410000 */
[----:B------:R-:W-:Y:S01]  /*d3c0*/  FSETP.NEU.FTZ.AND P0, PT, R3, -INF , PT ;  /* 0xff8000000300780b */ /* 0x000fe20003f1d000 */
[----:B------:R-:W1:Y:S01]  /*d3d0*/  LDSM.16.MT88.4 R136, [R196+0x12000] ;  /* 0x01200000c488783b */ /* 0x000e620000004200 */
[----:B------:R-:W-:Y:S01]  /*d3e0*/  FADD.FTZ R2, -R132, R133 ;  /* 0x0000008584027221 */ /* 0x000fe20000010100 */
[----:B------:R-:W-:Y:S01]  /*d3f0*/  FMUL.FTZ R133, R0, UR4 ;  /* 0x0000000400857c20 */ /* 0x000fe20008410000 */
[----:B------:R-:W-:Y:S01]  /*d400*/  FSEL R166, R166, RZ, P0 ;  /* 0x000000ffa6a67208 */ /* 0x000fe20000000000 */
[----:B------:R-:W-:Y:S01]  /*d410*/  FMUL.FTZ R164, R132, UR4 ;  /* 0x0000000484a47c20 */ /* 0x000fe20008410000 */
[----:B------:R-:W-:Y:S01]  /*d420*/  FMUL.FTZ R134, R2, UR4 ;  /* 0x0000000402867c20 */ /* 0x000fe20008410000 */
[----:B------:R2:W3:Y:S01]  /*d430*/  MUFU.EX2 R0, R133 ;  /* 0x0000008500007308 */ /* 0x0004e20000000800 */
[----:B------:R-:W-:Y:S01]  /*d440*/  FSETP.NEU.FTZ.AND P0, PT, R132, -INF , PT ;  /* 0xff8000008400780b */ /* 0x000fe20003f1d000 */
[--C-:B------:R-:W-:Y:S01]  /*d450*/  FFMA.FTZ R165, R6, UR4, -R166.reuse ;  /* 0x0000000406a57c23 */ /* 0x100fe200080108a6 */
[--C-:B------:R-:W-:Y:S01]  /*d460*/  FFMA.FTZ R161, R7, UR4, -R166.reuse ;  /* 0x0000000407a17c23 */ /* 0x100fe200080108a6 */
[--C-:B------:R-:W-:Y:S01]  /*d470*/  FFMA.FTZ R160, R10, UR4, -R166.reuse ;  /* 0x000000040aa07c23 */ /* 0x100fe200080108a6 */
[----:B------:R-:W-:Y:S01]  /*d480*/  FSEL R164, R164, RZ, P0 ;  /* 0x000000ffa4a47208 */ /* 0x000fe20000000000 */
[--C-:B------:R-:W-:Y:S01]  /*d490*/  FFMA.FTZ R168, R14, UR4, -R166.reuse ;  /* 0x000000040ea87c23 */ /* 0x100fe200080108a6 */
[--C-:B------:R-:W-:Y:S03]  /*d4a0*/  FFMA.FTZ R169, R15, UR4, -R166.reuse ;  /* 0x000000040fa97c23 */ /* 0x100fe600080108a6 */
[----:B------:R4:W5:Y:S01]  /*d4b0*/  MUFU.EX2 R2, R134 ;  /* 0x0000008600027308 */ /* 0x0009620000000800 */
[----:B------:R-:W-:Y:S01]  /*d4c0*/  FFMA.FTZ R171, R18, UR4, -R166 ;  /* 0x0000000412ab7c23 */ /* 0x000fe200080108a6 */
[--C-:B------:R-:W-:Y:S01]  /*d4d0*/  FFMA.FTZ R167, R4, UR4, -R164.reuse ;  /* 0x0000000404a77c23 */ /* 0x100fe200080108a4 */
[--C-:B------:R-:W-:Y:S01]  /*d4e0*/  FFMA.FTZ R162, R5, UR4, -R164.reuse ;  /* 0x0000000405a27c23 */ /* 0x100fe200080108a4 */
[--C-:B------:R-:W-:Y:S01]  /*d4f0*/  FFMA.FTZ R163, R8, UR4, -R164.reuse ;  /* 0x0000000408a37c23 */ /* 0x100fe200080108a4 */
[--C-:B------:R-:W-:Y:S01]  /*d500*/  FFMA.FTZ R178, R24, UR4, -R164.reuse ;  /* 0x0000000418b27c23 */ /* 0x100fe200080108a4 */
[----:B------:R-:W-:Y:S01]  /*d510*/  FFMA.FTZ R179, R25, UR4, -R164 ;  /* 0x0000000419b37c23 */ /* 0x000fe200080108a4 */
[--C-:B------:R-:W-:Y:S03]  /*d520*/  FFMA.FTZ R170, R19, UR4, -R166.reuse ;  /* 0x0000000413aa7c23 */ /* 0x100fe600080108a6 */
[----:B------:R-:W-:Y:S01]  /*d530*/  MUFU.EX2 R165, R165 ;  /* 0x000000a500a57308 */ /* 0x000fe20000000800 */
[----:B--2---:R-:W-:Y:S01]  /*d540*/  FFMA.FTZ R133, R11, UR4, -R166 ;  /* 0x000000040b857c23 */ /* 0x004fe200080108a6 */
[C---:B---3--:R-:W-:Y:S01]  /*d550*/  FMUL.FTZ R6, R0.reuse, R130 ;  /* 0x0000008200067220 */ /* 0x048fe20000410000 */
[C---:B------:R-:W-:Y:S01]  /*d560*/  FMUL.FTZ R7, R0.reuse, R131 ;  /* 0x0000008300077220 */ /* 0x040fe20000410000 */
[C---:B------:R-:W-:Y:S01]  /*d570*/  FMUL.FTZ R10, R0.reuse, R126 ;  /* 0x0000007e000a7220 */ /* 0x040fe20000410000 */
[C---:B------:R-:W-:Y:S01]  /*d580*/  FMUL.FTZ R11, R0.reuse, R127 ;  /* 0x0000007f000b7220 */ /* 0x040fe20000410000 */
[C---:B------:R-:W-:Y:S01]  /*d590*/  FMUL.FTZ R38, R0.reuse, R38 ;  /* 0x0000002600267220 */ /* 0x040fe20000410000 */
[----:B------:R-:W-:Y:S03]  /*d5a0*/  FMUL.FTZ R39, R0, R39 ;  /* 0x0000002700277220 */ /* 0x000fe60000410000 */
[----:B------:R-:W2:Y:S01]  /*d5b0*/  MUFU.EX2 R161, R161 ;  /* 0x000000a100a17308 */ /* 0x000ea20000000800 */
[--C-:B----4-:R-:W-:Y:S01]  /*d5c0*/  FFMA.FTZ R134, R9, UR4, -R164.reuse ;  /* 0x0000000409867c23 */ /* 0x110fe200080108a4 */
[C---:B-----5:R-:W-:Y:S01]  /*d5d0*/  FMUL.FTZ R4, R2.reuse, R128 ;  /* 0x0000008002047220 */ /* 0x060fe20000410000 */
[C---:B------:R-:W-:Y:S01]  /*d5e0*/  FMUL.FTZ R5, R2.reuse, R129 ;  /* 0x0000008102057220 */ /* 0x040fe20000410000 */
[C---:B------:R-:W-:Y:S01]  /*d5f0*/  FMUL.FTZ R8, R2.reuse, R124 ;  /* 0x0000007c02087220 */ /* 0x040fe20000410000 */
[C---:B------:R-:W-:Y:S01]  /*d600*/  FMUL.FTZ R9, R2.reuse, R125 ;  /* 0x0000007d02097220 */ /* 0x040fe20000410000 */
[C---:B------:R-:W-:Y:S01]  /*d610*/  FMUL.FTZ R36, R2.reuse, R36 ;  /* 0x0000002402247220 */ /* 0x040fe20000410000 */
[----:B------:R-:W3:Y:S03]  /*d620*/  LDSM.16.MT88.4 R124, [R192+0x12000] ;  /* 0x01200000c07c783b */ /* 0x000ee60000004200 */
        /* <DEDUP_REMOVED lines=8> */
[----:B------:R-:W4:Y:S01]  /*d6b0*/  MUFU.EX2 R133, R133 ;  /* 0x0000008500857308 */ /* 0x000f220000000800 */
        /* <DEDUP_REMOVED lines=14> */
[C---:B------:R-:W-:Y:S03]  /*d7a0*/  FMUL.FTZ R56, R2.reuse, R56 ;  /* 0x0000003802387220 */ /* 0x040fe60000410000 */
[----:B------:R-:W2:Y:S01]  /*d7b0*/  MUFU.EX2 R162, R162 ;  /* 0x000000a200a27308 */ /* 0x000ea20000000800 */
[----:B----4-:R-:W-:Y:S01]  /*d7c0*/  F2FP.F16.F32.PACK_AB R131, R133, R160 ;  /* 0x000000a08583723e */ /* 0x010fe200000000ff */
[----:B------:R-:W-:Y:S01]  /*d7d0*/  FMUL.FTZ R57, R2, R57 ;  /* 0x0000003902397220 */ /* 0x000fe20000410000 */
[C---:B------:R-:W-:Y:S01]  /*d7e0*/  FMUL.FTZ R62, R0.reuse, R62 ;  /* 0x0000003e003e7220 */ /* 0x040fe20000410000 */
[----:B------:R-:W-:Y:S01]  /*d7f0*/  FMUL.FTZ R63, R0, R63 ;  /* 0x0000003f003f7220 */ /* 0x000fe20000410000 */
[C---:B------:R-:W-:Y:S01]  /*d800*/  FMUL.FTZ R60, R2.reuse, R60 ;  /* 0x0000003c023c7220 */ /* 0x040fe20000410000 */
[----:B------:R-:W-:Y:S01]  /*d810*/  FMUL.FTZ R61, R2, R61 ;  /* 0x0000003d023d7220 */ /* 0x000fe20000410000 */
[C---:B------:R-:W-:Y:S03]  /*d820*/  FMUL.FTZ R14, R0.reuse, R122 ;  /* 0x0000007a000e7220 */ /* 0x040fe60000410000 */
[----:B------:R-:W-:Y:S01]  /*d830*/  MUFU.EX2 R163, R163 ;  /* 0x000000a300a37308 */ /* 0x000fe20000000800 */
[C---:B------:R-:W-:Y:S01]  /*d840*/  FMUL.FTZ R15, R0.reuse, R123 ;  /* 0x0000007b000f7220 */ /* 0x040fe20000410000 */
        /* <DEDUP_REMOVED lines=22> */
[----:B------:R-:W-:Y:S01]  /*d9b0*/  FMUL.FTZ R86, R0, R86 ;  /* 0x0000005600567220 */ /* 0x000fe20000410000 */
[----:B----4-:R-:W-:Y:S01]  /*d9c0*/  F2FP.F16.F32.PACK_AB R130, R134, R163 ;  /* 0x000000a38682723e */ /* 0x010fe200000000ff */
[----:B------:R-:W-:Y:S01]  /*d9d0*/  FMUL.FTZ R87, R0, R87 ;  /* 0x0000005700577220 */ /* 0x000fe20000410000 */
[C---:B------:R-:W-:Y:S01]  /*d9e0*/  FMUL.FTZ R84, R2.reuse, R84 ;  /* 0x0000005402547220 */ /* 0x040fe20000410000 */
[----:B------:R-:W-:Y:S01]  /*d9f0*/  FMUL.FTZ R85, R2, R85 ;  /* 0x0000005502557220 */ /* 0x000fe20000410000 */
[C---:B------:R-:W-:Y:S01]  /*da00*/  FMUL.FTZ R90, R0.reuse, R90 ;  /* 0x0000005a005a7220 */ /* 0x040fe20000410000 */
[----:B------:R-:W-:Y:S01]  /*da10*/  FMUL.FTZ R91, R0, R91 ;  /* 0x0000005b005b7220 */ /* 0x000fe20000410000 */
[C---:B------:R-:W-:Y:S01]  /*da20*/  FMUL.FTZ R88, R2.reuse, R88 ;  /* 0x0000005802587220 */ /* 0x040fe20000410000 */
[C---:B-1----:R-:W-:Y:S01]  /*da30*/  HMMA.16816.F32 R4, R128.reuse, R136, R4 ;  /* 0x000000888004723c */ /* 0x042fe20000001804 */
[----:B------:R-:W-:Y:S04]  /*da40*/  MUFU.EX2 R168, R168 ;  /* 0x000000a800a87308 */ /* 0x000fe80000000800 */
[----:B------:R-:W-:Y:S01]  /*da50*/  FMUL.FTZ R89, R2, R89 ;  /* 0x0000005902597220 */ /* 0x000fe20000410000 */
[C---:B------:R-:W-:Y:S01]  /*da60*/  HMMA.16816.F32 R8, R128.reuse, R138, R8 ;  /* 0x0000008a8008723c */ /* 0x040fe20000001808 */
[----:B------:R-:W1:Y:S04]  /*da70*/  LDSM.16.MT88.4 R136, [R196+0x14000] ;  /* 0x01400000c488783b */ /* 0x000e680000004200 */
[----:B------:R-:W-:Y:S01]  /*da80*/  MUFU.EX2 R169, R169 ;  /* 0x000000a900a97308 */ /* 0x000fe20000000800 */
[C---:B------:R-:W-:Y:S01]  /*da90*/  FMUL.FTZ R94, R0.reuse, R94 ;  /* 0x0000005e005e7220 */ /* 0x040fe20000410000 */
[C---:B------:R-:W-:Y:S04]  /*daa0*/  HMMA.16816.F32 R36, R128.reuse, R140, R36 ;  /* 0x0000008c8024723c */ /* 0x040fe80000001824 */
[----:B------:R-:W-:Y:S02]  /*dab0*/  FMUL.FTZ R95, R0, R95 ;  /* 0x0000005f005f7220 */ /* 0x000fe40000410000 */
[C---:B------:R-:W-:Y:S01]  /*dac0*/  HMMA.16816.F32 R40, R128.reuse, R142, R40 ;  /* 0x0000008e8028723c */ /* 0x040fe20000001828 */
[----:B------:R-:W2:Y:S01]  /*dad0*/  LDSM.16.MT88.4 R140, [R194+0x14000] ;  /* 0x01400000c28c783b */ /* 0x000ea20000004200 */
[----:B------:R-:W-:Y:S03]  /*dae0*/  MUFU.EX2 R171, R171 ;  /* 0x000000ab00ab7308 */ /* 0x000fe60000000800 */
[C---:B------:R-:W-:Y:S01]  /*daf0*/  FMUL.FTZ R92, R2.reuse, R92 ;  /* 0x0000005c025c7220 */ /* 0x040fe20000410000 */
[C---:B------:R-:W-:Y:S06]  /*db00*/  HMMA.16816.F32 R44, R128.reuse, R144, R44 ;  /* 0x00000090802c723c */ /* 0x040fec000000182c */
[----:B------:R-:W4:Y:S01]  /*db10*/  MUFU.EX2 R170, R170 ;  /* 0x000000aa00aa7308 */ /* 0x000f220000000800 */
[----:B------:R-:W-:Y:S01]  /*db20*/  FMUL.FTZ R93, R2, R93 ;  /* 0x0000005d025d7220 */ /* 0x000fe20000410000 */
[C---:B------:R-:W-:Y:S01]  /*db30*/  HMMA.16816.F32 R48, R128.reuse, R146, R48 ;  /* 0x000000928030723c */ /* 0x040fe20000001830 */
[----:B------:R-:W-:Y:S02]  /*db40*/  LDSM.16.MT88.4 R144, [R194+0x12800] ;  /* 0x01280000c290783b */ /* 0x000fe40000004200 */
[C---:B------:R-:W-:Y:S03]  /*db50*/  FMUL.FTZ R98, R0.reuse, R98 ;  /* 0x0000006200627220 */ /* 0x040fe60000410000 */
[C---:B---3--:R-:W-:Y:S02]  /*db60*/  HMMA.16816.F32 R52, R128.reuse, R124, R52 ;  /* 0x0000007c8034723c */ /* 0x048fe40000001834 */
[----:B------:R-:W-:Y:S03]  /*db70*/  MUFU.EX2 R178, R178 ;  /* 0x000000b200b27308 */ /* 0x000fe60000000800 */
[----:B------:R-:W-:Y:S01]  /*db80*/  FMUL.FTZ R99, R0, R99 ;  /* 0x0000006300637220 */ /* 0x000fe20000410000 */
[C---:B------:R-:W-:Y:S01]  /*db90*/  HMMA.16816.F32 R56, R128.reuse, R126, R56 ;  /* 0x0000007e8038723c */ /* 0x040fe20000001838 */
[----:B------:R-:W3:Y:S05]  /*dba0*/  LDSM.16.MT88.4 R124, [R193+0x14000] ;  /* 0x01400000c17c783b */ /* 0x000eea0000004200 */
[----:B------:R-:W-:Y:S01]  /*dbb0*/  MUFU.EX2 R179, R179 ;  /* 0x000000b300b37308 */ /* 0x000fe20000000800 */
[C---:B------:R-:W-:Y:S01]  /*dbc0*/  FMUL.FTZ R96, R2.reuse, R96 ;  /* 0x0000006002607220 */ /* 0x040fe20000410000 */
[C---:B-1----:R-:W-:Y:S03]  /*dbd0*/  HMMA.16816.F32 R60, R128.reuse, R136, R60 ;  /* 0x00000088803c723c */ /* 0x042fe6000000183c */
[----:B------:R-:W-:Y:S03]  /*dbe0*/  FMUL.FTZ R97, R2, R97 ;  /* 0x0000006102617220 */ /* 0x000fe60000410000 */
[C---:B------:R-:W-:Y:S01]  /*dbf0*/  HMMA.16816.F32 R64, R128.reuse, R138, R64 ;  /* 0x0000008a8040723c */ /* 0x040fe20000001840 */
[----:B------:R-:W1:Y:S04]  /*dc00*/  LDSM.16.MT88.4 R136, [R192+0x14000] ;  /* 0x01400000c088783b */ /* 0x000e680000004200 */
[C---:B------:R-:W-:Y:S01]  /*dc10*/  FMUL.FTZ R102, R0.reuse, R102 ;  /* 0x0000006600667220 */ /* 0x040fe20000410000 */
[C---:B--2---:R-:W-:Y:S05]  /*dc20*/  HMMA.16816.F32 R68, R128.reuse, R140, R68 ;  /* 0x0000008c8044723c */ /* 0x044fea0000001844 */
[----:B------:R-:W-:Y:S01]  /*dc30*/  FMUL.FTZ R103, R0, R103 ;  /* 0x0000006700677220 */ /* 0x000fe20000410000 */
[C---:B------:R-:W-:Y:S01]  /*dc40*/  HMMA.16816.F32 R72, R128.reuse, R142, R72 ;  /* 0x0000008e8048723c */ /* 0x040fe20000001848 */
[----:B------:R-:W2:Y:S04]  /*dc50*/  LDSM.16.MT88.4 R140, [R196+0x16000] ;  /* 0x01600000c48c783b */ /* 0x000ea80000004200 */
[C---:B------:R-:W-:Y:S01]  /*dc60*/  FMUL.FTZ R100, R2.reuse, R100 ;  /* 0x0000006402647220 */ /* 0x040fe20000410000 */
[----:B------:R-:W-:Y:S01]  /*dc70*/  FMUL.FTZ R101, R2, R101 ;  /* 0x0000006502657220 */ /* 0x000fe20000410000 */
[C---:B------:R-:W-:Y:S01]  /*dc80*/  FMUL.FTZ R106, R0.reuse, R106 ;  /* 0x0000006a006a7220 */ /* 0x040fe20000410000 */
[----:B------:R-:W-:Y:S03]  /*dc90*/  FMUL.FTZ R107, R0, R107 ;  /* 0x0000006b006b7220 */ /* 0x000fe60000410000 */
[C---:B------:R-:W-:Y:S01]  /*dca0*/  FMUL.FTZ R104, R2.reuse, R104 ;  /* 0x0000006802687220 */ /* 0x040fe20000410000 */
[----:B------:R-:W-:Y:S01]  /*dcb0*/  FMUL.FTZ R105, R2, R105 ;  /* 0x0000006902697220 */ /* 0x000fe20000410000 */
[C---:B------:R-:W-:Y:S01]  /*dcc0*/  FMUL.FTZ R110, R0.reuse, R110 ;  /* 0x0000006e006e7220 */ /* 0x040fe20000410000 */
[----:B------:R-:W-:Y:S01]  /*dcd0*/  FMUL.FTZ R111, R0, R111 ;  /* 0x0000006f006f7220 */ /* 0x000fe20000410000 */
[C---:B------:R-:W-:Y:S01]  /*dce0*/  FMUL.FTZ R108, R2.reuse, R108 ;  /* 0x0000006c026c7220 */ /* 0x040fe20000410000 */
[----:B------:R-:W-:Y:S01]  /*dcf0*/  FMUL.FTZ R109, R2, R109 ;  /* 0x0000006d026d7220 */ /* 0x000fe20000410000 */
[C---:B---3--:R-:W-:Y:S03]  /*dd00*/  HMMA.16816.F32 R76, R128.reuse, R124, R76 ;  /* 0x0000007c804c723c */ /* 0x048fe6000000184c */
[--C-:B------:R-:W-:Y:S01]  /*dd10*/  FFMA.FTZ R172, R12, UR4, -R164.reuse ;  /* 0x000000040cac7c23 */ /* 0x100fe200080108a4 */
[C---:B------:R-:W-:Y:S01]  /*dd20*/  FMUL.FTZ R12, R2.reuse, R120 ;  /* 0x00000078020c7220 */ /* 0x040fe20000410000 */
[--C-:B------:R-:W-:Y:S01]  /*dd30*/  FFMA.FTZ R173, R13, UR4, -R164.reuse ;  /* 0x000000040dad7c23 */ /* 0x100fe200080108a4 */
[C---:B------:R-:W-:Y:S01]  /*dd40*/  HMMA.16816.F32 R80, R128.reuse, R126, R80 ;  /* 0x0000007e8050723c */ /* 0x040fe20000001850 */
[----:B------:R-:W3:Y:S02]  /*dd50*/  LDSM.16.MT88.4 R124, [R194+0x16000] ;  /* 0x01600000c27c783b */ /* 0x000ee40000004200 */
[----:B------:R-:W-:Y:S02]  /*dd60*/  MUFU.EX2 R172, R172 ;  /* 0x000000ac00ac7308 */ /* 0x000fe40000000800 */
[----:B------:R-:W-:Y:S01]  /*dd70*/  FMUL.FTZ R13, R2, R121 ;  /* 0x00000079020d7220 */ /* 0x000fe20000410000 */
[C---:B-1----:R-:W-:Y:S03]  /*dd80*/  HMMA.16816.F32 R84, R128.reuse, R136, R84 ;  /* 0x000000888054723c */ /* 0x042fe60000001854 */
[----:B------:R-:W-:Y:S02]  /*dd90*/  LDSM.16.MT88.4 R120, [R196+0x14800] ;  /* 0x01480000c478783b */ /* 0x000fe40000004200 */
[--C-:B------:R-:W-:Y:S01]  /*dda0*/  FFMA.FTZ R174, R16, UR4, -R164.reuse ;  /* 0x0000000410ae7c23 */ /* 0x100fe200080108a4 */
[C---:B------:R-:W-:Y:S01]  /*ddb0*/  HMMA.16816.F32 R88, R128.reuse, R138, R88 ;  /* 0x0000008a8058723c */ /* 0x040fe20000001858 */
[----:B------:R-:W1:Y:S04]  /*ddc0*/  MUFU.EX2 R173, R173 ;  /* 0x000000ad00ad7308 */ /* 0x000e680000000800 */
[----:B------:R-:W5:Y:S01]  /*ddd0*/  LDSM.16.MT88.4 R136, [R193+0x16000] ;  /* 0x01600000c188783b */ /* 0x000f620000004200 */
[C---:B--2---:R-:W-:Y:S05]  /*dde0*/  HMMA.16816.F32 R92, R128.reuse, R140, R92 ;  /* 0x0000008c805c723c */ /* 0x044fea000000185c */
[----:B------:R-:W-:Y:S01]  /*ddf0*/  MUFU.EX2 R174, R174 ;  /* 0x000000ae00ae7308 */ /* 0x000fe20000000800 */
[----:B------:R-:W-:Y:S01]  /*de00*/  FFMA.FTZ R175, R17, UR4, -R164 ;  /* 0x0000000411af7c23 */ /* 0x000fe200080108a4 */
[C---:B------:R-:W-:Y:S01]  /*de10*/  HMMA.16816.F32 R96, R128.reuse, R142, R96 ;  /* 0x0000008e8060723c */ /* 0x040fe20000001860 */
[----:B------:R-:W2:Y:S07]  /*de20*/  LDSM.16.MT88.4 R140, [R192+0x16000] ;  /* 0x01600000c08c783b */ /* 0x000eae0000004200 */
[----:B------:R-:W3:Y:S03]  /*de30*/  MUFU.EX2 R175, R175 ;  /* 0x000000af00af7308 */ /* 0x000ee60000000800 */
[C---:B------:R-:W-:Y:S01]  /*de40*/  FMUL.FTZ R18, R0.reuse, R118 ;  /* 0x0000007600127220 */ /* 0x040fe20000410000 */
[----:B------:R-:W-:Y:S01]  /*de50*/  FMUL.FTZ R19, R0, R119 ;  /* 0x0000007700137220 */ /* 0x000fe20000410000 */
[----:B----4-:R-:W-:Y:S01]  /*de60*/  F2FP.F16.F32.PACK_AB R119, R170, R171 ;  /* 0x000000abaa77723e */ /* 0x010fe200000000ff */
[C---:B------:R-:W-:Y:S01]  /*de70*/  FMUL.FTZ R16, R2.reuse, R116 ;  /* 0x0000007402107220 */ /* 0x040fe20000410000 */
[----:B-1----:R-:W-:Y:S01]  /*de80*/  F2FP.F16.F32.PACK_AB R116, R173, R172 ;  /* 0x000000acad74723e */ /* 0x002fe200000000ff */
[----:B------:R-:W-:Y:S01]  /*de90*/  FMUL.FTZ R17, R2, R117 ;  /* 0x0000007502117220 */ /* 0x000fe20000410000 */
[----:B------:R-:W-:Y:S01]  /*dea0*/  F2FP.F16.F32.PACK_AB R117, R169, R168 ;  /* 0x000000a8a975723e */ /* 0x000fe200000000ff */
[C---:B------:R-:W-:Y:S01]  /*deb0*/  FMUL.FTZ R114, R0.reuse, R114 ;  /* 0x0000007200727220 */ /* 0x040fe20000410000 */
[----:B------:R-:W-:Y:S01]  /*dec0*/  FMUL.FTZ R115, R0, R115 ;  /* 0x0000007300737220 */ /* 0x000fe20000410000 */
[C---:B---3--:R-:W-:Y:S03]  /*ded0*/  HMMA.16816.F32 R100, R128.reuse, R124, R100 ;  /* 0x0000007c8064723c */ /* 0x048fe60000001864 */
[C---:B------:R-:W-:Y:S01]  /*dee0*/  FMUL.FTZ R112, R2.reuse, R112 ;  /* 0x0000007002707220 */ /* 0x040fe20000410000 */
[----:B------:R-:W-:Y:S01]  /*def0*/  FMUL.FTZ R113, R2, R113 ;  /* 0x0000007102717220 */ /* 0x000fe20000410000 */
[----:B------:R-:W-:Y:S01]  /*df00*/  F2FP.F16.F32.PACK_AB R118, R175, R174 ;  /* 0x000000aeaf76723e */ /* 0x000fe200000000ff */
[C---:B------:R-:W-:Y:S01]  /*df10*/  HMMA.16816.F32 R104, R128.reuse, R126, R104 ;  /* 0x0000007e8068723c */ /* 0x040fe20000001868 */
[----:B------:R-:W1:Y:S04]  /*df20*/  LDSM.16.MT88.4 R124, [R196+0x12800] ;  /* 0x01280000c47c783b */ /* 0x000e680000004200 */
[----:B------:R-:W-:Y:S01]  /*df30*/  FFMA.FTZ R176, R22, UR4, -R166 ;  /* 0x0000000416b07c23 */ /* 0x000fe200080108a6 */
[----:B------:R-:W-:Y:S01]  /*df40*/  FFMA.FTZ R177, R21, UR4, -R164 ;  /* 0x0000000415b17c23 */ /* 0x000fe200080108a4 */
[----:B------:R-:W-:Y:S01]  /*df50*/  F2FP.F16.F32.PACK_AB R22, R179, R178 ;  /* 0x000000b2b316723e */ /* 0x000fe200000000ff */
[----:B------:R-:W-:Y:S01]  /*df60*/  FFMA.FTZ R165, R0, R215, R165 ;  /* 0x000000d700a57223 */ /* 0x000fe200000100a5 */
[C---:B-----5:R-:W-:Y:S02]  /*df70*/  HMMA.16816.F32 R108, R128.reuse, R136, R108 ;  /* 0x00000088806c723c */ /* 0x060fe4000000186c */
[----:B------:R-:W-:Y:S01]  /*df80*/  MUFU.EX2 R176, R176 ;  /* 0x000000b000b07308 */ /* 0x000fe20000000800 */
[----:B------:R-:W-:Y:S01]  /*df90*/  MOV R0, R3 ;  /* 0x0000000300007202 */ /* 0x000fe20000000f00 */
[----:B------:R-:W-:Y:S01]  /*dfa0*/  FFMA.FTZ R167, R2, R219, R167 ;  /* 0x000000db02a77223 */ /* 0x000fe200000100a7 */
[----:B------:R-:W-:Y:S01]  /*dfb0*/  FADD.FTZ R165, R161, R165 ;  /* 0x000000a5a1a57221 */ /* 0x000fe20000010000 */
[C---:B------:R-:W-:Y:S01]  /*dfc0*/  HMMA.16816.F32 R12, R128.reuse, R138, R12 ;  /* 0x0000008a800c723c */ /* 0x040fe2000000180c */
[----:B------:R-:W3:Y:S05]  /*dfd0*/  LDSM.16.MT88.4 R136, [R194+0x14800] ;  /* 0x01480000c288783b */ /* 0x000eea0000004200 */
[----:B------:R-:W-:Y:S01]  /*dfe0*/  MUFU.EX2 R177, R177 ;  /* 0x000000b100b17308 */ /* 0x000fe20000000800 */
[----:B------:R-:W-:Y:S01]  /*dff0*/  FADD.FTZ R162, R162, R167 ;  /* 0x000000a7a2a27221 */ /* 0x000fe20000010000 */
[C---:B--2---:R-:W-:Y:S03]  /*e000*/  HMMA.16816.F32 R16, R128.reuse, R140, R16 ;  /* 0x0000008c8010723c */ /* 0x044fe60000001810 */
[----:B------:R-:W-:Y:S03]  /*e010*/  FADD.FTZ R160, R160, R165 ;  /* 0x000000a5a0a07221 */ /* 0x000fe60000010000 */
[----:B------:R-:W-:Y:S01]  /*e020*/  HMMA.16816.F32 R112, R128, R142, R112 ;  /* 0x0000008e8070723c */ /* 0x000fe20000001870 */
[----:B------:R-:W2:Y:S04]  /*e030*/  LDSM.16.MT88.4 R128, [R192+0x14800] ;  /* 0x01480000c080783b */ /* 0x000ea80000004200 */
[----:B------:R-:W-:Y:S01]  /*e040*/  FADD.FTZ R163, R163, R162 ;  /* 0x000000a2a3a37221 */ /* 0x000fe20000010000 */
[----:B------:R-:W-:Y:S03]  /*e050*/  FADD.FTZ R133, R133, R160 ;  /* 0x000000a085857221 */ /* 0x000fe60000010000 */
[----:B------:R-:W-:Y:S02]  /*e060*/  LDSM.16.MT88.4 R140, [R192+0x16800] ;  /* 0x01680000c08c783b */ /* 0x000fe40000004200 */
[----:B------:R-:W-:Y:S01]  /*e070*/  FADD.FTZ R163, R134, R163 ;  /* 0x000000a386a37221 */ /* 0x000fe20000010000 */
        /* <DEDUP_REMOVED lines=20> */
[----:B------:R-:W-:Y:S01]  /*e1c0*/  MOV R133, R132 ;  /* 0x0000008400857202 */ /* 0x000fe20000000f00 */
[C---:B------:R-:W-:Y:S06]  /*e1d0*/  HMMA.16816.F32 R60, R116.reuse, R120, R60 ;  /* 0x00000078743c723c */ /* 0x040fec000000183c */
[C---:B------:R-:W-:Y:S01]  /*e1e0*/  HMMA.16816.F32 R64, R116.reuse, R122, R64 ;  /* 0x0000007a7440723c */ /* 0x040fe20000001840 */
[----:B------:R-:W4:Y:S05]  /*e1f0*/  LDSM.16.MT88.4 R120, [R194+0x16800] ;  /* 0x01680000c278783b */ /* 0x000f2a0000004200 */
[C---:B---3--:R-:W-:Y:S06]  /*e200*/  HMMA.16816.F32 R68, R116.reuse, R136, R68 ;  /* 0x000000887444723c */ /* 0x048fec0000001844 */
[C---:B------:R-:W-:Y:S01]  /*e210*/  HMMA.16816.F32 R72, R116.reuse, R138, R72 ;  /* 0x0000008a7448723c */ /* 0x040fe20000001848 */
[----:B------:R-:W3:Y:S05]  /*e220*/  LDSM.16.MT88.4 R136, [R193+0x16800] ;  /* 0x01680000c188783b */ /* 0x000eea0000004200 */
[C---:B------:R-:W-:Y:S06]  /*e230*/  HMMA.16816.F32 R76, R116.reuse, R156, R76 ;  /* 0x0000009c744c723c */ /* 0x040fec000000184c */
[C---:B------:R-:W-:Y:S05]  /*e240*/  HMMA.16816.F32 R80, R116.reuse, R158, R80 ;  /* 0x0000009e7450723c */ /* 0x040fea0000001850 */
[--C-:B------:R-:W-:Y:S01]  /*e250*/  FFMA.FTZ R156, R26, UR4, -R166.reuse ;  /* 0x000000041a9c7c23 */ /* 0x100fe200080108a6 */
[C---:B--2---:R-:W-:Y:S05]  /*e260*/  HMMA.16816.F32 R84, R116.reuse, R128, R84 ;  /* 0x000000807454723c */ /* 0x044fea0000001854 */
[--C-:B------:R-:W-:Y:S01]  /*e270*/  FFMA.FTZ R159, R27, UR4, -R166.reuse ;  /* 0x000000041b9f7c23 */ /* 0x100fe200080108a6 */
[C---:B------:R-:W-:Y:S01]  /*e280*/  HMMA.16816.F32 R88, R116.reuse, R130, R88 ;  /* 0x000000827458723c */ /* 0x040fe20000001858 */
[----:B------:R-:W2:Y:S01]  /*e290*/  LDSM.16.MT88.4 R128, [R196+0x13000] ;  /* 0x01300000c480783b */ /* 0x000ea20000004200 */
[----:B------:R-:W-:Y:S03]  /*e2a0*/  MUFU.EX2 R156, R156 ;  /* 0x0000009c009c7308 */ /* 0x000fe60000000800 */
[----:B------:R-:W-:Y:S01]  /*e2b0*/  FFMA.FTZ R157, R23, UR4, -R166 ;  /* 0x00000004179d7c23 */ /* 0x000fe200080108a6 */
[C---:B-1----:R-:W-:Y:S03]  /*e2c0*/  HMMA.16816.F32 R92, R116.reuse, R124, R92 ;  /* 0x0000007c745c723c */ /* 0x042fe6000000185c */
[----:B------:R-:W-:Y:S03]  /*e2d0*/  LDSM.16.MT88.4 R24, [R196+0x15000] ;  /* 0x01500000c418783b */ /* 0x000fe60000004200 */
[----:B------:R-:W1:Y:S01]  /*e2e0*/  MUFU.EX2 R159, R159 ;  /* 0x0000009f009f7308 */ /* 0x000e620000000800 */
[----:B------:R-:W-:Y:S01]  /*e2f0*/  FFMA.FTZ R158, R20, UR4, -R164 ;  /* 0x00000004149e7c23 */ /* 0x000fe200080108a4 */
[C---:B------:R-:W-:Y:S03]  /*e300*/  HMMA.16816.F32 R96, R116.reuse, R126, R96 ;  /* 0x0000007e7460723c */ /* 0x040fe60000001860 */
[----:B------:R-:W5:Y:S03]  /*e310*/  LDSM.16.MT88.4 R124, [R193+0x13000] ;  /* 0x01300000c17c783b */ /* 0x000f660000004200 */
[C---:B----4-:R-:W-:Y:S02]  /*e320*/  HMMA.16816.F32 R100, R116.reuse, R120, R100 ;  /* 0x000000787464723c */ /* 0x050fe40000001864 */
[----:B------:R-:W4:Y:S04]  /*e330*/  MUFU.EX2 R157, R157 ;  /* 0x0000009d009d7308 */ /* 0x000f280000000800 */
[C---:B------:R-:W-:Y:S01]  /*e340*/  HMMA.16816.F32 R104, R116.reuse, R122, R104 ;  /* 0x0000007a7468723c */ /* 0x040fe20000001868 */
[----:B------:R-:W5:Y:S05]  /*e350*/  LDSM.16.MT88.4 R120, [R194+0x15000] ;  /* 0x01500000c278783b */ /* 0x000f6a0000004200 */
[----:B------:R-:W2:Y:S01]  /*e360*/  MUFU.EX2 R158, R158 ;  /* 0x0000009e009e7308 */ /* 0x000ea20000000800 */
[----:B-1----:R-:W-:Y:S01]  /*e370*/  F2FP.F16.F32.PACK_AB R23, R159, R156 ;  /* 0x0000009c9f17723e */ /* 0x002fe200000000ff */
[C---:B---3--:R-:W-:Y:S06]  /*e380*/  HMMA.16816.F32 R108, R116.reuse, R136, R108 ;  /* 0x00000088746c723c */ /* 0x048fec000000186c */
[C---:B------:R-:W-:Y:S01]  /*e390*/  HMMA.16816.F32 R12, R116.reuse, R138, R12 ;  /* 0x0000008a740c723c */ /* 0x040fe2000000180c */
[----:B------:R-:W1:Y:S04]  /*e3a0*/  LDSM.16.MT88.4 R136, [R193+0x15000] ;  /* 0x01500000c188783b */ /* 0x000e680000004200 */
[----:B----4-:R-:W-:Y:S01]  /*e3b0*/  F2FP.F16.F32.PACK_AB R21, R157, R176 ;  /* 0x000000b09d15723e */ /* 0x010fe200000000ff */
[C---:B------:R-:W-:Y:S05]  /*e3c0*/  HMMA.16816.F32 R16, R116.reuse, R140, R16 ;  /* 0x0000008c7410723c */ /* 0x040fea0000001810 */
[----:B--2---:R-:W-:Y:S01]  /*e3d0*/  F2FP.F16.F32.PACK_AB R20, R177, R158 ;  /* 0x0000009eb114723e */ /* 0x004fe200000000ff */
[----:B------:R-:W-:Y:S01]  /*e3e0*/  HMMA.16816.F32 R112, R116, R142, R112 ;  /* 0x0000008e7470723c */ /* 0x000fe20000001870 */
[----:B------:R-:W2:Y:S04]  /*e3f0*/  LDSM.16.MT88.4 R116, [R196+0x17000] ;  /* 0x01700000c474783b */ /* 0x000ea80000004200 */
[--C-:B------:R-:W-:Y:S01]  /*e400*/  FFMA.FTZ R140, R30, UR4, -R166.reuse ;  /* 0x000000041e8c7c23 */ /* 0x100fe200080108a6 */
[C---:B------:R-:W-:Y:S05]  /*e410*/  HMMA.16816.F32 R4, R20.reuse, R128, R4 ;  /* 0x000000801404723c */ /* 0x040fea0000001804 */
[--C-:B------:R-:W-:Y:S01]  /*e420*/  FFMA.FTZ R141, R31, UR4, -R166.reuse ;  /* 0x000000041f8d7c23 */ /* 0x100fe200080108a6 */
[C---:B------:R-:W-:Y:S01]  /*e430*/  HMMA.16816.F32 R8, R20.reuse, R130, R8 ;  /* 0x000000821408723c */ /* 0x040fe20000001808 */
[----:B------:R-:W-:Y:S04]  /*e440*/  MUFU.EX2 R140, R140 ;  /* 0x0000008c008c7308 */ /* 0x000fe80000000800 */
[--C-:B------:R-:W-:Y:S01]  /*e450*/  FFMA.FTZ R142, R34, UR4, -R166.reuse ;  /* 0x00000004228e7c23 */ /* 0x100fe200080108a6 */
[C---:B------:R-:W-:Y:S05]  /*e460*/  HMMA.16816.F32 R36, R20.reuse, R144, R36 ;  /* 0x000000901424723c */ /* 0x040fea0000001824 */
[----:B------:R-:W3:Y:S01]  /*e470*/  MUFU.EX2 R141, R141 ;  /* 0x0000008d008d7308 */ /* 0x000ee20000000800 */
[----:B------:R-:W-:Y:S01]  /*e480*/  FFMA.FTZ R166, R35, UR4, -R166 ;  /* 0x0000000423a67c23 */ /* 0x000fe200080108a6 */
[C---:B------:R-:W-:Y:S04]  /*e490*/  HMMA.16816.F32 R40, R20.reuse, R146, R40 ;  /* 0x000000921428723c */ /* 0x040fe80000001828 */
[--C-:B------:R-:W-:Y:S02]  /*e4a0*/  FFMA.FTZ R144, R28, UR4, -R164.reuse ;  /* 0x000000041c907c23 */ /* 0x100fe400080108a4 */
[C---:B-----5:R-:W-:Y:S02]  /*e4b0*/  HMMA.16816.F32 R44, R20.reuse, R124, R44 ;  /* 0x0000007c142c723c */ /* 0x060fe4000000182c */
[----:B------:R-:W-:Y:S03]  /*e4c0*/  MUFU.EX2 R142, R142 ;  /* 0x0000008e008e7308 */ /* 0x000fe60000000800 */
[--C-:B------:R-:W-:Y:S01]  /*e4d0*/  FFMA.FTZ R145, R29, UR4, -R164.reuse ;  /* 0x000000041d917c23 */ /* 0x100fe200080108a4 */
[C---:B------:R-:W-:Y:S01]  /*e4e0*/  HMMA.16816.F32 R48, R20.reuse, R126, R48 ;  /* 0x0000007e1430723c */ /* 0x040fe20000001830 */
[----:B------:R-:W-:Y:S05]  /*e4f0*/  LDSM.16.MT88.4 R124, [R192+0x17000] ;  /* 0x01700000c07c783b */ /* 0x000fea0000004200 */
[----:B------:R-:W4:Y:S01]  /*e500*/  MUFU.EX2 R143, R166 ;  /* 0x000000a6008f7308 */ /* 0x000f220000000800 */
[--C-:B------:R-:W-:Y:S01]  /*e510*/  FFMA.FTZ R146, R32, UR4, -R164.reuse ;  /* 0x0000000420927c23 */ /* 0x100fe200080108a4 */
[C---:B------:R-:W-:Y:S01]  /*e520*/  HMMA.16816.F32 R52, R20.reuse, R148, R52 ;  /* 0x000000941434723c */ /* 0x040fe20000001834 */
[----:B------:R-:W-:Y:S02]  /*e530*/  LDSM.16.MT88.4 R28, [R196+0x13800] ;  /* 0x01380000c41c783b */ /* 0x000fe40000004200 */
[----:B------:R-:W-:Y:S03]  /*e540*/  FFMA.FTZ R164, R33, UR4, -R164 ;  /* 0x0000000421a47c23 */ /* 0x000fe600080108a4 */
[C---:B------:R-:W-:Y:S02]  /*e550*/  HMMA.16816.F32 R56, R20.reuse, R150, R56 ;  /* 0x000000961438723c */ /* 0x040fe40000001838 */
[----:B------:R-:W-:Y:S01]  /*e560*/  MUFU.EX2 R144, R144 ;  /* 0x0000009000907308 */ /* 0x000fe20000000800 */
[----:B------:R-:W-:Y:S03]  /*e570*/  LDSM.16.MT88.4 R32, [R196+0x15800] ;  /* 0x01580000c420783b */ /* 0x000fe60000004200 */
[C---:B------:R-:W-:Y:S06]  /*e580*/  HMMA.16816.F32 R60, R20.reuse, R24, R60 ;  /* 0x00000018143c723c */ /* 0x040fec000000183c */
[----:B------:R-:W5:Y:S01]  /*e590*/  MUFU.EX2 R145, R145 ;  /* 0x0000009100917308 */ /* 0x000f620000000800 */
[----:B------:R-:W-:Y:S01]  /*e5a0*/  FADD.FTZ R176, R176, R171 ;  /* 0x000000abb0b07221 */ /* 0x000fe20000010000 */
[C---:B------:R-:W-:Y:S01]  /*e5b0*/  HMMA.16816.F32 R64, R20.reuse, R26, R64 ;  /* 0x0000001a1440723c */ /* 0x040fe20000001840 */
[----:B------:R-:W3:Y:S07]  /*e5c0*/  LDSM.16.MT88.4 R24, [R194+0x17000] ;  /* 0x01700000c218783b */ /* 0x000eee0000004200 */
[----:B------:R-:W-:Y:S01]  /*e5d0*/  MUFU.EX2 R146, R146 ;  /* 0x0000009200927308 */ /* 0x000fe20000000800 */
[C---:B------:R-:W-:Y:S03]  /*e5e0*/  HMMA.16816.F32 R68, R20.reuse, R120, R68 ;  /* 0x000000781444723c */ /* 0x040fe60000001844 */
[----:B------:R-:W-:Y:S03]  /*e5f0*/  FADD.FTZ R158, R158, R175 ;  /* 0x000000af9e9e7221 */ /* 0x000fe60000010000 */
[C---:B------:R-:W-:Y:S01]  /*e600*/  HMMA.16816.F32 R72, R20.reuse, R122, R72 ;  /* 0x0000007a1448723c */ /* 0x040fe20000001848 */
[----:B------:R-:W4:Y:S02]  /*e610*/  LDSM.16.MT88.4 R120, [R193+0x17000] ;  /* 0x01700000c178783b */ /* 0x000f240000004200 */
[----:B------:R-:W5:Y:S02]  /*e620*/  MUFU.EX2 R147, R164 ;  /* 0x000000a400937308 */ /* 0x000f640000000800 */
[----:B------:R-:W-:Y:S01]  /*e630*/  FADD.FTZ R157, R157, R176 ;  /* 0x000000b09d9d7221 */ /* 0x000fe20000010000 */
[C---:B-1----:R-:W-:Y:S05]  /*e640*/  HMMA.16816.F32 R76, R20.reuse, R136, R76 ;  /* 0x00000088144c723c */ /* 0x042fea000000184c */
[----:B------:R-:W-:Y:S01]  /*e650*/  FADD.FTZ R177, R177, R158 ;  /* 0x0000009eb1b17221 */ /* 0x000fe20000010000 */
[C---:B------:R-:W-:Y:S01]  /*e660*/  HMMA.16816.F32 R80, R20.reuse, R138, R80 ;  /* 0x0000008a1450723c */ /* 0x040fe20000001850 */
[----:B------:R-:W-:Y:S04]  /*e670*/  LDSM.16.MT88.4 R136, [R193+0x13800] ;  /* 0x01380000c188783b */ /* 0x000fe80000004200 */
[----:B------:R-:W-:Y:S01]  /*e680*/  FADD.FTZ R156, R156, R157 ;  /* 0x0000009d9c9c7221 */ /* 0x000fe20000010000 */
[C---:B------:R-:W-:Y:S05]  /*e690*/  HMMA.16816.F32 R84, R20.reuse, R152, R84 ;  /* 0x000000981454723c */ /* 0x040fea0000001854 */
[----:B------:R-:W-:Y:S01]  /*e6a0*/  FADD.FTZ R178, R178, R177 ;  /* 0x000000b1b2b27221 */ /* 0x000fe20000010000 */
[C---:B------:R-:W-:Y:S05]  /*e6b0*/  HMMA.16816.F32 R88, R20.reuse, R154, R88 ;  /* 0x0000009a1458723c */ /* 0x040fea0000001858 */
[----:B------:R-:W-:Y:S01]  /*e6c0*/  FADD.FTZ R159, R159, R156 ;  /* 0x0000009c9f9f7221 */ /* 0x000fe20000010000 */
[C---:B--2---:R-:W-:Y:S05]  /*e6d0*/  HMMA.16816.F32 R92, R20.reuse, R116, R92 ;  /* 0x00000074145c723c */ /* 0x044fea000000185c */
[----:B------:R-:W-:Y:S01]  /*e6e0*/  FADD.FTZ R179, R179, R178 ;  /* 0x000000b2b3b37221 */ /* 0x000fe20000010000 */
[C---:B------:R-:W-:Y:S01]  /*e6f0*/  HMMA.16816.F32 R96, R20.reuse, R118, R96 ;  /* 0x000000761460723c */ /* 0x040fe20000001860 */
[----:B------:R-:W1:Y:S05]  /*e700*/  LDSM.16.MT88.4 R116, [R194+0x13800] ;  /* 0x01380000c274783b */ /* 0x000e6a0000004200 */
[C---:B---3--:R-:W-:Y:S06]  /*e710*/  HMMA.16816.F32 R100, R20.reuse, R24, R100 ;  /* 0x000000181464723c */ /* 0x048fec0000001864 */
[C---:B------:R-:W-:Y:S01]  /*e720*/  HMMA.16816.F32 R104, R20.reuse, R26, R104 ;  /* 0x0000001a1468723c */ /* 0x040fe20000001868 */
[----:B------:R-:W2:Y:S05]  /*e730*/  LDSM.16.MT88.4 R24, [R192+0x13800] ;  /* 0x01380000c018783b */ /* 0x000eaa0000004200 */
[C---:B----4-:R-:W-:Y:S06]  /*e740*/  HMMA.16816.F32 R108, R20.reuse, R120, R108 ;  /* 0x00000078146c723c */ /* 0x050fec000000186c */
[C---:B------:R-:W-:Y:S01]  /*e750*/  HMMA.16816.F32 R12, R20.reuse, R122, R12 ;  /* 0x0000007a140c723c */ /* 0x040fe2000000180c */
[----:B------:R-:W3:Y:S05]  /*e760*/  LDSM.16.MT88.4 R120, [R194+0x15800] ;  /* 0x01580000c278783b */ /* 0x000eea0000004200 */
[C---:B------:R-:W-:Y:S06]  /*e770*/  HMMA.16816.F32 R16, R20.reuse, R124, R16 ;  /* 0x0000007c1410723c */ /* 0x040fec0000001810 */
[----:B------:R-:W-:Y:S07]  /*e780*/  HMMA.16816.F32 R112, R20, R126, R112 ;  /* 0x0000007e1470723c */ /* 0x000fee0000001870 */
[----:B------:R-:W-:Y:S01]  /*e790*/  F2FP.F16.F32.PACK_AB R21, R141, R140 ;  /* 0x0000008c8d15723e */ /* 0x000fe200000000ff */
[----:B------:R-:W-:Y:S03]  /*e7a0*/  FADD.FTZ R140, R140, R159 ;  /* 0x0000009f8c8c7221 */ /* 0x000fe60000010000 */
[----:B------:R-:W-:Y:S01]  /*e7b0*/  F2FP.F16.F32.PACK_AB R23, R143, R142 ;  /* 0x0000008e8f17723e */ /* 0x000fe200000000ff */
[----:B------:R-:W-:Y:S01]  /*e7c0*/  FADD.FTZ R141, R141, R140 ;  /* 0x0000008c8d8d7221 */ /* 0x000fe20000010000 */
[----:B-----5:R-:W-:Y:S01]  /*e7d0*/  F2FP.F16.F32.PACK_AB R20, R145, R144 ;  /* 0x000000909114723e */ /* 0x020fe200000000ff */
[----:B------:R-:W-:Y:S01]  /*e7e0*/  FADD.FTZ R144, R144, R179 ;  /* 0x000000b390907221 */ /* 0x000fe20000010000 */
[----:B------:R-:W-:Y:S01]  /*e7f0*/  F2FP.F16.F32.PACK_AB R22, R147, R146 ;  /* 0x000000929316723e */ /* 0x000fe200000000ff */
[----:B------:R-:W-:Y:S02]  /*e800*/  FADD.FTZ R142, R142, R141 ;  /* 0x0000008d8e8e7221 */ /* 0x000fe40000010000 */
[----:B------:R-:W-:Y:S02]  /*e810*/  FADD.FTZ R145, R145, R144 ;  /* 0x0000009091917221 */ /* 0x000fe40000010000 */
[----:B------:R-:W-:Y:S02]  /*e820*/  FADD.FTZ R215, R143, R142 ;  /* 0x0000008e8fd77221 */ /* 0x000fe40000010000 */
[C---:B------:R-:W-:Y:S01]  /*e830*/  HMMA.16816.F32 R128, R20.reuse, R28, R4 ;  /* 0x0000001c1480723c */ /* 0x040fe20000001804 */
[----:B------:R-:W4:Y:S02]  /*e840*/  LDSM.16.MT88.4 R4, [R193+0x15800] ;  /* 0x01580000c104783b */ /* 0x000f240000004200 */
[----:B------:R-:W-:Y:S03]  /*e850*/  FADD.FTZ R146, R146, R145 ;  /* 0x0000009192927221 */ /* 0x000fe60000010000 */
[C---:B------:R-:W-:Y:S03]  /*e860*/  HMMA.16816.F32 R124, R20.reuse, R30, R8 ;  /* 0x0000001e147c723c */ /* 0x040fe60000001808 */
[----:B------:R-:W5:Y:S02]  /*e870*/  LDSM.16.MT88.4 R8, [R192+0x15800] ;  /* 0x01580000c008783b */ /* 0x000f640000004200 */
[----:B------:R-:W-:Y:S01]  /*e880*/  FADD.FTZ R219, R147, R146 ;  /* 0x0000009293db7221 */ /* 0x000fe20000010000 */
[C---:B-1----:R-:W-:Y:S05]  /*e890*/  HMMA.16816.F32 R36, R20.reuse, R116, R36 ;  /* 0x000000741424723c */ /* 0x042fea0000001824 */
[----:B------:R-:W1:Y:S01]  /*e8a0*/  LDSM.16.MT88.4 R28, [R196+0x17800] ;  /* 0x01780000c41c783b */ /* 0x000e620000004200 */
[C---:B------:R-:W-:Y:S06]  /*e8b0*/  HMMA.16816.F32 R40, R20.reuse, R118, R40 ;  /* 0x000000761428723c */ /* 0x040fec0000001828 */
[C---:B------:R-:W-:Y:S06]  /*e8c0*/  HMMA.16816.F32 R44, R20.reuse, R136, R44 ;  /* 0x00000088142c723c */ /* 0x040fec000000182c */
[C---:B------:R-:W-:Y:S01]  /*e8d0*/  HMMA.16816.F32 R48, R20.reuse, R138, R48 ;  /* 0x0000008a1430723c */ /* 0x040fe20000001830 */
[----:B------:R-:W-:Y:S05]  /*e8e0*/  LDSM.16.MT88.4 R136, [R192+0x17800] ;  /* 0x01780000c088783b */ /* 0x000fea0000004200 */
[C---:B--2---:R-:W-:Y:S06]  /*e8f0*/  HMMA.16816.F32 R52, R20.reuse, R24, R52 ;  /* 0x000000181434723c */ /* 0x044fec0000001834 */
[C---:B------:R-:W-:Y:S01]  /*e900*/  HMMA.16816.F32 R56, R20.reuse, R26, R56 ;  /* 0x0000001a1438723c */ /* 0x040fe20000001838 */
[----:B------:R-:W2:Y:S05]  /*e910*/  LDSM.16.MT88.4 R24, [R194+0x17800] ;  /* 0x01780000c218783b */ /* 0x000eaa0000004200 */
[C---:B------:R-:W-:Y:S06]  /*e920*/  HMMA.16816.F32 R60, R20.reuse, R32, R60 ;  /* 0x00000020143c723c */ /* 0x040fec000000183c */
[C---:B------:R-:W-:Y:S01]  /*e930*/  HMMA.16816.F32 R64, R20.reuse, R34, R64 ;  /* 0x000000221440723c */ /* 0x040fe20000001840 */
[----:B------:R-:W2:Y:S05]  /*e940*/  LDSM.16.MT88.4 R32, [R193+0x17800] ;  /* 0x01780000c120783b */ /* 0x000eaa0000004200 */
[C---:B---3--:R-:W-:Y:S06]  /*e950*/  HMMA.16816.F32 R68, R20.reuse, R120, R68 ;  /* 0x000000781444723c */ /* 0x048fec0000001844 */
[C---:B------:R-:W-:Y:S06]  /*e960*/  HMMA.16816.F32 R72, R20.reuse, R122, R72 ;  /* 0x0000007a1448723c */ /* 0x040fec0000001848 */
[C---:B----4-:R-:W-:Y:S06]  /*e970*/  HMMA.16816.F32 R76, R20.reuse, R4, R76 ;  /* 0x00000004144c723c */ /* 0x050fec000000184c */
[C---:B------:R-:W-:Y:S06]  /*e980*/  HMMA.16816.F32 R80, R20.reuse, R6, R80 ;  /* 0x000000061450723c */ /* 0x040fec0000001850 */
[C---:B-----5:R-:W-:Y:S06]  /*e990*/  HMMA.16816.F32 R84, R20.reuse, R8, R84 ;  /* 0x000000081454723c */ /* 0x060fec0000001854 */
[C---:B------:R-:W-:Y:S06]  /*e9a0*/  HMMA.16816.F32 R88, R20.reuse, R10, R88 ;  /* 0x0000000a1458723c */ /* 0x040fec0000001858 */
[C---:B-1----:R-:W-:Y:S06]  /*e9b0*/  HMMA.16816.F32 R92, R20.reuse, R28, R92 ;  /* 0x0000001c145c723c */ /* 0x042fec000000185c */
[C---:B------:R-:W-:Y:S06]  /*e9c0*/  HMMA.16816.F32 R96, R20.reuse, R30, R96 ;  /* 0x0000001e1460723c */ /* 0x040fec0000001860 */
[C---:B--2---:R-:W-:Y:S06]  /*e9d0*/  HMMA.16816.F32 R100, R20.reuse, R24, R100 ;  /* 0x000000181464723c */ /* 0x044fec0000001864 */
[C---:B------:R-:W-:Y:S06]  /*e9e0*/  HMMA.16816.F32 R104, R20.reuse, R26, R104 ;  /* 0x0000001a1468723c */ /* 0x040fec0000001868 */
[C---:B------:R-:W-:Y:S06]  /*e9f0*/  HMMA.16816.F32 R108, R20.reuse, R32, R108 ;  /* 0x00000020146c723c */ /* 0x040fec000000186c */
[C---:B------:R-:W-:Y:S06]  /*ea00*/  HMMA.16816.F32 R120, R20.reuse, R34, R12 ;  /* 0x000000221478723c */ /* 0x040fec000000180c */
[C---:B------:R-:W-:Y:S06]  /*ea10*/  HMMA.16816.F32 R116, R20.reuse, R136, R16 ;  /* 0x000000881474723c */ /* 0x040fec0000001810 */
[----:B------:R-:W-:Y:S01]  /*ea20*/  HMMA.16816.F32 R112, R20, R138, R112 ;  /* 0x0000008a1470723c */ /* 0x000fe20000001870 */
[----:B------:R-:W-:Y:S11]  /*ea30*/  @!UPT UIADD3 URZ, URZ, URZ, URZ ;  /* 0x0000003f3f3ff290 */ /* 0x000ff6000fffe03f */
[----:B------:R-:W-:Y:S01]  /*ea40*/  @!UPT UIADD3 URZ, URZ, URZ, URZ ;  /* 0x0000003f3f3ff290 */ /* 0x000fe2000fffe03f */
[----:B------:R-:W-:Y:S11]  /*ea50*/  @P5 BRA `(.L_x_233) ;  /* 0xffffffd400285947 */ /* 0x000ff6000383ffff */
.L_x_232:
        /* <DEDUP_REMOVED lines=12> */
[----:B------:R-:W1:Y:S04]  /*eb20*/  SHFL.BFLY PT, R10, R5, 0x1, 0x1f ;  /* 0x0c201f00050a7f89 */ /* 0x000e6800000e0000 */
        /* <DEDUP_REMOVED lines=100> */
[----:B------:R-:W-:Y:S01]  /*f170*/  @UP0 ULDC.64 UR4, c[0x0][0x298] ;  /* 0x0000a60000040ab9 */ /* 0x000fe20000000a00 */
[----:B------:R-:W-:Y:S01]  /*f180*/  F2FP.F16.F32.PACK_AB R128, R129, R128 ;  /* 0x000000808180723e */ /* 0x000fe200000000ff */
[----:B------:R-:W-:Y:S01]  /*f190*/  @UP0 UIMAD.WIDE.U32 UR8, UR15, UR4, URZ ;  /* 0x000000040f0802a5 */ /* 0x000fe2000f8e003f */
        /* <DEDUP_REMOVED lines=103> */
.L_x_236:
        /* <DEDUP_REMOVED lines=24> */
.L_x_237:
        /* <DEDUP_REMOVED lines=111> */
.L_x_239:
[----:B------:R-:W-:Y:S05]  /*10080*/  BSYNC B0 ;  /* 0x0000000000007941 */ /* 0x000fea0003800000 */
.L_x_238:
        /* <DEDUP_REMOVED lines=38> */
.L_x_241:
[----:B------:R-:W-:Y:S05]  /*102f0*/  BSYNC B0 ;  /* 0x0000000000007941 */ /* 0x000fea0003800000 */
.L_x_240:
        /* <DEDUP_REMOVED lines=24> */
.L_x_243:
[----:B------:R-:W-:Y:S05]  /*10480*/  BSYNC B0 ;  /* 0x0000000000007941 */ /* 0x000fea0003800000 */
.L_x_242:
        /* <DEDUP_REMOVED lines=24> */
.L_x_245:
[----:B------:R-:W-:Y:S05]  /*10610*/  BSYNC B0 ;  /* 0x0000000000007941 */ /* 0x000fea0003800000 */
.L_x_244:
        /* <DEDUP_REMOVED lines=23> */
.L_x_202:
        /* <DEDUP_REMOVED lines=11> */
[----:B------:R-:W-:Y:S01]  /*10840*/  @UP4 ULDC.64 UR6, c[0x0][0x298] ;  /* 0x0000a60000064ab9 */ /* 0x000fe20000000a00 */
[----:B------:R-:W-:Y:S01]  /*10850*/  @!UP4 USHF.R.S32.HI UR9, URZ, 0x1f, UR26 ;  /* 0x0000001f3f09c899 */ /* 0x000fe2000801141a */
[----:B------:R-:W-:Y:S01]  /*10860*/  SHF.R.S32.HI R16, RZ, 0x3, R16 ;  /* 0x00000003ff107819 */ /* 0x000fe20000011410 */
[----:B------:R-:W-:Y:S01]  /*10870*/  @UP4 UIMAD.WIDE.U32 UR10, UR15, UR6, URZ ;  /* 0x000000060f0a42a5 */ /* 0x000fe2000f8e003f */
[----:B------:R-:W-:Y:S01]  /*10880*/  IMAD.IADD R4, R4, 0x1, -R3 ;  /* 0x0000000104047824 */ /* 0x000fe200078e0a03 */
[----:B------:R-:W-:Y:S01]  /*10890*/  @!UP4 ULDC.64 UR4, c[0x0][0x290] ;  /* 0x0000a4000004cab9 */ /* 0x000fe20000000a00 */
[--C-:B------:R-:W-:Y:S01]  /*108a0*/  SHF.R.S32.HI R17, RZ, 0x1f, R16.reuse ;  /* 0x0000001fff117819 */ /* 0x100fe20000011410 */
[----:B------:R-:W-:Y:S01]  /*108b0*/  @!UP4 UIMAD UR6, UR9, UR4, URZ ;  /* 0x000000040906c2a4 */ /* 0x000fe2000f8e023f */
[C---:B------:R-:W-:Y:S01]  /*108c0*/  IMAD.SHL.U32 R6, R4.reuse, 0x8, RZ ;  /* 0x0000000804067824 */ /* 0x040fe200078e00ff */
[----:B------:R-:W-:Y:S01]  /*108d0*/  @UP4 UIMAD UR7, UR15, UR7, UR11 ;  /* 0x000000070f0742a4 */ /* 0x000fe2000f8e020b */
[----:B------:R-:W-:Y:S01]  /*108e0*/  ISETP.NE.AND P3, PT, R4, RZ, PT ;  /* 0x000000ff0400720c */ /* 0x000fe20003f65270 */
[----:B------:R-:W-:Y:S01]  /*108f0*/  @!UP4 UIMAD.WIDE.U32 UR12, UR26, UR4, URZ ;  /* 0x000000041a0cc2a5 */ /* 0x000fe2000f8e003f */
[----:B------:R-:W-:Y:S01]  /*10900*/  IMAD.WIDE R14, R15, 0x80, R16 ;  /* 0x000000800f0e7825 */ /* 0x000fe200078e0210 */
[----:B------:R-:W-:Y:S01]  /*10910*/  ULDC.U8 UR11, c[0x0][0x3d8] ;  /* 0x0000f600000b7ab9 */ /* 0x000fe20000000000 */
[----:B------:R-:W-:Y:S01]  /*10920*/  @!UP4 UIMAD UR6, UR26, UR5, UR6 ;  /* 0x000000051a06c2a4 */ /* 0x000fe2000f8e0206 */
[----:B------:R-:W-:Y:S01]  /*10930*/  IADD3 R4, R6, 0x80, RZ ;  /* 0x0000008006047810 */ /* 0x000fe20007ffe0ff */
[----:B------:R-:W-:Y:S01]  /*10940*/  UISETP.NE.AND UP0, UPT, UR11, URZ, !UP2 ;  /* 0x0000003f0b00728c */ /* 0x000fe2000d705270 */
[----:B------:R-:W-:Y:S01]  /*10950*/  VIADD R0, R16, 0x60 ;  /* 0x0000006010007836 */ /* 0x000fe20000000000 */
[----:B------:R-:W-:Y:S01]  /*10960*/  @UP2 ULDC.64 UR4, c[0x0][0x2c0] ;  /* 0x0000b00000042ab9 */ /* 0x000fe20000000a00 */
[----:B------:R-:W-:Y:S01]  /*10970*/  USHF.R.S32.HI UR9, URZ, 0x1f, UR28 ;  /* 0x0000001f3f097899 */ /* 0x000fe2000801141c */
[----:B------:R-:W-:Y:S01]  /*10980*/  VIADD R5, R6, 0x40 ;  /* 0x0000004006057836 */ /* 0x000fe20000000000 */
[----:B------:R-:W-:-:S02]  /*10990*/  UISETP.NE.AND UP3, UPT, UR11, URZ, UPT ;  /* 0x0000003f0b00728c */ /* 0x000fc4000bf65270 */
[----:B------:R-:W-:Y:S02]  /*109a0*/  @UP2 UIMAD UR14, UR5, UR4, URZ ;  /* 0x00000004050e22a4 */ /* 0x000fe4000f8e023f */
[----:B------:R-:W-:Y:S01]  /*109b0*/  UISETP.NE.OR UP3, UPT, UR8, URZ, !UP3 ;  /* 0x0000003f0800728c */ /* 0x000fe2000df65670 */
[----:B------:R-:W-:Y:S02]  /*109c0*/  ULDC.64 UR4, c[0x0][0x2a0] ;  /* 0x0000a80000047ab9 */ /* 0x000fe40000000a00 */
[----:B------:R-:W-:Y:S01]  /*109d0*/  @!UP2 ULDC UR8, c[0x0][0x2c4] ;  /* 0x0000b1000008aab9 */ /* 0x000fe20000000800 */
[----:B------:R-:W-:Y:S01]  /*109e0*/  UIMAD UR9, UR9, UR4, URZ ;  /* 0x00000004090972a4 */ /* 0x000fe2000f8e023f */
[----:B------:R-:W-:Y:S01]  /*109f0*/  IMAD.U32 R10, RZ, RZ, UR4 ;  /* 0x00000004ff0a7e24 */ /* 0x000fe2000f8e00ff */
[----:B------:R-:W-:Y:S02]  /*10a00*/  UISETP.NE.OR UP1, UPT, UR15, -0x1, UP3 ;  /* 0xffffffff0f00788c */ /* 0x000fe40009f25670 */
[----:B------:R-:W-:Y:S01]  /*10a10*/  UIMAD UR5, UR28, UR5, UR9 ;  /* 0x000000051c0572a4 */ /* 0x000fe2000f8e0209 */
[----:B------:R-:W-:Y:S01]  /*10a20*/  @!UP2 ULDC UR4, c[0x0][0x270] ;  /* 0x00009c000004aab9 */ /* 0x000fe20000000800 */
[----:B------:R-:W-:Y:S01]  /*10a30*/  @UP0 ULDC UR8, c[0x0][0x2e4] ;  /* 0x0000b90000080ab9 */ /* 0x000fe20000000800 */
        /* <DEDUP_REMOVED lines=46> */
.L_x_247:
[----:B------:R-:W-:Y:S05]  /*10d20*/  BSYNC B0 ;  /* 0x0000000000007941 */ /* 0x000fea0003800000 */
.L_x_246:
        /* <DEDUP_REMOVED lines=22> */
.L_x_249:
[----:B------:R-:W-:Y:S05]  /*10e90*/  BSYNC B0 ;  /* 0x0000000000007941 */ /* 0x000fea0003800000 */
.L_x_248:
        /* <DEDUP_REMOVED lines=22> */
.L_x_251:
[----:B------:R-:W-:Y:S05]  /*11000*/  BSYNC B0 ;  /* 0x0000000000007941 */ /* 0x000fea0003800000 */
.L_x_250:
        /* <DEDUP_REMOVED lines=23> */
.L_x_253:
[----:B------:R-:W-:Y:S05]  /*11180*/  BSYNC B0 ;  /* 0x0000000000007941 */ /* 0x000fea0003800000 */
.L_x_252:
        /* <DEDUP_REMOVED lines=10> */
.L_x_255:
[----:B------:R-:W-:Y:S05]  /*11230*/  BSYNC B0 ;  /* 0x0000000000007941 */ /* 0x000fea0003800000 */
.L_x_254:
        /* <DEDUP_REMOVED lines=10> */
.L_x_257:
[----:B------:R-:W-:Y:S05]  /*112e0*/  BSYNC B0 ;  /* 0x0000000000007941 */ /* 0x000fea0003800000 */
.L_x_256:
        /* <DEDUP_REMOVED lines=10> */
.L_x_259:
[----:B------:R-:W-:Y:S05]  /*11390*/  BSYNC B0 ;  /* 0x0000000000007941 */ /* 0x000fea0003800000 */
.L_x_258:
        /* <DEDUP_REMOVED lines=10> */
.L_x_260:
        /* <DEDUP_REMOVED lines=12> */
.L_x_803:


//--------------------- .text._ZN5flash16flash_fwd_kernelI23Flash_fwd_kernel_traitsILi192ELi128ELi64ELi8ELb0ELb0EN7cutlass6half_tE19Flash_kernel_traitsILi192ELi128ELi64ELi8ES3_EELb0ELb1ELb0ELb1ELb0ELb0ELb1ELb0EEEvNS_16Flash_fwd_paramsE --------------------------
	.section	.text._ZN5flash16flash_fwd_kernelI23Flash_fwd_kernel_traitsILi192ELi128ELi64ELi8ELb0ELb0EN7cutlass6half_tE19Flash_kernel_traitsILi192ELi128ELi64ELi8ES3_EELb0ELb1ELb0ELb1ELb0ELb0ELb1ELb0EEEvNS_16Flash_fwd_paramsE,"ax",@progbits
	.align	128
        .global         _ZN5flash16flash_fwd_kernelI23Flash_fwd_kernel_traitsILi192ELi128ELi64ELi8ELb0ELb0EN7cutlass6half_tE19Flash_kernel_traitsILi192ELi128ELi64ELi8ES3_EELb0ELb1ELb0ELb1ELb0ELb0ELb1ELb0EEEvNS_16Flash_fwd_paramsE
        .type           _ZN5flash16flash_fwd_kernelI23Flash_fwd_kernel_traitsILi192ELi128ELi64ELi8ELb0ELb0EN7cutlass6half_tE19Flash_kernel_traitsILi192ELi128ELi64ELi8ES3_EELb0ELb1ELb0ELb1ELb0ELb0ELb1ELb0EEEvNS_16Flash_fwd_paramsE,@function
        .size           _ZN5flash16flash_fwd_kernelI23Flash_fwd_kernel_traitsILi192ELi128ELi64ELi8ELb0ELb0EN7cutlass6half_tE19Flash_kernel_traitsILi192ELi128ELi64ELi8ES3_EELb0ELb1ELb0ELb1ELb0ELb0ELb1ELb0EEEvNS_16Flash_fwd_paramsE,(.L_x_804 - _ZN5flash16flash_fwd_kernelI23Flash_fwd_kernel_traitsILi192ELi128ELi64ELi8ELb0ELb0EN7cutlass6half_tE19Flash_kernel_traitsILi192ELi128ELi64ELi8ES3_EELb0ELb1ELb0ELb1ELb0ELb0ELb1ELb0EEEvNS_16Flash_fwd_paramsE)
        .other          _ZN5flash16flash_fwd_kernelI23Flash_fwd_kernel_traitsILi192ELi128ELi64ELi8ELb0ELb0EN7cutlass6half_tE19Flash_kernel_traitsILi192ELi128ELi64ELi8ES3_EELb0ELb1ELb0ELb1ELb0ELb0ELb1ELb0EEEvNS_16Flash_fwd_paramsE,@"STO_CUDA_ENTRY STV_DEFAULT"
_ZN5flash16flash_fwd_kernelI23Flash_fwd_kernel_traitsILi192ELi128ELi64ELi8ELb0ELb0EN7cutlass6half_tE19Flash_kernel_traitsILi192ELi128ELi64ELi8ES3_EELb0ELb1ELb0ELb1ELb0ELb0ELb1ELb0EEEvNS_16Flash_fwd_paramsE:
.text._ZN5flash16flash_fwd_kernelI23Flash_fwd_kernel_traitsILi192ELi128ELi64ELi8ELb0ELb0EN7cutlass6half_tE19Flash_kernel_traitsILi192ELi128ELi64ELi8ES3_EELb0ELb1ELb0ELb1ELb0ELb0ELb1ELb0EEEvNS_16Flash_fwd_paramsE:
        /* <DEDUP_REMOVED lines=54> */
.L_x_261:
[----:B------:R-:W-:-:S05]  /*0360*/  ULDC UR7, c[0x0][0x2c8] ;  /* 0x0000b20000077ab9 */ /* 0x000fca0000000800 */
.L_x_262:
        /* <DEDUP_REMOVED lines=105> */
.L_x_264:
        /* <DEDUP_REMOVED lines=24> */
.L_x_265:
        /* <DEDUP_REMOVED lines=81> */
.L_x_267:
[----:B------:R-:W-:Y:S05]  /*1090*/  BSYNC B0 ;  /* 0x0000000000007941 */ /* 0x000fea0003800000 */
.L_x_266:
        /* <DEDUP_REMOVED lines=40> */
.L_x_269:
[----:B------:R-:W-:Y:S05]  /*1320*/  BSYNC B0 ;  /* 0x0000000000007941 */ /* 0x000fea0003800000 */
.L_x_268:
        /* <DEDUP_REMOVED lines=40> */
.L_x_271:
[----:B------:R-:W-:Y:S05]  /*15b0*/  BSYNC B0 ;  /* 0x0000000000007941 */ /* 0x000fea0003800000 */
.L_x_270:
        /* <DEDUP_REMOVED lines=41> */
.L_x_273:
[----:B------:R-:W-:Y:S05]  /*1850*/  BSYNC B0 ;  /* 0x0000000000007941 */ /* 0x000fea0003800000 */
.L_x_272:
        /* <DEDUP_REMOVED lines=41> */
.L_x_275:
[----:B------:R-:W-:Y:S05]  /*1af0*/  BSYNC B0 ;  /* 0x0000000000007941 */ /* 0x000fea0003800000 */
.L_x_274:
        /* <DEDUP_REMOVED lines=35> */
.L_x_277:
[----:B------:R-:W-:Y:S05]  /*1d30*/  BSYNC B0 ;  /* 0x0000000000007941 */ /* 0x000fea0003800000 */
.L_x_276:
        /* <DEDUP_REMOVED lines=101> */
.L_x_279:
[----:B------:R-:W-:Y:S05]  /*2390*/  BSYNC B0 ;  /* 0x0000000000007941 */ /* 0x000fea0003800000 */
.L_x_278:
        /* <DEDUP_REMOVED lines=39> */
.L_x_281:
[----:B------:R-:W-:Y:S05]  /*2610*/  BSYNC B0 ;  /* 0x0000000000007941 */ /* 0x000fea0003800000 */
.L_x_280:
        /* <DEDUP_REMOVED lines=9> */
[----:B------:R-:W-:Y:S01]  /*26b0*/  LOP3.LUT P0, RZ, R2, 0x4, RZ, 0xc0, !PT ;  /* 0x0000000402ff7812 */ /* 0x000fe2000780c0ff */
[----:B------:R-:W-:Y:S01]  /*26c0*/  IMAD.MOV.U32 R2, RZ, RZ, 0x40 ;  /* 0x00000040ff027424 */ /* 0x000fe200078e00ff */
[----:B------:R-:W3:Y:S01]  /*26d0*/  LDSM.16.M88.4 R40, [R205+0xc800] ;  /* 0x00c80000cd28783b */ /* 0x000ee20000000200 */
[----:B------:R-:W-:Y:S01]  /*26e0*/  IMAD R204, R7, 0x2, R206 ;  /* 0x0000000207cc7824 */ /* 0x000fe200078e02ce */
[----:B------:R-:W-:Y:S01]  /*26f0*/  LEA R97, R97, UR24, 0x4 ;  /* 0x0000001861617c11 */ /* 0x000fe2000f8e20ff */
[----:B------:R-:W-:Y:S01]  /*2700*/  @P1 VIADD R203, R5, 0xffffffe0 ;  /* 0xffffffe005cb1836 */ /* 0x000fe20000000000 */
[----:B------:R-:W-:Y:S01]  /*2710*/  SEL R2, R2, 0xffffffc0, !P2 ;  /* 0xffffffc002027807 */ /* 0x000fe20005000000 */
[----:B------:R-:W-:Y:S01]  /*2720*/  IMAD.MOV.U32 R5, RZ, RZ, 0x20 ;  /* 0x00000020ff057424 */ /* 0x000fe200078e00ff */
[----:B------:R-:W-:Y:S01]  /*2730*/  LDSM.16.M88.4 R32, [R204] ;  /* 0x00000000cc20783b */ /* 0x000fe20000000200 */
[----:B------:R-:W-:Y:S01]  /*2740*/  IMAD.SHL.U32 R218, R4, 0x2, RZ ;  /* 0x0000000204da7824 */ /* 0x000fe200078e00ff */
[----:B------:R-:W-:Y:S01]  /*2750*/  UISETP.GE.AND UP0, UPT, UR20, 0x2, UPT ;  /* 0x000000021400788c */ /* 0x000fe2000bf06270 */
[----:B------:R-:W-:Y:S01]  /*2760*/  IMAD.IADD R199, R205, 0x1, R2 ;  /* 0x00000001cdc77824 */ /* 0x000fe200078e0202 */
[----:B-12-4-:R-:W1:Y:S01]  /*2770*/  LDSM.16.M88.4 R8, [R203] ;  /* 0x00000000cb08783b */ /* 0x016e620000000200 */
[----:B------:R-:W-:Y:S01]  /*2780*/  SEL R5, R5, 0xffffffe0, !P0 ;  /* 0xffffffe005057807 */ /* 0x000fe20004000000 */
[----:B------:R-:W-:Y:S01]  /*2790*/  IMAD.IADD R192, R2, 0x1, R203 ;  /* 0x0000000102c07824 */ /* 0x000fe200078e02cb */
[----:B------:R-:W-:Y:S01]  /*27a0*/  LOP3.LUT R218, R218, 0x6, RZ, 0xc0, !PT ;  /* 0x00000006dada7812 */ /* 0x000fe200078ec0ff */
[----:B------:R-:W-:Y:S01]  /*27b0*/  LDSM.16.M88.4 R48, [R199+0xc000] ;  /* 0x00c00000c730783b */ /* 0x000fe20000000200 */
[C---:B------:R-:W-:Y:S01]  /*27c0*/  LEA R202, R5.reuse, R206, 0x1 ;  /* 0x000000ce05ca7211 */ /* 0x040fe200078e08ff */
[----:B------:R-:W-:Y:S01]  /*27d0*/  IMAD R201, R5, 0x2, R204 ;  /* 0x0000000205c97824 */ /* 0x000fe200078e02cc */
[C---:B------:R-:W-:Y:S01]  /*27e0*/  IADD3 R195, R203.reuse, 0x800, RZ ;  /* 0x00000800cbc37810 */ /* 0x040fe20007ffe0ff */
[----:B------:R-:W2:Y:S01]  /*27f0*/  LDSM.16.M88.4 R72, [R205+0xd000] ;  /* 0x00d00000cd48783b */ /* 0x000ea20000000200 */
[C---:B------:R-:W-:Y:S01]  /*2800*/  VIADD R194, R203.reuse, 0x1000 ;  /* 0x00001000cbc27836 */ /* 0x040fe20000000000 */
[C---:B------:R-:W-:Y:S01]  /*2810*/  IADD3 R188, R203.reuse, 0x3800, RZ ;  /* 0x00003800cbbc7810 */ /* 0x040fe20007ffe0ff */
[C---:B------:R-:W-:Y:S01]  /*2820*/  VIADD R193, R203.reuse, 0x1800 ;  /* 0x00001800cbc17836 */ /* 0x040fe20000000000 */
[----:B------:R-:W4:Y:S01]  /*2830*/  LDSM.16.M88.4 R64, [R202] ;  /* 0x00000000ca40783b */ /* 0x000f220000000200 */
[----:B------:R-:W-:-:S02]  /*2840*/  VIADD R191, R203, 0x2000 ;  /* 0x00002000cbbf7836 */ /* 0x000fc40000000000 */
[C---:B------:R-:W-:Y:S01]  /*2850*/  VIADD R190, R203.reuse, 0x2800 ;  /* 0x00002800cbbe7836 */ /* 0x040fe20000000000 */
[----:B------:R-:W4:Y:S01]  /*2860*/  LDSM.16.M88.4 R24, [R203+0x800] ;  /* 0x00080000cb18783b */ /* 0x000f220000000200 */
[C---:B------:R-:W-:Y:S02]  /*2870*/  VIADD R189, R203.reuse, 0x3000 ;  /* 0x00003000cbbd7836 */ /* 0x040fe40000000000 */
[C---:B------:R-:W-:Y:S01]  /*2880*/  VIADD R187, R203.reuse, 0x4000 ;  /* 0x00004000cbbb7836 */ /* 0x040fe20000000000 */
[----:B------:R-:W-:Y:S01]  /*2890*/  LDSM.16.M88.4 R20, [R201] ;  /* 0x00000000c914783b */ /* 0x000fe20000000200 */
[C---:B------:R-:W-:Y:S01]  /*28a0*/  VIADD R186, R203.reuse, 0x4800 ;  /* 0x00004800cbba7836 */ /* 0x040fe20000000000 */
[----:B-----5:R-:W-:Y:S02]  /*28b0*/  HMMA.16816.F32 R16, R52, R28, RZ ;  /* 0x0000001c3410723c */ /* 0x020fe400000018ff */
[----:B------:R-:W5:Y:S01]  /*28c0*/  LDSM.16.M88.4 R92, [R192] ;  /* 0x00000000c05c783b */ /* 0x000f620000000200 */
[----:B------:R-:W-:-:S02]  /*28d0*/  VIADD R185, R203, 0x5000 ;  /* 0x00005000cbb97836 */ /* 0x000fc40000000000 */
[----:B------:R-:W-:Y:S01]  /*28e0*/  VIADD R184, R203, 0x5800 ;  /* 0x00005800cbb87836 */ /* 0x000fe20000000000 */
[----:B------:R-:W5:Y:S01]  /*28f0*/  LDSM.16.M88.4 R36, [R205+0xd800] ;  /* 0x00d80000cd24783b */ /* 0x000f620000000200 */
[C---:B------:R-:W-:Y:S03]  /*2900*/  HMMA.16816.F32 R28, R52.reuse, R30, RZ ;  /* 0x0000001e341c723c */ /* 0x040fe600000018ff */
[----:B------:R-:W5:Y:S03]  /*2910*/  LDSM.16.M88.4 R60, [R203+0x1000] ;  /* 0x00100000cb3c783b */ /* 0x000f660000000200 */
[C---:B---3--:R-:W-:Y:S01]  /*2920*/  HMMA.16816.F32 R44, R52.reuse, R40, RZ ;  /* 0x00000028342c723c */ /* 0x048fe200000018ff */
[----:B------:R-:W3:Y:S04]  /*2930*/  LDSM.16.M88.4 R12, [R199+0xc800] ;  /* 0x00c80000c70c783b */ /* 0x000ee80000000200 */
[----:B------:R-:W-:Y:S01]  /*2940*/  LDSM.16.M88.4 R88, [R205+0xe000] ;  /* 0x00e00000cd58783b */ /* 0x000fe20000000200 */
[----:B------:R-:W-:Y:S03]  /*2950*/  HMMA.16816.F32 R40, R52, R42, RZ ;  /* 0x0000002a3428723c */ /* 0x000fe600000018ff */
[----:B------:R-:W-:Y:S03]  /*2960*/  LDSM.16.M88.4 R56, [R203+0x1800] ;  /* 0x00180000cb38783b */ /* 0x000fe60000000200 */
[C---:B-1----:R-:W-:Y:S01]  /*2970*/  HMMA.16816.F32 R16, R32.reuse, R8, R16 ;  /* 0x000000082010723c */ /* 0x042fe20000001810 */
[----:B------:R-:W-:Y:S04]  /*2980*/  LDSM.16.M88.4 R84, [R192+0x800] ;  /* 0x00080000c054783b */ /* 0x000fe80000000200 */
[----:B------:R-:W-:Y:S01]  /*2990*/  LDSM.16.M88.4 R80, [R203+0x2000] ;  /* 0x00200000cb50783b */ /* 0x000fe20000000200 */
[----:B------:R-:W-:Y:S03]  /*29a0*/  HMMA.16816.F32 R28, R32, R10, R28 ;  /* 0x0000000a201c723c */ /* 0x000fe6000000181c */
[----:B------:R-:W1:Y:S03]  /*29b0*/  LDSM.16.M88.4 R8, [R206+0x4000] ;  /* 0x00400000ce08783b */ /* 0x000e660000000200 */
[C---:B--2---:R-:W-:Y:S01]  /*29c0*/  HMMA.16816.F32 R76, R52.reuse, R72, RZ ;  /* 0x00000048344c723c */ /* 0x044fe200000018ff */
[----:B------:R-:W0:Y:S05]  /*29d0*/  LDGDEPBAR ;  /* 0x00000000000079af */ /* 0x000e2a0000000000 */
[----:B------:R-:W-:Y:S06]  /*29e0*/  HMMA.16816.F32 R72, R52, R74, RZ ;  /* 0x0000004a3448723c */ /* 0x000fec00000018ff */
[C---:B----4-:R-:W-:Y:S06]  /*29f0*/  HMMA.16816.F32 R16, R64.reuse, R48, R16 ;  /* 0x000000304010723c */ /* 0x050fec0000001810 */
[----:B------:R-:W-:Y:S01]  /*2a00*/  HMMA.16816.F32 R28, R64, R50, R28 ;  /* 0x00000032401c723c */ /* 0x000fe2000000181c */
[----:B------:R-:W2:Y:S05]  /*2a10*/  LDSM.16.M88.4 R48, [R199+0xd000] ;  /* 0x00d00000c730783b */ /* 0x000eaa0000000200 */
[C---:B------:R-:W-:Y:S06]  /*2a20*/  HMMA.16816.F32 R44, R32.reuse, R24, R44 ;  /* 0x00000018202c723c */ /* 0x040fec000000182c */
[----:B------:R-:W-:Y:S01]  /*2a30*/  HMMA.16816.F32 R40, R32, R26, R40 ;  /* 0x0000001a2028723c */ /* 0x000fe20000001828 */
[----:B------:R-:W4:Y:S05]  /*2a40*/  LDSM.16.M88.4 R24, [R204+0x4000] ;  /* 0x00400000cc18783b */ /* 0x000f2a0000000200 */
[----:B-----5:R-:W-:Y:S06]  /*2a50*/  HMMA.16816.F32 R16, R20, R92, R16 ;  /* 0x0000005c1410723c */ /* 0x020fec0000001810 */
[C---:B------:R-:W-:Y:S06]  /*2a60*/  HMMA.16816.F32 R68, R52.reuse, R36, RZ ;  /* 0x000000243444723c */ /* 0x040fec00000018ff */
[----:B------:R-:W-:Y:S01]  /*2a70*/  HMMA.16816.F32 R52, R52, R38, RZ ;  /* 0x000000263434723c */ /* 0x000fe200000018ff */
[----:B------:R-:W5:Y:S05]  /*2a80*/  LDSM.16.M88.4 R36, [R199+0xd800] ;  /* 0x00d80000c724783b */ /* 0x000f6a0000000200 */
[----:B------:R-:W-:Y:S01]  /*2a90*/  HMMA.16816.F32 R28, R20, R94, R28 ;  /* 0x0000005e141c723c */ /* 0x000fe2000000181c */
[----:B------:R-:W-:Y:S05]  /*2aa0*/  LDSM.16.M88.4 R92, [R199+0xe000] ;  /* 0x00e00000c75c783b */ /* 0x000fea0000000200 */
[C---:B------:R-:W-:Y:S06]  /*2ab0*/  HMMA.16816.F32 R76, R32.reuse, R60, R76 ;  /* 0x0000003c204c723c */ /* 0x040fec000000184c */
[----:B------:R-:W-:Y:S01]  /*2ac0*/  HMMA.16816.F32 R72, R32, R62, R72 ;  /* 0x0000003e2048723c */ /* 0x000fe20000001848 */
[----:B------:R-:W5:Y:S05]  /*2ad0*/  LDSM.16.M88.4 R60, [R192+0x1000] ;  /* 0x00100000c03c783b */ /* 0x000f6a0000000200 */
[----:B---3--:R-:W-:Y:S06]  /*2ae0*/  HMMA.16816.F32 R44, R64, R12, R44 ;  /* 0x0000000c402c723c */ /* 0x008fec000000182c */
[----:B-1----:R-:W-:Y:S06]  /*2af0*/  HMMA.16816.F32 R16, R8, R88, R16 ;  /* 0x000000580810723c */ /* 0x002fec0000001810 */
[----:B------:R-:W-:Y:S01]  /*2b00*/  HMMA.16816.F32 R40, R64, R14, R40 ;  /* 0x0000000e4028723c */ /* 0x000fe20000001828 */
[----:B------:R-:W-:Y:S05]  /*2b10*/  LDSM.16.M88.4 R12, [R202+0x4000] ;  /* 0x00400000ca0c783b */ /* 0x000fea0000000200 */
[C---:B------:R-:W-:Y:S06]  /*2b20*/  HMMA.16816.F32 R68, R32.reuse, R56, R68 ;  /* 0x000000382044723c */ /* 0x040fec0000001844 */
[----:B------:R-:W-:Y:S01]  /*2b30*/  HMMA.16816.F32 R32, R32, R58, R52 ;  /* 0x0000003a2020723c */ /* 0x000fe20000001834 */
[----:B------:R-:W1:Y:S04]  /*2b40*/  LDSM.16.M88.4 R52, [R205+0xe800] ;  /* 0x00e80000cd34783b */ /* 0x000e680000000200 */
[----:B------:R-:W3:Y:S01]  /*2b50*/  LDSM.16.M88.4 R56, [R192+0x1800] ;  /* 0x00180000c038783b */ /* 0x000ee20000000200 */
[----:B------:R-:W-:Y:S03]  /*2b60*/  HMMA.16816.F32 R28, R8, R90, R28 ;  /* 0x0000005a081c723c */ /* 0x000fe6000000181c */
[----:B------:R-:W-:Y:S03]  /*2b70*/  LDSM.16.M88.4 R88, [R201+0x4000] ;  /* 0x00400000c958783b */ /* 0x000fe60000000200 */
[C---:B--2---:R-:W-:Y:S06]  /*2b80*/  HMMA.16816.F32 R76, R64.reuse, R48, R76 ;  /* 0x00000030404c723c */ /* 0x044fec000000184c */
[----:B------:R-:W-:Y:S01]  /*2b90*/  HMMA.16816.F32 R72, R64, R50, R72 ;  /* 0x000000324048723c */ /* 0x000fe20000001848 */
[----:B------:R-:W2:Y:S05]  /*2ba0*/  LDSM.16.M88.4 R48, [R205+0xf000] ;  /* 0x00f00000cd30783b */ /* 0x000eaa0000000200 */
[----:B------:R-:W-:Y:S06]  /*2bb0*/  HMMA.16816.F32 R44, R20, R84, R44 ;  /* 0x00000054142c723c */ /* 0x000fec000000182c */
[----:B----4-:R-:W-:Y:S06]  /*2bc0*/  HMMA.16816.F32 R16, R24, R80, R16 ;  /* 0x000000501810723c */ /* 0x010fec0000001810 */
[----:B------:R-:W-:Y:S01]  /*2bd0*/  HMMA.16816.F32 R40, R20, R86, R40 ;  /* 0x000000561428723c */ /* 0x000fe20000001828 */
[----:B------:R-:W-:Y:S05]  /*2be0*/  LDSM.16.M88.4 R84, [R192+0x2000] ;  /* 0x00200000c054783b */ /* 0x000fea0000000200 */
[C---:B-----5:R-:W-:Y:S06]  /*2bf0*/  HMMA.16816.F32 R68, R64.reuse, R36, R68 ;  /* 0x000000244044723c */ /* 0x060fec0000001844 */
[----:B------:R-:W-:Y:S01]  /*2c00*/  HMMA.16816.F32 R64, R64, R38, R32 ;  /* 0x000000264040723c */ /* 0x000fe20000001820 */
[----:B------:R-:W4:Y:S04]  /*2c10*/  LDSM.16.M88.4 R36, [R203+0x2800] ;  /* 0x00280000cb24783b */ /* 0x000f280000000200 */
[----:B------:R-:W5:Y:S01]  /*2c20*/  LDSM.16.M88.4 R32, [R205+0xf800] ;  /* 0x00f80000cd20783b */ /* 0x000f620000000200 */
[----:B------:R-:W-:Y:S03]  /*2c30*/  HMMA.16816.F32 R28, R24, R82, R28 ;  /* 0x00000052181c723c */ /* 0x000fe6000000181c */
[----:B------:R-:W5:Y:S03]  /*2c40*/  LDSM.16.M88.4 R80, [R203+0x3000] ;  /* 0x00300000cb50783b */ /* 0x000f660000000200 */
[C---:B------:R-:W-:Y:S06]  /*2c50*/  HMMA.16816.F32 R76, R20.reuse, R60, R76 ;  /* 0x0000003c144c723c */ /* 0x040fec000000184c */
[----:B------:R-:W-:Y:S01]  /*2c60*/  HMMA.16816.F32 R72, R20, R62, R72 ;  /* 0x0000003e1448723c */ /* 0x000fe20000001848 */
[----:B------:R-:W-:Y:S05]  /*2c70*/  LDSM.16.M88.4 R60, [R206+0x8000] ;  /* 0x00800000ce3c783b */ /* 0x000fea0000000200 */
[----:B-1----:R-:W-:Y:S06]  /*2c80*/  HMMA.16816.F32 R44, R8, R52, R44 ;  /* 0x00000034082c723c */ /* 0x002fec000000182c */
[----:B------:R-:W-:Y:S06]  /*2c90*/  HMMA.16816.F32 R16, R12, R92, R16 ;  /* 0x0000005c0c10723c */ /* 0x000fec0000001810 */
[----:B------:R-:W-:Y:S01]  /*2ca0*/  HMMA.16816.F32 R40, R8, R54, R40 ;  /* 0x000000360828723c */ /* 0x000fe20000001828 */
[----:B------:R-:W-:Y:S05]  /*2cb0*/  LDSM.16.M88.4 R52, [R205+0x10000] ;  /* 0x01000000cd34783b */ /* 0x000fea0000000200 */
[C---:B---3--:R-:W-:Y:S06]  /*2cc0*/  HMMA.16816.F32 R68, R20.reuse, R56, R68 ;  /* 0x000000381444723c */ /* 0x048fec0000001844 */
        /* <DEDUP_REMOVED lines=8> */
[----:B----4-:R-:W-:Y:S06]  /*2d50*/  HMMA.16816.F32 R44, R24, R36, R44 ;  /* 0x00000024182c723c */ /* 0x010fec000000182c */
[----:B------:R-:W-:Y:S06]  /*2d60*/  HMMA.16816.F32 R16, R88, R84, R16 ;  /* 0x000000545810723c */ /* 0x000fec0000001810 */
        /* <DEDUP_REMOVED lines=20> */
[----:B------:R-:W3:Y:S03]  /*2eb0*/  LDSM.16.M88.4 R52, [R205+0x11000] ;  /* 0x01100000cd34783b */ /* 0x000ee60000000200 */
[C---:B--2---:R-:W-:Y:S06]  /*2ec0*/  HMMA.16816.F32 R76, R12.reuse, R48, R76 ;  /* 0x000000300c4c723c */ /* 0x044fec000000184c */
[----:B------:R-:W-:Y:S01]  /*2ed0*/  HMMA.16816.F32 R72, R12, R50, R72 ;  /* 0x000000320c48723c */ /* 0x000fe20000001848 */
[----:B------:R-:W-:Y:S05]  /*2ee0*/  LDSM.16.M88.4 R48, [R205+0x11800] ;  /* 0x01180000cd30783b */ /* 0x000fea0000000200 */
[----:B----4-:R-:W-:Y:S06]  /*2ef0*/  HMMA.16816.F32 R44, R88, R8, R44 ;  /* 0x00000008582c723c */ /* 0x010fec000000182c */
[----:B------:R-:W-:Y:S06]  /*2f00*/  HMMA.16816.F32 R16, R36, R92, R16 ;  /* 0x0000005c2410723c */ /* 0x000fec0000001810 */
[----:B------:R-:W-:Y:S01]  /*2f10*/  HMMA.16816.F32 R40, R88, R10, R40 ;  /* 0x0000000a5828723c */ /* 0x000fe20000001828 */
[----:B------:R-:W-:Y:S05]  /*2f20*/  LDSM.16.M88.4 R8, [R192+0x4000] ;  /* 0x00400000c008783b */ /* 0x000fea0000000200 */
[C---:B-----5:R-:W-:Y:S06]  /*2f30*/  HMMA.16816.F32 R68, R12.reuse, R32, R68 ;  /* 0x000000200c44723c */ /* 0x060fec0000001844 */
[----:B------:R-:W-:Y:S01]  /*2f40*/  HMMA.16816.F32 R64, R12, R34, R64 ;  /* 0x000000220c40723c */ /* 0x000fe20000001840 */
[----:B------:R-:W2:Y:S04]  /*2f50*/  LDSM.16.M88.4 R32, [R203+0x4800] ;  /* 0x00480000cb20783b */ /* 0x000ea80000000200 */
[----:B------:R-:W4:Y:S01]  /*2f60*/  LDSM.16.M88.4 R12, [R201+0x8000] ;  /* 0x00800000c90c783b */ /* 0x000f220000000200 */
[----:B------:R-:W-:Y:S06]  /*2f70*/  HMMA.16816.F32 R28, R36, R94, R28 ;  /* 0x0000005e241c723c */ /* 0x000fec000000181c */
[C---:B------:R-:W-:Y:S06]  /*2f80*/  HMMA.16816.F32 R76, R88.reuse, R84, R76 ;  /* 0x00000054584c723c */ /* 0x040fec000000184c */
[----:B------:R-:W-:Y:S01]  /*2f90*/  HMMA.16816.F32 R72, R88, R86, R72 ;  /* 0x000000565848723c */ /* 0x000fe20000001848 */
[----:B------:R-:W5:Y:S05]  /*2fa0*/  LDSM.16.M88.4 R84, [R203+0x5000] ;  /* 0x00500000cb54783b */ /* 0x000f6a0000000200 */
[----:B-1----:R-:W-:Y:S06]  /*2fb0*/  HMMA.16816.F32 R44, R60, R56, R44 ;  /* 0x000000383c2c723c */ /* 0x002fec000000182c */
[----:B---3--:R-:W-:Y:S06]  /*2fc0*/  HMMA.16816.F32 R16, R24, R20, R16 ;  /* 0x000000141810723c */ /* 0x008fec0000001810 */
[----:B------:R-:W-:Y:S01]  /*2fd0*/  HMMA.16816.F32 R40, R60, R58, R40 ;  /* 0x0000003a3c28723c */ /* 0x000fe20000001828 */
[----:B------:R-:W1:Y:S05]  /*2fe0*/  LDSM.16.M88.4 R56, [R203+0x5800] ;  /* 0x00580000cb38783b */ /* 0x000e6a0000000200 */
[C---:B------:R-:W-:Y:S06]  /*2ff0*/  HMMA.16816.F32 R68, R88.reuse, R80, R68 ;  /* 0x000000505844723c */ /* 0x040fec0000001844 */
[----:B------:R-:W-:Y:S01]  /*3000*/  HMMA.16816.F32 R80, R88, R82, R64 ;  /* 0x000000525850723c */ /* 0x000fe20000001840 */
[----:B------:R-:W-:Y:S05]  /*3010*/  LDSM.16.M88.4 R64, [R199+0x10800] ;  /* 0x01080000c740783b */ /* 0x000fea0000000200 */
[----:B------:R-:W-:Y:S01]  /*3020*/  HMMA.16816.F32 R28, R24, R22, R28 ;  /* 0x00000016181c723c */ /* 0x000fe2000000181c */
[----:B------:R-:W-:Y:S05]  /*3030*/  LDSM.16.M88.4 R20, [R192+0x4800] ;  /* 0x00480000c014783b */ /* 0x000fea0000000200 */
[----:B------:R-:W-:Y:S06]  /*3040*/  HMMA.16816.F32 R76, R60, R52, R76 ;  /* 0x000000343c4c723c */ /* 0x000fec000000184c */
[----:B--2---:R-:W-:Y:S06]  /*3050*/  HMMA.16816.F32 R44, R36, R32, R44 ;  /* 0x00000020242c723c */ /* 0x004fec000000182c */
[----:B----4-:R-:W-:Y:S06]  /*3060*/  HMMA.16816.F32 R16, R12, R8, R16 ;  /* 0x000000080c10723c */ /* 0x010fec0000001810 */
[----:B------:R-:W-:Y:S01]  /*3070*/  HMMA.16816.F32 R40, R36, R34, R40 ;  /* 0x000000222428723c */ /* 0x000fe20000001828 */
[----:B------:R-:W2:Y:S05]  /*3080*/  LDSM.16.M88.4 R32, [R199+0x11000] ;  /* 0x01100000c720783b */ /* 0x000eaa0000000200 */
[C---:B------:R-:W-:Y:S06]  /*3090*/  HMMA.16816.F32 R72, R60.reuse, R54, R72 ;  /* 0x000000363c48723c */ /* 0x040fec0000001848 */
[C---:B------:R-:W-:Y:S06]  /*30a0*/  HMMA.16816.F32 R68, R60.reuse, R48, R68 ;  /* 0x000000303c44723c */ /* 0x040fec0000001844 */
[----:B------:R-:W-:Y:S01]  /*30b0*/  HMMA.16816.F32 R80, R60, R50, R80 ;  /* 0x000000323c50723c */ /* 0x000fe20000001850 */
[----:B------:R-:W-:Y:S01]  /*30c0*/  FMUL.FTZ R48, R16, UR28 ;  /* 0x0000001c10307c20 */ /* 0x000fe20008410000 */
[----:B------:R-:W-:-:S04]  /*30d0*/  FMUL.FTZ R49, R18, UR28 ;  /* 0x0000001c12317c20 */ /* 0x000fc80008410000 */
[----:B------:R-:W-:Y:S01]  /*30e0*/  HMMA.16816.F32 R28, R12, R10, R28 ;  /* 0x0000000a0c1c723c */ /* 0x000fe2000000181c */
[----:B------:R-:W3:Y:S01]  /*30f0*/  LDSM.16.M88.4 R8, [R199+0x11800] ;  /* 0x01180000c708783b */ /* 0x000ee20000000200 */
[----:B------:R-:W-:Y:S01]  /*3100*/  FMUL.FTZ R50, R17, UR28 ;  /* 0x0000001c11327c20 */ /* 0x000fe20008410000 */
[----:B------:R-:W-:Y:S01]  /*3110*/  FMUL.FTZ R51, R19, UR28 ;  /* 0x0000001c13337c20 */ /* 0x000fe20008410000 */
[----:B------:R-:W-:Y:S01]  /*3120*/  MUFU.TANH R48, R48 ;  /* 0x0000003000307308 */ /* 0x000fe20000002400 */
[----:B------:R-:W4:Y:S01]  /*3130*/  LDSM.16.M88.4 R16, [R192+0x5000] ;  /* 0x00500000c010783b */ /* 0x000f220000000200 */
[C---:B-----5:R-:W-:Y:S06]  /*3140*/  HMMA.16816.F32 R76, R36.reuse, R84, R76 ;  /* 0x00000054244c723c */ /* 0x060fec000000184c */
[C---:B------:R-:W-:Y:S01]  /*3150*/  HMMA.16816.F32 R72, R36.reuse, R86, R72 ;  /* 0x000000562448723c */ /* 0x040fe20000001848 */
[----:B------:R-:W-:Y:S05]  /*3160*/  MUFU.TANH R50, R50 ;  /* 0x0000003200327308 */ /* 0x000fea0000002400 */
[C---:B-1----:R-:W-:Y:S03]  /*3170*/  HMMA.16816.F32 R68, R36.reuse, R56, R68 ;  /* 0x000000382444723c */ /* 0x042fe60000001844 */
[----:B------:R-:W-:Y:S03]  /*3180*/  MUFU.TANH R51, R51 ;  /* 0x0000003300337308 */ /* 0x000fe60000002400 */
[----:B------:R-:W-:Y:S01]  /*3190*/  HMMA.16816.F32 R80, R36, R58, R80 ;  /* 0x0000003a2450723c */ /* 0x000fe20000001850 */
[----:B------:R-:W1:Y:S01]  /*31a0*/  LDSM.16.M88.4 R36, [R192+0x5800] ;  /* 0x00580000c024783b */ /* 0x000e620000000200 */
[----:B------:R-:W-:-:S04]  /*31b0*/  DEPBAR.LE SB0, 0x0 ;  /* 0x000080000000791a */ /* 0x000fc80000000000 */
[C---:B--2---:R-:W-:Y:S01]  /*31c0*/  HMMA.16816.F32 R76, R24.reuse, R32, R76 ;  /* 0x00000020184c723c */ /* 0x044fe2000000184c */
[----:B------:R-:W-:Y:S05]  /*31d0*/  MUFU.TANH R49, R49 ;  /* 0x0000003100317308 */ /* 0x000fea0000002400 */
[C---:B------:R-:W-:Y:S06]  /*31e0*/  HMMA.16816.F32 R44, R24.reuse, R64, R44 ;  /* 0x00000040182c723c */ /* 0x040fec000000182c */
[C---:B------:R-:W-:Y:S06]  /*31f0*/  HMMA.16816.F32 R40, R24.reuse, R66, R40 ;  /* 0x000000421828723c */ /* 0x040fec0000001828 */
[C---:B------:R-:W-:Y:S06]  /*3200*/  HMMA.16816.F32 R72, R24.reuse, R34, R72 ;  /* 0x000000221848723c */ /* 0x040fec0000001848 */
[C---:B---3--:R-:W-:Y:S06]  /*3210*/  HMMA.16816.F32 R68, R24.reuse, R8, R68 ;  /* 0x000000081844723c */ /* 0x048fec0000001844 */
[----:B------:R-:W-:Y:S01]  /*3220*/  HMMA.16816.F32 R80, R24, R10, R80 ;  /* 0x0000000a1850723c */ /* 0x000fe20000001850 */
[----:B------:R-:W-:-:S05]  /*3230*/  FMUL.FTZ R8, R31, UR28 ;  /* 0x0000001c1f087c20 */ /* 0x000fca0008410000 */
[C---:B----4-:R-:W-:Y:S01]  /*3240*/  HMMA.16816.F32 R76, R12.reuse, R16, R76 ;  /* 0x000000100c4c723c */ /* 0x050fe2000000184c */
[----:B------:R-:W-:Y:S01]  /*3250*/  LOP3.LUT R11, R6, 0xffffffe0, RZ, 0xc0, !PT ;  /* 0xffffffe0060b7812 */ /* 0x000fe200078ec0ff */
[----:B------:R-:W-:Y:S04]  /*3260*/  MUFU.TANH R8, R8 ;  /* 0x0000000800087308 */ /* 0x000fe80000002400 */
[----:B------:R-:W-:Y:S01]  /*3270*/  IMAD.IADD R2, R4, 0x1, -R11 ;  /* 0x0000000104027824 */ /* 0x000fe200078e0a0b */
[----:B------:R-:W-:Y:S04]  /*3280*/  HMMA.16816.F32 R44, R12, R20, R44 ;  /* 0x000000140c2c723c */ /* 0x000fe8000000182c */
[----:B------:R-:W-:-:S02]  /*3290*/  SHF.R.S32.HI R17, RZ, 0x1f, R2 ;  /* 0x0000001fff117819 */ /* 0x000fc40000011402 */
[C---:B------:R-:W-:Y:S01]  /*32a0*/  HMMA.16816.F32 R40, R12.reuse, R22, R40 ;  /* 0x000000160c28723c */ /* 0x040fe20000001828 */
[----:B------:R-:W-:Y:S01]  /*32b0*/  FMUL.FTZ R20, R28, UR28 ;  /* 0x0000001c1c147c20 */ /* 0x000fe20008410000 */
[----:B------:R-:W-:Y:S01]  /*32c0*/  LEA.HI R2, R17, R2, RZ, 0x2 ;  /* 0x0000000211027211 */ /* 0x000fe200078f10ff */
[----:B------:R-:W-:Y:S01]  /*32d0*/  FMUL.FTZ R28, R30, UR28 ;  /* 0x0000001c1e1c7c20 */ /* 0x000fe20008410000 */
[----:B------:R-:W-:Y:S01]  /*32e0*/  MOV R17, UR19 ;  /* 0x0000001300117c02 */ /* 0x000fe20008000f00 */
[----:B------:R-:W-:Y:S01]  /*32f0*/  FMUL.FTZ R21, R29, UR28 ;  /* 0x0000001c1d157c20 */ /* 0x000fe20008410000 */
[----:B------:R-:W-:Y:S01]  /*3300*/  SHF.R.S32.HI R2, RZ, 0x2, R2 ;  /* 0x00000002ff027819 */ /* 0x000fe20000011402 */
[C---:B------:R-:W-:Y:S01]  /*3310*/  HMMA.16816.F32 R72, R12.reuse, R18, R72 ;  /* 0x000000120c48723c */ /* 0x040fe20000001848 */
[----:B------:R-:W-:Y:S01]  /*3320*/  MUFU.TANH R20, R20 ;  /* 0x0000001400147308 */ /* 0x000fe20000002400 */
[----:B------:R-:W-:Y:S01]  /*3330*/  IMAD R17, R17, 0x40, R218 ;  /* 0x0000004011117824 */ /* 0x000fe200078e02da */
[----:B------:R-:W-:Y:S01]  /*3340*/  IADD3 R2, R97, 0x1, R2 ;  /* 0x0000000161027810 */ /* 0x000fe20007ffe002 */
[----:B------:R-:W-:Y:S01]  /*3350*/  FMUL.FTZ R77, R77, UR28 ;  /* 0x0000001c4d4d7c20 */ /* 0x000fe20008410000 */
[----:B------:R-:W-:Y:S01]  /*3360*/  FMUL.FTZ R78, R78, UR28 ;  /* 0x0000001c4e4e7c20 */ /* 0x000fe20008410000 */
[----:B-1----:R-:W-:Y:S01]  /*3370*/  HMMA.16816.F32 R68, R12, R36, R68 ;  /* 0x000000240c44723c */ /* 0x002fe20000001844 */
[----:B------:R-:W-:-:S02]  /*3380*/  VIADD R23, R17, 0x1 ;  /* 0x0000000111177836 */ /* 0x000fc40000000000 */
[----:B------:R-:W-:Y:S01]  /*3390*/  FMUL.FTZ R18, R76, UR28 ;  /* 0x0000001c4c127c20 */ /* 0x000fe20008410000 */
[----:B------:R-:W-:Y:S01]  /*33a0*/  MUFU.TANH R28, R28 ;  /* 0x0000001c001c7308 */ /* 0x000fe20000002400 */
[----:B------:R-:W-:Y:S02]  /*33b0*/  VIADD R25, R17, 0x9 ;  /* 0x0000000911197836 */ /* 0x000fe40000000000 */
[----:B------:R-:W-:Y:S01]  /*33c0*/  FMUL.FTZ R9, R44, UR28 ;  /* 0x0000001c2c097c20 */ /* 0x000fe20008410000 */
[----:B------:R-:W-:Y:S01]  /*33d0*/  HMMA.16816.F32 R80, R12, R38, R80 ;  /* 0x000000260c50723c */ /* 0x000fe20000001850 */
[----:B------:R-:W-:Y:S01]  /*33e0*/  FMUL.FTZ R46, R46, UR28 ;  /* 0x0000001c2e2e7c20 */ /* 0x000fe20008410000 */
[----:B------:R-:W-:Y:S01]  /*33f0*/  FMUL.FTZ R10, R45, UR28 ;  /* 0x0000001c2d0a7c20 */ /* 0x000fe20008410000 */
[----:B------:R-:W-:Y:S01]  /*3400*/  FMUL.FTZ R11, R47, UR28 ;  /* 0x0000001c2f0b7c20 */ /* 0x000fe20008410000 */
[----:B------:R-:W-:Y:S01]  /*3410*/  FMUL.FTZ R79, R79, UR28 ;  /* 0x0000001c4f4f7c20 */ /* 0x000fe20008410000 */
[----:B------:R-:W1:Y:S01]  /*3420*/  MUFU.TANH R21, R21 ;  /* 0x0000001500157308 */ /* 0x000e620000002400 */
[----:B------:R-:W-:Y:S01]  /*3430*/  FMUL.FTZ R16, R40, UR28 ;  /* 0x0000001c28107c20 */ /* 0x000fe20008410000 */
[----:B------:R-:W-:-:S02]  /*3440*/  IMAD.U32 R15, RZ, RZ, UR25 ;  /* 0x00000019ff0f7e24 */ /* 0x000fc4000f8e00ff */
[----:B------:R-:W-:Y:S01]  /*3450*/  FMUL.FTZ R13, R42, UR28 ;  /* 0x0000001c2a0d7c20 */ /* 0x000fe20008410000 */
[----:B------:R-:W-:Y:S01]  /*3460*/  FMUL.FTZ R4, R41, UR28 ;  /* 0x0000001c29047c20 */ /* 0x000fe20008410000 */
[----:B------:R-:W-:Y:S01]  /*3470*/  FMUL.FTZ R19, R43, UR28 ;  /* 0x0000001c2b137c20 */ /* 0x000fe20008410000 */
[----:B------:R-:W-:Y:S01]  /*3480*/  I2FP.F32.S32 R12, R25 ;  /* 0x00000019000c7245 */ /* 0x000fe20000201400 */
[----:B------:R-:W-:Y:S01]  /*3490*/  FMUL.FTZ R72, R72, UR28 ;  /* 0x0000001c48487c20 */ /* 0x000fe20008410000 */
[----:B------:R-:W-:Y:S01]  /*34a0*/  IADD3 R2, R15, -UR17, R2 ;  /* 0x800000110f027c10 */ /* 0x000fe2000fffe002 */
[----:B------:R-:W2:Y:S01]  /*34b0*/  MUFU.TANH R9, R9 ;  /* 0x0000000900097308 */ /* 0x000ea20000002400 */
[----:B------:R-:W-:Y:S01]  /*34c0*/  FMUL.FTZ R74, R74, UR28 ;  /* 0x0000001c4a4a7c20 */ /* 0x000fe20008410000 */
[----:B------:R-:W-:Y:S01]  /*34d0*/  FMUL.FTZ R73, R73, UR28 ;  /* 0x0000001c49497c20 */ /* 0x000fe20008410000 */
[----:B------:R-:W-:Y:S01]  /*34e0*/  FMUL.FTZ R75, R75, UR28 ;  /* 0x0000001c4b4b7c20 */ /* 0x000fe20008410000 */
[----:B------:R-:W-:-:S02]  /*34f0*/  VIADD R222, R2, UR21 ;  /* 0x0000001502de7c36 */ /* 0x000fc40008000000 */
[----:B------:R-:W-:Y:S01]  /*3500*/  FMUL.FTZ R71, R71, UR28 ;  /* 0x0000001c47477c20 */ /* 0x000fe20008410000 */
[----:B------:R-:W-:Y:S01]  /*3510*/  FMUL.FTZ R68, R68, UR28 ;  /* 0x0000001c44447c20 */ /* 0x000fe20008410000 */
[----:B------:R-:W-:Y:S01]  /*3520*/  FMUL.FTZ R70, R70, UR28 ;  /* 0x0000001c46467c20 */ /* 0x000fe20008410000 */
[----:B------:R-:W3:Y:S01]  /*3530*/  MUFU.TANH R6, R46 ;  /* 0x0000002e00067308 */ /* 0x000ee20000002400 */
[C---:B------:R-:W-:Y:S01]  /*3540*/  VIADDMNMX R2, R222.reuse, 0x8, R15, PT ;  /* 0x00000008de027846 */ /* 0x040fe2000380010f */
[----:B------:R-:W-:Y:S01]  /*3550*/  VIADD R15, R17, 0x8 ;  /* 0x00000008110f7836 */ /* 0x000fe20000000000 */
[----:B------:R-:W-:Y:S01]  /*3560*/  VIMNMX R222, R222, UR25, PT ;  /* 0x00000019dede7c48 */ /* 0x000fe2000bfe0100 */
[C---:B-1----:R-:W-:Y:S01]  /*3570*/  FFMA.FTZ R29, R12.reuse, UR5, R21 ;  /* 0x000000050c1d7c23 */ /* 0x042fe20008010015 */
[C---:B------:R-:W-:Y:S01]  /*3580*/  ISETP.GE.AND P2, PT, R23.reuse, R2, PT ;  /* 0x000000021700720c */ /* 0x040fe20003f46270 */
[----:B------:R-:W-:Y:S01]  /*3590*/  FFMA.FTZ R12, R12, UR5, R8 ;  /* 0x000000050c0c7c23 */ /* 0x000fe20008010008 */
[-C--:B------:R-:W-:Y:S01]  /*35a0*/  ISETP.GE.AND P5, PT, R23, R222.reuse, PT ;  /* 0x000000de1700720c */ /* 0x080fe20003fa6270 */
[----:B------:R-:W1:Y:S01]  /*35b0*/  MUFU.TANH R16, R16 ;  /* 0x0000001000107308 */ /* 0x000e620000002400 */
[----:B------:R-:W-:Y:S01]  /*35c0*/  I2FP.F32.S32 R23, R23 ;  /* 0x0000001700177245 */ /* 0x000fe20000201400 */
[----:B------:R-:W-:Y:S01]  /*35d0*/  VIADD R21, R17, 0x19 ;  /* 0x0000001911157836 */ /* 0x000fe20000000000 */
[----:B------:R-:W-:Y:S01]  /*35e0*/  ISETP.GE.AND P4, PT, R15, R222, PT ;  /* 0x000000de0f00720c */ /* 0x000fe20003f86270 */
[----:B------:R-:W-:Y:S01]  /*35f0*/  FMUL.FTZ R69, R69, UR28 ;  /* 0x0000001c45457c20 */ /* 0x000fe20008410000 */
[----:B------:R-:W-:Y:S01]  /*3600*/  ISETP.GE.AND P1, PT, R15, R2, PT ;  /* 0x000000020f00720c */ /* 0x000fe20003f26270 */
[C---:B------:R-:W-:Y:S01]  /*3610*/  FFMA.FTZ R27, R23.reuse, UR5, R50 ;  /* 0x00000005171b7c23 */ /* 0x040fe20008010032 */
[----:B------:R-:W-:Y:S01]  /*3620*/  FFMA.FTZ R26, R23, UR5, R51 ;  /* 0x00000005171a7c23 */ /* 0x000fe20008010033 */
[----:B------:R-:W-:Y:S01]  /*3630*/  IADD3 R23, R17, 0x10, RZ ;  /* 0x0000001011177810 */ /* 0x000fe20007ffe0ff */
[----:B------:R-:W4:Y:S01]  /*3640*/  MUFU.TANH R13, R13 ;  /* 0x0000000d000d7308 */ /* 0x000f220000002400 */
[----:B------:R-:W-:Y:S01]  /*3650*/  I2FP.F32.S32 R15, R15 ;  /* 0x0000000f000f7245 */ /* 0x000fe20000201400 */
[----:B------:R-:W-:Y:S01]  /*3660*/  FMUL.FTZ R81, R81, UR28 ;  /* 0x0000001c51517c20 */ /* 0x000fe20008410000 */
[----:B------:R-:W-:Y:S01]  /*3670*/  I2FP.F32.S32 R22, R23 ;  /* 0x0000001700167245 */ /* 0x000fe20000201400 */
[----:B------:R-:W-:Y:S01]  /*3680*/  FMUL.FTZ R80, R80, UR28 ;  /* 0x0000001c50507c20 */ /* 0x000fe20008410000 */
[----:B------:R-:W-:Y:S01]  /*3690*/  ISETP.GE.AND P0, PT, R25, R222, PT ;  /* 0x000000de1900720c */ /* 0x000fe20003f06270 */
[C---:B------:R-:W-:Y:S01]  /*36a0*/  FFMA.FTZ R20, R15.reuse, UR5, R20 ;  /* 0x000000050f147c23 */ /* 0x040fe20008010014 */
[----:B------:R-:W-:Y:S01]  /*36b0*/  FFMA.FTZ R14, R15, UR5, R28 ;  /* 0x000000050f0e7c23 */ /* 0x000fe2000801001c */
[----:B------:R-:W5:Y:S01]  /*36c0*/  MUFU.TANH R4, R4 ;  /* 0x0000000400047308 */ /* 0x000f620000002400 */
[C---:B--2---:R-:W-:Y:S01]  /*36d0*/  FFMA.FTZ R15, R22.reuse, UR5, R9 ;  /* 0x00000005160f7c23 */ /* 0x044fe20008010009 */
[----:B------:R-:W-:Y:S01]  /*36e0*/  FSEL R27, R27, -INF , !P5 ;  /* 0xff8000001b1b7808 */ /* 0x000fe20006800000 */
[----:B------:R-:W-:Y:S01]  /*36f0*/  VIADD R9, R17, 0x18 ;  /* 0x0000001811097836 */ /* 0x000fe20000000000 */
[----:B------:R-:W-:Y:S01]  /*3700*/  ISETP.GE.AND P6, PT, R25, R2, PT ;  /* 0x000000021900720c */ /* 0x000fe20003fc6270 */
[----:B---3--:R-:W-:Y:S01]  /*3710*/  FFMA.FTZ R8, R22, UR5, R6 ;  /* 0x0000000516087c23 */ /* 0x008fe20008010006 */
[C---:B------:R-:W-:Y:S01]  /*3720*/  ISETP.GE.AND P3, PT, R23.reuse, R222, PT ;  /* 0x000000de1700720c */ /* 0x040fe20003f66270 */
[----:B------:R-:W-:Y:S01]  /*3730*/  FMUL.FTZ R82, R82, UR28 ;  /* 0x0000001c52527c20 */ /* 0x000fe20008410000 */
[----:B------:R-:W-:Y:S01]  /*3740*/  MUFU.TANH R10, R10 ;  /* 0x0000000a000a7308 */ /* 0x000fe20000002400 */
[----:B------:R-:W-:Y:S01]  /*3750*/  ISETP.GE.AND P5, PT, R23, R2, PT ;  /* 0x000000021700720c */ /* 0x000fe20003fa6270 */
[----:B------:R-:W-:Y:S01]  /*3760*/  VIADD R23, R17, 0x11 ;  /* 0x0000001111177836 */ /* 0x000fe20000000000 */
[----:B------:R-:W-:Y:S01]  /*3770*/  FSEL R14, R14, -INF , !P1 ;  /* 0xff8000000e0e7808 */ /* 0x000fe20004800000 */
[----:B------:R-:W-:Y:S01]  /*3780*/  FMUL.FTZ R83, R83, UR28 ;  /* 0x0000001c53537c20 */ /* 0x000fe20008410000 */
[----:B------:R-:W-:Y:S01]  /*3790*/  FSEL R29, R29, -INF , !P0 ;  /* 0xff8000001d1d7808 */ /* 0x000fe20004000000 */
[----:B------:R-:W-:Y:S01]  /*37a0*/  UMOV UR21, UR19 ;  /* 0x0000001300157c82 */ /* 0x000fe20008000000 */
[C---:B------:R-:W-:Y:S01]  /*37b0*/  ISETP.GE.AND P1, PT, R9.reuse, R222, PT ;  /* 0x000000de0900720c */ /* 0x040fe20003f26270 */
[----:B------:R-:W2:Y:S01]  /*37c0*/  MUFU.TANH R19, R19 ;  /* 0x0000001300137308 */ /* 0x000ea20000002400 */
[----:B------:R-:W-:-:S02]  /*37d0*/  ISETP.GE.AND P0, PT, R9, R2, PT ;  /* 0x000000020900720c */ /* 0x000fc40003f06270 */
[----:B------:R-:W-:Y:S02]  /*37e0*/  FSEL R12, R12, -INF , !P6 ;  /* 0xff8000000c0c7808 */ /* 0x000fe40007000000 */
[----:B------:R-:W-:Y:S02]  /*37f0*/  FSEL R15, R15, -INF , !P3 ;  /* 0xff8000000f0f7808 */ /* 0x000fe40005800000 */
[----:B------:R-:W-:Y:S01]  /*3800*/  FSEL R26, R26, -INF , !P2 ;  /* 0xff8000001a1a7808 */ /* 0x000fe20005000000 */
[----:B------:R-:W3:Y:S01]  /*3810*/  MUFU.TANH R11, R11 ;  /* 0x0000000b000b7308 */ /* 0x000ee20000002400 */
[----:B------:R-:W-:Y:S02]  /*3820*/  FSEL R31, R20, -INF , !P4 ;  /* 0xff800000141f7808 */ /* 0x000fe40006000000 */
[----:B------:R-:W-:Y:S02]  /*3830*/  I2FP.F32.S32 R9, R9 ;  /* 0x0000000900097245 */ /* 0x000fe40000201400 */
[----:B------:R-:W-:-:S02]  /*3840*/  ISETP.GE.AND P6, PT, R21, R222, PT ;  /* 0x000000de1500720c */ /* 0x000fc40003fc6270 */
[----:B------:R-:W-:Y:S01]  /*3850*/  ISETP.GE.AND P3, PT, R21, R2, PT ;  /* 0x000000021500720c */ /* 0x000fe20003f66270 */
[----:B------:R-:W3:Y:S01]  /*3860*/  MUFU.TANH R18, R18 ;  /* 0x0000001200127308 */ /* 0x000ee20000002400 */
[----:B------:R-:W-:Y:S01]  /*3870*/  ISETP.GE.AND P2, PT, R23, R222, PT ;  /* 0x000000de1700720c */ /* 0x000fe20003f46270 */
[----:B-1----:R-:W-:Y:S01]  /*3880*/  FFMA.FTZ R16, R9, UR5, R16 ;  /* 0x0000000509107c23 */ /* 0x002fe20008010010 */
[----:B------:R-:W-:Y:S01]  /*3890*/  ISETP.GE.AND P4, PT, R23, R2, PT ;  /* 0x000000021700720c */ /* 0x000fe20003f86270 */
[----:B----4-:R-:W-:Y:S01]  /*38a0*/  FFMA.FTZ R6, R9, UR5, R13 ;  /* 0x0000000509067c23 */ /* 0x010fe2000801000d */
[----:B------:R-:W-:Y:S02]  /*38b0*/  I2FP.F32.S32 R21, R21 ;  /* 0x0000001500157245 */ /* 0x000fe40000201400 */
[----:B------:R-:W-:Y:S01]  /*38c0*/  I2FP.F32.S32 R23, R23 ;  /* 0x0000001700177245 */ /* 0x000fe20000201400 */
[----:B------:R-:W1:Y:S01]  /*38d0*/  MUFU.TANH R72, R72 ;  /* 0x0000004800487308 */ /* 0x000e620000002400 */
[----:B------:R-:W-:Y:S01]  /*38e0*/  FSEL R6, R6, -INF , !P0 ;  /* 0xff80000006067808 */ /* 0x000fe20004000000 */
[C---:B-----5:R-:W-:Y:S01]  /*38f0*/  FFMA.FTZ R9, R21.reuse, UR5, R4 ;  /* 0x0000000515097c23 */ /* 0x060fe20008010004 */
[----:B--2---:R-:W-:Y:S01]  /*3900*/  FFMA.FTZ R4, R21, UR5, R19 ;  /* 0x0000000515047c23 */ /* 0x004fe20008010013 */
[----:B------:R-:W-:Y:S01]  /*3910*/  FFMA.FTZ R20, R23, UR5, R10 ;  /* 0x0000000517147c23 */ /* 0x000fe2000801000a */
[----:B------:R-:W-:-:S02]  /*3920*/  VIADD R21, R17, 0x20 ;  /* 0x0000002011157836 */ /* 0x000fc40000000000 */
[----:B---3--:R-:W-:Y:S01]  /*3930*/  FFMA.FTZ R11, R23, UR5, R11 ;  /* 0x00000005170b7c23 */ /* 0x008fe2000801000b */
[C---:B------:R-:W-:Y:S01]  /*3940*/  IADD3 R19, R17.reuse, 0x28, RZ ;  /* 0x0000002811137810 */ /* 0x040fe20007ffe0ff */
[----:B------:R-:W2:Y:S01]  /*3950*/  MUFU.TANH R74, R74 ;  /* 0x0000004a004a7308 */ /* 0x000ea20000002400 */
[----:B------:R-:W-:Y:S01]  /*3960*/  VIADD R23, R17, 0x21 ;  /* 0x0000002111177836 */ /* 0x000fe20000000000 */
[----:B------:R-:W-:Y:S02]  /*3970*/  FSEL R10, R8, -INF , !P5 ;  /* 0xff800000080a7808 */ /* 0x000fe40006800000 */
[----:B------:R-:W-:Y:S02]  /*3980*/  FSEL R13, R20, -INF , !P2 ;  /* 0xff800000140d7808 */ /* 0x000fe40005000000 */
[----:B------:R-:W-:Y:S02]  /*3990*/  FSEL R9, R9, -INF , !P6 ;  /* 0xff80000009097808 */ /* 0x000fe40007000000 */
[----:B------:R-:W3:Y:S01]  /*39a0*/  MUFU.TANH R77, R77 ;  /* 0x0000004d004d7308 */ /* 0x000ee20000002400 */
[----:B------:R-:W-:-:S02]  /*39b0*/  ISETP.GE.AND P5, PT, R21, R222, PT ;  /* 0x000000de1500720c */ /* 0x000fc40003fa6270 */
[----:B------:R-:W-:Y:S02]  /*39c0*/  ISETP.GE.AND P2, PT, R21, R2, PT ;  /* 0x000000021500720c */ /* 0x000fe40003f46270 */
[C---:B------:R-:W-:Y:S02]  /*39d0*/  ISETP.GE.AND P0, PT, R19.reuse, R222, PT ;  /* 0x000000de1300720c */ /* 0x040fe40003f06270 */
[----:B------:R-:W-:Y:S01]  /*39e0*/  ISETP.GE.AND P6, PT, R19, R2, PT ;  /* 0x000000021300720c */ /* 0x000fe20003fc6270 */
[----:B------:R-:W4:Y:S01]  /*39f0*/  MUFU.TANH R78, R78 ;  /* 0x0000004e004e7308 */ /* 0x000f220000002400 */
[----:B------:R-:W-:Y:S02]  /*3a00*/  I2FP.F32.S32 R21, R21 ;  /* 0x0000001500157245 */ /* 0x000fe40000201400 */
[----:B------:R-:W-:Y:S02]  /*3a10*/  FSEL R8, R11, -INF , !P4 ;  /* 0xff8000000b087808 */ /* 0x000fe40006000000 */
[----:B------:R-:W-:Y:S01]  /*3a20*/  I2FP.F32.S32 R19, R19 ;  /* 0x0000001300137245 */ /* 0x000fe20000201400 */
[----:B------:R-:W-:Y:S01]  /*3a30*/  FFMA.FTZ R18, R21, UR5, R18 ;  /* 0x0000000515127c23 */ /* 0x000fe20008010012 */
[----:B------:R-:W-:Y:S01]  /*3a40*/  FSEL R11, R16, -INF , !P1 ;  /* 0xff800000100b7808 */ /* 0x000fe20004800000 */
[----:B------:R-:W5:Y:S01]  /*3a50*/  MUFU.TANH R79, R79 ;  /* 0x0000004f004f7308 */ /* 0x000f620000002400 */
[----:B------:R-:W-:Y:S01]  /*3a60*/  I2FP.F32.S32 R16, R23 ;  /* 0x0000001700107245 */ /* 0x000fe20000201400 */
[----:B-1----:R-:W-:Y:S01]  /*3a70*/  FFMA.FTZ R72, R19, UR5, R72 ;  /* 0x0000000513487c23 */ /* 0x002fe20008010048 */
[----:B------:R-:W-:Y:S01]  /*3a80*/  ISETP.GE.AND P4, PT, R23, R222, PT ;  /* 0x000000de1700720c */ /* 0x000fe20003f86270 */
[----:B--2---:R-:W-:Y:S01]  /*3a90*/  FFMA.FTZ R74, R19, UR5, R74 ;  /* 0x00000005134a7c23 */ /* 0x004fe2000801004a */
[----:B------:R-:W-:Y:S01]  /*3aa0*/  ISETP.GE.AND P1, PT, R23, R2, PT ;  /* 0x000000021700720c */ /* 0x000fe20003f26270 */
[----:B------:R-:W-:-:S02]  /*3ab0*/  VIADD R23, R17, 0x29 ;  /* 0x0000002911177836 */ /* 0x000fc40000000000 */
[----:B---3--:R-:W-:Y:S01]  /*3ac0*/  FFMA.FTZ R77, R16, UR5, R77 ;  /* 0x00000005104d7c23 */ /* 0x008fe2000801004d */
[----:B------:R-:W1:Y:S01]  /*3ad0*/  MUFU.TANH R73, R73 ;  /* 0x0000004900497308 */ /* 0x000e620000002400 */
[----:B------:R-:W-:Y:S02]  /*3ae0*/  VIADD R19, R17, 0x31 ;  /* 0x0000003111137836 */ /* 0x000fe40000000000 */
[----:B----4-:R-:W-:Y:S01]  /*3af0*/  FFMA.FTZ R78, R21, UR5, R78 ;  /* 0x00000005154e7c23 */ /* 0x010fe2000801004e */
[----:B------:R-:W-:Y:S01]  /*3b00*/  VIADD R21, R17, 0x30 ;  /* 0x0000003011157836 */ /* 0x000fe20000000000 */
[----:B------:R-:W-:Y:S02]  /*3b10*/  FSEL R167, R18, -INF , !P5 ;  /* 0xff80000012a77808 */ /* 0x000fe40006800000 */
[----:B------:R-:W-:Y:S01]  /*3b20*/  I2FP.F32.S32 R18, R19 ;  /* 0x0000001300127245 */ /* 0x000fe20000201400 */
[----:B------:R-:W2:Y:S01]  /*3b30*/  MUFU.TANH R71, R71 ;  /* 0x0000004700477308 */ /* 0x000ea20000002400 */
[----:B-----5:R-:W-:Y:S01]  /*3b40*/  FFMA.FTZ R79, R16, UR5, R79 ;  /* 0x00000005104f7c23 */ /* 0x020fe2000801004f */
[----:B------:R-:W-:-:S02]  /*3b50*/  I2FP.F32.S32 R16, R23 ;  /* 0x0000001700107245 */ /* 0x000fc40000201400 */
[----:B------:R-:W-:Y:S02]  /*3b60*/  FSEL R162, R78, -INF , !P2 ;  /* 0xff8000004ea27808 */ /* 0x000fe40005000000 */
[----:B------:R-:W-:Y:S02]  /*3b70*/  FSEL R159, R77, -INF , !P4 ;  /* 0xff8000004d9f7808 */ /* 0x000fe40006000000 */
[----:B------:R-:W3:Y:S01]  /*3b80*/  MUFU.TANH R68, R68 ;  /* 0x0000004400447308 */ /* 0x000ee20000002400 */
[C---:B------:R-:W-:Y:S01]  /*3b90*/  ISETP.GE.AND P2, PT, R21.reuse, R222, PT ;  /* 0x000000de1500720c */ /* 0x040fe20003f46270 */
[----:B-1----:R-:W-:Y:S01]  /*3ba0*/  FFMA.FTZ R73, R16, UR5, R73 ;  /* 0x0000000510497c23 */ /* 0x002fe20008010049 */
[----:B------:R-:W-:Y:S02]  /*3bb0*/  ISETP.GE.AND P4, PT, R21, R2, PT ;  /* 0x000000021500720c */ /* 0x000fe40003f86270 */
[----:B------:R-:W-:Y:S02]  /*3bc0*/  FSEL R4, R4, -INF , !P3 ;  /* 0xff80000004047808 */ /* 0x000fe40005800000 */
[----:B------:R-:W-:Y:S01]  /*3bd0*/  I2FP.F32.S32 R21, R21 ;  /* 0x0000001500157245 */ /* 0x000fe20000201400 */
[----:B------:R-:W1:Y:S01]  /*3be0*/  MUFU.TANH R70, R70 ;  /* 0x0000004600467308 */ /* 0x000e620000002400 */
[----:B------:R-:W-:Y:S01]  /*3bf0*/  ISETP.GE.AND P3, PT, R23, R222, PT ;  /* 0x000000de1700720c */ /* 0x000fe20003f66270 */
[----:B--2---:R-:W-:Y:S01]  /*3c00*/  FFMA.FTZ R71, R18, UR5, R71 ;  /* 0x0000000512477c23 */ /* 0x004fe20008010047 */
[----:B------:R-:W-:-:S02]  /*3c10*/  FSEL R163, R72, -INF , !P0 ;  /* 0xff80000048a37808 */ /* 0x000fc40004000000 */
[----:B------:R-:W-:Y:S02]  /*3c20*/  ISETP.GE.AND P0, PT, R19, R2, PT ;  /* 0x000000021300720c */ /* 0x000fe40003f06270 */
[----:B------:R-:W-:Y:S01]  /*3c30*/  FSEL R178, R79, -INF , !P1 ;  /* 0xff8000004fb27808 */ /* 0x000fe20004800000 */
[----:B------:R-:W2:Y:S01]  /*3c40*/  MUFU.TANH R75, R75 ;  /* 0x0000004b004b7308 */ /* 0x000ea20000002400 */
[-C--:B------:R-:W-:Y:S01]  /*3c50*/  ISETP.GE.AND P1, PT, R19, R222.reuse, PT ;  /* 0x000000de1300720c */ /* 0x080fe20003f26270 */
[----:B---3--:R-:W-:Y:S01]  /*3c60*/  FFMA.FTZ R68, R21, UR5, R68 ;  /* 0x0000000515447c23 */ /* 0x008fe20008010044 */
[----:B------:R-:W-:Y:S02]  /*3c70*/  FSEL R166, R74, -INF , !P6 ;  /* 0xff8000004aa67808 */ /* 0x000fe40007000000 */
[----:B------:R-:W-:Y:S02]  /*3c80*/  FSEL R161, R73, -INF , !P3 ;  /* 0xff80000049a17808 */ /* 0x000fe40005800000 */
[----:B------:R-:W-:Y:S01]  /*3c90*/  I2FP.F32.S32 R19, R17 ;  /* 0x0000001100137245 */ /* 0x000fe20000201400 */
[----:B------:R-:W3:Y:S01]  /*3ca0*/  MUFU.TANH R69, R69 ;  /* 0x0000004500457308 */ /* 0x000ee20000002400 */
[----:B-1----:R-:W-:Y:S01]  /*3cb0*/  FFMA.FTZ R70, R21, UR5, R70 ;  /* 0x0000000515467c23 */ /* 0x002fe20008010046 */
[C---:B------:R-:W-:Y:S01]  /*3cc0*/  VIADD R21, R17.reuse, 0x38 ;  /* 0x0000003811157836 */ /* 0x040fe20000000000 */
[----:B------:R-:W-:Y:S01]  /*3cd0*/  ISETP.GE.AND P6, PT, R17, R222, PT ;  /* 0x000000de1100720c */ /* 0x000fe20003fc6270 */
[----:B------:R-:W-:Y:S01]  /*3ce0*/  FFMA.FTZ R33, R19, UR5, R48 ;  /* 0x0000000513217c23 */ /* 0x000fe20008010030 */
[CC--:B------:R-:W-:Y:S01]  /*3cf0*/  ISETP.GE.AND P3, PT, R17.reuse, R2.reuse, PT ;  /* 0x000000021100720c */ /* 0x0c0fe20003f66270 */
[----:B------:R-:W-:Y:S01]  /*3d00*/  VIADD R17, R17, 0x39 ;  /* 0x0000003911117836 */ /* 0x000fe20000000000 */
[----:B------:R-:W-:Y:S01]  /*3d10*/  ISETP.GE.AND P5, PT, R23, R2, PT ;  /* 0x000000021700720c */ /* 0x000fe20003fa6270 */
[----:B------:R-:W1:Y:S01]  /*3d20*/  MUFU.TANH R81, R81 ;  /* 0x0000005100517308 */ /* 0x000e620000002400 */
[----:B--2---:R-:W-:Y:S01]  /*3d30*/  FFMA.FTZ R75, R16, UR5, R75 ;  /* 0x00000005104b7c23 */ /* 0x004fe2000801004b */
[----:B------:R-:W-:Y:S01]  /*3d40*/  FSEL R170, R71, -INF , !P0 ;  /* 0xff80000047aa7808 */ /* 0x000fe20004000000 */
[----:B------:R-:W-:Y:S01]  /*3d50*/  FFMA.FTZ R28, R19, UR5, R49 ;  /* 0x00000005131c7c23 */ /* 0x000fe20008010031 */
[----:B------:R-:W-:-:S02]  /*3d60*/  PLOP3.LUT P0, PT, PT, PT, UP0, 0x80, 0x0 ;  /* 0x000000000000781c */ /* 0x000fc40003f0f008 */
[----:B------:R-:W-:Y:S02]  /*3d70*/  FSEL R176, R75, -INF , !P5 ;  /* 0xff8000004bb07808 */ /* 0x000fe40006800000 */
[----:B------:R-:W2:Y:S01]  /*3d80*/  MUFU.TANH R80, R80 ;  /* 0x0000005000507308 */ /* 0x000ea20000002400 */
[----:B------:R-:W-:Y:S01]  /*3d90*/  FSEL R175, R68, -INF , !P2 ;  /* 0xff80000044af7808 */ /* 0x000fe20005000000 */
[----:B---3--:R-:W-:Y:S01]  /*3da0*/  FFMA.FTZ R69, R18, UR5, R69 ;  /* 0x0000000512457c23 */ /* 0x008fe20008010045 */
[C---:B------:R-:W-:Y:S02]  /*3db0*/  ISETP.GE.AND P5, PT, R21.reuse, R222, PT ;  /* 0x000000de1500720c */ /* 0x040fe40003fa6270 */
[----:B------:R-:W-:Y:S02]  /*3dc0*/  ISETP.GE.AND P2, PT, R21, R2, PT ;  /* 0x000000021500720c */ /* 0x000fe40003f46270 */
[----:B------:R-:W-:Y:S01]  /*3dd0*/  I2FP.F32.S32 R164, R17 ;  /* 0x0000001100a47245 */ /* 0x000fe20000201400 */
[----:B------:R-:W3:Y:S01]  /*3de0*/  MUFU.TANH R82, R82 ;  /* 0x0000005200527308 */ /* 0x000ee20000002400 */
[----:B------:R-:W-:-:S02]  /*3df0*/  I2FP.F32.S32 R21, R21 ;  /* 0x0000001500157245 */ /* 0x000fc40000201400 */
[----:B------:R-:W-:Y:S01]  /*3e00*/  FSEL R172, R70, -INF , !P4 ;  /* 0xff80000046ac7808 */ /* 0x000fe20006000000 */
[----:B-1----:R-:W-:Y:S01]  /*3e10*/  FFMA.FTZ R169, R164, UR5, R81 ;  /* 0x00000005a4a97c23 */ /* 0x002fe20008010051 */
[----:B------:R-:W-:Y:S01]  /*3e20*/  FSEL R173, R69, -INF , !P1 ;  /* 0xff80000045ad7808 */ /* 0x000fe20004800000 */
[----:B------:R-:W-:Y:S01]  /*3e30*/  BAR.SYNC.DEFER_BLOCKING 0x0 ;  /* 0x0000000000007b1d */ /* 0x000fe20000010000 */
[----:B------:R-:W-:Y:S01]  /*3e40*/  ISETP.GE.AND P4, PT, R17, R222, PT ;  /* 0x000000de1100720c */ /* 0x000fe20003f86270 */
[----:B--2---:R-:W-:Y:S01]  /*3e50*/  FFMA.FTZ R171, R21, UR5, R80 ;  /* 0x0000000515ab7c23 */ /* 0x004fe20008010050 */
[----:B------:R-:W-:-:S03]  /*3e60*/  ISETP.GE.AND P1, PT, R17, R2, PT ;  /* 0x000000021100720c */ /* 0x000fc60003f26270 */
[----:B------:R-:W1:Y:S01]  /*3e70*/  MUFU.TANH R83, R83 ;  /* 0x0000005300537308 */ /* 0x000e620000002400 */
[----:B------:R-:W-:Y:S02]  /*3e80*/  FSEL R33, R33, -INF , !P6 ;  /* 0xff80000021217808 */ /* 0x000fe40007000000 */
[----:B------:R-:W-:Y:S01]  /*3e90*/  FSEL R171, R171, -INF , !P5 ;  /* 0xff800000abab7808 */ /* 0x000fe20006800000 */
[----:B---3--:R-:W-:Y:S01]  /*3ea0*/  FFMA.FTZ R168, R21, UR5, R82 ;  /* 0x0000000515a87c23 */ /* 0x008fe20008010052 */
[----:B------:R-:W-:Y:S02]  /*3eb0*/  FSEL R28, R28, -INF , !P3 ;  /* 0xff8000001c1c7808 */ /* 0x000fe40005800000 */
[----:B------:R-:W-:Y:S02]  /*3ec0*/  FSEL R169, R169, -INF , !P4 ;  /* 0xff800000a9a97808 */ /* 0x000fe40006000000 */
[----:B------:R-:W-:Y:S01]  /*3ed0*/  FSEL R168, R168, -INF , !P2 ;  /* 0xff800000a8a87808 */ /* 0x000fe20005000000 */
[----:B-1----:R-:W-:-:S05]  /*3ee0*/  FFMA.FTZ R164, R164, UR5, R83 ;  /* 0x00000005a4a47c23 */ /* 0x002fca0008010053 */
        /* <DEDUP_REMOVED lines=64> */
.L_x_284:
[----:B------:R-:W-:Y:S05]  /*42f0*/  BSYNC B0 ;  /* 0x0000000000007941 */ /* 0x000fea0003800000 */
.L_x_283:
[----:B------:R-:W0:Y:S02]  /*4300*/  LDGDEPBAR ;  /* 0x00000000000079af */ /* 0x000e240000000000 */
.L_x_282:
        /* <DEDUP_REMOVED lines=76> */
[----:B------:R-:W1:Y:S01]  /*47d0*/  LDSM.16.MT88.4 R12, [R198+0x12800] ;  /* 0x01280000c60c783b */ /* 0x000e620000004200 */
        /* <DEDUP_REMOVED lines=91> */
[----:B------:R-:W2:Y:S05]  /*4d90*/  LDSM.16.MT88.4 R20, [R197+0x16800] ;  /* 0x01680000c514783b */ /* 0x000eaa0000004200 */
[C---:B------:R-:W-:Y:S01]  /*4da0*/  HMMA.16816.F32 R60, R4.reuse, R16, R60 ;  /* 0x00000010043c723c */ /* 0x040fe2000000183c */
        /* <DEDUP_REMOVED lines=172> */
[----:B------:R-:W-:Y:S03]  /*5870*/  @!P4 LDGSTS.E.BYPASS.LTC128B.128 [R207+0x14000], desc[UR22][R12.64+0x80] ;  /* 0x140000800ccfcfae */ /* 0x000fe6000b901d56 */
        /* <DEDUP_REMOVED lines=29> */
[----:B------:R-:W4:Y:S04]  /*5a50*/  LDSM.16.M88.4 R24, [R205+0xc000] ;  /* 0x00c00000cd18783b */ /* 0x000f280000000200 */
[----:B--2---:R-:W-:Y:S04]  /*5a60*/  LDSM.16.M88.4 R16, [R204] ;  /* 0x00000000cc10783b */ /* 0x004fe80000000200 */
[----:B------:R-:W-:Y:S04]  /*5a70*/  LDSM.16.M88.4 R4, [R203] ;  /* 0x00000000cb04783b */ /* 0x000fe80000000200 */
[----:B------:R-:W2:Y:S04]  /*5a80*/  LDSM.16.M88.4 R136, [R205+0xc800] ;  /* 0x00c80000cd88783b */ /* 0x000ea80000000200 */
[----:B------:R-:W5:Y:S04]  /*5a90*/  LDSM.16.M88.4 R168, [R205+0xd000] ;  /* 0x00d00000cda8783b */ /* 0x000f680000000200 */
[----:B------:R-:W5:Y:S04]  /*5aa0*/  LDSM.16.M88.4 R20, [R205+0xd800] ;  /* 0x00d80000cd14783b */ /* 0x000f680000000200 */
[----:B------:R-:W-:Y:S04]  /*5ab0*/  LDSM.16.M88.4 R32, [R202] ;  /* 0x00000000ca20783b */ /* 0x000fe80000000200 */
[----:B-1----:R-:W1:Y:S04]  /*5ac0*/  LDSM.16.M88.4 R8, [R199+0xc000] ;  /* 0x00c00000c708783b */ /* 0x002e680000000200 */
[----:B------:R-:W1:Y:S04]  /*5ad0*/  LDSM.16.M88.4 R176, [R195] ;  /* 0x00000000c3b0783b */ /* 0x000e680000000200 */
[----:B------:R-:W1:Y:S01]  /*5ae0*/  LDSM.16.M88.4 R156, [R194] ;  /* 0x00000000c29c783b */ /* 0x000e620000000200 */
[C---:B----4-:R-:W-:Y:S03]  /*5af0*/  HMMA.16816.F32 R12, R160.reuse, R24, RZ ;  /* 0x00000018a00c723c */ /* 0x050fe600000018ff */
[----:B---3--:R-:W3:Y:S04]  /*5b00*/  LDSM.16.M88.4 R28, [R193] ;  /* 0x00000000c11c783b */ /* 0x008ee80000000200 */
[----:B------:R-:W-:Y:S01]  /*5b10*/  LDSM.16.M88.4 R152, [R199+0xc800] ;  /* 0x00c80000c798783b */ /* 0x000fe20000000200 */
[C---:B------:R-:W-:Y:S03]  /*5b20*/  HMMA.16816.F32 R24, R160.reuse, R26, RZ ;  /* 0x0000001aa018723c */ /* 0x040fe600000018ff */
[----:B------:R-:W-:Y:S03]  /*5b30*/  LDSM.16.M88.4 R148, [R199+0xd000] ;  /* 0x00d00000c794783b */ /* 0x000fe60000000200 */
[C---:B--2---:R-:W-:Y:S01]  /*5b40*/  HMMA.16816.F32 R140, R160.reuse, R136, RZ ;  /* 0x00000088a08c723c */ /* 0x044fe200000018ff */
[----:B------:R-:W-:Y:S04]  /*5b50*/  LDSM.16.M88.4 R144, [R199+0xd800] ;  /* 0x00d80000c790783b */ /* 0x000fe80000000200 */
[----:B------:R-:W-:Y:S01]  /*5b60*/  LDSM.16.M88.4 R208, [R201+0x4000] ;  /* 0x00400000c9d0783b */ /* 0x000fe20000000200 */
[----:B-----5:R-:W-:Y:S03]  /*5b70*/  HMMA.16816.F32 R172, R160, R168, RZ ;  /* 0x000000a8a0ac723c */ /* 0x020fe600000018ff */
[----:B------:R-:W-:Y:S03]  /*5b80*/  LDSM.16.M88.4 R180, [R189] ;  /* 0x00000000bdb4783b */ /* 0x000fe60000000200 */
[C---:B------:R-:W-:Y:S01]  /*5b90*/  HMMA.16816.F32 R12, R16.reuse, R4, R12 ;  /* 0x00000004100c723c */ /* 0x040fe2000000180c */
[----:B------:R-:W-:Y:S04]  /*5ba0*/  LDSM.16.M88.4 R228, [R187] ;  /* 0x00000000bbe4783b */ /* 0x000fe80000000200 */
[----:B------:R-:W0:Y:S01]  /*5bb0*/  LDGDEPBAR ;  /* 0x00000000000079af */ /* 0x000e220000000000 */
[----:B------:R-:W-:Y:S03]  /*5bc0*/  HMMA.16816.F32 R24, R16, R6, R24 ;  /* 0x000000061018723c */ /* 0x000fe60000001818 */
[----:B------:R-:W-:Y:S03]  /*5bd0*/  LDSM.16.M88.4 R4, [R201] ;  /* 0x00000000c904783b */ /* 0x000fe60000000200 */
[C---:B------:R-:W-:Y:S06]  /*5be0*/  HMMA.16816.F32 R136, R160.reuse, R138, RZ ;  /* 0x0000008aa088723c */ /* 0x040fec00000018ff */
[C---:B------:R-:W-:Y:S06]  /*5bf0*/  HMMA.16816.F32 R168, R160.reuse, R170, RZ ;  /* 0x000000aaa0a8723c */ /* 0x040fec00000018ff */
[C---:B------:R-:W-:Y:S06]  /*5c00*/  HMMA.16816.F32 R164, R160.reuse, R20, RZ ;  /* 0x00000014a0a4723c */ /* 0x040fec00000018ff */
[----:B------:R-:W-:Y:S01]  /*5c10*/  HMMA.16816.F32 R160, R160, R22, RZ ;  /* 0x00000016a0a0723c */ /* 0x000fe200000018ff */
[----:B------:R-:W2:Y:S05]  /*5c20*/  LDSM.16.M88.4 R20, [R192] ;  /* 0x00000000c014783b */ /* 0x000eaa0000000200 */
[C---:B-1----:R-:W-:Y:S06]  /*5c30*/  HMMA.16816.F32 R12, R32.reuse, R8, R12 ;  /* 0x00000008200c723c */ /* 0x042fec000000180c */
[----:B------:R-:W-:Y:S01]  /*5c40*/  HMMA.16816.F32 R24, R32, R10, R24 ;  /* 0x0000000a2018723c */ /* 0x000fe20000001818 */
        /* <DEDUP_REMOVED lines=9> */
[----:B------:R-:W1:Y:S04]  /*5ce0*/  LDSM.16.M88.4 R16, [R206+0x4000] ;  /* 0x00400000ce10783b */ /* 0x000e680000000200 */
[----:B------:R-:W3:Y:S01]  /*5cf0*/  LDSM.16.M88.4 R28, [R192+0x800] ;  /* 0x00080000c01c783b */ /* 0x000ee20000000200 */
[C---:B--2---:R-:W-:Y:S06]  /*5d00*/  HMMA.16816.F32 R12, R4.reuse, R20, R12 ;  /* 0x00000014040c723c */ /* 0x044fec000000180c */
        /* <DEDUP_REMOVED lines=10> */
[----:B------:R-:W2:Y:S04]  /*5db0*/  LDSM.16.M88.4 R144, [R191] ;  /* 0x00000000bf90783b */ /* 0x000ea80000000200 */
[----:B------:R-:W4:Y:S01]  /*5dc0*/  LDSM.16.M88.4 R32, [R205+0xf800] ;  /* 0x00f80000cd20783b */ /* 0x000f220000000200 */
[C---:B-1----:R-:W-:Y:S06]  /*5dd0*/  HMMA.16816.F32 R12, R16.reuse, R156, R12 ;  /* 0x0000009c100c723c */ /* 0x042fec000000180c */
[----:B------:R-:W-:Y:S01]  /*5de0*/  HMMA.16816.F32 R24, R16, R158, R24 ;  /* 0x0000009e1018723c */ /* 0x000fe20000001818 */
[----:B------:R-:W-:Y:S05]  /*5df0*/  LDSM.16.M88.4 R156, [R206+0x8000] ;  /* 0x00800000ce9c783b */ /* 0x000fea0000000200 */
[C---:B---3--:R-:W-:Y:S06]  /*5e00*/  HMMA.16816.F32 R140, R4.reuse, R28, R140 ;  /* 0x0000001c048c723c */ /* 0x048fec000000188c */
[C---:B------:R-:W-:Y:S01]  /*5e10*/  HMMA.16816.F32 R136, R4.reuse, R30, R136 ;  /* 0x0000001e0488723c */ /* 0x040fe20000001888 */
[----:B------:R-:W-:Y:S05]  /*5e20*/  LDSM.16.M88.4 R28, [R199+0xe000] ;  /* 0x00e00000c71c783b */ /* 0x000fea0000000200 */
[C---:B------:R-:W-:Y:S06]  /*5e30*/  HMMA.16816.F32 R172, R4.reuse, R8, R172 ;  /* 0x0000000804ac723c */ /* 0x040fec00000018ac */
[C---:B------:R-:W-:Y:S01]  /*5e40*/  HMMA.16816.F32 R168, R4.reuse, R10, R168 ;  /* 0x0000000a04a8723c */ /* 0x040fe200000018a8 */
[----:B------:R-:W1:Y:S05]  /*5e50*/  LDSM.16.M88.4 R8, [R202+0x4000] ;  /* 0x00400000ca08783b */ /* 0x000e6a0000000200 */
[C---:B------:R-:W-:Y:S06]  /*5e60*/  HMMA.16816.F32 R164, R4.reuse, R176, R164 ;  /* 0x000000b004a4723c */ /* 0x040fec00000018a4 */
[----:B------:R-:W-:Y:S01]  /*5e70*/  HMMA.16816.F32 R160, R4, R178, R160 ;  /* 0x000000b204a0723c */ /* 0x000fe200000018a0 */
[----:B------:R-:W3:Y:S04]  /*5e80*/  LDSM.16.M88.4 R4, [R190] ;  /* 0x00000000be04783b */ /* 0x000ee80000000200 */
[----:B------:R-:W5:Y:S01]  /*5e90*/  LDSM.16.M88.4 R176, [R192+0x2000] ;  /* 0x00200000c0b0783b */ /* 0x000f620000000200 */
[C---:B--2---:R-:W-:Y:S06]  /*5ea0*/  HMMA.16816.F32 R12, R20.reuse, R144, R12 ;  /* 0x00000090140c723c */ /* 0x044fec000000180c */
[----:B------:R-:W-:Y:S01]  /*5eb0*/  HMMA.16816.F32 R24, R20, R146, R24 ;  /* 0x000000921418723c */ /* 0x000fe20000001818 */
[----:B------:R-:W-:Y:S05]  /*5ec0*/  LDSM.16.M88.4 R144, [R205+0x10000] ;  /* 0x01000000cd90783b */ /* 0x000fea0000000200 */
[C---:B------:R-:W-:Y:S06]  /*5ed0*/  HMMA.16816.F32 R140, R16.reuse, R152, R140 ;  /* 0x00000098108c723c */ /* 0x040fec000000188c */
[C---:B------:R-:W-:Y:S01]  /*5ee0*/  HMMA.16816.F32 R136, R16.reuse, R154, R136 ;  /* 0x0000009a1088723c */ /* 0x040fe20000001888 */
[----:B------:R-:W2:Y:S05]  /*5ef0*/  LDSM.16.M88.4 R152, [R188] ;  /* 0x00000000bc98783b */ /* 0x000eaa0000000200 */
[C---:B------:R-:W-:Y:S06]  /*5f00*/  HMMA.16816.F32 R172, R16.reuse, R148, R172 ;  /* 0x0000009410ac723c */ /* 0x040fec00000018ac */
[C---:B------:R-:W-:Y:S01]  /*5f10*/  HMMA.16816.F32 R168, R16.reuse, R150, R168 ;  /* 0x0000009610a8723c */ /* 0x040fe200000018a8 */
[----:B------:R-:W-:Y:S05]  /*5f20*/  LDSM.16.M88.4 R148, [R199+0xf000] ;  /* 0x00f00000c794783b */ /* 0x000fea0000000200 */
[----:B----4-:R-:W-:Y:S06]  /*5f30*/  HMMA.16816.F32 R164, R16, R32, R164 ;  /* 0x0000002010a4723c */ /* 0x010fec00000018a4 */
[----:B-1----:R-:W-:Y:S06]  /*5f40*/  HMMA.16816.F32 R12, R8, R28, R12 ;  /* 0x0000001c080c723c */ /* 0x002fec000000180c */
[----:B------:R-:W-:Y:S01]  /*5f50*/  HMMA.16816.F32 R160, R16, R34, R160 ;  /* 0x0000002210a0723c */ /* 0x000fe200000018a0 */
[----:B------:R-:W1:Y:S04]  /*5f60*/  LDSM.16.M88.4 R16, [R199+0xe800] ;  /* 0x00e80000c710783b */ /* 0x000e680000000200 */
[----:B------:R-:W-:Y:S01]  /*5f70*/  LDSM.16.M88.4 R32, [R204+0x8000] ;  /* 0x00800000cc20783b */ /* 0x000fe20000000200 */
[----:B------:R-:W-:Y:S03]  /*5f80*/  HMMA.16816.F32 R24, R8, R30, R24 ;  /* 0x0000001e0818723c */ /* 0x000fe60000001818 */
[----:B------:R-:W4:Y:S03]  /*5f90*/  LDSM.16.M88.4 R28, [R199+0xf800] ;  /* 0x00f80000c71c783b */ /* 0x000f260000000200 */
[C---:B---3--:R-:W-:Y:S06]  /*5fa0*/  HMMA.16816.F32 R140, R20.reuse, R4, R140 ;  /* 0x00000004148c723c */ /* 0x048fec000000188c */
[----:B------:R-:W-:Y:S01]  /*5fb0*/  HMMA.16816.F32 R136, R20, R6, R136 ;  /* 0x000000061488723c */ /* 0x000fe20000001888 */
[----:B------:R-:W3:Y:S05]  /*5fc0*/  LDSM.16.M88.4 R4, [R192+0x2800] ;  /* 0x00280000c004783b */ /* 0x000eea0000000200 */
[C---:B-----5:R-:W-:Y:S06]  /*5fd0*/  HMMA.16816.F32 R12, R208.reuse, R176, R12 ;  /* 0x000000b0d00c723c */ /* 0x060fec000000180c */
[----:B------:R-:W-:Y:S01]  /*5fe0*/  HMMA.16816.F32 R24, R208, R178, R24 ;  /* 0x000000b2d018723c */ /* 0x000fe20000001818 */
[----:B------:R-:W-:Y:S05]  /*5ff0*/  LDSM.16.M88.4 R176, [R192+0x3800] ;  /* 0x00380000c0b0783b */ /* 0x000fea0000000200 */
[C---:B------:R-:W-:Y:S06]  /*6000*/  HMMA.16816.F32 R172, R20.reuse, R180, R172 ;  /* 0x000000b414ac723c */ /* 0x040fec00000018ac */
[----:B--2---:R-:W-:Y:S06]  /*6010*/  HMMA.16816.F32 R164, R20, R152, R164 ;  /* 0x0000009814a4723c */ /* 0x004fec00000018a4 */
[----:B-1----:R-:W-:Y:S06]  /*6020*/  HMMA.16816.F32 R140, R8, R16, R140 ;  /* 0x00000010088c723c */ /* 0x002fec000000188c */
[C---:B------:R-:W-:Y:S01]  /*6030*/  HMMA.16816.F32 R160, R20.reuse, R154, R160 ;  /* 0x0000009a14a0723c */ /* 0x040fe200000018a0 */
[----:B------:R-:W-:Y:S05]  /*6040*/  LDSM.16.M88.4 R152, [R205+0x10800] ;  /* 0x01080000cd98783b */ /* 0x000fea0000000200 */
[----:B------:R-:W-:Y:S01]  /*6050*/  HMMA.16816.F32 R168, R20, R182, R168 ;  /* 0x000000b614a8723c */ /* 0x000fe200000018a8 */
[----:B------:R-:W1:Y:S04]  /*6060*/  LDSM.16.M88.4 R180, [R192+0x3000] ;  /* 0x00300000c0b4783b */ /* 0x000e680000000200 */
[----:B------:R-:W-:Y:S01]  /*6070*/  LDSM.16.M88.4 R20, [R202+0x8000] ;  /* 0x00800000ca14783b */ /* 0x000fe20000000200 */
[C---:B------:R-:W-:Y:S06]  /*6080*/  HMMA.16816.F32 R12, R156.reuse, R144, R12 ;  /* 0x000000909c0c723c */ /* 0x040fec000000180c */
[----:B------:R-:W-:Y:S01]  /*6090*/  HMMA.16816.F32 R24, R156, R146, R24 ;  /* 0x000000929c18723c */ /* 0x000fe20000001818 */
[----:B------:R-:W-:Y:S05]  /*60a0*/  LDSM.16.M88.4 R144, [R205+0x11800] ;  /* 0x01180000cd90783b */ /* 0x000fea0000000200 */
[C---:B------:R-:W-:Y:S01]  /*60b0*/  HMMA.16816.F32 R136, R8.reuse, R18, R136 ;  /* 0x000000120888723c */ /* 0x040fe20000001888 */
[----:B------:R-:W2:Y:S05]  /*60c0*/  LDSM.16.M88.4 R16, [R199+0x10000] ;  /* 0x01000000c710783b */ /* 0x000eaa0000000200 */
[C---:B------:R-:W-:Y:S06]  /*60d0*/  HMMA.16816.F32 R172, R8.reuse, R148, R172 ;  /* 0x0000009408ac723c */ /* 0x040fec00000018ac */
[----:B----4-:R-:W-:Y:S06]  /*60e0*/  HMMA.16816.F32 R164, R8, R28, R164 ;  /* 0x0000001c08a4723c */ /* 0x010fec00000018a4 */
[----:B---3--:R-:W-:Y:S06]  /*60f0*/  HMMA.16816.F32 R140, R208, R4, R140 ;  /* 0x00000004d08c723c */ /* 0x008fec000000188c */
[C---:B------:R-:W-:Y:S01]  /*6100*/  HMMA.16816.F32 R160, R8.reuse, R30, R160 ;  /* 0x0000001e08a0723c */ /* 0x040fe200000018a0 */
[----:B------:R-:W-:Y:S05]  /*6110*/  LDSM.16.M88.4 R28, [R186] ;  /* 0x00000000ba1c783b */ /* 0x000fea0000000200 */
[----:B------:R-:W-:Y:S01]  /*6120*/  HMMA.16816.F32 R168, R8, R150, R168 ;  /* 0x0000009608a8723c */ /* 0x000fe200000018a8 */
[----:B------:R-:W3:Y:S04]  /*6130*/  LDSM.16.M88.4 R148, [R205+0x11000] ;  /* 0x01100000cd94783b */ /* 0x000ee80000000200 */
[----:B------:R-:W-:Y:S01]  /*6140*/  LDSM.16.M88.4 R8, [R201+0x8000] ;  /* 0x00800000c908783b */ /* 0x000fe20000000200 */
[C---:B------:R-:W-:Y:S06]  /*6150*/  HMMA.16816.F32 R12, R32.reuse, R228, R12 ;  /* 0x000000e4200c723c */ /* 0x040fec000000180c */
[----:B------:R-:W-:Y:S06]  /*6160*/  HMMA.16816.F32 R24, R32, R230, R24 ;  /* 0x000000e62018723c */ /* 0x000fec0000001818 */
[C---:B------:R-:W-:Y:S01]  /*6170*/  HMMA.16816.F32 R136, R208.reuse, R6, R136 ;  /* 0x00000006d088723c */ /* 0x040fe20000001888 */
[----:B------:R-:W4:Y:S05]  /*6180*/  LDSM.16.M88.4 R4, [R192+0x4000] ;  /* 0x00400000c004783b */ /* 0x000f2a0000000200 */
[C---:B-1----:R-:W-:Y:S06]  /*6190*/  HMMA.16816.F32 R172, R208.reuse, R180, R172 ;  /* 0x000000b4d0ac723c */ /* 0x042fec00000018ac */
[----:B------:R-:W-:Y:S06]  /*61a0*/  HMMA.16816.F32 R164, R208, R176, R164 ;  /* 0x000000b0d0a4723c */ /* 0x000fec00000018a4 */
[----:B------:R-:W-:Y:S06]  /*61b0*/  HMMA.16816.F32 R140, R156, R152, R140 ;  /* 0x000000989c8c723c */ /* 0x000fec000000188c */
[C---:B------:R-:W-:Y:S01]  /*61c0*/  HMMA.16816.F32 R176, R208.reuse, R178, R160 ;  /* 0x000000b2d0b0723c */ /* 0x040fe200000018a0 */
[----:B------:R-:W-:Y:S05]  /*61d0*/  LDSM.16.M88.4 R160, [R185] ;  /* 0x00000000b9a0783b */ /* 0x000fea0000000200 */
[----:B------:R-:W-:Y:S01]  /*61e0*/  HMMA.16816.F32 R168, R208, R182, R168 ;  /* 0x000000b6d0a8723c */ /* 0x000fe200000018a8 */
[----:B------:R-:W1:Y:S05]  /*61f0*/  LDSM.16.M88.4 R180, [R199+0x10800] ;  /* 0x01080000c7b4783b */ /* 0x000e6a0000000200 */
[C---:B--2---:R-:W-:Y:S06]  /*6200*/  HMMA.16816.F32 R12, R20.reuse, R16, R12 ;  /* 0x00000010140c723c */ /* 0x044fec000000180c */
[----:B------:R-:W-:Y:S01]  /*6210*/  HMMA.16816.F32 R24, R20, R18, R24 ;  /* 0x000000121418723c */ /* 0x000fe20000001818 */
[----:B------:R-:W-:Y:S05]  /*6220*/  LDSM.16.M88.4 R16, [R192+0x4800] ;  /* 0x00480000c010783b */ /* 0x000fea0000000200 */
[----:B---3--:R-:W-:Y:S06]  /*6230*/  HMMA.16816.F32 R172, R156, R148, R172 ;  /* 0x000000949cac723c */ /* 0x008fec00000018ac */
[----:B------:R-:W-:Y:S06]  /*6240*/  HMMA.16816.F32 R140, R32, R28, R140 ;  /* 0x0000001c208c723c */ /* 0x000fec000000188c */
[C---:B------:R-:W-:Y:S06]  /*6250*/  HMMA.16816.F32 R136, R156.reuse, R154, R136 ;  /* 0x0000009a9c88723c */ /* 0x040fec0000001888 */
[C---:B------:R-:W-:Y:S06]  /*6260*/  HMMA.16816.F32 R164, R156.reuse, R144, R164 ;  /* 0x000000909ca4723c */ /* 0x040fec00000018a4 */
[----:B------:R-:W-:Y:S01]  /*6270*/  HMMA.16816.F32 R176, R156, R146, R176 ;  /* 0x000000929cb0723c */ /* 0x000fe200000018b0 */
[----:B------:R-:W2:Y:S05]  /*6280*/  LDSM.16.M88.4 R144, [R184] ;  /* 0x00000000b890783b */ /* 0x000eaa0000000200 */
[C---:B----4-:R-:W-:Y:S06]  /*6290*/  HMMA.16816.F32 R12, R8.reuse, R4, R12 ;  /* 0x00000004080c723c */ /* 0x050fec000000180c */
[----:B------:R-:W-:Y:S01]  /*62a0*/  HMMA.16816.F32 R24, R8, R6, R24 ;  /* 0x000000060818723c */ /* 0x000fe20000001818 */
[----:B------:R-:W3:Y:S05]  /*62b0*/  LDSM.16.M88.4 R4, [R199+0x11000] ;  /* 0x01100000c704783b */ /* 0x000eea0000000200 */
[----:B------:R-:W-:Y:S01]  /*62c0*/  HMMA.16816.F32 R168, R156, R150, R168 ;  /* 0x000000969ca8723c */ /* 0x000fe200000018a8 */
[----:B------:R-:W-:Y:S05]  /*62d0*/  LDSM.16.M88.4 R148, [R192+0x5000] ;  /* 0x00500000c094783b */ /* 0x000fea0000000200 */
[----:B-1----:R-:W-:Y:S06]  /*62e0*/  HMMA.16816.F32 R140, R20, R180, R140 ;  /* 0x000000b4148c723c */ /* 0x002fec000000188c */
[----:B------:R-:W-:Y:S01]  /*62f0*/  HMMA.16816.F32 R172, R32, R160, R172 ;  /* 0x000000a020ac723c */ /* 0x000fe200000018ac */
[----:B------:R-:W-:Y:S01]  /*6300*/  FMUL.FTZ R0, R12, UR28 ;  /* 0x0000001c0c007c20 */ /* 0x000fe20008410000 */
[----:B------:R-:W-:Y:S01]  /*6310*/  FMUL.FTZ R12, R13, UR28 ;  /* 0x0000001c0d0c7c20 */ /* 0x000fe20008410000 */
[----:B------:R-:W-:-:S03]  /*6320*/  FMUL.FTZ R13, R15, UR28 ;  /* 0x0000001c0f0d7c20 */ /* 0x000fc60008410000 */
[C---:B------:R-:W-:Y:S01]  /*6330*/  HMMA.16816.F32 R136, R32.reuse, R30, R136 ;  /* 0x0000001e2088723c */ /* 0x040fe20000001888 */
[----:B------:R-:W1:Y:S01]  /*6340*/  LDSM.16.M88.4 R28, [R199+0x11800] ;  /* 0x01180000c71c783b */ /* 0x000e620000000200 */
[----:B------:R-:W-:Y:S01]  /*6350*/  FMUL.FTZ R15, R24, UR28 ;  /* 0x0000001c180f7c20 */ /* 0x000fe20008410000 */
[----:B------:R-:W4:Y:S03]  /*6360*/  MUFU.TANH R12, R12 ;  /* 0x0000000c000c7308 */ /* 0x000f260000002400 */
[C---:B------:R-:W-:Y:S05]  /*6370*/  HMMA.16816.F32 R168, R32.reuse, R162, R168 ;  /* 0x000000a220a8723c */ /* 0x040fea00000018a8 */
[----:B------:R-:W5:Y:S01]  /*6380*/  MUFU.TANH R13, R13 ;  /* 0x0000000d000d7308 */ /* 0x000f620000002400 */
[C---:B--2---:R-:W-:Y:S06]  /*6390*/  HMMA.16816.F32 R164, R32.reuse, R144, R164 ;  /* 0x0000009020a4723c */ /* 0x044fec00000018a4 */
[----:B------:R-:W-:Y:S01]  /*63a0*/  HMMA.16816.F32 R176, R32, R146, R176 ;  /* 0x0000009220b0723c */ /* 0x000fe200000018b0 */
[----:B------:R-:W2:Y:S05]  /*63b0*/  MUFU.TANH R15, R15 ;  /* 0x0000000f000f7308 */ /* 0x000eaa0000002400 */
[----:B------:R-:W-:Y:S03]  /*63c0*/  HMMA.16816.F32 R140, R8, R16, R140 ;  /* 0x00000010088c723c */ /* 0x000fe6000000188c */
[----:B------:R-:W-:Y:S03]  /*63d0*/  MUFU.TANH R0, R0 ;  /* 0x0000000000007308 */ /* 0x000fe60000002400 */
[----:B---3--:R-:W-:Y:S01]  /*63e0*/  HMMA.16816.F32 R172, R20, R4, R172 ;  /* 0x0000000414ac723c */ /* 0x008fe200000018ac */
[----:B------:R-:W-:Y:S01]  /*63f0*/  FMUL.FTZ R16, R25, UR28 ;  /* 0x0000001c19107c20 */ /* 0x000fe20008410000 */
[----:B------:R-:W-:-:S04]  /*6400*/  FMUL.FTZ R17, R26, UR28 ;  /* 0x0000001c1a117c20 */ /* 0x000fc80008410000 */
[----:B------:R-:W-:Y:S01]  /*6410*/  HMMA.16816.F32 R136, R20, R182, R136 ;  /* 0x000000b61488723c */ /* 0x000fe20000001888 */
[----:B------:R-:W-:Y:S01]  /*6420*/  FMUL.FTZ R4, R27, UR28 ;  /* 0x0000001c1b047c20 */ /* 0x000fe20008410000 */
[----:B------:R-:W3:Y:S01]  /*6430*/  MUFU.TANH R17, R17 ;  /* 0x0000001100117308 */ /* 0x000ee20000002400 */
[----:B------:R-:W4:Y:S01]  /*6440*/  LDSM.16.M88.4 R24, [R192+0x5800] ;  /* 0x00580000c018783b */ /* 0x000f220000000200 */
[----:B------:R-:W-:-:S04]  /*6450*/  DEPBAR.LE SB0, 0x0 ;  /* 0x000080000000791a */ /* 0x000fc80000000000 */
[C---:B------:R-:W-:Y:S02]  /*6460*/  HMMA.16816.F32 R168, R20.reuse, R6, R168 ;  /* 0x0000000614a8723c */ /* 0x040fe400000018a8 */
[----:B------:R-:W3:Y:S02]  /*6470*/  MUFU.TANH R16, R16 ;  /* 0x0000001000107308 */ /* 0x000ee40000002400 */
[----:B------:R-:W-:Y:S02]  /*6480*/  FMUL.FTZ R5, R140, UR28 ;  /* 0x0000001c8c057c20 */ /* 0x000fe40008410000 */
[C---:B-1----:R-:W-:Y:S01]  /*6490*/  HMMA.16816.F32 R164, R20.reuse, R28, R164 ;  /* 0x0000001c14a4723c */ /* 0x042fe200000018a4 */
[----:B------:R-:W-:Y:S01]  /*64a0*/  FMUL.FTZ R7, R142, UR28 ;  /* 0x0000001c8e077c20 */ /* 0x000fe20008410000 */
[----:B------:R-:W-:Y:S02]  /*64b0*/  FMUL.FTZ R6, R141, UR28 ;  /* 0x0000001c8d067c20 */ /* 0x000fe40008410000 */
[----:B------:R-:W1:Y:S02]  /*64c0*/  MUFU.TANH R4, R4 ;  /* 0x0000000400047308 */ /* 0x000e640000002400 */
[----:B------:R-:W-:Y:S06]  /*64d0*/  HMMA.16816.F32 R176, R20, R30, R176 ;  /* 0x0000001e14b0723c */ /* 0x000fec00000018b0 */
[C---:B------:R-:W-:Y:S01]  /*64e0*/  HMMA.16816.F32 R136, R8.reuse, R18, R136 ;  /* 0x000000120888723c */ /* 0x040fe20000001888 */
[----:B------:R-:W-:Y:S01]  /*64f0*/  IMAD.U32 R21, RZ, RZ, UR21 ;  /* 0x00000015ff157e24 */ /* 0x000fe2000f8e00ff */
[----:B------:R-:W1:Y:S04]  /*6500*/  MUFU.TANH R5, R5 ;  /* 0x0000000500057308 */ /* 0x000e680000002400 */
[----:B------:R-:W-:Y:S01]  /*6510*/  HMMA.16816.F32 R172, R8, R148, R172 ;  /* 0x0000009408ac723c */ /* 0x000fe200000018ac */
[----:B------:R-:W-:-:S03]  /*6520*/  FMUL.FTZ R18, R143, UR28 ;  /* 0x0000001c8f127c20 */ /* 0x000fc60008410000 */
[----:B------:R-:W1:Y:S02]  /*6530*/  MUFU.TANH R7, R7 ;  /* 0x0000000700077308 */ /* 0x000e640000002400 */
[C---:B------:R-:W-:Y:S06]  /*6540*/  HMMA.16816.F32 R168, R8.reuse, R150, R168 ;  /* 0x0000009608a8723c */ /* 0x040fec00000018a8 */
[C---:B----4-:R-:W-:Y:S01]  /*6550*/  HMMA.16816.F32 R164, R8.reuse, R24, R164 ;  /* 0x0000001808a4723c */ /* 0x050fe200000018a4 */
[----:B------:R-:W4:Y:S05]  /*6560*/  MUFU.TANH R6, R6 ;  /* 0x0000000600067308 */ /* 0x000f2a0000002400 */
[----:B------:R-:W-:Y:S01]  /*6570*/  HMMA.16816.F32 R176, R8, R26, R176 ;  /* 0x0000001a08b0723c */ /* 0x000fe200000018b0 */
[----:B------:R-:W-:Y:S01]  /*6580*/  FMUL.FTZ R19, R136, UR28 ;  /* 0x0000001c88137c20 */ /* 0x000fe20008410000 */
[----:B------:R-:W-:Y:S01]  /*6590*/  FMUL.FTZ R23, R138, UR28 ;  /* 0x0000001c8a177c20 */ /* 0x000fe20008410000 */
[----:B------:R-:W4:Y:S01]  /*65a0*/  MUFU.TANH R18, R18 ;  /* 0x0000001200127308 */ /* 0x000f220000002400 */
[----:B------:R-:W-:-:S02]  /*65b0*/  FMUL.FTZ R20, R137, UR28 ;  /* 0x0000001c89147c20 */ /* 0x000fc40008410000 */
[----:B------:R-:W-:Y:S01]  /*65c0*/  FMUL.FTZ R24, R172, UR28 ;  /* 0x0000001cac187c20 */ /* 0x000fe20008410000 */
[----:B------:R-:W-:Y:S02]  /*65d0*/  IMAD R9, R21, 0x40, R218 ;  /* 0x0000004015097824 */ /* 0x000fe400078e02da */
[----:B------:R-:W-:Y:S01]  /*65e0*/  FMUL.FTZ R8, R14, UR28 ;  /* 0x0000001c0e087c20 */ /* 0x000fe20008410000 */
[----:B------:R-:W-:Y:S01]  /*65f0*/  FMUL.FTZ R10, R139, UR28 ;  /* 0x0000001c8b0a7c20 */ /* 0x000fe20008410000 */
[----:B------:R-:W-:Y:S01]  /*6600*/  FMUL.FTZ R25, R174, UR28 ;  /* 0x0000001cae197c20 */ /* 0x000fe20008410000 */
[C---:B------:R-:W-:Y:S01]  /*6610*/  VIADD R27, R9.reuse, 0x1 ;  /* 0x00000001091b7836 */ /* 0x040fe20000000000 */
[----:B------:R-:W4:Y:S01]  /*6620*/  MUFU.TANH R19, R19 ;  /* 0x0000001300137308 */ /* 0x000f220000002400 */
[----:B------:R-:W-:Y:S02]  /*6630*/  VIADD R21, R9, 0x8 ;  /* 0x0000000809157836 */ /* 0x000fe40000000000 */
[----:B------:R-:W-:Y:S01]  /*6640*/  FMUL.FTZ R11, R173, UR28 ;  /* 0x0000001cad0b7c20 */ /* 0x000fe20008410000 */
[----:B------:R-:W-:Y:S01]  /*6650*/  FMUL.FTZ R175, R175, UR28 ;  /* 0x0000001cafaf7c20 */ /* 0x000fe20008410000 */
[----:B------:R-:W-:Y:S01]  /*6660*/  ISETP.GE.AND P0, PT, R27, R222, PT ;  /* 0x000000de1b00720c */ /* 0x000fe20003f06270 */
[----:B------:R-:W-:Y:S01]  /*6670*/  FMUL.FTZ R169, R169, UR28 ;  /* 0x0000001ca9a97c20 */ /* 0x000fe20008410000 */
[----:B------:R-:W-:Y:S01]  /*6680*/  ISETP.GE.AND P2, PT, R27, R2, PT ;  /* 0x000000021b00720c */ /* 0x000fe20003f46270 */
[----:B------:R-:W-:Y:S01]  /*6690*/  FMUL.FTZ R171, R171, UR28 ;  /* 0x0000001cabab7c20 */ /* 0x000fe20008410000 */
[----:B------:R-:W-:Y:S01]  /*66a0*/  I2FP.F32.S32 R27, R27 ;  /* 0x0000001b001b7245 */ /* 0x000fe20000201400 */
[----:B------:R-:W4:Y:S01]  /*66b0*/  MUFU.TANH R23, R23 ;  /* 0x0000001700177308 */ /* 0x000f220000002400 */
[C---:B------:R-:W-:Y:S01]  /*66c0*/  ISETP.GE.AND P6, PT, R21.reuse, R222, PT ;  /* 0x000000de1500720c */ /* 0x040fe20003fc6270 */
[----:B------:R-:W-:Y:S01]  /*66d0*/  FMUL.FTZ R170, R170, UR28 ;  /* 0x0000001caaaa7c20 */ /* 0x000fe20008410000 */
[----:B------:R-:W-:Y:S01]  /*66e0*/  ISETP.GE.AND P1, PT, R21, R2, PT ;  /* 0x000000021500720c */ /* 0x000fe20003f26270 */
[C---:B------:R-:W-:Y:S01]  /*66f0*/  FFMA.FTZ R12, R27.reuse, UR5, R12 ;  /* 0x000000051b0c7c23 */ /* 0x040fe2000801000c */
[----:B------:R-:W-:Y:S01]  /*6700*/  I2FP.F32.S32 R14, R21 ;  /* 0x00000015000e7245 */ /* 0x000fe20000201400 */
[----:B-----5:R-:W-:Y:S01]  /*6710*/  FFMA.FTZ R21, R27, UR5, R13 ;  /* 0x000000051b157c23 */ /* 0x020fe2000801000d */
[----:B------:R-:W-:Y:S01]  /*6720*/  VIADD R13, R9, 0x9 ;  /* 0x00000009090d7836 */ /* 0x000fe20000000000 */
[----:B------:R-:W5:Y:S01]  /*6730*/  MUFU.TANH R20, R20 ;  /* 0x0000001400147308 */ /* 0x000f620000002400 */
[----:B------:R-:W-:Y:S01]  /*6740*/  FSEL R22, R12, -INF , !P0 ;  /* 0xff8000000c167808 */ /* 0x000fe20004000000 */
[C---:B--2---:R-:W-:Y:S01]  /*6750*/  FFMA.FTZ R26, R14.reuse, UR5, R15 ;  /* 0x000000050e1a7c23 */ /* 0x044fe2000801000f */
[----:B------:R-:W-:Y:S01]  /*6760*/  FSEL R21, R21, -INF , !P2 ;  /* 0xff80000015157808 */ /* 0x000fe20005000000 */
[----:B------:R-:W-:Y:S01]  /*6770*/  VIADD R15, R9, 0x10 ;  /* 0x00000010090f7836 */ /* 0x000fe20000000000 */
[C---:B------:R-:W-:Y:S01]  /*6780*/  ISETP.GE.AND P0, PT, R13.reuse, R222, PT ;  /* 0x000000de0d00720c */ /* 0x040fe20003f06270 */
[----:B---3--:R-:W-:Y:S01]  /*6790*/  FFMA.FTZ R17, R14, UR5, R17 ;  /* 0x000000050e117c23 */ /* 0x008fe20008010011 */
[----:B------:R-:W-:Y:S01]  /*67a0*/  ISETP.GE.AND P2, PT, R13, R2, PT ;  /* 0x000000020d00720c */ /* 0x000fe20003f46270 */
[----:B------:R-:W-:Y:S01]  /*67b0*/  VIADD R27, R9, 0x11 ;  /* 0x00000011091b7836 */ /* 0x000fe20000000000 */
[----:B------:R-:W-:Y:S01]  /*67c0*/  I2FP.F32.S32 R13, R13 ;  /* 0x0000000d000d7245 */ /* 0x000fe20000201400 */
[----:B------:R-:W2:Y:S01]  /*67d0*/  MUFU.TANH R10, R10 ;  /* 0x0000000a000a7308 */ /* 0x000ea20000002400 */
[----:B------:R-:W-:Y:S01]  /*67e0*/  FSEL R14, R26, -INF , !P6 ;  /* 0xff8000001a0e7808 */ /* 0x000fe20007000000 */
[----:B------:R-:W-:Y:S01]  /*67f0*/  FMUL.FTZ R168, R168, UR28 ;  /* 0x0000001ca8a87c20 */ /* 0x000fe20008410000 */
[----:B------:R-:W-:Y:S01]  /*6800*/  I2FP.F32.S32 R26, R15 ;  /* 0x0000000f001a7245 */ /* 0x000fe20000201400 */
[C---:B------:R-:W-:Y:S01]  /*6810*/  FFMA.FTZ R16, R13.reuse, UR5, R16 ;  /* 0x000000050d107c23 */ /* 0x040fe20008010010 */
[----:B-1----:R-:W-:Y:S01]  /*6820*/  FFMA.FTZ R4, R13, UR5, R4 ;  /* 0x000000050d047c23 */ /* 0x002fe20008010004 */
[----:B------:R-:W-:Y:S01]  /*6830*/  FSEL R17, R17, -INF , !P1 ;  /* 0xff80000011117808 */ /* 0x000fe20004800000 */
[----:B------:R-:W-:Y:S01]  /*6840*/  FMUL.FTZ R165, R165, UR28 ;  /* 0x0000001ca5a57c20 */ /* 0x000fe20008410000 */
[C---:B------:R-:W-:Y:S01]  /*6850*/  ISETP.GE.AND P6, PT, R15.reuse, R222, PT ;  /* 0x000000de0f00720c */ /* 0x040fe20003fc6270 */
[C---:B------:R-:W-:Y:S01]  /*6860*/  FFMA.FTZ R148, R26.reuse, UR5, R5 ;  /* 0x000000051a947c23 */ /* 0x040fe20008010005 */
[----:B------:R-:W-:Y:S01]  /*6870*/  ISETP.GE.AND P1, PT, R15, R2, PT ;  /* 0x000000020f00720c */ /* 0x000fe20003f26270 */
[----:B------:R-:W-:Y:S01]  /*6880*/  FFMA.FTZ R7, R26, UR5, R7 ;  /* 0x000000051a077c23 */ /* 0x000fe20008010007 */
[----:B------:R-:W-:Y:S01]  /*6890*/  FSEL R16, R16, -INF , !P0 ;  /* 0xff80000010107808 */ /* 0x000fe20004000000 */
[----:B------:R-:W-:Y:S01]  /*68a0*/  VIADD R5, R9, 0x18 ;  /* 0x0000001809057836 */ /* 0x000fe20000000000 */
[----:B------:R-:W-:Y:S01]  /*68b0*/  FSEL R15, R4, -INF , !P2 ;  /* 0xff800000040f7808 */ /* 0x000fe20005000000 */
[----:B------:R-:W1:Y:S01]  /*68c0*/  MUFU.TANH R24, R24 ;  /* 0x0000001800187308 */ /* 0x000e620000002400 */
[----:B------:R-:W-:Y:S01]  /*68d0*/  ISETP.GE.AND P0, PT, R27, R222, PT ;  /* 0x000000de1b00720c */ /* 0x000fe20003f06270 */
[----:B------:R-:W-:Y:S01]  /*68e0*/  FMUL.FTZ R167, R167, UR28 ;  /* 0x0000001ca7a77c20 */ /* 0x000fe20008410000 */
[----:B------:R-:W-:Y:S01]  /*68f0*/  ISETP.GE.AND P2, PT, R27, R2, PT ;  /* 0x000000021b00720c */ /* 0x000fe20003f46270 */
[----:B------:R-:W-:Y:S01]  /*6900*/  FMUL.FTZ R164, R164, UR28 ;  /* 0x0000001ca4a47c20 */ /* 0x000fe20008410000 */
[----:B------:R-:W-:Y:S01]  /*6910*/  I2FP.F32.S32 R27, R27 ;  /* 0x0000001b001b7245 */ /* 0x000fe20000201400 */
[----:B------:R-:W-:Y:S01]  /*6920*/  FMUL.FTZ R166, R166, UR28 ;  /* 0x0000001ca6a67c20 */ /* 0x000fe20008410000 */
[----:B------:R-:W-:Y:S01]  /*6930*/  FSEL R148, R148, -INF , !P6 ;  /* 0xff80000094947808 */ /* 0x000fe20007000000 */
[----:B------:R-:W3:Y:S01]  /*6940*/  MUFU.TANH R25, R25 ;  /* 0x0000001900197308 */ /* 0x000ee20000002400 */
[----:B------:R-:W-:Y:S01]  /*6950*/  FSEL R135, R7, -INF , !P1 ;  /* 0xff80000007877808 */ /* 0x000fe20004800000 */
[----:B----4-:R-:W-:Y:S01]  /*6960*/  FFMA.FTZ R6, R27, UR5, R6 ;  /* 0x000000051b067c23 */ /* 0x010fe20008010006 */
[----:B------:R-:W-:Y:S01]  /*6970*/  ISETP.GE.AND P6, PT, R5, R222, PT ;  /* 0x000000de0500720c */ /* 0x000fe20003fc6270 */
[----:B------:R-:W-:Y:S01]  /*6980*/  FFMA.FTZ R18, R27, UR5, R18 ;  /* 0x000000051b127c23 */ /* 0x000fe20008010012 */
[----:B------:R-:W-:Y:S01]  /*6990*/  ISETP.GE.AND P1, PT, R5, R2, PT ;  /* 0x000000020500720c */ /* 0x000fe20003f26270 */
[C---:B------:R-:W-:Y:S01]  /*69a0*/  VIADD R7, R9.reuse, 0x20 ;  /* 0x0000002009077836 */ /* 0x040fe20000000000 */
[----:B------:R-:W-:Y:S01]  /*69b0*/  I2FP.F32.S32 R26, R5 ;  /* 0x00000005001a7245 */ /* 0x000fe20000201400 */
[----:B------:R-:W-:Y:S01]  /*69c0*/  VIADD R5, R9, 0x19 ;  /* 0x0000001909057836 */ /* 0x000fe20000000000 */
[----:B------:R-:W-:Y:S01]  /*69d0*/  FSEL R138, R6, -INF , !P0 ;  /* 0xff800000068a7808 */ /* 0x000fe20004000000 */
[----:B------:R-:W4:Y:S01]  /*69e0*/  MUFU.TANH R11, R11 ;  /* 0x0000000b000b7308 */ /* 0x000f220000002400 */
[----:B------:R-:W-:Y:S01]  /*69f0*/  FSEL R133, R18, -INF , !P2 ;  /* 0xff80000012857808 */ /* 0x000fe20005000000 */
[C---:B------:R-:W-:Y:S01]  /*6a00*/  FFMA.FTZ R19, R26.reuse, UR5, R19 ;  /* 0x000000051a137c23 */ /* 0x040fe20008010013 */
[----:B------:R-:W-:Y:S01]  /*6a10*/  FFMA.FTZ R23, R26, UR5, R23 ;  /* 0x000000051a177c23 */ /* 0x000fe20008010017 */
[----:B------:R-:W-:Y:S01]  /*6a20*/  ISETP.GE.AND P0, PT, R5, R222, PT ;  /* 0x000000de0500720c */ /* 0x000fe20003f06270 */
[----:B------:R-:W-:Y:S01]  /*6a30*/  FMUL.FTZ R179, R179, UR28 ;  /* 0x0000001cb3b37c20 */ /* 0x000fe20008410000 */
[----:B------:R-:W-:Y:S01]  /*6a40*/  ISETP.GE.AND P2, PT, R5, R2, PT ;  /* 0x000000020500720c */ /* 0x000fe20003f46270 */
[----:B------:R-:W-:Y:S01]  /*6a50*/  FMUL.FTZ R177, R177, UR28 ;  /* 0x0000001cb1b17c20 */ /* 0x000fe20008410000 */
[----:B------:R-:W4:Y:S01]  /*6a60*/  MUFU.TANH R12, R175 ;  /* 0x000000af000c7308 */ /* 0x000f220000002400 */
[----:B------:R-:W-:-:S02]  /*6a70*/  I2FP.F32.S32 R5, R5 ;  /* 0x0000000500057245 */ /* 0x000fc40000201400 */
[----:B------:R-:W-:Y:S02]  /*6a80*/  FSEL R136, R19, -INF , !P6 ;  /* 0xff80000013887808 */ /* 0x000fe40007000000 */
[----:B------:R-:W-:Y:S01]  /*6a90*/  FSEL R151, R23, -INF , !P1 ;  /* 0xff80000017977808 */ /* 0x000fe20004800000 */
[----:B-----5:R-:W-:Y:S01]  /*6aa0*/  FFMA.FTZ R20, R5, UR5, R20 ;  /* 0x0000000505147c23 */ /* 0x020fe20008010014 */
[----:B------:R-:W-:Y:S01]  /*6ab0*/  ISETP.GE.AND P6, PT, R7, R222, PT ;  /* 0x000000de0700720c */ /* 0x000fe20003fc6270 */
[----:B--2---:R-:W-:Y:S01]  /*6ac0*/  FFMA.FTZ R10, R5, UR5, R10 ;  /* 0x00000005050a7c23 */ /* 0x004fe2000801000a */
[----:B------:R-:W-:Y:S01]  /*6ad0*/  ISETP.GE.AND P1, PT, R7, R2, PT ;  /* 0x000000020700720c */ /* 0x000fe20003f26270 */
[----:B------:R-:W-:Y:S01]  /*6ae0*/  VIADD R5, R9, 0x21 ;  /* 0x0000002109057836 */ /* 0x000fe20000000000 */
[----:B------:R-:W-:Y:S01]  /*6af0*/  I2FP.F32.S32 R7, R7 ;  /* 0x0000000700077245 */ /* 0x000fe20000201400 */
[----:B------:R-:W2:Y:S01]  /*6b00*/  MUFU.TANH R4, R169 ;  /* 0x000000a900047308 */ /* 0x000ea20000002400 */
[----:B------:R-:W-:-:S02]  /*6b10*/  FSEL R149, R10, -INF , !P2 ;  /* 0xff8000000a957808 */ /* 0x000fc40005000000 */
[----:B------:R-:W-:Y:S01]  /*6b20*/  I2FP.F32.S32 R6, R5 ;  /* 0x0000000500067245 */ /* 0x000fe20000201400 */
[C---:B-1----:R-:W-:Y:S01]  /*6b30*/  FFMA.FTZ R24, R7.reuse, UR5, R24 ;  /* 0x0000000507187c23 */ /* 0x042fe20008010018 */
[----:B---3--:R-:W-:Y:S01]  /*6b40*/  FFMA.FTZ R25, R7, UR5, R25 ;  /* 0x0000000507197c23 */ /* 0x008fe20008010019 */
[----:B------:R-:W-:Y:S01]  /*6b50*/  VIADD R7, R9, 0x28 ;  /* 0x0000002809077836 */ /* 0x000fe20000000000 */
[----:B------:R-:W-:Y:S01]  /*6b60*/  FSEL R134, R20, -INF , !P0 ;  /* 0xff80000014867808 */ /* 0x000fe20004000000 */
[----:B----4-:R-:W-:Y:S01]  /*6b70*/  FFMA.FTZ R11, R6, UR5, R11 ;  /* 0x00000005060b7c23 */ /* 0x010fe2000801000b */
[----:B------:R-:W-:Y:S01]  /*6b80*/  FSEL R146, R24, -INF , !P6 ;  /* 0xff80000018927808 */ /* 0x000fe20007000000 */
[----:B------:R-:W-:Y:S01]  /*6b90*/  FFMA.FTZ R12, R6, UR5, R12 ;  /* 0x00000005060c7c23 */ /* 0x000fe2000801000c */
[----:B------:R-:W-:Y:S01]  /*6ba0*/  FSEL R147, R25, -INF , !P1 ;  /* 0xff80000019937808 */ /* 0x000fe20004800000 */
[----:B------:R-:W1:Y:S01]  /*6bb0*/  MUFU.TANH R171, R171 ;  /* 0x000000ab00ab7308 */ /* 0x000e620000002400 */
[C---:B------:R-:W-:Y:S01]  /*6bc0*/  ISETP.GE.AND P6, PT, R7.reuse, R222, PT ;  /* 0x000000de0700720c */ /* 0x040fe20003fc6270 */
[----:B------:R-:W-:Y:S01]  /*6bd0*/  FMUL.FTZ R6, R176, UR28 ;  /* 0x0000001cb0067c20 */ /* 0x000fe20008410000 */
[----:B------:R-:W-:-:S02]  /*6be0*/  ISETP.GE.AND P1, PT, R7, R2, PT ;  /* 0x000000020700720c */ /* 0x000fc40003f26270 */
[----:B------:R-:W-:Y:S01]  /*6bf0*/  I2FP.F32.S32 R10, R7 ;  /* 0x00000007000a7245 */ /* 0x000fe20000201400 */
[----:B------:R-:W-:Y:S01]  /*6c00*/  VIADD R7, R9, 0x29 ;  /* 0x0000002909077836 */ /* 0x000fe20000000000 */
[C---:B------:R-:W-:Y:S01]  /*6c10*/  ISETP.GE.AND P0, PT, R5.reuse, R222, PT ;  /* 0x000000de0500720c */ /* 0x040fe20003f06270 */
[----:B------:R-:W3:Y:S01]  /*6c20*/  MUFU.TANH R13, R168 ;  /* 0x000000a8000d7308 */ /* 0x000ee20000002400 */
[----:B------:R-:W-:Y:S02]  /*6c30*/  ISETP.GE.AND P2, PT, R5, R2, PT ;  /* 0x000000020500720c */ /* 0x000fe40003f46270 */
[----:B------:R-:W-:Y:S01]  /*6c40*/  FSEL R144, R11, -INF , !P0 ;  /* 0xff8000000b907808 */ /* 0x000fe20004000000 */
[----:B------:R-:W-:Y:S01]  /*6c50*/  VIADD R11, R9, 0x31 ;  /* 0x00000031090b7836 */ /* 0x000fe20000000000 */
[----:B------:R-:W-:Y:S02]  /*6c60*/  FSEL R145, R12, -INF , !P2 ;  /* 0xff8000000c917808 */ /* 0x000fe40005000000 */
[C---:B------:R-:W-:Y:S01]  /*6c70*/  ISETP.GE.AND P0, PT, R7.reuse, R222, PT ;  /* 0x000000de0700720c */ /* 0x040fe20003f06270 */
[----:B------:R-:W4:Y:S01]  /*6c80*/  MUFU.TANH R170, R170 ;  /* 0x000000aa00aa7308 */ /* 0x000f220000002400 */
[----:B------:R-:W-:-:S02]  /*6c90*/  ISETP.GE.AND P2, PT, R7, R2, PT ;  /* 0x000000020700720c */ /* 0x000fc40003f46270 */
[----:B------:R-:W-:-:S05]  /*6ca0*/  I2FP.F32.S32 R7, R7 ;  /* 0x0000000700077245 */ /* 0x000fca0000201400 */
[----:B------:R-:W5:Y:S01]  /*6cb0*/  MUFU.TANH R165, R165 ;  /* 0x000000a500a57308 */ /* 0x000f620000002400 */
[C---:B--2---:R-:W-:Y:S01]  /*6cc0*/  FFMA.FTZ R4, R7.reuse, UR5, R4 ;  /* 0x0000000507047c23 */ /* 0x044fe20008010004 */
[----:B-1----:R-:W-:Y:S01]  /*6cd0*/  FFMA.FTZ R141, R7, UR5, R171 ;  /* 0x00000005078d7c23 */ /* 0x002fe200080100ab */
[----:B---3--:R-:W-:Y:S01]  /*6ce0*/  FFMA.FTZ R142, R10, UR5, R13 ;  /* 0x000000050a8e7c23 */ /* 0x008fe2000801000d */
[C---:B------:R-:W-:Y:S02]  /*6cf0*/  VIADD R13, R9.reuse, 0x30 ;  /* 0x00000030090d7836 */ /* 0x040fe40000000000 */
[----:B------:R-:W-:Y:S01]  /*6d00*/  FSEL R140, R4, -INF , !P0 ;  /* 0xff800000048c7808 */ /* 0x000fe20004000000 */
[----:B------:R-:W-:Y:S01]  /*6d10*/  VIADD R7, R9, 0x38 ;  /* 0x0000003809077836 */ /* 0x000fe20000000000 */
[----:B------:R-:W1:Y:S01]  /*6d20*/  MUFU.TANH R5, R167 ;  /* 0x000000a700057308 */ /* 0x000e620000002400 */
[----:B------:R-:W-:Y:S01]  /*6d30*/  I2FP.F32.S32 R4, R11 ;  /* 0x0000000b00047245 */ /* 0x000fe20000201400 */
[----:B----4-:R-:W-:Y:S01]  /*6d40*/  FFMA.FTZ R143, R10, UR5, R170 ;  /* 0x000000050a8f7c23 */ /* 0x010fe200080100aa */
[----:B------:R-:W-:Y:S01]  /*6d50*/  FMUL.FTZ R10, R178, UR28 ;  /* 0x0000001cb20a7c20 */ /* 0x000fe20008410000 */
[----:B------:R-:W-:-:S02]  /*6d60*/  ISETP.GE.AND P0, PT, R11, R222, PT ;  /* 0x000000de0b00720c */ /* 0x000fc40003f06270 */
[----:B------:R-:W-:Y:S02]  /*6d70*/  FSEL R141, R141, -INF , !P2 ;  /* 0xff8000008d8d7808 */ /* 0x000fe40005000000 */
[----:B------:R-:W2:Y:S01]  /*6d80*/  MUFU.TANH R164, R164 ;  /* 0x000000a400a47308 */ /* 0x000ea20000002400 */
[----:B-----5:R-:W-:Y:S01]  /*6d90*/  FFMA.FTZ R165, R4, UR5, R165 ;  /* 0x0000000504a57c23 */ /* 0x020fe200080100a5 */
[----:B------:R-:W-:Y:S02]  /*6da0*/  ISETP.GE.AND P2, PT, R11, R2, PT ;  /* 0x000000020b00720c */ /* 0x000fe40003f46270 */
[----:B------:R-:W-:Y:S02]  /*6db0*/  FSEL R142, R142, -INF , !P6 ;  /* 0xff8000008e8e7808 */ /* 0x000fe40007000000 */
[----:B------:R-:W-:Y:S02]  /*6dc0*/  FSEL R143, R143, -INF , !P1 ;  /* 0xff8000008f8f7808 */ /* 0x000fe40004800000 */
[----:B------:R-:W3:Y:S01]  /*6dd0*/  MUFU.TANH R166, R166 ;  /* 0x000000a600a67308 */ /* 0x000ee20000002400 */
[----:B-1----:R-:W-:Y:S01]  /*6de0*/  FFMA.FTZ R5, R4, UR5, R5 ;  /* 0x0000000504057c23 */ /* 0x002fe20008010005 */
[C---:B------:R-:W-:Y:S01]  /*6df0*/  ISETP.GE.AND P6, PT, R13.reuse, R222, PT ;  /* 0x000000de0d00720c */ /* 0x040fe20003fc6270 */
[----:B------:R-:W-:Y:S01]  /*6e00*/  BAR.SYNC.DEFER_BLOCKING 0x0 ;  /* 0x0000000000007b1d */ /* 0x000fe20000010000 */
[----:B------:R-:W-:-:S02]  /*6e10*/  ISETP.GE.AND P1, PT, R13, R2, PT ;  /* 0x000000020d00720c */ /* 0x000fc40003f26270 */
[----:B------:R-:W-:Y:S02]  /*6e20*/  I2FP.F32.S32 R13, R13 ;  /* 0x0000000d000d7245 */ /* 0x000fe40000201400 */
[----:B------:R-:W-:Y:S01]  /*6e30*/  FSEL R168, R165, -INF , !P0 ;  /* 0xff800000a5a87808 */ /* 0x000fe20004000000 */
[----:B------:R-:W1:Y:S01]  /*6e40*/  MUFU.TANH R6, R6 ;  /* 0x0000000600067308 */ /* 0x000e620000002400 */
[----:B------:R-:W-:Y:S01]  /*6e50*/  FSEL R165, R5, -INF , !P2 ;  /* 0xff80000005a57808 */ /* 0x000fe20005000000 */
[----:B--2---:R-:W-:Y:S01]  /*6e60*/  FFMA.FTZ R164, R13, UR5, R164 ;  /* 0x000000050da47c23 */ /* 0x004fe200080100a4 */
[----:B------:R-:W-:Y:S02]  /*6e70*/  I2FP.F32.S32 R5, R9 ;  /* 0x0000000900057245 */ /* 0x000fe40000201400 */
[-C--:B------:R-:W-:Y:S02]  /*6e80*/  ISETP.GE.AND P0, PT, R9, R222.reuse, PT ;  /* 0x000000de0900720c */ /* 0x080fe40003f06270 */
[----:B------:R-:W-:Y:S01]  /*6e90*/  FSEL R172, R164, -INF , !P6 ;  /* 0xff800000a4ac7808 */ /* 0x000fe20007000000 */
[----:B------:R-:W2:Y:S01]  /*6ea0*/  MUFU.TANH R10, R10 ;  /* 0x0000000a000a7308 */ /* 0x000ea20000002400 */
[----:B---3--:R-:W-:Y:S01]  /*6eb0*/  FFMA.FTZ R166, R13, UR5, R166 ;  /* 0x000000050da67c23 */ /* 0x008fe200080100a6 */
[----:B------:R-:W-:Y:S01]  /*6ec0*/  FFMA.FTZ R0, R5, UR5, R0 ;  /* 0x0000000505007c23 */ /* 0x000fe20008010000 */
[----:B------:R-:W-:-:S02]  /*6ed0*/  ISETP.GE.AND P6, PT, R7, R222, PT ;  /* 0x000000de0700720c */ /* 0x000fc40003fc6270 */
[CC--:B------:R-:W-:Y:S01]  /*6ee0*/  ISETP.GE.AND P2, PT, R9.reuse, R2.reuse, PT ;  /* 0x000000020900720c */ /* 0x0c0fe20003f46270 */
[----:B------:R-:W-:Y:S01]  /*6ef0*/  VIADD R9, R9, 0x39 ;  /* 0x0000003909097836 */ /* 0x000fe20000000000 */
[----:B------:R-:W-:Y:S01]  /*6f00*/  FSEL R167, R166, -INF , !P1 ;  /* 0xff800000a6a77808 */ /* 0x000fe20004800000 */
[----:B------:R-:W3:Y:S01]  /*6f10*/  MUFU.TANH R8, R8 ;  /* 0x0000000800087308 */ /* 0x000ee20000002400 */
[----:B------:R-:W-:Y:S02]  /*6f20*/  ISETP.GE.AND P1, PT, R7, R2, PT ;  /* 0x000000020700720c */ /* 0x000fe40003f26270 */
[----:B------:R-:W-:Y:S02]  /*6f30*/  I2FP.F32.S32 R7, R7 ;  /* 0x0000000700077245 */ /* 0x000fe40000201400 */
[----:B------:R-:W-:Y:S02]  /*6f40*/  FSEL R0, R0, -INF , !P0 ;  /* 0xff80000000007808 */ /* 0x000fe40004000000 */
[----:B------:R-:W-:Y:S01]  /*6f50*/  PLOP3.LUT P0, PT, PT, PT, UP0, 0x80, 0x0 ;  /* 0x000000000000781c */ /* 0x000fe20003f0f008 */
[----:B------:R-:W4:Y:S01]  /*6f60*/  MUFU.TANH R4, R177 ;  /* 0x000000b100047308 */ /* 0x000f220000002400 */
[C---:B-1----:R-:W-:Y:S01]  /*6f70*/  FFMA.FTZ R6, R7.reuse, UR5, R6 ;  /* 0x0000000507067c23 */ /* 0x042fe20008010006 */
[----:B--2---:R-:W-:Y:S01]  /*6f80*/  FFMA.FTZ R10, R7, UR5, R10 ;  /* 0x00000005070a7c23 */ /* 0x004fe2000801000a */
[----:B------:R-:W-:-:S03]  /*6f90*/  I2FP.F32.S32 R7, R9 ;  /* 0x0000000900077245 */ /* 0x000fc60000201400 */
[----:B------:R-:W-:Y:S02]  /*6fa0*/  FSEL R166, R6, -INF , !P6 ;  /* 0xff80000006a67808 */ /* 0x000fe40007000000 */
[----:B------:R-:W1:Y:S01]  /*6fb0*/  MUFU.TANH R179, R179 ;  /* 0x000000b300b37308 */ /* 0x000e620000002400 */
[----:B------:R-:W-:Y:S01]  /*6fc0*/  FSEL R163, R10, -INF , !P1 ;  /* 0xff8000000aa37808 */ /* 0x000fe20004800000 */
[----:B---3--:R-:W-:Y:S01]  /*6fd0*/  FFMA.FTZ R8, R5, UR5, R8 ;  /* 0x0000000505087c23 */ /* 0x008fe20008010008 */
[C---:B------:R-:W-:Y:S02]  /*6fe0*/  ISETP.GE.AND P6, PT, R9.reuse, R222, PT ;  /* 0x000000de0900720c */ /* 0x040fe40003fc6270 */
[----:B------:R-:W-:Y:S02]  /*6ff0*/  ISETP.GE.AND P1, PT, R9, R2, PT ;  /* 0x000000020900720c */ /* 0x000fe40003f26270 */
[----:B------:R-:W-:Y:S01]  /*7000*/  FSEL R19, R8, -INF , !P2 ;  /* 0xff80000008137808 */ /* 0x000fe20005000000 */
[----:B----4-:R-:W-:-:S05]  /*7010*/  FFMA.FTZ R4, R7, UR5, R4 ;  /* 0x0000000507047c23 */ /* 0x010fca0008010004 */
[----:B------:R-:W-:Y:S01]  /*7020*/  FSEL R164, R4, -INF , !P6 ;  /* 0xff80000004a47808 */ /* 0x000fe20007000000 */
[----:B-1----:R-:W-:-:S05]  /*7030*/  FFMA.FTZ R161, R7, UR5, R179 ;  /* 0x0000000507a17c23 */ /* 0x002fca00080100b3 */
        /* <DEDUP_REMOVED lines=65> */
.L_x_288:
[----:B------:R-:W-:Y:S05]  /*7450*/  BSYNC B0 ;  /* 0x0000000000007941 */ /* 0x000fea0003800000 */
.L_x_287:
[----:B------:R-:W0:Y:S02]  /*7460*/  LDGDEPBAR ;  /* 0x00000000000079af */ /* 0x000e240000000000 */
.L_x_286:
[----:B-12---:R-:W-:Y:S01]  /*7470*/  FMNMX.FTZ R5, R132, R0, !PT ;  /* 0x0000000084057209 */ /* 0x006fe20007810000 */
        /* <DEDUP_REMOVED lines=57> */
[--C-:B------:R-:W-:Y:S01]  /*7810*/  FFMA.FTZ R170, R148, UR19, -R169.reuse ;  /* 0x0000001394aa7c23 */ /* 0x100fe200080108a9 */
        /* <DEDUP_REMOVED lines=24> */
[----:B------:R-:W3:Y:S01]  /*79a0*/  MUFU.EX2 R155, R155 ;  /* 0x0000009b009b7308 */ /* 0x000ee20000000800 */
[----:B--2---:R-:W-:Y:S01]  /*79b0*/  F2FP.F16.F32.PACK_AB R4, R157, R158 ;  /* 0x0000009e9d04723e */ /* 0x004fe200000000ff */
[----:B------:R-:W-:Y:S01]  /*79c0*/  FFMA.FTZ R182, R140, UR19, -R169 ;  /* 0x000000138cb67c23 */ /* 0x000fe200080108a9 */
[--C-:B------:R-:W-:Y:S01]  /*79d0*/  FFMA.FTZ R209, R143, UR19, -R162.reuse ;  /* 0x000000138fd17c23 */ /* 0x100fe200080108a2 */
[--C-:B------:R-:W-:Y:S01]  /*79e0*/  FFMA.FTZ R210, R141, UR19, -R162.reuse ;  /* 0x000000138dd27c23 */ /* 0x100fe200080108a2 */
[----:B------:R-:W-:Y:S01]  /*79f0*/  LDSM.16.MT88.4 R148, [R196+0x13000] ;  /* 0x01300000c494783b */ /* 0x000fe20000004200 */
[--C-:B------:R-:W-:Y:S01]  /*7a00*/  FFMA.FTZ R165, R165, UR19, -R162.reuse ;  /* 0x00000013a5a57c23 */ /* 0x100fe200080108a2 */
[----:B------:R-:W-:Y:S01]  /*7a10*/  FFMA.FTZ R163, R163, UR19, -R162 ;  /* 0x00000013a3a37c23 */ /* 0x000fe200080108a2 */
[----:B------:R-:W-:Y:S01]  /*7a20*/  MUFU.EX2 R154, R154 ;  /* 0x0000009a009a7308 */ /* 0x000fe20000000800 */
[----:B------:R-:W-:Y:S07]  /*7a30*/  LDSM.16.MT88.4 R140, [R198+0x15000] ;  /* 0x01500000c68c783b */ /* 0x000fee0000004200 */
        /* <DEDUP_REMOVED lines=353> */
[----:B------:R-:W-:Y:S01]  /*9050*/  @!P4 LDGSTS.E.BYPASS.LTC128B.128 [R207+0x14000], desc[UR22][R12.64+0x80] ;  /* 0x140000800ccfcfae */ /* 0x000fe2000b901d56 */
        /* <DEDUP_REMOVED lines=227> */
[----:B------:R-:W-:Y:S01]  /*9e90*/  I2FP.F32.S32 R14, R23 ;  /* 0x00000017000e7245 */ /* 0x000fe20000201400 */
[----:B------:R-:W-:Y:S01]  /*9ea0*/  FMUL.FTZ R160, R160, UR28 ;  /* 0x0000001ca0a07c20 */ /* 0x000fe20008410000 */
[----:B------:R-:W-:Y:S01]  /*9eb0*/  ISETP.GE.AND P6, PT, R23, R222, PT ;  /* 0x000000de1700720c */ /* 0x000fe20003fc6270 */
[C---:B------:R-:W-:Y:S01]  /*9ec0*/  FFMA.FTZ R12, R27.reuse, UR5, R12 ;  /* 0x000000051b0c7c23 */ /* 0x040fe2000801000c */
[----:B-----5:R-:W-:Y:S01]  /*9ed0*/  FFMA.FTZ R27, R27, UR5, R13 ;  /* 0x000000051b1b7c23 */ /* 0x020fe2000801000d */
[----:B------:R-:W-:-:S02]  /*9ee0*/  VIADD R13, R9, 0x9 ;  /* 0x00000009090d7836 */ /* 0x000fc40000000000 */
[C---:B--2---:R-:W-:Y:S01]  /*9ef0*/  FFMA.FTZ R22, R14.reuse, UR5, R15 ;  /* 0x000000050e167c23 */ /* 0x044fe2000801000f */
[----:B------:R-:W-:Y:S01]  /*9f00*/  ISETP.GE.AND P1, PT, R23, R2, PT ;  /* 0x000000021700720c */ /* 0x000fe20003f26270 */
[----:B---3--:R-:W-:Y:S01]  /*9f10*/  FFMA.FTZ R23, R14, UR5, R17 ;  /* 0x000000050e177c23 */ /* 0x008fe20008010011 */
[----:B------:R-:W-:Y:S01]  /*9f20*/  FSEL R15, R27, -INF , !P2 ;  /* 0xff8000001b0f7808 */ /* 0x000fe20005000000 */
[----:B------:R-:W-:Y:S01]  /*9f30*/  VIADD R17, R9, 0x10 ;  /* 0x0000001009117836 */ /* 0x000fe20000000000 */
[----:B------:R-:W-:Y:S01]  /*9f40*/  I2FP.F32.S32 R27, R13 ;  /* 0x0000000d001b7245 */ /* 0x000fe20000201400 */
[----:B------:R-:W2:Y:S01]  /*9f50*/  MUFU.TANH R10, R10 ;  /* 0x0000000a000a7308 */ /* 0x000ea20000002400 */
[----:B------:R-:W-:Y:S01]  /*9f60*/  FSEL R14, R12, -INF , !P0 ;  /* 0xff8000000c0e7808 */ /* 0x000fe20004000000 */
[----:B------:R-:W-:Y:S01]  /*9f70*/  FMUL.FTZ R162, R162, UR28 ;  /* 0x0000001ca2a27c20 */ /* 0x000fe20008410000 */
[----:B------:R-:W-:Y:S01]  /*9f80*/  ISETP.GE.AND P0, PT, R13, R222, PT ;  /* 0x000000de0d00720c */ /* 0x000fe20003f06270 */
[----:B------:R-:W-:Y:S01]  /*9f90*/  FFMA.FTZ R16, R27, UR5, R16 ;  /* 0x000000051b107c23 */ /* 0x000fe20008010010 */
[----:B------:R-:W-:Y:S01]  /*9fa0*/  ISETP.GE.AND P2, PT, R13, R2, PT ;  /* 0x000000020d00720c */ /* 0x000fe20003f46270 */
[----:B-1----:R-:W-:Y:S01]  /*9fb0*/  FFMA.FTZ R4, R27, UR5, R4 ;  /* 0x000000051b047c23 */ /* 0x002fe20008010004 */
[----:B------:R-:W-:Y:S01]  /*9fc0*/  FSEL R13, R23, -INF , !P1 ;  /* 0xff800000170d7808 */ /* 0x000fe20004800000 */
[----:B------:R-:W-:Y:S01]  /*9fd0*/  VIADD R23, R9, 0x11 ;  /* 0x0000001109177836 */ /* 0x000fe20000000000 */
[----:B------:R-:W-:Y:S01]  /*9fe0*/  FSEL R12, R22, -INF , !P6 ;  /* 0xff800000160c7808 */ /* 0x000fe20007000000 */
[----:B------:R-:W-:Y:S01]  /*9ff0*/  MUFU.TANH R25, R25 ;  /* 0x0000001900197308 */ /* 0x000fe20000002400 */
[----:B------:R-:W-:Y:S01]  /*a000*/  I2FP.F32.S32 R22, R17 ;  /* 0x0000001100167245 */ /* 0x000fe20000201400 */
[----:B------:R-:W-:Y:S01]  /*a010*/  FMUL.FTZ R167, R167, UR28 ;  /* 0x0000001ca7a77c20 */ /* 0x000fe20008410000 */
[----:B------:R-:W-:Y:S01]  /*a020*/  ISETP.GE.AND P6, PT, R17, R222, PT ;  /* 0x000000de1100720c */ /* 0x000fe20003fc6270 */
[----:B------:R-:W-:Y:S01]  /*a030*/  FMUL.FTZ R165, R165, UR28 ;  /* 0x0000001ca5a57c20 */ /* 0x000fe20008410000 */
[----:B------:R-:W-:Y:S01]  /*a040*/  ISETP.GE.AND P1, PT, R17, R2, PT ;  /* 0x000000021100720c */ /* 0x000fe20003f26270 */
[----:B------:R-:W-:Y:S01]  /*a050*/  FFMA.FTZ R26, R22, UR5, R5 ;  /* 0x00000005161a7c23 */ /* 0x000fe20008010005 */
[----:B------:R-:W-:Y:S01]  /*a060*/  FSEL R16, R16, -INF , !P0 ;  /* 0xff80000010107808 */ /* 0x000fe20004000000 */
[----:B------:R-:W-:Y:S01]  /*a070*/  FFMA.FTZ R7, R22, UR5, R7 ;  /* 0x0000000516077c23 */ /* 0x000fe20008010007 */
[----:B------:R-:W-:Y:S01]  /*a080*/  FSEL R17, R4, -INF , !P2 ;  /* 0xff80000004117808 */ /* 0x000fe20005000000 */
[----:B------:R-:W-:Y:S01]  /*a090*/  VIADD R5, R9, 0x18 ;  /* 0x0000001809057836 */ /* 0x000fe20000000000 */
[C---:B------:R-:W-:Y:S01]  /*a0a0*/  ISETP.GE.AND P0, PT, R23.reuse, R222, PT ;  /* 0x000000de1700720c */ /* 0x040fe20003f06270 */
[----:B------:R-:W-:Y:S01]  /*a0b0*/  MUFU.TANH R30, R30 ;  /* 0x0000001e001e7308 */ /* 0x000fe20000002400 */
[----:B------:R-:W-:Y:S01]  /*a0c0*/  ISETP.GE.AND P2, PT, R23, R2, PT ;  /* 0x000000021700720c */ /* 0x000fe20003f46270 */
[----:B------:R-:W-:Y:S01]  /*a0d0*/  FMUL.FTZ R161, R161, UR28 ;  /* 0x0000001ca1a17c20 */ /* 0x000fe20008410000 */
[----:B------:R-:W-:Y:S01]  /*a0e0*/  I2FP.F32.S32 R23, R23 ;  /* 0x0000001700177245 */ /* 0x000fe20000201400 */
[----:B------:R-:W-:Y:S01]  /*a0f0*/  FMUL.FTZ R174, R174, UR28 ;  /* 0x0000001caeae7c20 */ /* 0x000fe20008410000 */
[----:B------:R-:W-:Y:S01]  /*a100*/  FSEL R26, R26, -INF , !P6 ;  /* 0xff8000001a1a7808 */ /* 0x000fe20007000000 */
[----:B------:R-:W-:Y:S01]  /*a110*/  FMUL.FTZ R163, R163, UR28 ;  /* 0x0000001ca3a37c20 */ /* 0x000fe20008410000 */
[----:B------:R-:W-:Y:S01]  /*a120*/  FSEL R27, R7, -INF , !P1 ;  /* 0xff800000071b7808 */ /* 0x000fe20004800000 */
[----:B----4-:R-:W-:Y:S01]  /*a130*/  FFMA.FTZ R6, R23, UR5, R6 ;  /* 0x0000000517067c23 */ /* 0x010fe20008010006 */
[----:B------:R-:W-:Y:S01]  /*a140*/  ISETP.GE.AND P6, PT, R5, R222, PT ;  /* 0x000000de0500720c */ /* 0x000fe20003fc6270 */
[----:B------:R-:W-:Y:S01]  /*a150*/  FFMA.FTZ R23, R23, UR5, R18 ;  /* 0x0000000517177c23 */ /* 0x000fe20008010012 */
[----:B------:R-:W-:Y:S01]  /*a160*/  ISETP.GE.AND P1, PT, R5, R2, PT ;  /* 0x000000020500720c */ /* 0x000fe20003f26270 */
[----:B------:R-:W1:Y:S01]  /*a170*/  MUFU.TANH R20, R20 ;  /* 0x0000001400147308 */ /* 0x000e620000002400 */
[----:B------:R-:W-:Y:S01]  /*a180*/  I2FP.F32.S32 R22, R5 ;  /* 0x0000000500167245 */ /* 0x000fe20000201400 */
[C---:B------:R-:W-:Y:S01]  /*a190*/  VIADD R5, R9.reuse, 0x19 ;  /* 0x0000001909057836 */ /* 0x040fe20000000000 */
[----:B------:R-:W-:Y:S01]  /*a1a0*/  FSEL R24, R6, -INF , !P0 ;  /* 0xff80000006187808 */ /* 0x000fe20004000000 */
[----:B------:R-:W-:Y:S01]  /*a1b0*/  VIADD R7, R9, 0x20 ;  /* 0x0000002009077836 */ /* 0x000fe20000000000 */
[----:B------:R-:W-:Y:S01]  /*a1c0*/  FSEL R23, R23, -INF , !P2 ;  /* 0xff80000017177808 */ /* 0x000fe20005000000 */
[C---:B------:R-:W-:Y:S01]  /*a1d0*/  FFMA.FTZ R19, R22.reuse, UR5, R19 ;  /* 0x0000000516137c23 */ /* 0x040fe20008010013 */
[----:B------:R-:W-:Y:S01]  /*a1e0*/  FFMA.FTZ R21, R22, UR5, R21 ;  /* 0x0000000516157c23 */ /* 0x000fe20008010015 */
[----:B------:R-:W3:Y:S01]  /*a1f0*/  MUFU.TANH R29, R29 ;  /* 0x0000001d001d7308 */ /* 0x000ee20000002400 */
[----:B------:R-:W-:Y:S01]  /*a200*/  ISETP.GE.AND P0, PT, R5, R222, PT ;  /* 0x000000de0500720c */ /* 0x000fe20003f06270 */
[----:B------:R-:W-:Y:S01]  /*a210*/  FMUL.FTZ R175, R175, UR28 ;  /* 0x0000001cafaf7c20 */ /* 0x000fe20008410000 */
[----:B------:R-:W-:Y:S01]  /*a220*/  ISETP.GE.AND P2, PT, R5, R2, PT ;  /* 0x000000020500720c */ /* 0x000fe20003f46270 */
[----:B------:R-:W-:Y:S01]  /*a230*/  FMUL.FTZ R173, R173, UR28 ;  /* 0x0000001cadad7c20 */ /* 0x000fe20008410000 */
[----:B------:R-:W-:-:S02]  /*a240*/  I2FP.F32.S32 R5, R5 ;  /* 0x0000000500057245 */ /* 0x000fc40000201400 */
[----:B------:R-:W-:Y:S01]  /*a250*/  FSEL R22, R19, -INF , !P6 ;  /* 0xff80000013167808 */ /* 0x000fe20007000000 */
[----:B------:R-:W4:Y:S01]  /*a260*/  MUFU.TANH R166, R166 ;  /* 0x000000a600a67308 */ /* 0x000f220000002400 */
[----:B------:R-:W-:Y:S01]  /*a270*/  FSEL R21, R21, -INF , !P1 ;  /* 0xff80000015157808 */ /* 0x000fe20004800000 */
[C---:B--2---:R-:W-:Y:S01]  /*a280*/  FFMA.FTZ R10, R5.reuse, UR5, R10 ;  /* 0x00000005050a7c23 */ /* 0x044fe2000801000a */
[----:B------:R-:W-:Y:S01]  /*a290*/  I2FP.F32.S32 R6, R7 ;  /* 0x0000000700067245 */ /* 0x000fe20000201400 */
[----:B-1----:R-:W-:Y:S01]  /*a2a0*/  FFMA.FTZ R20, R5, UR5, R20 ;  /* 0x0000000505147c23 */ /* 0x002fe20008010014 */
[----:B------:R-:W-:Y:S01]  /*a2b0*/  ISETP.GE.AND P6, PT, R7, R222, PT ;  /* 0x000000de0700720c */ /* 0x000fe20003fc6270 */
[----:B------:R-:W-:Y:S01]  /*a2c0*/  VIADD R5, R9, 0x21 ;  /* 0x0000002109057836 */ /* 0x000fe20000000000 */
[----:B------:R-:W-:Y:S01]  /*a2d0*/  ISETP.GE.AND P1, PT, R7, R2, PT ;  /* 0x000000020700720c */ /* 0x000fe20003f26270 */
[----:B------:R-:W1:Y:S01]  /*a2e0*/  MUFU.TANH R11, R11 ;  /* 0x0000000b000b7308 */ /* 0x000e620000002400 */
[----:B------:R-:W-:-:S02]  /*a2f0*/  VIADD R7, R9, 0x28 ;  /* 0x0000002809077836 */ /* 0x000fc40000000000 */
[C---:B------:R-:W-:Y:S01]  /*a300*/  FFMA.FTZ R168, R6.reuse, UR5, R25 ;  /* 0x0000000506a87c23 */ /* 0x040fe20008010019 */
[----:B------:R-:W-:Y:S01]  /*a310*/  FFMA.FTZ R30, R6, UR5, R30 ;  /* 0x00000005061e7c23 */ /* 0x000fe2000801001e */
[----:B------:R-:W-:Y:S02]  /*a320*/  FSEL R25, R10, -INF , !P2 ;  /* 0xff8000000a197808 */ /* 0x000fe40005000000 */
[----:B------:R-:W-:Y:S01]  /*a330*/  I2FP.F32.S32 R10, R7 ;  /* 0x00000007000a7245 */ /* 0x000fe20000201400 */
[----:B------:R-:W2:Y:S01]  /*a340*/  MUFU.TANH R28, R28 ;  /* 0x0000001c001c7308 */ /* 0x000ea20000002400 */
[----:B------:R-:W-:Y:S02]  /*a350*/  FSEL R168, R168, -INF , !P6 ;  /* 0xff800000a8a87808 */ /* 0x000fe40007000000 */
[----:B------:R-:W-:Y:S01]  /*a360*/  FSEL R177, R30, -INF , !P1 ;  /* 0xff8000001eb17808 */ /* 0x000fe20004800000 */
[C---:B---3--:R-:W-:Y:S01]  /*a370*/  FFMA.FTZ R29, R10.reuse, UR5, R29 ;  /* 0x000000050a1d7c23 */ /* 0x048fe2000801001d */
[C---:B------:R-:W-:Y:S01]  /*a380*/  ISETP.GE.AND P6, PT, R7.reuse, R222, PT ;  /* 0x000000de0700720c */ /* 0x040fe20003fc6270 */
[----:B----4-:R-:W-:Y:S01]  /*a390*/  FFMA.FTZ R166, R10, UR5, R166 ;  /* 0x000000050aa67c23 */ /* 0x010fe200080100a6 */
[----:B------:R-:W-:Y:S01]  /*a3a0*/  ISETP.GE.AND P1, PT, R7, R2, PT ;  /* 0x000000020700720c */ /* 0x000fe20003f26270 */
[----:B------:R-:W3:Y:S01]  /*a3b0*/  MUFU.TANH R160, R160 ;  /* 0x000000a000a07308 */ /* 0x000ee20000002400 */
[----:B------:R-:W-:Y:S01]  /*a3c0*/  I2FP.F32.S32 R6, R5 ;  /* 0x0000000500067245 */ /* 0x000fe20000201400 */
[----:B------:R-:W-:Y:S01]  /*a3d0*/  VIADD R7, R9, 0x30 ;  /* 0x0000003009077836 */ /* 0x000fe20000000000 */
[----:B------:R-:W-:-:S02]  /*a3e0*/  FSEL R20, R20, -INF , !P0 ;  /* 0xff80000014147808 */ /* 0x000fc40004000000 */
[----:B------:R-:W-:Y:S01]  /*a3f0*/  FSEL R176, R29, -INF , !P6 ;  /* 0xff8000001db07808 */ /* 0x000fe20007000000 */
[----:B-1----:R-:W-:Y:S01]  /*a400*/  FFMA.FTZ R11, R6, UR5, R11 ;  /* 0x00000005060b7c23 */ /* 0x002fe2000801000b */
[----:B------:R-:W-:Y:S01]  /*a410*/  FSEL R169, R166, -INF , !P1 ;  /* 0xff800000a6a97808 */ /* 0x000fe20004800000 */
[----:B------:R-:W1:Y:S01]  /*a420*/  MUFU.TANH R162, R162 ;  /* 0x000000a200a27308 */ /* 0x000e620000002400 */
[C---:B------:R-:W-:Y:S01]  /*a430*/  ISETP.GE.AND P0, PT, R5.reuse, R222, PT ;  /* 0x000000de0500720c */ /* 0x040fe20003f06270 */
[----:B--2---:R-:W-:Y:S01]  /*a440*/  FFMA.FTZ R28, R6, UR5, R28 ;  /* 0x00000005061c7c23 */ /* 0x004fe2000801001c */
[----:B------:R-:W-:Y:S01]  /*a450*/  ISETP.GE.AND P2, PT, R5, R2, PT ;  /* 0x000000020500720c */ /* 0x000fe20003f46270 */
[----:B------:R-:W-:Y:S01]  /*a460*/  VIADD R5, R9, 0x29 ;  /* 0x0000002909057836 */ /* 0x000fe20000000000 */
[C---:B------:R-:W-:Y:S01]  /*a470*/  ISETP.GE.AND P6, PT, R7.reuse, R222, PT ;  /* 0x000000de0700720c */ /* 0x040fe20003fc6270 */
[----:B------:R-:W-:Y:S01]  /*a480*/  FMUL.FTZ R6, R172, UR28 ;  /* 0x0000001cac067c20 */ /* 0x000fe20008410000 */
[----:B------:R-:W-:Y:S01]  /*a490*/  ISETP.GE.AND P1, PT, R7, R2, PT ;  /* 0x000000020700720c */ /* 0x000fe20003f26270 */
[----:B------:R-:W2:Y:S01]  /*a4a0*/  MUFU.TANH R4, R165 ;  /* 0x000000a500047308 */ /* 0x000ea20000002400 */
[----:B------:R-:W-:-:S02]  /*a4b0*/  I2FP.F32.S32 R7, R7 ;  /* 0x0000000700077245 */ /* 0x000fc40000201400 */
[----:B------:R-:W-:Y:S01]  /*a4c0*/  FSEL R178, R11, -INF , !P0 ;  /* 0xff8000000bb27808 */ /* 0x000fe20004000000 */
[----:B------:R-:W-:Y:S01]  /*a4d0*/  VIADD R11, R9, 0x31 ;  /* 0x00000031090b7836 */ /* 0x000fe20000000000 */
[----:B------:R-:W-:Y:S01]  /*a4e0*/  FSEL R171, R28, -INF , !P2 ;  /* 0xff8000001cab7808 */ /* 0x000fe20005000000 */
[----:B---3--:R-:W-:Y:S01]  /*a4f0*/  FFMA.FTZ R150, R7, UR5, R160 ;  /* 0x0000000507967c23 */ /* 0x008fe200080100a0 */
[C---:B------:R-:W-:Y:S01]  /*a500*/  ISETP.GE.AND P0, PT, R5.reuse, R222, PT ;  /* 0x000000de0500720c */ /* 0x040fe20003f06270 */
[----:B------:R-:W3:Y:S01]  /*a510*/  MUFU.TANH R167, R167 ;  /* 0x000000a700a77308 */ /* 0x000ee20000002400 */
[----:B------:R-:W-:Y:S01]  /*a520*/  ISETP.GE.AND P2, PT, R5, R2, PT ;  /* 0x000000020500720c */ /* 0x000fe20003f46270 */
[----:B-1----:R-:W-:Y:S01]  /*a530*/  FFMA.FTZ R147, R7, UR5, R162 ;  /* 0x0000000507937c23 */ /* 0x002fe200080100a2 */
[----:B------:R-:W-:Y:S02]  /*a540*/  I2FP.F32.S32 R5, R5 ;  /* 0x0000000500057245 */ /* 0x000fe40000201400 */
[----:B------:R-:W-:-:S02]  /*a550*/  FSEL R150, R150, -INF , !P6 ;  /* 0xff80000096967808 */ /* 0x000fc40007000000 */
[----:B------:R-:W-:Y:S01]  /*a560*/  FSEL R147, R147, -INF , !P1 ;  /* 0xff80000093937808 */ /* 0x000fe20004800000 */
[----:B------:R-:W1:Y:S01]  /*a570*/  MUFU.TANH R6, R6 ;  /* 0x0000000600067308 */ /* 0x000e620000002400 */
[----:B--2---:R-:W-:-:S05]  /*a580*/  FFMA.FTZ R4, R5, UR5, R4 ;  /* 0x0000000505047c23 */ /* 0x004fca0008010004 */
[----:B------:R-:W-:Y:S02]  /*a590*/  FSEL R170, R4, -INF , !P0 ;  /* 0xff80000004aa7808 */ /* 0x000fe40004000000 */
[----:B------:R-:W2:Y:S01]  /*a5a0*/  MUFU.TANH R7, R174 ;  /* 0x000000ae00077308 */ /* 0x000ea20000002400 */
[----:B---3--:R-:W-:Y:S01]  /*a5b0*/  FFMA.FTZ R151, R5, UR5, R167 ;  /* 0x0000000505977c23 */ /* 0x008fe200080100a7 */
[----:B------:R-:W-:Y:S01]  /*a5c0*/  VIADD R5, R9, 0x38 ;  /* 0x0000003809057836 */ /* 0x000fe20000000000 */
[----:B------:R-:W-:Y:S02]  /*a5d0*/  I2FP.F32.S32 R4, R11 ;  /* 0x0000000b00047245 */ /* 0x000fe40000201400 */
[-C--:B------:R-:W-:Y:S01]  /*a5e0*/  ISETP.GE.AND P0, PT, R11, R222.reuse, PT ;  /* 0x000000de0b00720c */ /* 0x080fe20003f06270 */
[----:B------:R-:W-:Y:S01]  /*a5f0*/  BAR.SYNC.DEFER_BLOCKING 0x0 ;  /* 0x0000000000007b1d */ /* 0x000fe20000010000 */
[C---:B------:R-:W-:Y:S02]  /*a600*/  ISETP.GE.AND P6, PT, R5.reuse, R222, PT ;  /* 0x000000de0500720c */ /* 0x040fe40003fc6270 */
[----:B------:R-:W-:-:S02]  /*a610*/  ISETP.GE.AND P1, PT, R5, R2, PT ;  /* 0x000000020500720c */ /* 0x000fc40003f26270 */
[----:B------:R-:W-:Y:S01]  /*a620*/  I2FP.F32.S32 R5, R5 ;  /* 0x0000000500057245 */ /* 0x000fe20000201400 */
[----:B------:R-:W3:Y:S01]  /*a630*/  MUFU.TANH R161, R161 ;  /* 0x000000a100a17308 */ /* 0x000ee20000002400 */
[----:B------:R-:W-:Y:S02]  /*a640*/  FSEL R151, R151, -INF , !P2 ;  /* 0xff80000097977808 */ /* 0x000fe40005000000 */
[----:B------:R-:W-:Y:S01]  /*a650*/  ISETP.GE.AND P2, PT, R11, R2, PT ;  /* 0x000000020b00720c */ /* 0x000fe20003f46270 */
[C---:B-1----:R-:W-:Y:S01]  /*a660*/  FFMA.FTZ R6, R5.reuse, UR5, R6 ;  /* 0x0000000505067c23 */ /* 0x042fe20008010006 */
[----:B--2---:R-:W-:Y:S01]  /*a670*/  FFMA.FTZ R7, R5, UR5, R7 ;  /* 0x0000000505077c23 */ /* 0x004fe20008010007 */
[----:B------:R-:W-:Y:S02]  /*a680*/  I2FP.F32.S32 R5, R9 ;  /* 0x0000000900057245 */ /* 0x000fe40000201400 */
[----:B------:R-:W1:Y:S01]  /*a690*/  MUFU.TANH R163, R163 ;  /* 0x000000a300a37308 */ /* 0x000e620000002400 */
[----:B------:R-:W-:-:S02]  /*a6a0*/  FSEL R146, R6, -INF , !P6 ;  /* 0xff80000006927808 */ /* 0x000fc40007000000 */
[----:B------:R-:W-:Y:S01]  /*a6b0*/  FFMA.FTZ R18, R5, UR5, R3 ;  /* 0x0000000505127c23 */ /* 0x000fe20008010003 */
[----:B------:R-:W-:-:S04]  /*a6c0*/  FSEL R159, R7, -INF , !P1 ;  /* 0xff800000079f7808 */ /* 0x000fc80004800000 */
[----:B------:R-:W2:Y:S01]  /*a6d0*/  MUFU.TANH R8, R8 ;  /* 0x0000000800087308 */ /* 0x000ea20000002400 */
[----:B---3--:R-:W-:-:S05]  /*a6e0*/  FFMA.FTZ R148, R4, UR5, R161 ;  /* 0x0000000504947c23 */ /* 0x008fca00080100a1 */
[----:B------:R-:W-:Y:S02]  /*a6f0*/  FSEL R148, R148, -INF , !P0 ;  /* 0xff80000094947808 */ /* 0x000fe40004000000 */
[----:B------:R-:W3:Y:S01]  /*a700*/  MUFU.TANH R175, R175 ;  /* 0x000000af00af7308 */ /* 0x000ee20000002400 */
[----:B-1----:R-:W-:Y:S01]  /*a710*/  FFMA.FTZ R145, R4, UR5, R163 ;  /* 0x0000000504917c23 */ /* 0x002fe200080100a3 */
[----:B------:R-:W-:-:S04]  /*a720*/  ISETP.GE.AND P0, PT, R9, R222, PT ;  /* 0x000000de0900720c */ /* 0x000fc80003f06270 */
[----:B------:R-:W-:Y:S02]  /*a730*/  FSEL R145, R145, -INF , !P2 ;  /* 0xff80000091917808 */ /* 0x000fe40005000000 */
[----:B------:R-:W1:Y:S01]  /*a740*/  MUFU.TANH R4, R173 ;  /* 0x000000ad00047308 */ /* 0x000e620000002400 */
[C---:B------:R-:W-:Y:S01]  /*a750*/  ISETP.GE.AND P2, PT, R9.reuse, R2, PT ;  /* 0x000000020900720c */ /* 0x040fe20003f46270 */
[----:B------:R-:W-:Y:S01]  /*a760*/  VIADD R9, R9, 0x39 ;  /* 0x0000003909097836 */ /* 0x000fe20000000000 */
[----:B------:R-:W-:Y:S01]  /*a770*/  FSEL R18, R18, -INF , !P0 ;  /* 0xff80000012127808 */ /* 0x000fe20004000000 */
[----:B--2---:R-:W-:Y:S01]  /*a780*/  FFMA.FTZ R8, R5, UR5, R8 ;  /* 0x0000000505087c23 */ /* 0x004fe20008010008 */
[----:B------:R-:W-:Y:S02]  /*a790*/  PLOP3.LUT P0, PT, PT, PT, UP0, 0x80, 0x0 ;  /* 0x000000000000781c */ /* 0x000fe40003f0f008 */
[----:B------:R-:W-:Y:S02]  /*a7a0*/  I2FP.F32.S32 R3, R9 ;  /* 0x0000000900037245 */ /* 0x000fe40000201400 */
[----:B------:R-:W-:-:S02]  /*a7b0*/  ISETP.GE.AND P6, PT, R9, R222, PT ;  /* 0x000000de0900720c */ /* 0x000fc40003fc6270 */
[----:B------:R-:W-:Y:S01]  /*a7c0*/  ISETP.GE.AND P1, PT, R9, R2, PT ;  /* 0x000000020900720c */ /* 0x000fe20003f26270 */
[C---:B---3--:R-:W-:Y:S01]  /*a7d0*/  FFMA.FTZ R157, R3.reuse, UR5, R175 ;  /* 0x00000005039d7c23 */ /* 0x048fe200080100af */
[----:B------:R-:W-:Y:S01]  /*a7e0*/  FSEL R19, R8, -INF , !P2 ;  /* 0xff80000008137808 */ /* 0x000fe20005000000 */
[----:B-1----:R-:W-:-:S03]  /*a7f0*/  FFMA.FTZ R4, R3, UR5, R4 ;  /* 0x0000000503047c23 */ /* 0x002fc60008010004 */
        /* <DEDUP_REMOVED lines=66> */
.L_x_291:
[----:B------:R-:W-:Y:S05]  /*ac20*/  BSYNC B0 ;  /* 0x0000000000007941 */ /* 0x000fea0003800000 */
.L_x_290:
[----:B------:R-:W0:Y:S02]  /*ac30*/  LDGDEPBAR ;  /* 0x00000000000079af */ /* 0x000e240000000000 */
.L_x_289:
        /* <DEDUP_REMOVED lines=90> */
[--C-:B------:R-:W-:Y:S01]  /*b1e0*/  FFMA.FTZ R177, R148, UR19, -R149.reuse ;  /* 0x0000001394b17c23 */ /* 0x100fe20008010895 */
[----:B------:R-:W4:Y:S01]  /*b1f0*/  MUFU.EX2 R135, R135 ;  /* 0x0000008700877308 */ /* 0x000f220000000800 */
[----:B---3--:R-:W-:Y:S01]  /*b200*/  F2FP.F16.F32.PACK_AB R8, R153, R154 ;  /* 0x0000009a9908723e */ /* 0x008fe200000000ff */
[--C-:B------:R-:W-:Y:S01]  /*b210*/  FFMA.FTZ R178, R146, UR19, -R149.reuse ;  /* 0x0000001392b27c23 */ /* 0x100fe20008010895 */
[----:B------:R-:W-:Y:S01]  /*b220*/  FFMA.FTZ R179, R144, UR19, -R149 ;  /* 0x0000001390b37c23 */ /* 0x000fe20008010895 */
[--C-:B------:R-:W-:Y:S01]  /*b230*/  FFMA.FTZ R180, R147, UR19, -R158.reuse ;  /* 0x0000001393b47c23 */ /* 0x100fe2000801089e */
[----:B------:R-:W-:Y:S01]  /*b240*/  LDSM.16.MT88.4 R148, [R196+0x17000] ;  /* 0x01700000c494783b */ /* 0x000fe20000004200 */
[--C-:B------:R-:W-:Y:S01]  /*b250*/  FFMA.FTZ R181, R145, UR19, -R158.reuse ;  /* 0x0000001391b57c23 */ /* 0x100fe2000801089e */
[--C-:B------:R-:W-:Y:S01]  /*b260*/  FFMA.FTZ R159, R159, UR19, -R158.reuse ;  /* 0x000000139f9f7c23 */ /* 0x100fe2000801089e */
[----:B------:R-:W-:Y:S01]  /*b270*/  MUFU.EX2 R134, R134 ;  /* 0x0000008600867308 */ /* 0x000fe20000000800 */
[----:B------:R-:W-:Y:S01]  /*b280*/  FFMA.FTZ R158, R157, UR19, -R158 ;  /* 0x000000139d9e7c23 */ /* 0x000fe2000801089e */
[----:B------:R-:W-:Y:S06]  /*b290*/  LDSM.16.MT88.4 R144, [R200+0x13800] ;  /* 0x01380000c890783b */ /* 0x000fec0000004200 */
        /* <DEDUP_REMOVED lines=307> */
.L_x_285:
[----:B------:R-:W-:-:S12]  /*c5d0*/  UIADD3 UR20, UR21, -0x1, URZ ;  /* 0xffffffff15147890 */ /* 0x000fd8000fffe03f */
.L_x_292:
        /* <DEDUP_REMOVED lines=20> */
.L_x_296:
        /* <DEDUP_REMOVED lines=63> */
.L_x_294:
[----:B------:R-:W-:Y:S01]  /*cb10*/  ISETP.GE.AND P3, PT, R213, UR9, PT ;  /* 0x00000009d5007c0c */ /* 0x000fe2000bf66270 */
[----:B------:R-:W-:Y:S04]  /*cb20*/  DEPBAR.LE SB0, 0x0 ;  /* 0x000080000000791a */ /* 0x000fe80000000000 */
[----:B------:R-:W-:Y:S01]  /*cb30*/  BAR.SYNC.DEFER_BLOCKING 0x0 ;  /* 0x0000000000007b1d */ /* 0x000fe20000010000 */
[----:B------:R-:W-:Y:S01]  /*cb40*/  ISETP.GE.AND P2, PT, R212, UR9, PT ;  /* 0x00000009d4007c0c */ /* 0x000fe2000bf46270 */
[----:B------:R-:W-:Y:S01]  /*cb50*/  USHF.R.S32.HI UR11, URZ, 0x1f, UR20 ;  /* 0x0000001f3f0b7899 */ /* 0x000fe20008011414 */
[----:B------:R-:W-:Y:S01]  /*cb60*/  MOV R229, UR20 ;  /* 0x0000001400e57c02 */ /* 0x000fe20008000f00 */
[----:B------:R-:W-:Y:S04]  /*cb70*/  UIMAD UR10, UR12, UR20, URZ ;  /* 0x000000140c0a72a4 */ /* 0x000fe8000f8e023f */
[----:B------:R-:W-:Y:S01]  /*cb80*/  UIMAD UR10, UR11, UR13, UR10 ;  /* 0x0000000d0b0a72a4 */ /* 0x000fe2000f8e020a */
[----:B------:R-:W-:Y:S03]  /*cb90*/  IMAD.WIDE.U32 R228, R229, UR13, R220 ;  /* 0x0000000de5e47c25 */ /* 0x000fe6000f8e00dc */
[C---:B-1----:R-:W-:Y:S02]  /*cba0*/  @!P4 LEA R230, P0, R228.reuse, R210, 0x1 ;  /* 0x000000d2e4e6c211 */ /* 0x042fe400078008ff */
[----:B------:R-:W-:Y:S02]  /*cbb0*/  IADD3 R222, R229, UR10, RZ ;  /* 0x0000000ae5de7c10 */ /* 0x000fe4000fffe0ff */
[C---:B------:R-:W-:Y:S02]  /*cbc0*/  IADD3 R134, P5, R228.reuse, UR26, RZ ;  /* 0x0000001ae4867c10 */ /* 0x040fe4000ffbe0ff */
        /* <DEDUP_REMOVED lines=51> */
[----:B------:R-:W5:Y:S01]  /*cf00*/  LDSM.16.M88.4 R152, [R205+0xd800] ;  /* 0x00d80000cd98783b */ /* 0x000f620000000200 */
[----:B-1----:R-:W-:Y:S04]  /*cf10*/  IMAD.U32 R3, RZ, RZ, UR20 ;  /* 0x00000014ff037e24 */ /* 0x002fe8000f8e00ff */
[----:B------:R-:W0:Y:S01]  /*cf20*/  LDGDEPBAR ;  /* 0x00000000000079af */ /* 0x000e220000000000 */
[----:B------:R-:W-:Y:S04]  /*cf30*/  LEA R2, R3, R218, 0x6 ;  /* 0x000000da03027211 */ /* 0x000fe800078e30ff */
[----:B------:R-:W-:Y:S01]  /*cf40*/  LDSM.16.M88.4 R156, [R204] ;  /* 0x00000000cc9c783b */ /* 0x000fe20000000200 */
[C---:B------:R-:W-:Y:S01]  /*cf50*/  IADD3 R132, R2.reuse, 0x8, RZ ;  /* 0x0000000802847810 */ /* 0x040fe20007ffe0ff */
[C---:B------:R-:W-:Y:S03]  /*cf60*/  VIADD R134, R2.reuse, 0x1 ;  /* 0x0000000102867836 */ /* 0x040fe60000000000 */
[----:B------:R-:W1:Y:S01]  /*cf70*/  LDSM.16.M88.4 R160, [R203] ;  /* 0x00000000cba0783b */ /* 0x000e620000000200 */
[----:B------:R-:W-:Y:S01]  /*cf80*/  I2FP.F32.S32 R222, R2 ;  /* 0x0000000200de7245 */ /* 0x000fe20000201400 */
[C---:B------:R-:W-:Y:S01]  /*cf90*/  VIADD R133, R2.reuse, 0x21 ;  /* 0x0000002102857836 */ /* 0x040fe20000000000 */
[----:B------:R-:W-:Y:S01]  /*cfa0*/  I2FP.F32.S32 R132, R132 ;  /* 0x0000008400847245 */ /* 0x000fe20000201400 */
[C---:B------:R-:W-:Y:S01]  /*cfb0*/  VIADD R224, R2.reuse, 0x9 ;  /* 0x0000000902e07836 */ /* 0x040fe20000000000 */
[----:B------:R-:W1:Y:S01]  /*cfc0*/  LDSM.16.M88.4 R164, [R195] ;  /* 0x00000000c3a4783b */ /* 0x000e620000000200 */
[----:B------:R-:W-:Y:S02]  /*cfd0*/  I2FP.F32.S32 R134, R134 ;  /* 0x0000008600867245 */ /* 0x000fe40000201400 */
[----:B------:R-:W-:Y:S02]  /*cfe0*/  IADD3 R3, R2, 0x20, RZ ;  /* 0x0000002002037810 */ /* 0x000fe40007ffe0ff */
[----:B------:R-:W1:Y:S01]  /*cff0*/  LDSM.16.M88.4 R168, [R194] ;  /* 0x00000000c2a8783b */ /* 0x000e620000000200 */
[C---:B--2---:R-:W-:Y:S03]  /*d000*/  HMMA.16816.F32 R4, R136.reuse, R140, RZ ;  /* 0x0000008c8804723c */ /* 0x044fe600000018ff */
[----:B------:R-:W-:Y:S01]  /*d010*/  I2FP.F32.S32 R224, R224 ;  /* 0x000000e000e07245 */ /* 0x000fe20000201400 */
        /* <DEDUP_REMOVED lines=166> */
[----:B------:R-:W-:Y:S01]  /*da80*/  FMUL.FTZ R236, R20, UR8 ;  /* 0x0000000814ec7c20 */ /* 0x000fe20008410000 */
[----:B--2---:R-:W-:Y:S01]  /*da90*/  FFMA.FTZ R251, R132, UR5, R251 ;  /* 0x0000000584fb7c23 */ /* 0x004fe200080100fb */
[----:B------:R-:W-:Y:S01]  /*daa0*/  FMUL.FTZ R249, R11, UR8 ;  /* 0x000000080bf97c20 */ /* 0x000fe20008410000 */
[----:B------:R-:W-:Y:S01]  /*dab0*/  FMUL.FTZ R250, R9, UR8 ;  /* 0x0000000809fa7c20 */ /* 0x000fe20008410000 */
[----:B------:R-:W-:Y:S02]  /*dac0*/  VIADD R14, R2, 0x31 ;  /* 0x00000031020e7836 */ /* 0x000fe40000000000 */
[----:B------:R-:W-:Y:S01]  /*dad0*/  FMUL.FTZ R231, R26, UR8 ;  /* 0x000000081ae77c20 */ /* 0x000fe20008410000 */
[C---:B-1----:R-:W-:Y:S02]  /*dae0*/  HMMA.16816.F32 R28, R176.reuse, R136, R28 ;  /* 0x00000088b01c723c */ /* 0x042fe4000000181c */
[----:B------:R-:W1:Y:S01]  /*daf0*/  MUFU.TANH R246, R246 ;  /* 0x000000f600f67308 */ /* 0x000e620000002400 */
[----:B---3--:R-:W-:Y:S01]  /*db00*/  FFMA.FTZ R252, R132, UR5, R252 ;  /* 0x0000000584fc7c23 */ /* 0x008fe200080100fc */
[----:B------:R-:W-:Y:S01]  /*db10*/  IADD3 R132, R2, 0x18, RZ ;  /* 0x0000001802847810 */ /* 0x000fe20007ffe0ff */
[----:B------:R-:W-:Y:S01]  /*db20*/  FMUL.FTZ R232, R24, UR8 ;  /* 0x0000000818e87c20 */ /* 0x000fe20008410000 */
[----:B------:R-:W-:Y:S01]  /*db30*/  FMUL.FTZ R229, R27, UR8 ;  /* 0x000000081be57c20 */ /* 0x000fe20008410000 */
[----:B------:R-:W-:Y:S01]  /*db40*/  FMUL.FTZ R230, R25, UR8 ;  /* 0x0000000819e67c20 */ /* 0x000fe20008410000 */
[----:B------:R-:W-:Y:S04]  /*db50*/  I2FP.F32.S32 R132, R132 ;  /* 0x0000008400847245 */ /* 0x000fe80000201400 */
[----:B------:R-:W2:Y:S01]  /*db60*/  MUFU.TANH R247, R247 ;  /* 0x000000f700f77308 */ /* 0x000ea20000002400 */
[----:B------:R-:W-:Y:S03]  /*db70*/  HMMA.16816.F32 R32, R176, R138, R32 ;  /* 0x0000008ab020723c */ /* 0x000fe60000001820 */
[C---:B----4-:R-:W-:Y:S01]  /*db80*/  FFMA.FTZ R245, R134.reuse, UR5, R245 ;  /* 0x0000000586f57c23 */ /* 0x050fe200080100f5 */
[----:B------:R-:W-:Y:S05]  /*db90*/  I2FP.F32.S32 R14, R14 ;  /* 0x0000000e000e7245 */ /* 0x000fea0000201400 */
[----:B------:R-:W3:Y:S02]  /*dba0*/  MUFU.TANH R248, R248 ;  /* 0x000000f800f87308 */ /* 0x000ee40000002400 */
[----:B-1----:R-:W-:Y:S01]  /*dbb0*/  FFMA.FTZ R246, R134, UR5, R246 ;  /* 0x0000000586f67c23 */ /* 0x002fe200080100f6 */
[----:B------:R-:W-:Y:S01]  /*dbc0*/  IADD3 R134, R2, 0x10, RZ ;  /* 0x0000001002867810 */ /* 0x000fe20007ffe0ff */
[----:B------:R-:W-:Y:S06]  /*dbd0*/  FMUL.FTZ R227, R30, UR8 ;  /* 0x000000081ee37c20 */ /* 0x000fec0008410000 */
[----:B------:R-:W1:Y:S01]  /*dbe0*/  MUFU.TANH R237, R237 ;  /* 0x000000ed00ed7308 */ /* 0x000e620000002400 */
[----:B--2---:R-:W-:Y:S01]  /*dbf0*/  FFMA.FTZ R247, R222, UR5, R247 ;  /* 0x00000005def77c23 */ /* 0x004fe200080100f7 */
[----:B------:R-:W-:Y:S01]  /*dc00*/  I2FP.F32.S32 R134, R134 ;  /* 0x0000008600867245 */ /* 0x000fe20000201400 */
[----:B------:R-:W-:Y:S01]  /*dc10*/  FMUL.FTZ R228, R28, UR8 ;  /* 0x000000081ce47c20 */ /* 0x000fe20008410000 */
[----:B------:R-:W-:Y:S01]  /*dc20*/  FMUL.FTZ R225, R31, UR8 ;  /* 0x000000081fe17c20 */ /* 0x000fe20008410000 */
[----:B------:R-:W-:Y:S05]  /*dc30*/  FMUL.FTZ R226, R29, UR8 ;  /* 0x000000081de27c20 */ /* 0x000fea0008410000 */
[----:B------:R-:W2:Y:S01]  /*dc40*/  MUFU.TANH R238, R238 ;  /* 0x000000ee00ee7308 */ /* 0x000ea20000002400 */
[----:B---3--:R-:W-:Y:S01]  /*dc50*/  FFMA.FTZ R248, R222, UR5, R248 ;  /* 0x00000005def87c23 */ /* 0x008fe200080100f8 */
[----:B------:R-:W-:Y:S02]  /*dc60*/  VIADD R222, R2, 0x11 ;  /* 0x0000001102de7836 */ /* 0x000fe40000000000 */
[----:B------:R-:W-:Y:S03]  /*dc70*/  FMUL.FTZ R34, R34, UR8 ;  /* 0x0000000822227c20 */ /* 0x000fe60008410000 */
[----:B------:R-:W-:Y:S03]  /*dc80*/  I2FP.F32.S32 R222, R222 ;  /* 0x000000de00de7245 */ /* 0x000fe60000201400 */
[----:B------:R-:W3:Y:S01]  /*dc90*/  MUFU.TANH R241, R241 ;  /* 0x000000f100f17308 */ /* 0x000ee20000002400 */
[C---:B-1----:R-:W-:Y:S09]  /*dca0*/  FFMA.FTZ R237, R132.reuse, UR5, R237 ;  /* 0x0000000584ed7c23 */ /* 0x042ff200080100ed */
[----:B------:R-:W1:Y:S01]  /*dcb0*/  MUFU.TANH R244, R244 ;  /* 0x000000f400f47308 */ /* 0x000e620000002400 */
[----:B--2---:R-:W-:Y:S01]  /*dcc0*/  FFMA.FTZ R238, R132, UR5, R238 ;  /* 0x0000000584ee7c23 */ /* 0x004fe200080100ee */
[----:B------:R-:W-:Y:S05]  /*dcd0*/  VIADD R132, R2, 0x19 ;  /* 0x0000001902847836 */ /* 0x000fea0000000000 */
[----:B------:R-:W-:Y:S03]  /*dce0*/  I2FP.F32.S32 R132, R132 ;  /* 0x0000008400847245 */ /* 0x000fe60000201400 */
[----:B------:R-:W2:Y:S01]  /*dcf0*/  MUFU.TANH R243, R243 ;  /* 0x000000f300f37308 */ /* 0x000ea20000002400 */
[C---:B---3--:R-:W-:Y:S09]  /*dd00*/  FFMA.FTZ R241, R134.reuse, UR5, R241 ;  /* 0x0000000586f17c23 */ /* 0x048ff200080100f1 */
[----:B------:R-:W3:Y:S01]  /*dd10*/  MUFU.TANH R242, R242 ;  /* 0x000000f200f27308 */ /* 0x000ee20000002400 */
[----:B-1----:R-:W-:Y:S01]  /*dd20*/  FFMA.FTZ R244, R134, UR5, R244 ;  /* 0x0000000586f47c23 */ /* 0x002fe200080100f4 */
[----:B------:R-:W-:Y:S08]  /*dd30*/  I2FP.F32.S32 R134, R133 ;  /* 0x0000008500867245 */ /* 0x000ff00000201400 */
[----:B------:R-:W1:Y:S01]  /*dd40*/  MUFU.TANH R233, R233 ;  /* 0x000000e900e97308 */ /* 0x000e620000002400 */
[C---:B--2---:R-:W-:Y:S09]  /*dd50*/  FFMA.FTZ R243, R222.reuse, UR5, R243 ;  /* 0x00000005def37c23 */ /* 0x044ff200080100f3 */
[----:B------:R-:W2:Y:S01]  /*dd60*/  MUFU.TANH R234, R234 ;  /* 0x000000ea00ea7308 */ /* 0x000ea20000002400 */
[----:B---3--:R-:W-:Y:S01]  /*dd70*/  FFMA.FTZ R242, R222, UR5, R242 ;  /* 0x00000005def27c23 */ /* 0x008fe200080100f2 */
[----:B------:R-:W-:Y:S02]  /*dd80*/  I2FP.F32.S32 R222, R3 ;  /* 0x0000000300de7245 */ /* 0x000fe40000201400 */
[----:B------:R-:W-:Y:S06]  /*dd90*/  FMNMX.FTZ R3, R248, R135, !PT ;  /* 0x00000087f8037209 */ /* 0x000fec0007810000 */
[----:B------:R-:W3:Y:S01]  /*dda0*/  MUFU.TANH R235, R235 ;  /* 0x000000eb00eb7308 */ /* 0x000ee20000002400 */
[----:B-1----:R-:W-:Y:S01]  /*ddb0*/  FFMA.FTZ R233, R134, UR5, R233 ;  /* 0x0000000586e97c23 */ /* 0x002fe200080100e9 */
[----:B------:R-:W-:Y:S04]  /*ddc0*/  FMNMX.FTZ R3, R246, R3, !PT ;  /* 0x00000003f6037209 */ /* 0x000fe80007810000 */
[----:B------:R-:W-:Y:S04]  /*ddd0*/  FMNMX.FTZ R3, R252, R3, !PT ;  /* 0x00000003fc037209 */ /* 0x000fe80007810000 */
[----:B------:R-:W1:Y:S01]  /*dde0*/  MUFU.TANH R236, R236 ;  /* 0x000000ec00ec7308 */ /* 0x000e620000002400 */
[----:B--2---:R-:W-:Y:S01]  /*ddf0*/  FFMA.FTZ R234, R134, UR5, R234 ;  /* 0x0000000586ea7c23 */ /* 0x004fe200080100ea */
[----:B------:R-:W-:Y:S04]  /*de00*/  FMNMX.FTZ R134, R247, R0, !PT ;  /* 0x00000000f7867209 */ /* 0x000fe80007810000 */
[----:B------:R-:W-:Y:S04]  /*de10*/  FMNMX.FTZ R134, R245, R134, !PT ;  /* 0x00000086f5867209 */ /* 0x000fe80007810000 */
[----:B------:R-:W2:Y:S01]  /*de20*/  MUFU.TANH R239, R239 ;  /* 0x000000ef00ef7308 */ /* 0x000ea20000002400 */
[C---:B---3--:R-:W-:Y:S01]  /*de30*/  FFMA.FTZ R235, R222.reuse, UR5, R235 ;  /* 0x00000005deeb7c23 */ /* 0x048fe200080100eb */
[----:B------:R-:W-:Y:S08]  /*de40*/  FMNMX.FTZ R134, R251, R134, !PT ;  /* 0x00000086fb867209 */ /* 0x000ff00007810000 */
[----:B------:R-:W3:Y:S01]  /*de50*/  MUFU.TANH R240, R240 ;  /* 0x000000f000f07308 */ /* 0x000ee20000002400 */
[----:B-1----:R-:W-:Y:S01]  /*de60*/  FFMA.FTZ R236, R222, UR5, R236 ;  /* 0x00000005deec7c23 */ /* 0x002fe200080100ec */
[----:B------:R-:W-:Y:S04]  /*de70*/  IADD3 R222, R2, 0x28, RZ ;  /* 0x0000002802de7810 */ /* 0x000fe80007ffe0ff */
[----:B------:R-:W-:Y:S04]  /*de80*/  I2FP.F32.S32 R222, R222 ;  /* 0x000000de00de7245 */ /* 0x000fe80000201400 */
[----:B------:R-:W1:Y:S01]  /*de90*/  MUFU.TANH R249, R249 ;  /* 0x000000f900f97308 */ /* 0x000e620000002400 */
[C---:B--2---:R-:W-:Y:S09]  /*dea0*/  FFMA.FTZ R239, R132.reuse, UR5, R239 ;  /* 0x0000000584ef7c23 */ /* 0x044ff200080100ef */
[----:B------:R-:W2:Y:S01]  /*deb0*/  MUFU.TANH R250, R250 ;  /* 0x000000fa00fa7308 */ /* 0x000ea20000002400 */
[----:B---3--:R-:W-:Y:S01]  /*dec0*/  FFMA.FTZ R240, R132, UR5, R240 ;  /* 0x0000000584f07c23 */ /* 0x008fe200080100f0 */
[----:B------:R-:W-:Y:S05]  /*ded0*/  VIADD R132, R2, 0x29 ;  /* 0x0000002902847836 */ /* 0x000fea0000000000 */
[----:B------:R-:W-:Y:S03]  /*dee0*/  I2FP.F32.S32 R132, R132 ;  /* 0x0000008400847245 */ /* 0x000fe60000201400 */
[----:B------:R-:W3:Y:S01]  /*def0*/  MUFU.TANH R231, R231 ;  /* 0x000000e700e77308 */ /* 0x000ee20000002400 */
[C---:B-1----:R-:W-:Y:S09]  /*df00*/  FFMA.FTZ R249, R224.reuse, UR5, R249 ;  /* 0x00000005e0f97c23 */ /* 0x042ff200080100f9 */
[----:B------:R-:W1:Y:S01]  /*df10*/  MUFU.TANH R232, R232 ;  /* 0x000000e800e87308 */ /* 0x000e620000002400 */
[----:B--2---:R-:W-:Y:S01]  /*df20*/  FFMA.FTZ R250, R224, UR5, R250 ;  /* 0x00000005e0fa7c23 */ /* 0x004fe200080100fa */
[----:B------:R-:W-:Y:S04]  /*df30*/  FMUL.FTZ R224, R32, UR8 ;  /* 0x0000000820e07c20 */ /* 0x000fe80008410000 */
[----:B------:R-:W-:Y:S04]  /*df40*/  FMNMX.FTZ R133, R250, R3, !PT ;  /* 0x00000003fa857209 */ /* 0x000fe80007810000 */
[----:B------:R-:W2:Y:S01]  /*df50*/  MUFU.TANH R229, R229 ;  /* 0x000000e500e57308 */ /* 0x000ea20000002400 */
[----:B---3--:R-:W-:Y:S01]  /*df60*/  FFMA.FTZ R231, R222, UR5, R231 ;  /* 0x00000005dee77c23 */ /* 0x008fe200080100e7 */
[----:B------:R-:W-:Y:S01]  /*df70*/  FMNMX.FTZ R9, R244, R133, !PT ;  /* 0x00000085f4097209 */ /* 0x000fe20007810000 */
[----:B------:R-:W-:Y:S03]  /*df80*/  FMUL.FTZ R133, R35, UR8 ;  /* 0x0000000823857c20 */ /* 0x000fe60008410000 */
[----:B------:R-:W-:Y:S04]  /*df90*/  FMNMX.FTZ R9, R242, R9, !PT ;  /* 0x00000009f2097209 */ /* 0x000fe80007810000 */
[----:B------:R-:W3:Y:S01]  /*dfa0*/  MUFU.TANH R230, R230 ;  /* 0x000000e600e67308 */ /* 0x000ee20000002400 */
[----:B-1----:R-:W-:Y:S01]  /*dfb0*/  FFMA.FTZ R232, R222, UR5, R232 ;  /* 0x00000005dee87c23 */ /* 0x002fe200080100e8 */
[----:B------:R-:W-:Y:S04]  /*dfc0*/  FMNMX.FTZ R222, R249, R134, !PT ;  /* 0x00000086f9de7209 */ /* 0x000fe80007810000 */
[----:B------:R-:W-:Y:S01]  /*dfd0*/  FMNMX.FTZ R3, R241, R222, !PT ;  /* 0x000000def1037209 */ /* 0x000fe20007810000 */
[----:B------:R-:W-:Y:S03]  /*dfe0*/  FMUL.FTZ R222, R33, UR8 ;  /* 0x0000000821de7c20 */ /* 0x000fe60008410000 */
[----:B------:R-:W1:Y:S01]  /*dff0*/  MUFU.TANH R227, R227 ;  /* 0x000000e300e37308 */ /* 0x000e620000002400 */
[C---:B--2---:R-:W-:Y:S01]  /*e000*/  FFMA.FTZ R229, R132.reuse, UR5, R229 ;  /* 0x0000000584e57c23 */ /* 0x044fe200080100e5 */
[----:B------:R-:W-:Y:S08]  /*e010*/  FMNMX.FTZ R3, R243, R3, !PT ;  /* 0x00000003f3037209 */ /* 0x000ff00007810000 */
[----:B------:R-:W2:Y:S01]  /*e020*/  MUFU.TANH R228, R228 ;  /* 0x000000e400e47308 */ /* 0x000ea20000002400 */
[----:B---3--:R-:W-:Y:S01]  /*e030*/  FFMA.FTZ R230, R132, UR5, R230 ;  /* 0x0000000584e67c23 */ /* 0x008fe200080100e6 */
[----:B------:R-:W-:Y:S04]  /*e040*/  IADD3 R132, R2, 0x30, RZ ;  /* 0x0000003002847810 */ /* 0x000fe80007ffe0ff */
[----:B------:R-:W-:Y:S04]  /*e050*/  I2FP.F32.S32 R132, R132 ;  /* 0x0000008400847245 */ /* 0x000fe80000201400 */
[----:B------:R-:W3:Y:S01]  /*e060*/  MUFU.TANH R225, R225 ;  /* 0x000000e100e17308 */ /* 0x000ee20000002400 */
[C---:B-1----:R-:W-:Y:S09]  /*e070*/  FFMA.FTZ R227, R132.reuse, UR5, R227 ;  /* 0x0000000584e37c23 */ /* 0x042ff200080100e3 */
[----:B------:R-:W1:Y:S01]  /*e080*/  MUFU.TANH R226, R226 ;  /* 0x000000e200e27308 */ /* 0x000e620000002400 */
[----:B--2---:R-:W-:Y:S01]  /*e090*/  FFMA.FTZ R228, R132, UR5, R228 ;  /* 0x0000000584e47c23 */ /* 0x004fe200080100e4 */
[----:B------:R-:W-:Y:S02]  /*e0a0*/  FMNMX.FTZ R132, R237, R3, !PT ;  /* 0x00000003ed847209 */ /* 0x000fe40007810000 */
[----:B------:R-:W-:Y:S02]  /*e0b0*/  FMNMX.FTZ R3, R238, R9, !PT ;  /* 0x00000009ee037209 */ /* 0x000fe40007810000 */
[----:B------:R-:W-:Y:S02]  /*e0c0*/  FMNMX.FTZ R10, R239, R132, !PT ;  /* 0x00000084ef0a7209 */ /* 0x000fe40007810000 */
[----:B------:R-:W-:Y:S02]  /*e0d0*/  FMNMX.FTZ R132, R240, R3, !PT ;  /* 0x00000003f0847209 */ /* 0x000fe40007810000 */
[----:B------:R-:W2:Y:S01]  /*e0e0*/  MUFU.TANH R134, R34 ;  /* 0x0000002200867308 */ /* 0x000ea20000002400 */
[----:B------:R-:W-:Y:S01]  /*e0f0*/  FMNMX.FTZ R10, R235, R10, !PT ;  /* 0x0000000aeb0a7209 */ /* 0x000fe20007810000 */
[----:B---3--:R-:W-:Y:S01]  /*e100*/  FFMA.FTZ R225, R14, UR5, R225 ;  /* 0x000000050ee17c23 */ /* 0x008fe200080100e1 */
[----:B------:R-:W-:Y:S02]  /*e110*/  FMNMX.FTZ R132, R236, R132, !PT ;  /* 0x00000084ec847209 */ /* 0x000fe40007810000 */
[----:B------:R-:W-:Y:S02]  /*e120*/  FMNMX.FTZ R10, R233, R10, !PT ;  /* 0x0000000ae90a7209 */ /* 0x000fe40007810000 */
[----:B------:R-:W-:Y:S03]  /*e130*/  FMNMX.FTZ R132, R234, R132, !PT ;  /* 0x00000084ea847209 */ /* 0x000fe60007810000 */
[----:B------:R-:W3:Y:S01]  /*e140*/  MUFU.TANH R224, R224 ;  /* 0x000000e000e07308 */ /* 0x000ee20000002400 */
[----:B------:R-:W-:Y:S01]  /*e150*/  FMNMX.FTZ R10, R231, R10, !PT ;  /* 0x0000000ae70a7209 */ /* 0x000fe20007810000 */
[----:B-1----:R-:W-:Y:S01]  /*e160*/  FFMA.FTZ R226, R14, UR5, R226 ;  /* 0x000000050ee27c23 */ /* 0x002fe200080100e2 */
[----:B------:R-:W-:Y:S02]  /*e170*/  FMNMX.FTZ R132, R232, R132, !PT ;  /* 0x00000084e8847209 */ /* 0x000fe40007810000 */
[C---:B------:R-:W-:Y:S01]  /*e180*/  IADD3 R3, R2.reuse, 0x38, RZ ;  /* 0x0000003802037810 */ /* 0x040fe20007ffe0ff */
[----:B------:R-:W-:Y:S01]  /*e190*/  VIADD R2, R2, 0x39 ;  /* 0x0000003902027836 */ /* 0x000fe20000000000 */
[----:B------:R-:W-:Y:S03]  /*e1a0*/  FMNMX.FTZ R10, R229, R10, !PT ;  /* 0x0000000ae50a7209 */ /* 0x000fe60007810000 */
[----:B------:R-:W1:Y:S01]  /*e1b0*/  MUFU.TANH R133, R133 ;  /* 0x0000008500857308 */ /* 0x000e620000002400 */
[----:B------:R-:W-:Y:S02]  /*e1c0*/  FMNMX.FTZ R132, R230, R132, !PT ;  /* 0x00000084e6847209 */ /* 0x000fe40007810000 */
[----:B------:R-:W-:Y:S02]  /*e1d0*/  I2FP.F32.S32 R3, R3 ;  /* 0x0000000300037245 */ /* 0x000fe40000201400 */
[----:B------:R-:W-:Y:S02]  /*e1e0*/  FMNMX.FTZ R10, R227, R10, !PT ;  /* 0x0000000ae30a7209 */ /* 0x000fe40007810000 */
[----:B------:R-:W-:Y:S03]  /*e1f0*/  FMNMX.FTZ R132, R228, R132, !PT ;  /* 0x00000084e4847209 */ /* 0x000fe60007810000 */
[----:B------:R-:W4:Y:S01]  /*e200*/  MUFU.TANH R222, R222 ;  /* 0x000000de00de7308 */ /* 0x000f220000002400 */
[----:B------:R-:W-:Y:S01]  /*e210*/  I2FP.F32.S32 R2, R2 ;  /* 0x0000000200027245 */ /* 0x000fe20000201400 */
[C---:B--2---:R-:W-:Y:S01]  /*e220*/  FFMA.FTZ R134, R3.reuse, UR5, R134 ;  /* 0x0000000503867c23 */ /* 0x044fe20008010086 */
[----:B------:R-:W-:Y:S01]  /*e230*/  FMNMX.FTZ R132, R226, R132, !PT ;  /* 0x00000084e2847209 */ /* 0x000fe20007810000 */
[----:B---3--:R-:W-:Y:S01]  /*e240*/  FFMA.FTZ R224, R3, UR5, R224 ;  /* 0x0000000503e07c23 */ /* 0x008fe200080100e0 */
[----:B------:R-:W-:Y:S01]  /*e250*/  FMNMX.FTZ R3, R225, R10, !PT ;  /* 0x0000000ae1037209 */ /* 0x000fe20007810000 */
[C---:B-1----:R-:W-:Y:S01]  /*e260*/  FFMA.FTZ R133, R2.reuse, UR5, R133 ;  /* 0x0000000502857c23 */ /* 0x042fe20008010085 */
[----:B----4-:R-:W-:Y:S02]  /*e270*/  FFMA.FTZ R222, R2, UR5, R222 ;  /* 0x0000000502de7c23 */ /* 0x010fe400080100de */
[----:B------:R-:W-:Y:S02]  /*e280*/  FMNMX.FTZ R2, R134, R3, !PT ;  /* 0x0000000386027209 */ /* 0x000fe40007810000 */
[----:B------:R-:W-:Y:S02]  /*e290*/  FMNMX.FTZ R3, R224, R132, !PT ;  /* 0x00000084e0037209 */ /* 0x000fe40007810000 */
[----:B------:R-:W-:Y:S02]  /*e2a0*/  FMNMX.FTZ R5, R133, R2, !PT ;  /* 0x0000000285057209 */ /* 0x000fe40007810000 */
[----:B------:R-:W-:Y:S01]  /*e2b0*/  FMNMX.FTZ R17, R222, R3, !PT ;  /* 0x00000003de117209 */ /* 0x000fe20007810000 */
[----:B------:R-:W-:Y:S06]  /*e2c0*/  @P5 BRA `(.L_x_296) ;  /* 0xffffffe400145947 */ /* 0x000fec000383ffff */
.L_x_295:
[----:B--2---:R-:W1:Y:S01]  /*e2d0*/  SHFL.BFLY PT, R2, R5, 0x2, 0x1f ;  /* 0x0c401f0005027f89 */ /* 0x004e6200000e0000 */
[----:B------:R-:W-:Y:S07]  /*e2e0*/  UIADD3 UR20, UR20, -0x1, URZ ;  /* 0xffffffff14147890 */ /* 0x000fee000fffe03f */
[----:B------:R-:W2:Y:S08]  /*e2f0*/  SHFL.BFLY PT, R4, R17, 0x2, 0x1f ;  /* 0x0c401f0011047f89 */ /* 0x000eb000000e0000 */
        /* <DEDUP_REMOVED lines=39> */
[----:B------:R-:W2:Y:S01]  /*e570*/  MUFU.EX2 R2, R5 ;  /* 0x0000000500027308 */ /* 0x000ea20000000800 */
        /* <DEDUP_REMOVED lines=16> */
[C---:B--2---:R-:W-:Y:S01]  /*e680*/  FMUL.FTZ R4, R2.reuse, R128 ;  /* 0x0000008002047220 */ /* 0x044fe20000410000 */
[C---:B------:R-:W-:Y:S01]  /*e690*/  FMUL.FTZ R5, R2.reuse, R129 ;  /* 0x0000008102057220 */ /* 0x040fe20000410000 */
[C---:B------:R-:W-:Y:S01]  /*e6a0*/  FMUL.FTZ R8, R2.reuse, R124 ;  /* 0x0000007c02087220 */ /* 0x040fe20000410000 */
[C---:B------:R-:W-:Y:S01]  /*e6b0*/  FMUL.FTZ R9, R2.reuse, R125 ;  /* 0x0000007d02097220 */ /* 0x040fe20000410000 */
[C---:B------:R-:W-:Y:S01]  /*e6c0*/  FMUL.FTZ R16, R2.reuse, R116 ;  /* 0x0000007402107220 */ /* 0x040fe20000410000 */
[----:B------:R-:W-:Y:S01]  /*e6d0*/  FMUL.FTZ R17, R2, R117 ;  /* 0x0000007502117220 */ /* 0x000fe20000410000 */
[----:B------:R-:W2:Y:S03]  /*e6e0*/  LDSM.16.MT88.4 R124, [R196+0x12000] ;  /* 0x01200000c47c783b */ /* 0x000ea60000004200 */
[----:B------:R-:W-:Y:S01]  /*e6f0*/  MUFU.EX2 R156, R156 ;  /* 0x0000009c009c7308 */ /* 0x000fe20000000800 */
[----:B------:R-:W-:Y:S01]  /*e700*/  FMUL.FTZ R27, R0, R111 ;  /* 0x0000006f001b7220 */ /* 0x000fe20000410000 */
[C---:B------:R-:W-:Y:S01]  /*e710*/  FMUL.FTZ R24, R2.reuse, R108 ;  /* 0x0000006c02187220 */ /* 0x040fe20000410000 */
[----:B------:R-:W-:Y:S01]  /*e720*/  FMUL.FTZ R25, R2, R109 ;  /* 0x0000006d02197220 */ /* 0x000fe20000410000 */
[C---:B------:R-:W-:Y:S01]  /*e730*/  FMUL.FTZ R34, R0.reuse, R102 ;  /* 0x0000006600227220 */ /* 0x040fe20000410000 */
[----:B------:R-:W-:Y:S01]  /*e740*/  FMUL.FTZ R35, R0, R103 ;  /* 0x0000006700237220 */ /* 0x000fe20000410000 */
[C---:B------:R-:W-:Y:S01]  /*e750*/  FMUL.FTZ R32, R2.reuse, R100 ;  /* 0x0000006402207220 */ /* 0x040fe20000410000 */
[----:B------:R-:W3:Y:S03]  /*e760*/  LDSM.16.MT88.4 R116, [R200+0x14000] ;  /* 0x01400000c874783b */ /* 0x000ee60000004200 */
[----:B------:R-:W4:Y:S01]  /*e770*/  MUFU.EX2 R135, R135 ;  /* 0x0000008700877308 */ /* 0x000f220000000800 */
[----:B-1----:R-:W-:Y:S01]  /*e780*/  F2FP.F16.F32.PACK_AB R129, R157, R161 ;  /* 0x000000a19d81723e */ /* 0x002fe200000000ff */
[----:B------:R-:W-:Y:S01]  /*e790*/  FMUL.FTZ R33, R2, R101 ;  /* 0x0000006502217220 */ /* 0x000fe20000410000 */
        /* <DEDUP_REMOVED lines=12> */
[----:B------:R-:W5:Y:S03]  /*e860*/  LDSM.16.MT88.4 R100, [R197+0x14000] ;  /* 0x01400000c564783b */ /* 0x000f660000004200 */
[----:B------:R-:W2:Y:S01]  /*e870*/  MUFU.EX2 R160, R160 ;  /* 0x000000a000a07308 */ /* 0x000ea20000000800 */
[----:B----4-:R-:W-:Y:S01]  /*e880*/  F2FP.F16.F32.PACK_AB R131, R135, R156 ;  /* 0x0000009c8783723e */ /* 0x010fe200000000ff */
        /* <DEDUP_REMOVED lines=14> */
[----:B------:R-:W4:Y:S01]  /*e970*/  MUFU.EX2 R158, R158 ;  /* 0x0000009e009e7308 */ /* 0x000f220000000800 */
[----:B--2---:R-:W-:Y:S01]  /*e980*/  F2FP.F16.F32.PACK_AB R128, R160, R163 ;  /* 0x000000a3a080723e */ /* 0x004fe200000000ff */
        /* <DEDUP_REMOVED lines=15> */
[----:B----4-:R-:W-:Y:S01]  /*ea80*/  F2FP.F16.F32.PACK_AB R130, R158, R159 ;  /* 0x0000009f9e82723e */ /* 0x010fe200000000ff */
        /* <DEDUP_REMOVED lines=8> */
[----:B------:R-:W-:Y:S01]  /*eb10*/  FMUL.FTZ R82, R0, R82 ;  /* 0x0000005200527220 */ /* 0x000fe20000410000 */
[C---:B------:R-:W-:Y:S05]  /*eb20*/  HMMA.16816.F32 R8, R128.reuse, R14, R8 ;  /* 0x0000000e8008723c */ /* 0x040fea0000001808 */
[----:B------:R-:W2:Y:S01]  /*eb30*/  MUFU.EX2 R165, R165 ;  /* 0x000000a500a57308 */ /* 0x000ea20000000800 */
[C---:B------:R-:W-:Y:S01]  /*eb40*/  FMUL.FTZ R12, R2.reuse, R120 ;  /* 0x00000078020c7220 */ /* 0x040fe20000410000 */
[----:B------:R-:W-:Y:S01]  /*eb50*/  FMUL.FTZ R13, R2, R121 ;  /* 0x00000079020d7220 */ /* 0x000fe20000410000 */
[C---:B------:R-:W-:Y:S03]  /*eb60*/  FMUL.FTZ R14, R0.reuse, R122 ;  /* 0x0000007a000e7220 */ /* 0x040fe60000410000 */
[C---:B------:R-:W-:Y:S02]  /*eb70*/  FMUL.FTZ R15, R0.reuse, R123 ;  /* 0x0000007b000f7220 */ /* 0x040fe40000410000 */
        /* <DEDUP_REMOVED lines=9> */
[C---:B------:R-:W-:Y:S01]  /*ec10*/  FMUL.FTZ R85, R2.reuse, R85 ;  /* 0x0000005502557220 */ /* 0x040fe20000410000 */
[C---:B------:R-:W-:Y:S05]  /*ec20*/  HMMA.16816.F32 R16, R128.reuse, R22, R16 ;  /* 0x000000168010723c */ /* 0x040fea0000001810 */
[----:B------:R-:W4:Y:S01]  /*ec30*/  MUFU.EX2 R164, R164 ;  /* 0x000000a400a47308 */ /* 0x000f220000000800 */
[C---:B------:R-:W-:Y:S01]  /*ec40*/  FMUL.FTZ R20, R2.reuse, R112 ;  /* 0x0000007002147220 */ /* 0x040fe20000410000 */
[----:B------:R-:W-:Y:S01]  /*ec50*/  FMUL.FTZ R21, R2, R113 ;  /* 0x0000007102157220 */ /* 0x000fe20000410000 */
[C---:B------:R-:W-:Y:S03]  /*ec60*/  FMUL.FTZ R22, R0.reuse, R114 ;  /* 0x0000007200167220 */ /* 0x040fe60000410000 */
[C---:B------:R-:W-:Y:S02]  /*ec70*/  FMUL.FTZ R23, R0.reuse, R115 ;  /* 0x0000007300177220 */ /* 0x040fe40000410000 */
        /* <DEDUP_REMOVED lines=9> */
[C---:B------:R-:W-:Y:S01]  /*ed10*/  FMUL.FTZ R92, R2.reuse, R92 ;  /* 0x0000005c025c7220 */ /* 0x040fe20000410000 */
[C---:B------:R-:W-:Y:S05]  /*ed20*/  HMMA.16816.F32 R24, R128.reuse, R30, R24 ;  /* 0x0000001e8018723c */ /* 0x040fea0000001818 */
[----:B------:R-:W4:Y:S01]  /*ed30*/  MUFU.EX2 R169, R169 ;  /* 0x000000a900a97308 */ /* 0x000f220000000800 */
[C---:B------:R-:W-:Y:S01]  /*ed40*/  FMUL.FTZ R28, R2.reuse, R104 ;  /* 0x00000068021c7220 */ /* 0x040fe20000410000 */
[----:B------:R-:W-:Y:S01]  /*ed50*/  FMUL.FTZ R29, R2, R105 ;  /* 0x00000069021d7220 */ /* 0x000fe20000410000 */
[C---:B------:R-:W-:Y:S03]  /*ed60*/  FMUL.FTZ R30, R0.reuse, R106 ;  /* 0x0000006a001e7220 */ /* 0x040fe60000410000 */
[----:B------:R-:W-:Y:S02]  /*ed70*/  FMUL.FTZ R31, R0, R107 ;  /* 0x0000006b001f7220 */ /* 0x000fe40000410000 */
[----:B------:R-:W2:Y:S02]  /*ed80*/  LDSM.16.MT88.4 R104, [R196+0x14000] ;  /* 0x01400000c468783b */ /* 0x000ea40000004200 */
[----:B------:R-:W-:Y:S01]  /*ed90*/  MUFU.EX2 R168, R168 ;  /* 0x000000a800a87308 */ /* 0x000fe20000000800 */
[----:B------:R-:W-:Y:S01]  /*eda0*/  FMUL.FTZ R93, R2, R93 ;  /* 0x0000005d025d7220 */ /* 0x000fe20000410000 */
[C---:B------:R-:W-:Y:S01]  /*edb0*/  FMUL.FTZ R98, R0.reuse, R98 ;  /* 0x0000006200627220 */ /* 0x040fe20000410000 */
[----:B------:R-:W-:Y:S01]  /*edc0*/  FMUL.FTZ R99, R0, R99 ;  /* 0x0000006300637220 */ /* 0x000fe20000410000 */
[C---:B------:R-:W-:Y:S03]  /*edd0*/  HMMA.16816.F32 R28, R128.reuse, R124, R28 ;  /* 0x0000007c801c723c */ /* 0x040fe6000000181c */
[C---:B------:R-:W-:Y:S03]  /*ede0*/  FMUL.FTZ R96, R2.reuse, R96 ;  /* 0x0000006002607220 */ /* 0x040fe60000410000 */
[----:B------:R-:W4:Y:S01]  /*edf0*/  MUFU.EX2 R171, R171 ;  /* 0x000000ab00ab7308 */ /* 0x000f220000000800 */
[----:B------:R-:W-:Y:S01]  /*ee00*/  FMUL.FTZ R97, R2, R97 ;  /* 0x0000006102617220 */ /* 0x000fe20000410000 */
[C---:B------:R-:W-:Y:S01]  /*ee10*/  HMMA.16816.F32 R32, R128.reuse, R126, R32 ;  /* 0x0000007e8020723c */ /* 0x040fe20000001820 */
[----:B------:R-:W-:Y:S02]  /*ee20*/  LDSM.16.MT88.4 R124, [R196+0x12800] ;  /* 0x01280000c47c783b */ /* 0x000fe40000004200 */
[--C-:B------:R-:W-:Y:S03]  /*ee30*/  FFMA.FTZ R176, R232, UR4, -R149.reuse ;  /* 0x00000004e8b07c23 */ /* 0x100fe60008010895 */
[C---:B---3--:R-:W-:Y:S02]  /*ee40*/  HMMA.16816.F32 R36, R128.reuse, R116, R36 ;  /* 0x000000748024723c */ /* 0x048fe40000001824 */
[----:B------:R-:W-:Y:S03]  /*ee50*/  MUFU.EX2 R170, R170 ;  /* 0x000000aa00aa7308 */ /* 0x000fe60000000800 */
[--C-:B------:R-:W-:Y:S01]  /*ee60*/  FFMA.FTZ R179, R230, UR4, -R149.reuse ;  /* 0x00000004e6b37c23 */ /* 0x100fe20008010895 */
[C---:B------:R-:W-:Y:S01]  /*ee70*/  HMMA.16816.F32 R40, R128.reuse, R118, R40 ;  /* 0x000000768028723c */ /* 0x040fe20000001828 */
[----:B------:R-:W-:Y:S05]  /*ee80*/  LDSM.16.MT88.4 R116, [R198+0x12800] ;  /* 0x01280000c674783b */ /* 0x000fea0000004200 */
[----:B------:R-:W3:Y:S01]  /*ee90*/  MUFU.EX2 R173, R173 ;  /* 0x000000ad00ad7308 */ /* 0x000ee20000000800 */
[--C-:B------:R-:W-:Y:S01]  /*eea0*/  FFMA.FTZ R178, R227, UR4, -R148.reuse ;  /* 0x00000004e3b27c23 */ /* 0x100fe20008010894 */
[C---:B-1----:R-:W-:Y:S03]  /*eeb0*/  HMMA.16816.F32 R44, R128.reuse, R108, R44 ;  /* 0x0000006c802c723c */ /* 0x042fe6000000182c */
[--C-:B------:R-:W-:Y:S03]  /*eec0*/  FFMA.FTZ R181, R225, UR4, -R148.reuse ;  /* 0x00000004e1b57c23 */ /* 0x100fe60008010894 */
[C---:B------:R-:W-:Y:S01]  /*eed0*/  HMMA.16816.F32 R48, R128.reuse, R110, R48 ;  /* 0x0000006e8030723c */ /* 0x040fe20000001830 */
[----:B------:R-:W1:Y:S01]  /*eee0*/  LDSM.16.MT88.4 R108, [R200+0x16000] ;  /* 0x01600000c86c783b */ /* 0x000e620000004200 */
[----:B------:R-:W-:Y:S03]  /*eef0*/  MUFU.EX2 R172, R172 ;  /* 0x000000ac00ac7308 */ /* 0x000fe60000000800 */
[--C-:B------:R-:W-:Y:S01]  /*ef00*/  FFMA.FTZ R134, R134, UR4, -R148.reuse ;  /* 0x0000000486867c23 */ /* 0x100fe20008010894 */
[C---:B-----5:R-:W-:Y:S06]  /*ef10*/  HMMA.16816.F32 R52, R128.reuse, R100, R52 ;  /* 0x000000648034723c */ /* 0x060fec0000001834 */
[----:B------:R-:W5:Y:S01]  /*ef20*/  MUFU.EX2 R175, R175 ;  /* 0x000000af00af7308 */ /* 0x000f620000000800 */
[----:B------:R-:W-:Y:S01]  /*ef30*/  FFMA.FTZ R148, R133, UR4, -R148 ;  /* 0x0000000485947c23 */ /* 0x000fe20008010894 */
[C---:B------:R-:W-:Y:S01]  /*ef40*/  HMMA.16816.F32 R56, R128.reuse, R102, R56 ;  /* 0x000000668038723c */ /* 0x040fe20000001838 */
[----:B------:R-:W4:Y:S02]  /*ef50*/  LDSM.16.MT88.4 R100, [R198+0x16000] ;  /* 0x01600000c664783b */ /* 0x000f240000004200 */
[--C-:B------:R-:W-:Y:S03]  /*ef60*/  FFMA.FTZ R180, R228, UR4, -R149.reuse ;  /* 0x00000004e4b47c23 */ /* 0x100fe60008010895 */
[C---:B--2---:R-:W-:Y:S02]  /*ef70*/  HMMA.16816.F32 R60, R128.reuse, R104, R60 ;  /* 0x00000068803c723c */ /* 0x044fe4000000183c */
[----:B------:R-:W-:Y:S03]  /*ef80*/  MUFU.EX2 R133, R148 ;  /* 0x0000009400857308 */ /* 0x000fe60000000800 */
[--C-:B------:R-:W-:Y:S01]  /*ef90*/  FFMA.FTZ R183, R226, UR4, -R149.reuse ;  /* 0x00000004e2b77c23 */ /* 0x100fe20008010895 */
[C---:B------:R-:W-:Y:S01]  /*efa0*/  HMMA.16816.F32 R64, R128.reuse, R106, R64 ;  /* 0x0000006a8040723c */ /* 0x040fe20000001840 */
[----:B------:R-:W2:Y:S05]  /*efb0*/  LDSM.16.MT88.4 R104, [R197+0x16000] ;  /* 0x01600000c568783b */ /* 0x000eaa0000004200 */
[----:B------:R-:W-:Y:S01]  /*efc0*/  MUFU.EX2 R174, R174 ;  /* 0x000000ae00ae7308 */ /* 0x000fe20000000800 */
[--C-:B------:R-:W-:Y:S01]  /*efd0*/  FFMA.FTZ R182, R224, UR4, -R149.reuse ;  /* 0x00000004e0b67c23 */ /* 0x100fe20008010895 */
[----:B------:R-:W-:Y:S03]  /*efe0*/  FFMA.FTZ R149, R222, UR4, -R149 ;  /* 0x00000004de957c23 */ /* 0x000fe60008010895 */
[----:B------:R-:W-:Y:S01]  /*eff0*/  FFMA.FTZ R161, R0, R219, R161 ;  /* 0x000000db00a17223 */ /* 0x000fe200000100a1 */
[----:B------:R-:W-:Y:S04]  /*f000*/  MOV R0, R3 ;  /* 0x0000000300007202 */ /* 0x000fe80000000f00 */
[----:B------:R3:W-:Y:S01]  /*f010*/  MUFU.EX2 R225, R149 ;  /* 0x0000009500e17308 */ /* 0x0007e20000000800 */
[----:B------:R-:W-:Y:S01]  /*f020*/  FFMA.FTZ R163, R2, R223, R163 ;  /* 0x000000df02a37223 */ /* 0x000fe200000100a3 */
[----:B------:R-:W-:Y:S03]  /*f030*/  FADD.FTZ R161, R157, R161 ;  /* 0x000000a19da17221 */ /* 0x000fe60000010000 */
[----:B------:R-:W-:Y:S01]  /*f040*/  FADD.FTZ R160, R160, R163 ;  /* 0x000000a3a0a07221 */ /* 0x000fe20000010000 */
[C---:B-1----:R-:W-:Y:S04]  /*f050*/  HMMA.16816.F32 R68, R128.reuse, R108, R68 ;  /* 0x0000006c8044723c */ /* 0x042fe80000001844 */
[----:B------:R-:W1:Y:S01]  /*f060*/  MUFU.EX2 R177, R177 ;  /* 0x000000b100b17308 */ /* 0x000e620000000800 */
[----:B------:R-:W-:Y:S01]  /*f070*/  FADD.FTZ R156, R156, R161 ;  /* 0x000000a19c9c7221 */ /* 0x000fe20000010000 */
[----:B------:R-:W-:Y:S01]  /*f080*/  FADD.FTZ R159, R159, R160 ;  /* 0x000000a09f9f7221 */ /* 0x000fe20000010000 */
[C---:B------:R-:W-:Y:S01]  /*f090*/  HMMA.16816.F32 R72, R128.reuse, R110, R72 ;  /* 0x0000006e8048723c */ /* 0x040fe20000001848 */
[----:B------:R-:W5:Y:S06]  /*f0a0*/  LDSM.16.MT88.4 R108, [R196+0x16000] ;  /* 0x01600000c46c783b */ /* 0x000f6c0000004200 */
[----:B------:R-:W-:Y:S01]  /*f0b0*/  MUFU.EX2 R176, R176 ;  /* 0x000000b000b07308 */ /* 0x000fe20000000800 */
[----:B------:R-:W-:Y:S01]  /*f0c0*/  FADD.FTZ R135, R135, R156 ;  /* 0x0000009c87877221 */ /* 0x000fe20000010000 */
[C---:B----4-:R-:W-:Y:S01]  /*f0d0*/  HMMA.16816.F32 R76, R128.reuse, R100, R76 ;  /* 0x00000064804c723c */ /* 0x050fe2000000184c */
[----:B---3--:R-:W-:Y:S02]  /*f0e0*/  LDSM.16.MT88.4 R148, [R200+0x15800] ;  /* 0x01580000c894783b */ /* 0x008fe40000004200 */
[----:B------:R-:W-:Y:S03]  /*f0f0*/  FADD.FTZ R159, R158, R159 ;  /* 0x0000009f9e9f7221 */ /* 0x000fe60000010000 */
[C---:B------:R-:W-:Y:S02]  /*f100*/  HMMA.16816.F32 R80, R128.reuse, R102, R80 ;  /* 0x000000668050723c */ /* 0x040fe40000001850 */
[----:B------:R-:W3:Y:S03]  /*f110*/  MUFU.EX2 R179, R179 ;  /* 0x000000b300b37308 */ /* 0x000ee60000000800 */
[----:B------:R-:W-:Y:S01]  /*f120*/  F2FP.F16.F32.PACK_AB R101, R165, R162 ;  /* 0x000000a2a565723e */ /* 0x000fe200000000ff */
[C---:B--2---:R-:W-:Y:S06]  /*f130*/  HMMA.16816.F32 R84, R128.reuse, R104, R84 ;  /* 0x000000688054723c */ /* 0x044fec0000001854 */
[----:B------:R-:W-:Y:S01]  /*f140*/  MUFU.EX2 R178, R178 ;  /* 0x000000b200b27308 */ /* 0x000fe20000000800 */
[----:B------:R-:W-:Y:S01]  /*f150*/  F2FP.F16.F32.PACK_AB R103, R164, R167 ;  /* 0x000000a7a467723e */ /* 0x000fe200000000ff */
[C---:B------:R-:W-:Y:S01]  /*f160*/  HMMA.16816.F32 R88, R128.reuse, R106, R88 ;  /* 0x0000006a8058723c */ /* 0x040fe20000001858 */
[----:B------:R-:W2:Y:S02]  /*f170*/  LDSM.16.MT88.4 R104, [R200+0x14800] ;  /* 0x01480000c868783b */ /* 0x000ea40000004200 */
[----:B------:R-:W-:Y:S05]  /*f180*/  F2FP.F16.F32.PACK_AB R100, R169, R166 ;  /* 0x000000a6a964723e */ /* 0x000fea00000000ff */
[----:B------:R-:W4:Y:S03]  /*f190*/  MUFU.EX2 R181, R181 ;  /* 0x000000b500b57308 */ /* 0x000f260000000800 */
[----:B------:R-:W-:Y:S01]  /*f1a0*/  F2FP.F16.F32.PACK_AB R102, R171, R168 ;  /* 0x000000a8ab66723e */ /* 0x000fe200000000ff */
[----:B------:R-:W-:Y:S01]  /*f1b0*/  FADD.FTZ R162, R162, R135 ;  /* 0x00000087a2a27221 */ /* 0x000fe20000010000 */
[----:B------:R-:W-:Y:S01]  /*f1c0*/  MOV R135, R132 ;  /* 0x0000008400877202 */ /* 0x000fe20000000f00 */
[----:B------:R-:W-:Y:S02]  /*f1d0*/  FADD.FTZ R166, R166, R159 ;  /* 0x0000009fa6a67221 */ /* 0x000fe40000010000 */
[----:B------:R-:W-:Y:S02]  /*f1e0*/  FADD.FTZ R162, R165, R162 ;  /* 0x000000a2a5a27221 */ /* 0x000fe40000010000 */
[----:B------:R-:W4:Y:S01]  /*f1f0*/  MUFU.EX2 R134, R134 ;  /* 0x0000008600867308 */ /* 0x000f220000000800 */
[----:B------:R-:W-:Y:S01]  /*f200*/  FADD.FTZ R169, R169, R166 ;  /* 0x000000a6a9a97221 */ /* 0x000fe20000010000 */
[C---:B-----5:R-:W-:Y:S03]  /*f210*/  HMMA.16816.F32 R92, R128.reuse, R108, R92 ;  /* 0x0000006c805c723c */ /* 0x060fe6000000185c */
[----:B------:R-:W-:Y:S01]  /*f220*/  FADD.FTZ R167, R167, R162 ;  /* 0x000000a2a7a77221 */ /* 0x000fe20000010000 */
[----:B------:R-:W-:Y:S04]  /*f230*/  FADD.FTZ R168, R168, R169 ;  /* 0x000000a9a8a87221 */ /* 0x000fe80000010000 */
[----:B------:R-:W-:Y:S01]  /*f240*/  MUFU.EX2 R180, R180 ;  /* 0x000000b400b47308 */ /* 0x000fe20000000800 */
[----:B------:R-:W-:Y:S01]  /*f250*/  HMMA.16816.F32 R96, R128, R110, R96 ;  /* 0x0000006e8060723c */ /* 0x000fe20000001860 */
[----:B------:R-:W5:Y:S02]  /*f260*/  LDSM.16.MT88.4 R108, [R196+0x14800] ;  /* 0x01480000c46c783b */ /* 0x000f640000004200 */
[----:B------:R-:W-:Y:S03]  /*f270*/  FADD.FTZ R167, R164, R167 ;  /* 0x000000a7a4a77221 */ /* 0x000fe60000010000 */
[C---:B------:R-:W-:Y:S03]  /*f280*/  HMMA.16816.F32 R4, R100.reuse, R112, R4 ;  /* 0x000000706404723c */ /* 0x040fe60000001804 */
[----:B------:R-:W4:Y:S01]  /*f290*/  MUFU.EX2 R183, R183 ;  /* 0x000000b700b77308 */ /* 0x000f220000000800 */
[----:B------:R-:W-:Y:S01]  /*f2a0*/  LDSM.16.MT88.4 R128, [R196+0x13000] ;  /* 0x01300000c480783b */ /* 0x000fe20000004200 */
[----:B------:R-:W-:Y:S01]  /*f2b0*/  FADD.FTZ R171, R171, R168 ;  /* 0x000000a8abab7221 */ /* 0x000fe20000010000 */
[C---:B------:R-:W-:Y:S07]  /*f2c0*/  HMMA.16816.F32 R8, R100.reuse, R114, R8 ;  /* 0x000000726408723c */ /* 0x040fee0000001808 */
[----:B------:R-:W4:Y:S01]  /*f2d0*/  MUFU.EX2 R182, R182 ;  /* 0x000000b600b67308 */ /* 0x000f220000000800 */
[----:B------:R-:W1:Y:S01]  /*f2e0*/  LDSM.16.MT88.4 R112, [R200+0x16800] ;  /* 0x01680000c870783b */ /* 0x000e620000004200 */
        /* <DEDUP_REMOVED lines=14> */
[----:B------:R-:W-:Y:S05]  /*f3d0*/  LDSM.16.MT88.4 R136, [R200+0x15000] ;  /* 0x01500000c888783b */ /* 0x000fea0000004200 */
[C---:B------:R-:W-:Y:S06]  /*f3e0*/  HMMA.16816.F32 R52, R100.reuse, R140, R52 ;  /* 0x0000008c6434723c */ /* 0x040fec0000001834 */
[C---:B------:R-:W-:Y:S01]  /*f3f0*/  HMMA.16816.F32 R56, R100.reuse, R142, R56 ;  /* 0x0000008e6438723c */ /* 0x040fe20000001838 */
[----:B------:R-:W-:Y:S05]  /*f400*/  LDSM.16.MT88.4 R140, [R198+0x15000] ;  /* 0x01500000c68c783b */ /* 0x000fea0000004200 */
[C---:B-----5:R-:W-:Y:S06]  /*f410*/  HMMA.16816.F32 R60, R100.reuse, R108, R60 ;  /* 0x0000006c643c723c */ /* 0x060fec000000183c */
[C---:B------:R-:W-:Y:S01]  /*f420*/  HMMA.16816.F32 R64, R100.reuse, R110, R64 ;  /* 0x0000006e6440723c */ /* 0x040fe20000001840 */
[----:B------:R-:W5:Y:S05]  /*f430*/  LDSM.16.MT88.4 R108, [R200+0x13000] ;  /* 0x01300000c86c783b */ /* 0x000f6a0000004200 */
[C---:B-1----:R-:W-:Y:S06]  /*f440*/  HMMA.16816.F32 R68, R100.reuse, R112, R68 ;  /* 0x000000706444723c */ /* 0x042fec0000001844 */
[C---:B------:R-:W-:Y:S01]  /*f450*/  HMMA.16816.F32 R72, R100.reuse, R114, R72 ;  /* 0x000000726448723c */ /* 0x040fe20000001848 */
[----:B------:R-:W1:Y:S05]  /*f460*/  LDSM.16.MT88.4 R112, [R197+0x13000] ;  /* 0x01300000c570783b */ /* 0x000e6a0000004200 */
[C---:B--2---:R-:W-:Y:S06]  /*f470*/  HMMA.16816.F32 R76, R100.reuse, R104, R76 ;  /* 0x00000068644c723c */ /* 0x044fec000000184c */
[C---:B------:R-:W-:Y:S05]  /*f480*/  HMMA.16816.F32 R80, R100.reuse, R106, R80 ;  /* 0x0000006a6450723c */ /* 0x040fea0000001850 */
[----:B------:R-:W-:Y:S01]  /*f490*/  F2FP.F16.F32.PACK_AB R105, R173, R170 ;  /* 0x000000aaad69723e */ /* 0x000fe200000000ff */
[C---:B------:R-:W-:Y:S05]  /*f4a0*/  HMMA.16816.F32 R84, R100.reuse, R116, R84 ;  /* 0x000000746454723c */ /* 0x040fea0000001854 */
[----:B------:R-:W-:Y:S01]  /*f4b0*/  F2FP.F16.F32.PACK_AB R107, R175, R172 ;  /* 0x000000acaf6b723e */ /* 0x000fe200000000ff */
[C---:B------:R-:W-:Y:S01]  /*f4c0*/  HMMA.16816.F32 R88, R100.reuse, R118, R88 ;  /* 0x000000766458723c */ /* 0x040fe20000001858 */
[----:B------:R-:W2:Y:S04]  /*f4d0*/  LDSM.16.MT88.4 R116, [R197+0x15000] ;  /* 0x01500000c574783b */ /* 0x000ea80000004200 */
[----:B------:R-:W-:Y:S01]  /*f4e0*/  F2FP.F16.F32.PACK_AB R104, R177, R174 ;  /* 0x000000aeb168723e */ /* 0x000fe200000000ff */
[C---:B------:R-:W-:Y:S05]  /*f4f0*/  HMMA.16816.F32 R92, R100.reuse, R120, R92 ;  /* 0x00000078645c723c */ /* 0x040fea000000185c */
[----:B---3--:R-:W-:Y:S01]  /*f500*/  F2FP.F16.F32.PACK_AB R106, R179, R176 ;  /* 0x000000b0b36a723e */ /* 0x008fe200000000ff */
[----:B------:R-:W-:Y:S01]  /*f510*/  HMMA.16816.F32 R96, R100, R122, R96 ;  /* 0x0000007a6460723c */ /* 0x000fe20000001860 */
[----:B------:R-:W3:Y:S04]  /*f520*/  LDSM.16.MT88.4 R100, [R200+0x17000] ;  /* 0x01700000c864783b */ /* 0x000ee80000004200 */
[----:B------:R-:W-:Y:S01]  /*f530*/  FADD.FTZ R170, R170, R167 ;  /* 0x000000a7aaaa7221 */ /* 0x000fe20000010000 */
[C---:B-----5:R-:W-:Y:S05]  /*f540*/  HMMA.16816.F32 R4, R104.reuse, R108, R4 ;  /* 0x0000006c6804723c */ /* 0x060fea0000001804 */
[----:B------:R-:W-:Y:S01]  /*f550*/  FADD.FTZ R174, R174, R171 ;  /* 0x000000abaeae7221 */ /* 0x000fe20000010000 */
[C---:B------:R-:W-:Y:S01]  /*f560*/  HMMA.16816.F32 R8, R104.reuse, R110, R8 ;  /* 0x0000006e6808723c */ /* 0x040fe20000001808 */
[----:B------:R-:W5:Y:S04]  /*f570*/  LDSM.16.MT88.4 R108, [R198+0x17000] ;  /* 0x01700000c66c783b */ /* 0x000f680000004200 */
[----:B------:R-:W-:Y:S01]  /*f580*/  FADD.FTZ R173, R173, R170 ;  /* 0x000000aaadad7221 */ /* 0x000fe20000010000 */
[C---:B------:R-:W-:Y:S05]  /*f590*/  HMMA.16816.F32 R12, R104.reuse, R124, R12 ;  /* 0x0000007c680c723c */ /* 0x040fea000000180c */
[----:B------:R-:W-:Y:S01]  /*f5a0*/  FADD.FTZ R177, R177, R174 ;  /* 0x000000aeb1b17221 */ /* 0x000fe20000010000 */
[C---:B------:R-:W-:Y:S01]  /*f5b0*/  HMMA.16816.F32 R16, R104.reuse, R126, R16 ;  /* 0x0000007e6810723c */ /* 0x040fe20000001810 */
[----:B------:R-:W-:Y:S04]  /*f5c0*/  LDSM.16.MT88.4 R124, [R200+0x13800] ;  /* 0x01380000c87c783b */ /* 0x000fe80000004200 */
        /* <DEDUP_REMOVED lines=8> */
[C---:B------:R-:W-:Y:S06]  /*f650*/  HMMA.16816.F32 R32, R104.reuse, R130, R32 ;  /* 0x000000826820723c */ /* 0x040fec0000001820 */
[C---:B------:R-:W-:Y:S06]  /*f660*/  HMMA.16816.F32 R36, R104.reuse, R136, R36 ;  /* 0x000000886824723c */ /* 0x040fec0000001824 */
[C---:B------:R-:W-:Y:S05]  /*f670*/  HMMA.16816.F32 R40, R104.reuse, R138, R40 ;  /* 0x0000008a6828723c */ /* 0x040fea0000001828 */
[----:B----4-:R-:W-:Y:S01]  /*f680*/  F2FP.F16.F32.PACK_AB R137, R181, R178 ;  /* 0x000000b2b589723e */ /* 0x010fe200000000ff */
[C---:B------:R-:W-:Y:S05]  /*f690*/  HMMA.16816.F32 R44, R104.reuse, R140, R44 ;  /* 0x0000008c682c723c */ /* 0x040fea000000182c */
[----:B------:R-:W-:Y:S01]  /*f6a0*/  F2FP.F16.F32.PACK_AB R139, R133, R134 ;  /* 0x00000086858b723e */ /* 0x000fe200000000ff */
[C---:B------:R-:W-:Y:S01]  /*f6b0*/  HMMA.16816.F32 R48, R104.reuse, R142, R48 ;  /* 0x0000008e6830723c */ /* 0x040fe20000001830 */
[----:B------:R-:W-:Y:S04]  /*f6c0*/  LDSM.16.MT88.4 R140, [R197+0x13800] ;  /* 0x01380000c58c783b */ /* 0x000fe80000004200 */
[----:B------:R-:W-:Y:S01]  /*f6d0*/  F2FP.F16.F32.PACK_AB R136, R183, R180 ;  /* 0x000000b4b788723e */ /* 0x000fe200000000ff */
[C---:B--2---:R-:W-:Y:S05]  /*f6e0*/  HMMA.16816.F32 R52, R104.reuse, R116, R52 ;  /* 0x000000746834723c */ /* 0x044fea0000001834 */
        /* <DEDUP_REMOVED lines=9> */
[C---:B---3--:R-:W-:Y:S05]  /*f780*/  HMMA.16816.F32 R68, R104.reuse, R100, R68 ;  /* 0x000000646844723c */ /* 0x048fea0000001844 */
[----:B------:R-:W-:Y:S01]  /*f790*/  FADD.FTZ R183, R183, R180 ;  /* 0x000000b4b7b77221 */ /* 0x000fe20000010000 */
[C---:B------:R-:W-:Y:S01]  /*f7a0*/  HMMA.16816.F32 R72, R104.reuse, R102, R72 ;  /* 0x000000666848723c */ /* 0x040fe20000001848 */
[----:B------:R-:W3:Y:S04]  /*f7b0*/  LDSM.16.MT88.4 R100, [R198+0x13800] ;  /* 0x01380000c664783b */ /* 0x000ee80000004200 */
[----:B------:R-:W-:Y:S01]  /*f7c0*/  FADD.FTZ R134, R134, R181 ;  /* 0x000000b586867221 */ /* 0x000fe20000010000 */
[C---:B-----5:R-:W-:Y:S05]  /*f7d0*/  HMMA.16816.F32 R76, R104.reuse, R108, R76 ;  /* 0x0000006c684c723c */ /* 0x060fea000000184c */
[----:B------:R-:W-:Y:S01]  /*f7e0*/  FADD.FTZ R182, R182, R183 ;  /* 0x000000b7b6b67221 */ /* 0x000fe20000010000 */
[C---:B------:R-:W-:Y:S05]  /*f7f0*/  HMMA.16816.F32 R80, R104.reuse, R110, R80 ;  /* 0x0000006e6850723c */ /* 0x040fea0000001850 */
[----:B------:R-:W-:Y:S01]  /*f800*/  FADD.FTZ R219, R133, R134 ;  /* 0x0000008685db7221 */ /* 0x000fe20000010000 */
[C---:B-1----:R-:W-:Y:S05]  /*f810*/  HMMA.16816.F32 R84, R104.reuse, R112, R84 ;  /* 0x000000706854723c */ /* 0x042fea0000001854 */
[----:B------:R-:W-:Y:S01]  /*f820*/  FADD.FTZ R223, R225, R182 ;  /* 0x000000b6e1df7221 */ /* 0x000fe20000010000 */
[C---:B------:R-:W-:Y:S06]  /*f830*/  HMMA.16816.F32 R88, R104.reuse, R114, R88 ;  /* 0x000000726858723c */ /* 0x040fec0000001858 */
[C---:B--2---:R-:W-:Y:S06]  /*f840*/  HMMA.16816.F32 R92, R104.reuse, R116, R92 ;  /* 0x00000074685c723c */ /* 0x044fec000000185c */
[----:B------:R-:W-:Y:S06]  /*f850*/  HMMA.16816.F32 R96, R104, R118, R96 ;  /* 0x000000766860723c */ /* 0x000fec0000001860 */
[C---:B------:R-:W-:Y:S06]  /*f860*/  HMMA.16816.F32 R128, R136.reuse, R124, R4 ;  /* 0x0000007c8880723c */ /* 0x040fec0000001804 */
[C---:B------:R-:W-:Y:S01]  /*f870*/  HMMA.16816.F32 R124, R136.reuse, R126, R8 ;  /* 0x0000007e887c723c */ /* 0x040fe20000001808 */
[----:B------:R-:W1:Y:S05]  /*f880*/  LDSM.16.MT88.4 R8, [R197+0x15800] ;  /* 0x01580000c508783b */ /* 0x000e6a0000004200 */
[C---:B---3--:R-:W-:Y:S03]  /*f890*/  HMMA.16816.F32 R120, R136.reuse, R100, R12 ;  /* 0x000000648878723c */ /* 0x048fe6000000180c */
[----:B------:R-:W2:Y:S03]  /*f8a0*/  LDSM.16.MT88.4 R12, [R196+0x15800] ;  /* 0x01580000c40c783b */ /* 0x000ea60000004200 */
[C---:B------:R-:W-:Y:S05]  /*f8b0*/  HMMA.16816.F32 R116, R136.reuse, R102, R16 ;  /* 0x000000668874723c */ /* 0x040fea0000001810 */
        /* <DEDUP_REMOVED lines=27> */
.L_x_293:
        /* <DEDUP_REMOVED lines=219> */
.L_x_297:
        /* <DEDUP_REMOVED lines=24> */
.L_x_298:
        /* <DEDUP_REMOVED lines=111> */
.L_x_300:
[----:B------:R-:W-:Y:S05]  /*11090*/  BSYNC B0 ;  /* 0x0000000000007941 */ /* 0x000fea0003800000 */
.L_x_299:
        /* <DEDUP_REMOVED lines=38> */
.L_x_302:
[----:B------:R-:W-:Y:S05]  /*11300*/  BSYNC B0 ;  /* 0x0000000000007941 */ /* 0x000fea0003800000 */
.L_x_301:
        /* <DEDUP_REMOVED lines=24> */
.L_x_304:
[----:B------:R-:W-:Y:S05]  /*11490*/  BSYNC B0 ;  /* 0x0000000000007941 */ /* 0x000fea0003800000 */
.L_x_303:
        /* <DEDUP_REMOVED lines=24> */
.L_x_306:
[----:B------:R-:W-:Y:S05]  /*11620*/  BSYNC B0 ;  /* 0x0000000000007941 */ /* 0x000fea0003800000 */
.L_x_305:
        /* <DEDUP_REMOVED lines=23> */
.L_x_263:
        /* <DEDUP_REMOVED lines=89> */
.L_x_308:
[----:B------:R-:W-:Y:S05]  /*11d30*/  BSYNC B0 ;  /* 0x0000000000007941 */ /* 0x000fea0003800000 */
.L_x_307:
        /* <DEDUP_REMOVED lines=22> */
.L_x_310:
[----:B------:R-:W-:Y:S05]  /*11ea0*/  BSYNC B0 ;  /* 0x0000000000007941 */ /* 0x000fea0003800000 */
.L_x_309:
        /* <DEDUP_REMOVED lines=22> */
.L_x_312:
[----:B------:R-:W-:Y:S05]  /*12010*/  BSYNC B0 ;  /* 0x0000000000007941 */ /* 0x000fea0003800000 */
.L_x_311:
        /* <DEDUP_REMOVED lines=23> */
.L_x_314:
[----:B------:R-:W-:Y:S05]  /*12190*/  BSYNC B0 ;  /* 0x0000000000007941 */ /* 0x000fea0003800000 */
.L_x_313:
        /* <DEDUP_REMOVED lines=10> */
.L_x_316:
[----:B------:R-:W-:Y:S05]  /*12240*/  BSYNC B0 ;  /* 0x0000000000007941 */ /* 0x000fea0003800000 */
.L_x_315:
        /* <DEDUP_REMOVED lines=10> */
.L_x_318:
[----:B------:R-:W-:Y:S05]  /*122f0*/  BSYNC B0 ;  /* 0x0000000000007941 */ /* 0x000fea0003800000 */
.L_x_317:
        /* <DEDUP_REMOVED lines=10> */
.L_x_320:
[----:B------:R-:W-:Y:S05]  /*123a0*/  BSYNC B0 ;  /* 0x0000000000007941 */ /* 0x000fea0003800000 */
.L_x_319:
        /* <DEDUP_REMOVED lines=10> */
.L_x_321:
        /* <DEDUP_REMOVED lines=11> */
.L_x_804:


//--------------------- .text._ZN5flash16flash_fwd_kernelI23Flash_fwd_kernel_traitsILi192ELi64ELi64ELi4ELb0ELb0EN7cutlass6half_tE19Flash_kernel_traitsILi192ELi64ELi64ELi4ES3_EELb1ELb1ELb0ELb0ELb0ELb0ELb0ELb0EEEvNS_16Flash_fwd_paramsE --------------------------
	.section	.text._ZN5flash16flash_fwd_kernelI23Flash_fwd_kernel_traitsILi192ELi64ELi64ELi4ELb0ELb0EN7cutlass6half_tE19Flash_kernel_traitsILi192ELi64ELi64ELi4ES3_EELb1ELb1ELb0ELb0ELb0ELb0ELb0ELb0EEEvNS_16Flash_fwd_paramsE,"ax",@progbits
	.align	128
        .global         _ZN5flash16flash_fwd_kernelI23Flash_fwd_kernel_traitsILi192ELi64ELi64ELi4ELb0ELb0EN7cutlass6half_tE19Flash_kernel_traitsILi192ELi64ELi64ELi4ES3_EELb1ELb1ELb0ELb0ELb0ELb0ELb0ELb0EEEvNS_16Flash_fwd_paramsE
        .type           _ZN5flash16flash_fwd_kernelI23Flash_fwd_kernel_traitsILi192ELi64ELi64ELi4ELb0ELb0EN7cutlass6half_tE19Flash_kernel_traitsILi192ELi64ELi64ELi4ES3_EELb1ELb1ELb0ELb0ELb0ELb0ELb0ELb0EEEvNS_16Flash_fwd_paramsE,@function
        .size           _ZN5flash16flash_fwd_kernelI23Flash_fwd_kernel_traitsILi192ELi64ELi64ELi4ELb0ELb0EN7cutlass6half_tE19Flash_kernel_traitsILi192ELi64ELi64ELi4ES3_EELb1ELb1ELb0ELb0ELb0ELb0ELb0ELb0EEEvNS_16Flash_fwd_paramsE,(.L_x_805 - _ZN5flash16flash_fwd_kernelI23Flash_fwd_kernel_traitsILi192ELi64ELi64ELi4ELb0ELb0EN7cutlass6half_tE19Flash_kernel_traitsILi192ELi64ELi64ELi4ES3_EELb1ELb1ELb0ELb0ELb0ELb0ELb0ELb0EEEvNS_16Flash_fwd_paramsE)
        .other          _ZN5flash16flash_fwd_kernelI23Flash_fwd_kernel_traitsILi192ELi64ELi64ELi4ELb0ELb0EN7cutlass6half_tE19Flash_kernel_traitsILi192ELi64ELi64ELi4ES3_EELb1ELb1ELb0ELb0ELb0ELb0ELb0ELb0EEEvNS_16Flash_fwd_paramsE,@"STO_CUDA_ENTRY STV_DEFAULT"
_ZN5flash16flash_fwd_kernelI23Flash_fwd_kernel_traitsILi192ELi64ELi64ELi4ELb0ELb0EN7cutlass6half_tE19Flash_kernel_traitsILi192ELi64ELi64ELi4ES3_EELb1ELb1ELb0ELb0ELb0ELb0ELb0ELb0EEEvNS_16Flash_fwd_paramsE:
.text._ZN5flash16flash_fwd_kernelI23Flash_fwd_kernel_traitsILi192ELi64ELi64ELi4ELb0ELb0EN7cutlass6half_tE19Flash_kernel_traitsILi192ELi64ELi64ELi4ES3_EELb1ELb1ELb0ELb0ELb0ELb0ELb0ELb0EEEvNS_16Flash_fwd_paramsE:
[----:B------:R-:W-:Y:S08]  /*0000*/  LDC R1, c[0x0][0x28] ;  /* 0x00000a00ff017b82 */ /* 0x000ff00000000800 */
[----:B------:R-:W1:Y:S01]  /*0010*/  LDC R2, c[0x0][0x3a8] ;  /* 0x0000ea00ff027b82 */ /* 0x000e620000000800 */
[----:B------:R-:W-:Y:S01]  /*0020*/  ULDC.U8 UR4, c[0x0][0x3b4] ;  /* 0x0000ed0000047ab9 */ /* 0x000fe20000000000 */
[----:B------:R-:W-:Y:S01]  /*0030*/  ULDC.64 UR20, c[0x0][0x208] ;  /* 0x0000820000147ab9 */ /* 0x000fe20000000a00 */
[----:B------:R-:W-:-:S05]  /*0040*/  ISETP.NE.AND P2, PT, RZ, UR4, PT ;  /* 0x00000004ff007c0c */ /* 0x000fca000bf45270 */
[----:B------:R-:W1:Y:S01]  /*0050*/  LDC R3, c[0x0][0x3ac] ;  /* 0x0000eb00ff037b82 */ /* 0x000e620000000800 */
[----:B------:R-:W-:Y:S01]  /*0060*/  ULDC.64 UR4, c[0x0][0x3a0] ;  /* 0x0000e80000047ab9 */ /* 0x000fe20000000a00 */
[----:B------:R-:W2:Y:S01]  /*0070*/  S2R R6, SR_TID.X ;  /* 0x0000000000067919 */ /* 0x000ea20000002100 */
[----:B------:R-:W-:Y:S01]  /*0080*/  IMAD.U32 R214, RZ, RZ, UR4 ;  /* 0x00000004ffd67e24 */ /* 0x000fe2000f8e00ff */
[----:B------:R-:W-:Y:S01]  /*0090*/  ULDC.64 UR6, c[0x0][0x2f0] ;  /* 0x0000bc0000067ab9 */ /* 0x000fe20000000a00 */
[----:B------:R-:W-:Y:S01]  /*00a0*/  IMAD.U32 R215, RZ, RZ, UR5 ;  /* 0x00000005ffd77e24 */ /* 0x000fe2000f8e00ff */
[----:B------:R-:W-:Y:S02]  /*00b0*/  ULDC.64 UR8, c[0x0][0x2f0] ;  /* 0x0000bc0000087ab9 */ /* 0x000fe40000000a00 */
[----:B------:R-:W-:Y:S08]  /*00c0*/  S2UR UR13, SR_CTAID.X ;  /* 0x00000000000d79c3 */ /* 0x000ff00000002500 */
[----:B------:R-:W-:Y:S01]  /*00d0*/  S2UR UR11, SR_CTAID.Y ;  /* 0x00000000000b79c3 */ /* 0x000fe20000002600 */
[----:B------:R-:W3:Y:S07]  /*00e0*/  @P2 LDG.E.64 R214, desc[UR20][R214.64] ;  /* 0x00000014d6d62981 */ /* 0x000eee000c1e1b00 */
[----:B------:R-:W4:Y:S01]  /*00f0*/  S2UR UR25, SR_CTAID.Z ;  /* 0x00000000001979c3 */ /* 0x000f220000002700 */
[----:B-1----:R-:W5:Y:S01]  /*0100*/  @P2 LDG.E.64 R4, desc[UR20][R2.64] ;  /* 0x0000001402042981 */ /* 0x002f62000c1e1b00 */
[----:B------:R-:W-:Y:S01]  /*0110*/  UMOV UR12, 0xffffffff ;  /* 0xffffffff000c7882 */ /* 0x000fe20000000000 */
[----:B------:R-:W-:-:S05]  /*0120*/  ULDC UR10, c[0x0][0x270] ;  /* 0x00009c00000a7ab9 */ /* 0x000fca0000000800 */
[----:B------:R-:W5:Y:S01]  /*0130*/  @P2 LDC R0, c[0x0][0x3b0] ;  /* 0x0000ec00ff002b82 */ /* 0x000f620000000800 */
[----:B----4-:R-:W-:-:S06]  /*0140*/  ULOP3.LUT UR4, UR25, UR13, UR11, 0xfe, !UPT ;  /* 0x0000000d19047292 */ /* 0x010fcc000f8efe0b */
[----:B--2---:R-:W-:Y:S01]  /*0150*/  LOP3.LUT P3, RZ, R6, UR4, RZ, 0xfc, !PT ;  /* 0x0000000406ff7c12 */ /* 0x004fe2000f86fcff */
[----:B------:R-:W-:Y:S01]  /*0160*/  UISETP.NE.U32.AND UP2, UPT, UR6, URZ, UPT ;  /* 0x0000003f0600728c */ /* 0x000fe2000bf45070 */
[----:B------:R-:W-:Y:S02]  /*0170*/  ULDC.64 UR4, c[0x0][0x300] ;  /* 0x0000c00000047ab9 */ /* 0x000fe40000000a00 */
[----:B------:R-:W-:Y:S02]  /*0180*/  UISETP.NE.U32.AND UP1, UPT, UR4, URZ, UPT ;  /* 0x0000003f0400728c */ /* 0x000fe4000bf25070 */
[----:B------:R-:W-:-:S07]  /*0190*/  UISETP.NE.AND.EX UP2, UPT, UR7, URZ, UPT, UP2 ;  /* 0x0000003f0700728c */ /* 0x000fce000bf45320 */
[----:B------:R-:W3:Y:S01]  /*01a0*/  @!P3 LDC.64 R14, c[0x0][0x3b8] ;  /* 0x0000ee00ff0ebb82 */ /* 0x000ee20000000a00 */
[----:B------:R-:W-:Y:S01]  /*01b0*/  UISETP.NE.AND.EX UP1, UPT, UR5, URZ, UPT, UP1 ;  /* 0x0000003f0500728c */ /* 0x000fe2000bf25310 */
[----:B------:R-:W-:Y:S02]  /*01c0*/  ULDC.U8 UR6, c[0x0][0x3c2] ;  /* 0x0000f08000067ab9 */ /* 0x000fe40000000000 */
[----:B------:R-:W-:Y:S01]  /*01d0*/  ULDC.64 UR4, c[0x0][0x2f8] ;  /* 0x0000be0000047ab9 */ /* 0x000fe20000000a00 */
[----:B------:R-:W-:Y:S01]  /*01e0*/  UISETP.NE.AND UP3, UPT, UR6, URZ, UPT ;  /* 0x0000003f0600728c */ /* 0x000fe2000bf65270 */
[----:B------:R-:W-:Y:S01]  /*01f0*/  PLOP3.LUT P0, PT, PT, PT, UP2, 0x80, 0x0 ;  /* 0x000000000000781c */ /* 0x000fe20003f0f028 */
[----:B------:R-:W-:Y:S02]  /*0200*/  UISETP.EQ.U32.AND UP0, UPT, UR4, URZ, UPT ;  /* 0x0000003f0400728c */ /* 0x000fe4000bf02070 */
[----:B------:R-:W-:Y:S02]  /*0210*/  UIMAD.WIDE UR8, UR11, 0x4, UR8 ;  /* 0x000000040b0878a5 */ /* 0x000fe4000f8e0208 */
[----:B------:R-:W-:Y:S01]  /*0220*/  UISETP.EQ.OR.EX UP0, UPT, UR5, URZ, !UP3, UP0 ;  /* 0x0000003f0500728c */ /* 0x000fe2000df02700 */
[----:B------:R-:W-:-:S03]  /*0230*/  ULDC.64 UR6, c[0x0][0x2f8] ;  /* 0x0000be0000067ab9 */ /* 0x000fc60000000a00 */
[----:B------:R-:W-:Y:S02]  /*0240*/  IMAD.U32 R12, RZ, RZ, UR8 ;  /* 0x00000008ff0c7e24 */ /* 0x000fe4000f8e00ff */
[----:B------:R-:W-:Y:S01]  /*0250*/  IMAD.U32 R13, RZ, RZ, UR9 ;  /* 0x00000009ff0d7e24 */ /* 0x000fe2000f8e00ff */
[----:B------:R-:W-:Y:S01]  /*0260*/  UIMAD.WIDE UR6, UR11, 0x4, UR6 ;  /* 0x000000040b0678a5 */ /* 0x000fe2000f8e0206 */
[----:B------:R-:W-:Y:S02]  /*0270*/  @UP1 ULDC.64 UR8, c[0x0][0x300] ;  /* 0x0000c00000081ab9 */ /* 0x000fe40000000a00 */
[----:B------:R-:W-:-:S03]  /*0280*/  @UP1 UIMAD.WIDE UR8, UR11, 0x4, UR8 ;  /* 0x000000040b0818a5 */ /* 0x000fc6000f8e0208 */
[----:B------:R-:W-:Y:S02]  /*0290*/  IMAD.U32 R8, RZ, RZ, UR6 ;  /* 0x00000006ff087e24 */ /* 0x000fe4000f8e00ff */
[----:B------:R-:W-:Y:S02]  /*02a0*/  IMAD.U32 R9, RZ, RZ, UR7 ;  /* 0x00000007ff097e24 */ /* 0x000fe4000f8e00ff */
[----:B------:R-:W-:Y:S02]  /*02b0*/  IMAD.U32 R10, RZ, RZ, UR8 ;  /* 0x00000008ff0a7e24 */ /* 0x000fe4000f8e00ff */
[----:B------:R-:W-:Y:S01]  /*02c0*/  IMAD.U32 R11, RZ, RZ, UR9 ;  /* 0x00000009ff0b7e24 */ /* 0x000fe2000f8e00ff */
[----:B-----5:R-:W-:-:S05]  /*02d0*/  @P2 IADD3 R2, P1, R4, R0, RZ ;  /* 0x0000000004022210 */ /* 0x020fca0007f3e0ff */
[----:B------:R-:W-:Y:S01]  /*02e0*/  @P2 IMAD.X R3, RZ, RZ, R5, P1 ;  /* 0x000000ffff032224 */ /* 0x000fe200008e0605 */
[----:B------:R-:W-:Y:S01]  /*02f0*/  PLOP3.LUT P2, PT, PT, PT, UP0, 0x80, 0x0 ;  /* 0x000000000000781c */ /* 0x000fe20003f4f008 */
[----:B---3--:R-:W-:Y:S01]  /*0300*/  @!P3 STG.E.64 desc[UR20][R14.64], R214 ;  /* 0x000000d60e00b986 */ /* 0x008fe2000c101b14 */
[----:B------:R-:W-:-:S03]  /*0310*/  PLOP3.LUT P1, PT, PT, PT, UP1, 0x80, 0x0 ;  /* 0x000000000000781c */ /* 0x000fc60003f2f018 */
[----:B------:R1:W-:Y:S04]  /*0320*/  @!P3 STG.E.64 desc[UR20][R14.64+0x8], R2 ;  /* 0x000008020e00b986 */ /* 0x0003e8000c101b14 */
[----:B------:R-:W2:Y:S04]  /*0330*/  @P0 LDG.E R7, desc[UR20][R12.64] ;  /* 0x000000140c070981 */ /* 0x000ea8000c1e1900 */
[----:B------:R-:W3:Y:S04]  /*0340*/  @P0 LDG.E R5, desc[UR20][R12.64+0x4] ;  /* 0x000004140c050981 */ /* 0x000ee8000c1e1900 */
[----:B------:R-:W4:Y:S04]  /*0350*/  @!P2 LDG.E R0, desc[UR20][R8.64] ;  /* 0x000000140800a981 */ /* 0x000f28000c1e1900 */
[----:B------:R-:W5:Y:S01]  /*0360*/  @P1 LDG.E R4, desc[UR20][R10.64] ;  /* 0x000000140a041981 */ /* 0x000f62000c1e1900 */
[----:B------:R-:W-:Y:S01]  /*0370*/  UIMAD UR7, UR11, UR10, UR25 ;  /* 0x0000000a0b0772a4 */ /* 0x000fe2000f8e0219 */
[----:B------:R-:W-:Y:S01]  /*0380*/  UMOV UR6, 0xffffffff ;  /* 0xffffffff00067882 */ /* 0x000fe20000000000 */
[----:B------:R-:W-:Y:S01]  /*0390*/  UMOV UR27, URZ ;  /* 0x0000003f001b7c82 */ /* 0x000fe20008000000 */
[----:B--2---:R-:W-:-:S02]  /*03a0*/  @P0 R2UR UR12, R7 ;  /* 0x00000000070c02ca */ /* 0x004fc400000e0000 */
[----:B------:R-:W-:Y:S02]  /*03b0*/  SHF.R.S32.HI R7, RZ, 0x1f, R6 ;  /* 0x0000001fff077819 */ /* 0x000fe40000011406 */
[----:B---3--:R-:W-:Y:S02]  /*03c0*/  @P0 R2UR UR14, R5 ;  /* 0x00000000050e02ca */ /* 0x008fe400000e0000 */
[----:B------:R-:W-:Y:S02]  /*03d0*/  LEA.HI R83, R7, R6, RZ, 0x5 ;  /* 0x0000000607537211 */ /* 0x000fe400078f28ff */
[----:B------:R-:W-:Y:S02]  /*03e0*/  ISETP.NE.U32.AND P0, PT, RZ, UR4, PT ;  /* 0x00000004ff007c0c */ /* 0x000fe4000bf05070 */
[----:B------:R-:W-:Y:S02]  /*03f0*/  LOP3.LUT R5, R83, 0xffffffe0, RZ, 0xc0, !PT ;  /* 0xffffffe053057812 */ /* 0x000fe400078ec0ff */
[----:B----4-:R-:W-:-:S02]  /*0400*/  @!P2 R2UR UR6, R0 ;  /* 0x000000000006a2ca */ /* 0x010fc400000e0000 */
[----:B------:R-:W-:Y:S01]  /*0410*/  ISETP.NE.AND.EX P2, PT, RZ, UR5, PT, P0 ;  /* 0x00000005ff007c0c */ /* 0x000fe2000bf45300 */
[----:B------:R-:W-:Y:S01]  /*0420*/  USHF.L.U32 UR4, UR7, 0x5, URZ ;  /* 0x0000000507047899 */ /* 0x000fe2000800063f */
[----:B-----5:R-:W-:Y:S01]  /*0430*/  @P1 R2UR UR27, R4 ;  /* 0x00000000041b12ca */ /* 0x020fe200000e0000 */
[----:B------:R-:W-:Y:S01]  /*0440*/  IMAD.IADD R4, R6, 0x1, -R5 ;  /* 0x0000000106047824 */ /* 0x000fe200078e0a05 */
[----:B------:R-:W-:Y:S02]  /*0450*/  @UP2 UIADD3 UR14, UR14, -UR12, URZ ;  /* 0x8000000c0e0e2290 */ /* 0x000fe4000fffe03f */
[----:B------:R-:W-:Y:S02]  /*0460*/  USHF.R.S32.HI UR5, URZ, 0x1f, UR4 ;  /* 0x0000001f3f057899 */ /* 0x000fe40008011404 */
[--C-:B------:R-:W-:Y:S02]  /*0470*/  IADD3 R218, P1, P0, R2, UR4, R4.reuse ;  /* 0x0000000402da7c10 */ /* 0x100fe4000f83e004 */
[----:B------:R-:W-:Y:S01]  /*0480*/  SHF.R.S32.HI R0, RZ, 0x1f, R4 ;  /* 0x0000001fff007819 */ /* 0x000fe20000011404 */
[----:B------:R-:W-:-:S03]  /*0490*/  @!UP2 ULDC UR14, c[0x0][0x2c4] ;  /* 0x0000b100000eaab9 */ /* 0x000fc60000000800 */
[----:B-1----:R-:W-:Y:S01]  /*04a0*/  IADD3.X R3, R3, UR5, R0, P1, P0 ;  /* 0x0000000503037c10 */ /* 0x002fe20008fe0400 */
[----:B------:R-:W-:Y:S06]  /*04b0*/  @!P2 BRA `(.L_x_322) ;  /* 0x00000000001ca947 */ /* 0x000fec0003800000 */
[----:B------:R-:W-:-:S13]  /*04c0*/  PLOP3.LUT P0, PT, PT, PT, UP3, 0x80, 0x0 ;  /* 0x000000000000781c */ /* 0x000fda0003f0f038 */
[----:B------:R-:W2:Y:S04]  /*04d0*/  @P0 LDG.E R0, desc[UR20][R8.64+0x4] ;  /* 0x0000041408000981 */ /* 0x000ea8000c1e1900 */
[----:B------:R-:W3:Y:S01]  /*04e0*/  @!P0 LDG.E R2, desc[UR20][R8.64] ;  /* 0x0000001408028981 */ /* 0x000ee2000c1e1900 */
[----:B--2---:R-:W-:-:S13]  /*04f0*/  @P0 R2UR UR7, R0 ;  /* 0x00000000000702ca */ /* 0x004fda00000e0000 */
[----:B------:R-:W-:-:S07]  /*0500*/  @UP3 UIADD3 UR7, UR7, -UR6, URZ ;  /* 0x8000000607073290 */ /* 0x000fce000fffe03f */
[----:B---3--:R-:W-:Y:S01]  /*0510*/  @!P0 R2UR UR7, R2 ;  /* 0x00000000020782ca */ /* 0x008fe200000e0000 */
[----:B------:R-:W-:-:S14]  /*0520*/  BRA `(.L_x_323) ;  /* 0x0000000000047947 */ /* 0x000fdc0003800000 */
.L_x_322:
[----:B------:R-:W-:-:S05]  /*0530*/  ULDC UR7, c[0x0][0x2c8] ;  /* 0x0000b20000077ab9 */ /* 0x000fca0000000800 */
.L_x_323:
        /* <DEDUP_REMOVED lines=38> */
[----:B------:R-:W-:Y:S02]  /*07a0*/  UISETP.NE.AND UP1, UPT, UR12, -0x1, UPT ;  /* 0xffffffff0c00788c */ /* 0x000fe4000bf25270 */
[----:B------:R-:W-:Y:S02]  /*07b0*/  UISETP.NE.AND UP0, UPT, UR6, -0x1, UPT ;  /* 0xffffffff0600788c */ /* 0x000fe4000bf05270 */
[----:B------:R-:W-:Y:S02]  /*07c0*/  UIADD3 UR16, UR17, -0x1, URZ ;  /* 0xffffffff11107890 */ /* 0x000fe4000fffe03f */
[----:B------:R-:W-:Y:S02]  /*07d0*/  UIADD3 UR23, -UR19, UR14, URZ ;  /* 0x0000000e13177290 */ /* 0x000fe4000fffe13f */
[----:B------:R-:W-:Y:S01]  /*07e0*/  PLOP3.LUT P0, PT, PT, PT, UP0, 0x80, 0x0 ;  /* 0x000000000000781c */ /* 0x000fe20003f0f008 */
[----:B------:R-:W-:-:S02]  /*07f0*/  UIMAD UR15, UR16, -0x40, UR22 ;  /* 0xffffffc0100f78a4 */ /* 0x000fc4000f8e0216 */
[----:B------:R-:W-:Y:S01]  /*0800*/  @UP1 ULDC.64 UR4, c[0x0][0x240] ;  /* 0x0000900000041ab9 */ /* 0x000fe20000000a00 */
[----:B------:R-:W-:Y:S02]  /*0810*/  @!UP1 USHF.R.S32.HI UR7, URZ, 0x1f, UR11 ;  /* 0x0000001f3f079899 */ /* 0x000fe4000801140b */
[----:B------:R-:W-:Y:S01]  /*0820*/  @UP1 UIMAD.WIDE.U32 UR28, UR12, UR4, URZ ;  /* 0x000000040c1c12a5 */ /* 0x000fe2000f8e003f */
[----:B------:R-:W-:-:S03]  /*0830*/  @UP0 ULDC.64 UR8, c[0x0][0x248] ;  /* 0x0000920000080ab9 */ /* 0x000fc60000000a00 */
[----:B------:R-:W-:Y:S02]  /*0840*/  @UP1 UIMAD UR24, UR12, UR5, UR29 ;  /* 0x000000050c1812a4 */ /* 0x000fe4000f8e021d */
[----:B------:R-:W-:Y:S01]  /*0850*/  @UP0 UIADD3 UR29, UR27, UR6, URZ ;  /* 0x000000061b1d0290 */ /* 0x000fe2000fffe03f */
[----:B-1----:R-:W-:Y:S01]  /*0860*/  IABS R2, R0 ;  /* 0x0000000000027213 */ /* 0x002fe20000000000 */
[----:B------:R-:W-:Y:S02]  /*0870*/  @!UP1 ULDC.64 UR4, c[0x0][0x228] ;  /* 0x00008a0000049ab9 */ /* 0x000fe40000000a00 */
[----:B------:R-:W-:Y:S01]  /*0880*/  @UP0 UIMAD.WIDE.U32 UR32, UR29, UR8, URZ ;  /* 0x000000081d2002a5 */ /* 0x000fe2000f8e003f */
[----:B------:R-:W1:Y:S01]  /*0890*/  I2F.RP R9, R2 ;  /* 0x0000000200097306 */ /* 0x000e620000209400 */
[----:B------:R-:W-:Y:S02]  /*08a0*/  @!UP1 UIMAD UR7, UR7, UR4, URZ ;  /* 0x00000004070792a4 */ /* 0x000fe4000f8e023f */
[----:B------:R-:W-:Y:S01]  /*08b0*/  @!UP1 UIMAD.WIDE.U32 UR30, UR11, UR4, URZ ;  /* 0x000000040b1e92a5 */ /* 0x000fe2000f8e003f */
[----:B--2---:R-:W-:Y:S01]  /*08c0*/  IABS R5, R5 ;  /* 0x0000000500057213 */ /* 0x004fe20000000000 */
[----:B------:R-:W-:-:S02]  /*08d0*/  @!UP1 UIMAD UR5, UR11, UR5, UR7 ;  /* 0x000000050b0592a4 */ /* 0x000fc4000f8e0207 */
[----:B------:R-:W-:Y:S01]  /*08e0*/  @UP0 UIMAD UR29, UR29, UR9, URZ ;  /* 0x000000091d1d02a4 */ /* 0x000fe2000f8e023f */
[----:B------:R-:W-:Y:S01]  /*08f0*/  @UP1 UMOV UR10, UR28 ;  /* 0x0000001c000a1c82 */ /* 0x000fe20008000000 */
[----:B------:R-:W-:Y:S02]  /*0900*/  @!UP1 UIADD3 UR24, UR31, UR5, URZ ;  /* 0x000000051f189290 */ /* 0x000fe4000fffe03f */
[----:B------:R-:W-:Y:S01]  /*0910*/  @UP0 UIADD3 UR29, UR33, UR29, URZ ;  /* 0x0000001d211d0290 */ /* 0x000fe2000fffe03f */
[----:B-1----:R-:W1:Y:S01]  /*0920*/  MUFU.RCP R10, R9 ;  /* 0x00000009000a7308 */ /* 0x002e620000001000 */
[----:B------:R-:W-:Y:S01]  /*0930*/  @!UP1 UMOV UR10, UR30 ;  /* 0x0000001e000a9c82 */ /* 0x000fe20008000000 */
[----:B-1----:R-:W-:-:S06]  /*0940*/  VIADD R10, R10, 0xffffffe ;  /* 0x0ffffffe0a0a7836 */ /* 0x002fcc0000000000 */
[----:B------:R-:W1:Y:S02]  /*0950*/  F2I.FTZ.U32.TRUNC.NTZ R11, R10 ;  /* 0x0000000a000b7305 */ /* 0x000e64000021f000 */
[----:B-1----:R-:W-:Y:S02]  /*0960*/  IMAD.MOV R8, RZ, RZ, -R11 ;  /* 0x000000ffff087224 */ /* 0x002fe400078e0a0b */
[----:B------:R-:W-:Y:S02]  /*0970*/  IMAD.MOV.U32 R10, RZ, RZ, RZ ;  /* 0x000000ffff0a7224 */ /* 0x000fe400078e00ff */
[----:B------:R-:W-:-:S04]  /*0980*/  IMAD R8, R8, R2, RZ ;  /* 0x0000000208087224 */ /* 0x000fc800078e02ff */
[----:B------:R-:W-:-:S06]  /*0990*/  IMAD.HI.U32 R8, R11, R8, R10 ;  /* 0x000000080b087227 */ /* 0x000fcc00078e000a */
[----:B------:R-:W-:-:S04]  /*09a0*/  IMAD.HI.U32 R229, R8, R5, RZ ;  /* 0x0000000508e57227 */ /* 0x000fc800078e00ff */
[----:B------:R-:W-:-:S04]  /*09b0*/  IMAD.MOV R9, RZ, RZ, -R229 ;  /* 0x000000ffff097224 */ /* 0x000fc800078e0ae5 */
[----:B------:R-:W-:Y:S01]  /*09c0*/  IMAD R9, R2, R9, R5 ;  /* 0x0000000902097224 */ /* 0x000fe200078e0205 */
[----:B------:R-:W-:-:S04]  /*09d0*/  LEA.HI R5, R7, R6, RZ, 0x3 ;  /* 0x0000000607057211 */ /* 0x000fc800078f18ff */
[----:B------:R-:W-:Y:S02]  /*09e0*/  SHF.R.S32.HI R12, RZ, 0x3, R5 ;  /* 0x00000003ff0c7819 */ /* 0x000fe40000011405 */
[----:B------:R-:W-:Y:S02]  /*09f0*/  LOP3.LUT R5, R5, 0xfffffff8, RZ, 0xc0, !PT ;  /* 0xfffffff805057812 */ /* 0x000fe400078ec0ff */
[----:B------:R-:W-:Y:S01]  /*0a00*/  ISETP.GT.U32.AND P3, PT, R2, R9, PT ;  /* 0x000000090200720c */ /* 0x000fe20003f64070 */
[----:B------:R-:W-:Y:S02]  /*0a10*/  IMAD.SHL.U32 R199, R12, 0x40, RZ ;  /* 0x000000400cc77824 */ /* 0x000fe400078e00ff */
[----:B------:R-:W-:Y:S02]  /*0a20*/  IMAD.IADD R5, R6, 0x1, -R5 ;  /* 0x0000000106057824 */ /* 0x000fe400078e0a05 */
[----:B------:R-:W-:Y:S01]  /*0a30*/  VIADD R10, R12, 0x10 ;  /* 0x000000100c0a7836 */ /* 0x000fe20000000000 */
[----:B------:R-:W-:Y:S01]  /*0a40*/  LOP3.LUT R199, R199, 0x1c0, RZ, 0xc0, !PT ;  /* 0x000001c0c7c77812 */ /* 0x000fe200078ec0ff */
[----:B------:R-:W-:-:S03]  /*0a50*/  IMAD.SHL.U32 R204, R5, 0x8, RZ ;  /* 0x0000000805cc7824 */ /* 0x000fc600078e00ff */
[C---:B------:R-:W-:Y:S02]  /*0a60*/  ISETP.GE.AND P1, PT, R10.reuse, UR23, PT ;  /* 0x000000170a007c0c */ /* 0x040fe4000bf26270 */
[----:B------:R-:W-:Y:S02]  /*0a70*/  LOP3.LUT R14, R199, 0x38, R204, 0xf8, !PT ;  /* 0x00000038c70e7812 */ /* 0x000fe400078ef8cc */
[----:B------:R-:W-:Y:S02]  /*0a80*/  ISETP.GE.AND P5, PT, R10, UR15, PT ;  /* 0x0000000f0a007c0c */ /* 0x000fe4000bfa6270 */
[----:B------:R-:W-:Y:S01]  /*0a90*/  SHF.R.U32.HI R199, RZ, 0x3, R199 ;  /* 0x00000003ffc77819 */ /* 0x000fe200000116c7 */
[----:B------:R-:W-:Y:S10]  /*0aa0*/  @P0 BRA `(.L_x_325) ;  /* 0x0000000000300947 */ /* 0x000ff40003800000 */
        /* <DEDUP_REMOVED lines=12> */
.L_x_325:
[----:B------:R-:W-:Y:S01]  /*0b70*/  @UP0 UIADD3 UR28, UR27, UR6, URZ ;  /* 0x000000061b1c0290 */ /* 0x000fe2000fffe03f */
[----:B------:R-:W-:Y:S01]  /*0b80*/  LOP3.LUT R8, R0, UR25, RZ, 0x3c, !PT ;  /* 0x0000001900087c12 */ /* 0x000fe2000f8e3cff */
[----:B------:R-:W-:Y:S01]  /*0b90*/  @!P3 IMAD.IADD R9, R9, 0x1, -R2 ;  /* 0x000000010909b824 */ /* 0x000fe200078e0a02 */
[----:B------:R-:W-:Y:S01]  /*0ba0*/  @UP0 ULDC.64 UR6, c[0x0][0x250] ;  /* 0x0000940000060ab9 */ /* 0x000fe20000000a00 */
[----:B------:R-:W-:Y:S01]  /*0bb0*/  USHF.R.S32.HI UR26, URZ, 0x1f, UR25 ;  /* 0x0000001f3f1a7899 */ /* 0x000fe20008011419 */
[----:B------:R-:W-:Y:S01]  /*0bc0*/  ISETP.GE.AND P2, PT, R8, RZ, PT ;  /* 0x000000ff0800720c */ /* 0x000fe20003f46270 */
[----:B------:R-:W-:Y:S01]  /*0bd0*/  @UP0 UIMAD.WIDE.U32 UR30, UR28, UR6, URZ ;  /* 0x000000061c1e02a5 */ /* 0x000fe2000f8e003f */
[----:B------:R-:W-:Y:S01]  /*0be0*/  @!P3 VIADD R229, R229, 0x1 ;  /* 0x00000001e5e5b836 */ /* 0x000fe20000000000 */
[----:B------:R-:W-:Y:S01]  /*0bf0*/  @UP0 UIMAD UR28, UR28, UR7, URZ ;  /* 0x000000071c1c02a4 */ /* 0x000fe2000f8e023f */
[----:B------:R-:W-:Y:S01]  /*0c00*/  ISETP.GE.AND P6, PT, R10, UR15, PT ;  /* 0x0000000f0a007c0c */ /* 0x000fe2000bfc6270 */
[----:B------:R-:W-:Y:S01]  /*0c10*/  IMAD.U32 R21, RZ, RZ, UR13 ;  /* 0x0000000dff157e24 */ /* 0x000fe2000f8e00ff */
[----:B------:R-:W-:Y:S01]  /*0c20*/  LOP3.LUT R199, R14, R199, RZ, 0x3c, !PT ;  /* 0x000000c70ec77212 */ /* 0x000fe200078e3cff */
[----:B------:R-:W-:Y:S01]  /*0c30*/  @UP0 UIADD3 UR28, UR31, UR28, URZ ;  /* 0x0000001c1f1c0290 */ /* 0x000fe2000fffe03f */
[----:B------:R-:W-:-:S02]  /*0c40*/  ISETP.GE.U32.AND P4, PT, R9, R2, PT ;  /* 0x000000020900720c */ /* 0x000fc40003f86070 */
[----:B------:R-:W-:Y:S02]  /*0c50*/  LEA.HI R8, R7, R6, RZ, 0x6 ;  /* 0x0000000607087211 */ /* 0x000fe400078f30ff */
[----:B------:R-:W-:Y:S02]  /*0c60*/  ISETP.NE.AND P3, PT, R0, RZ, PT ;  /* 0x000000ff0000720c */ /* 0x000fe40003f65270 */
[----:B------:R-:W-:Y:S02]  /*0c70*/  SHF.R.S32.HI R205, RZ, 0x1f, R204 ;  /* 0x0000001fffcd7819 */ /* 0x000fe400000114cc */
[----:B------:R-:W-:Y:S01]  /*0c80*/  SHF.R.S32.HI R13, RZ, 0x1f, R12 ;  /* 0x0000001fff0d7819 */ /* 0x000fe2000001140c */
[----:B------:R-:W-:Y:S08]  /*0c90*/  @P0 BRA `(.L_x_326) ;  /* 0x0000000000300947 */ /* 0x000ff00003800000 */
        /* <DEDUP_REMOVED lines=12> */
.L_x_326:
[----:B------:R-:W-:Y:S01]  /*0d60*/  IMAD R9, R13, UR8, RZ ;  /* 0x000000080d097c24 */ /* 0x000fe2000f8e02ff */
[----:B------:R-:W1:Y:S01]  /*0d70*/  S2UR UR27, SR_CgaCtaId ;  /* 0x00000000001b79c3 */ /* 0x000e620000008800 */
[----:B------:R-:W-:Y:S01]  /*0d80*/  IMAD.WIDE.U32 R10, R12, UR8, R204 ;  /* 0x000000080c0a7c25 */ /* 0x000fe2000f8e00cc */
[----:B------:R-:W-:Y:S01]  /*0d90*/  @P4 IADD3 R229, R229, 0x1, RZ ;  /* 0x00000001e5e54810 */ /* 0x000fe20007ffe0ff */
[----:B------:R-:W-:Y:S01]  /*0da0*/  ULDC.64 UR4, c[0x0][0x258] ;  /* 0x0000960000047ab9 */ /* 0x000fe20000000a00 */
[----:B------:R-:W-:Y:S01]  /*0db0*/  SHF.L.U32 R8, R8, 0x3, RZ ;  /* 0x0000000308087819 */ /* 0x000fe200000006ff */
[----:B------:R-:W-:Y:S01]  /*0dc0*/  IMAD R2, R12, UR9, R9 ;  /* 0x000000090c027c24 */ /* 0x000fe2000f8e0209 */
[----:B------:R-:W-:Y:S01]  /*0dd0*/  IADD3 R210, P0, R10, UR32, RZ ;  /* 0x000000200ad27c10 */ /* 0x000fe2000ff1e0ff */
[----:B------:R-:W-:Y:S01]  /*0de0*/  IMAD R9, R13, UR6, RZ ;  /* 0x000000060d097c24 */ /* 0x000fe2000f8e02ff */
[----:B------:R-:W-:Y:S01]  /*0df0*/  @!P2 IADD3 R229, -R229, RZ, RZ ;  /* 0x000000ffe5e5a210 */ /* 0x000fe20007ffe1ff */
[----:B------:R-:W-:Y:S01]  /*0e00*/  UIMAD UR26, UR26, UR4, URZ ;  /* 0x000000041a1a72a4 */ /* 0x000fe2000f8e023f */
[----:B------:R-:W-:Y:S01]  /*0e10*/  IADD3.X R211, R11, UR29, R2, P0, !PT ;  /* 0x0000001d0bd37c10 */ /* 0x000fe200087fe402 */
[C---:B------:R-:W-:Y:S01]  /*0e20*/  IMAD.WIDE.U32 R10, R12.reuse, UR6, R204 ;  /* 0x000000060c0a7c25 */ /* 0x040fe2000f8e00cc */
[----:B------:R-:W-:Y:S01]  /*0e30*/  @!P3 LOP3.LUT R229, RZ, R0, RZ, 0x33, !PT ;  /* 0x00000000ffe5b212 */ /* 0x000fe200078e33ff */
[----:B------:R-:W-:Y:S01]  /*0e40*/  UIMAD UR5, UR25, UR5, UR26 ;  /* 0x00000005190572a4 */ /* 0x000fe2000f8e021a */
[----:B------:R-:W-:Y:S01]  /*0e50*/  LOP3.LUT R199, R199, 0xfffffe00, R8, 0xf8, !PT ;  /* 0xfffffe00c7c77812 */ /* 0x000fe200078ef808 */
[----:B------:R-:W-:Y:S01]  /*0e60*/  IMAD R2, R12, UR7, R9 ;  /* 0x000000070c027c24 */ /* 0x000fe2000f8e0209 */
[----:B------:R-:W-:Y:S01]  /*0e70*/  IADD3 R8, P0, R204, UR10, RZ ;  /* 0x0000000acc087c10 */ /* 0x000fe2000ff1e0ff */
[----:B------:R-:W-:Y:S01]  /*0e80*/  ULDC.64 UR10, c[0x0][0x260] ;  /* 0x00009800000a7ab9 */ /* 0x000fe20000000a00 */
[----:B------:R-:W-:Y:S01]  /*0e90*/  IADD3 R226, P2, R10, UR30, RZ ;  /* 0x0000001e0ae27c10 */ /* 0x000fe2000ff5e0ff */
[----:B------:R-:W-:Y:S01]  /*0ea0*/  IMAD.U32 R14, RZ, RZ, UR4 ;  /* 0x00000004ff0e7e24 */ /* 0x000fe2000f8e00ff */
[----:B------:R-:W-:Y:S01]  /*0eb0*/  SHF.R.S32.HI R0, RZ, 0x1f, R229 ;  /* 0x0000001fff007819 */ /* 0x000fe200000114e5 */
[----:B------:R-:W-:Y:S01]  /*0ec0*/  IMAD.WIDE.U32 R210, R229, UR10, R210 ;  /* 0x0000000ae5d27c25 */ /* 0x000fe2000f8e00d2 */
[----:B------:R-:W-:Y:S01]  /*0ed0*/  IADD3.X R9, R205, UR24, RZ, P0, !PT ;  /* 0x00000018cd097c10 */ /* 0x000fe200087fe4ff */
[----:B------:R-:W-:Y:S01]  /*0ee0*/  UMOV UR4, 0x400 ;  /* 0x0000040000047882 */ /* 0x000fe20000000000 */
[----:B------:R-:W-:Y:S01]  /*0ef0*/  IADD3.X R227, R11, UR28, R2, P2, !PT ;  /* 0x0000001c0be37c10 */ /* 0x000fe200097fe402 */
[----:B------:R-:W-:Y:S01]  /*0f00*/  IMAD R2, R0, UR10, RZ ;  /* 0x0000000a00027c24 */ /* 0x000fe2000f8e02ff */
[----:B------:R-:W-:Y:S01]  /*0f10*/  ISETP.GE.AND P0, PT, R12, UR23, PT ;  /* 0x000000170c007c0c */ /* 0x000fe2000bf06270 */
[----:B------:R-:W-:Y:S01]  /*0f20*/  IMAD.WIDE.U32 R14, R14, UR25, R8 ;  /* 0x000000190e0e7c25 */ /* 0x000fe2000f8e0008 */
[----:B-1----:R-:W-:Y:S01]  /*0f30*/  ULEA UR4, UR27, UR4, 0x18 ;  /* 0x000000041b047291 */ /* 0x002fe2000f8ec03f */
[----:B------:R-:W-:Y:S01]  /*0f40*/  BSSY B0, `(.L_x_327) ;  /* 0x0000030000007945 */ /* 0x000fe20003800000 */
[----:B------:R-:W-:Y:S01]  /*0f50*/  IADD3 R208, R204, 0x80, RZ ;  /* 0x00000080ccd07810 */ /* 0x000fe20007ffe0ff */
[----:B------:R-:W-:Y:S01]  /*0f60*/  IMAD R213, R229, UR11, R2 ;  /* 0x0000000be5d57c24 */ /* 0x000fe2000f8e0202 */
[----:B------:R-:W-:Y:S01]  /*0f70*/  ULDC.64 UR10, c[0x0][0x268] ;  /* 0x00009a00000a7ab9 */ /* 0x000fe20000000a00 */
[----:B------:R-:W-:Y:S01]  /*0f80*/  IADD3 R17, R15, UR5, RZ ;  /* 0x000000050f117c10 */ /* 0x000fe2000fffe0ff */
[----:B------:R-:W-:Y:S01]  /*0f90*/  IMAD R0, R0, UR10, RZ ;  /* 0x0000000a00007c24 */ /* 0x000fe2000f8e02ff */
[----:B------:R-:W-:Y:S01]  /*0fa0*/  IADD3 R2, R12, 0x20, RZ ;  /* 0x000000200c027810 */ /* 0x000fe20007ffe0ff */
[----:B------:R-:W-:Y:S01]  /*0fb0*/  IMAD.WIDE.U32 R226, R229, UR10, R226 ;  /* 0x0000000ae5e27c25 */ /* 0x000fe2000f8e00e2 */
[----:B------:R-:W-:-:S03]  /*0fc0*/  LEA R199, R199, UR4, 0x1 ;  /* 0x00000004c7c77c11 */ /* 0x000fc6000f8e08ff */
[----:B------:R-:W-:Y:S02]  /*0fd0*/  IMAD R229, R229, UR11, R0 ;  /* 0x0000000be5e57c24 */ /* 0x000fe4000f8e0200 */
[----:B------:R-:W-:-:S04]  /*0fe0*/  IMAD.WIDE R20, R21, 0x40, R12 ;  /* 0x0000004015147825 */ /* 0x000fc800078e020c */
[----:B------:R-:W-:Y:S01]  /*0ff0*/  VIADD R209, R204, 0x40 ;  /* 0x00000040ccd17836 */ /* 0x000fe20000000000 */
        /* <DEDUP_REMOVED lines=36> */
.L_x_328:
[----:B------:R-:W-:Y:S05]  /*1240*/  BSYNC B0 ;  /* 0x0000000000007941 */ /* 0x000fea0003800000 */
.L_x_327:
[----:B------:R-:W-:Y:S01]  /*1250*/  BSSY B0, `(.L_x_329) ;  /* 0x000002a000007945 */ /* 0x000fe20003800000 */
[----:B------:R-:W-:Y:S02]  /*1260*/  ISETP.GE.AND P0, PT, R2, UR23, PT ;  /* 0x0000001702007c0c */ /* 0x000fe4000bf06270 */
[----:B------:R-:W-:Y:S01]  /*1270*/  IADD3 R0, R12, 0x30, RZ ;  /* 0x000000300c007810 */ /* 0x000fe20007ffe0ff */
        /* <DEDUP_REMOVED lines=39> */
.L_x_330:
[----:B------:R-:W-:Y:S05]  /*14f0*/  BSYNC B0 ;  /* 0x0000000000007941 */ /* 0x000fea0003800000 */
.L_x_329:
[----:B------:R-:W-:Y:S01]  /*1500*/  BSSY B0, `(.L_x_331) ;  /* 0x000002a000007945 */ /* 0x000fe20003800000 */
[----:B------:R-:W-:Y:S02]  /*1510*/  ISETP.GE.AND P4, PT, R0, UR23, PT ;  /* 0x0000001700007c0c */ /* 0x000fe4000bf86270 */
[----:B------:R-:W-:Y:S01]  /*1520*/  LEA.HI R18, R7, R6, RZ, 0x4 ;  /* 0x0000000607127211 */ /* 0x000fe200078f20ff */
[----:B------:R-:W-:Y:S10]  /*1530*/  @P0 BRA `(.L_x_332) ;  /* 0x0000000000980947 */ /* 0x000ff40003800000 */
        /* <DEDUP_REMOVED lines=38> */
.L_x_332:
[----:B------:R-:W-:Y:S05]  /*17a0*/  BSYNC B0 ;  /* 0x0000000000007941 */ /* 0x000fea0003800000 */
.L_x_331:
        /* <DEDUP_REMOVED lines=39> */
.L_x_334:
[----:B------:R-:W-:Y:S05]  /*1a20*/  BSYNC B0 ;  /* 0x0000000000007941 */ /* 0x000fea0003800000 */
.L_x_333:
[----:B------:R-:W-:Y:S01]  /*1a30*/  USHF.L.U32 UR23, UR8, 0x6, URZ ;  /* 0x0000000608177899 */ /* 0x000fe2000800063f */
[----:B------:R-:W-:Y:S01]  /*1a40*/  ISETP.GE.AND P0, PT, R12, UR15, PT ;  /* 0x0000000f0c007c0c */ /* 0x000fe2000bf06270 */
[----:B------:R-:W-:Y:S01]  /*1a50*/  USHF.L.U64.HI UR5, UR8, 0x6, UR9 ;  /* 0x0000000608057899 */ /* 0x000fe20008010209 */
[----:B-1234-:R-:W-:Y:S01]  /*1a60*/  LOP3.LUT R9, R18, 0xfffffff0, RZ, 0xc0, !PT ;  /* 0xfffffff012097812 */ /* 0x01efe200078ec0ff */
[----:B------:R-:W-:Y:S01]  /*1a70*/  USHF.R.S32.HI UR28, URZ, 0x1f, UR16 ;  /* 0x0000001f3f1c7899 */ /* 0x000fe20008011410 */
[----:B------:R-:W-:Y:S01]  /*1a80*/  IMAD.IADD R213, R211, 0x1, R213 ;  /* 0x00000001d3d57824 */ /* 0x000fe200078e02d5 */
[----:B------:R-:W-:Y:S01]  /*1a90*/  UIMAD UR10, UR5, UR16, URZ ;  /* 0x00000010050a72a4 */ /* 0x000fe2000f8e023f */
[----:B------:R-:W-:Y:S01]  /*1aa0*/  IMAD.U32 R81, RZ, RZ, UR23 ;  /* 0x00000017ff517e24 */ /* 0x000fe2000f8e00ff */
[----:B------:R-:W-:Y:S01]  /*1ab0*/  SHF.R.S32.HI R7, RZ, 0x1f, R4 ;  /* 0x0000001fff077819 */ /* 0x000fe20000011404 */
[----:B------:R-:W-:Y:S01]  /*1ac0*/  IMAD.MOV.U32 R212, RZ, RZ, R210 ;  /* 0x000000ffffd47224 */ /* 0x000fe200078e00d2 */
[----:B------:R-:W-:Y:S01]  /*1ad0*/  UIMAD UR10, UR28, UR23, UR10 ;  /* 0x000000171c0a72a4 */ /* 0x000fe2000f8e020a */
[----:B------:R-:W-:Y:S01]  /*1ae0*/  IMAD.IADD R16, R6, 0x1, -R9 ;  /* 0x0000000106107824 */ /* 0x000fe200078e0a09 */
[----:B------:R-:W-:Y:S01]  /*1af0*/  SHF.R.S32.HI R197, RZ, 0x4, R18 ;  /* 0x00000004ffc57819 */ /* 0x000fe20000011412 */
[----:B------:R-:W-:Y:S01]  /*1b00*/  IMAD.WIDE.U32 R14, R81, UR16, R212 ;  /* 0x00000010510e7c25 */ /* 0x000fe2000f8e00d4 */
[----:B------:R-:W-:Y:S01]  /*1b10*/  BSSY B0, `(.L_x_335) ;  /* 0x0000025000007945 */ /* 0x000fe20003800000 */
[----:B------:R-:W-:-:S02]  /*1b20*/  LEA.HI R7, R7, R4, RZ, 0x2 ;  /* 0x0000000407077211 */ /* 0x000fc400078f10ff */
[----:B------:R-:W-:Y:S01]  /*1b30*/  SHF.R.S32.HI R9, RZ, 0x1f, R16 ;  /* 0x0000001fff097819 */ /* 0x000fe20000011410 */
[----:B------:R-:W-:Y:S01]  /*1b40*/  VIADD R17, R15, UR10 ;  /* 0x0000000a0f117c36 */ /* 0x000fe20008000000 */
[----:B------:R-:W-:Y:S02]  /*1b50*/  ISETP.GE.AND P1, PT, R2, UR15, PT ;  /* 0x0000000f02007c0c */ /* 0x000fe4000bf26270 */
[----:B------:R-:W-:Y:S02]  /*1b60*/  LEA.HI R18, R18, R197, RZ, 0x1 ;  /* 0x000000c512127211 */ /* 0x000fe400078f08ff */
[----:B------:R-:W-:Y:S01]  /*1b70*/  LEA.HI R4, R9, R16, RZ, 0x3 ;  /* 0x0000001009047211 */ /* 0x000fe200078f18ff */
[----:B------:R-:W-:Y:S08]  /*1b80*/  @P0 BRA `(.L_x_336) ;  /* 0x0000000000740947 */ /* 0x000ff00003800000 */
        /* <DEDUP_REMOVED lines=29> */
.L_x_336:
[----:B------:R-:W-:Y:S05]  /*1d60*/  BSYNC B0 ;  /* 0x0000000000007941 */ /* 0x000fea0003800000 */
.L_x_335:
        /* <DEDUP_REMOVED lines=9> */
[----:B------:R-:W-:Y:S02]  /*1e00*/  ISETP.GE.AND P0, PT, R208, UR10, PT ;  /* 0x0000000ad0007c0c */ /* 0x000fe4000bf06270 */
[----:B------:R-:W-:-:S07]  /*1e10*/  IADD3.X R20, R17, UR24, RZ, P2, !PT ;  /* 0x0000001811147c10 */ /* 0x000fce00097fe4ff */
        /* <DEDUP_REMOVED lines=25> */
.L_x_338:
[----:B------:R-:W-:Y:S05]  /*1fb0*/  BSYNC B0 ;  /* 0x0000000000007941 */ /* 0x000fea0003800000 */
.L_x_337:
[----:B------:R-:W-:Y:S01]  /*1fc0*/  ISETP.GE.AND P5, PT, R2, UR15, PT ;  /* 0x0000000f02007c0c */ /* 0x000fe2000bfa6270 */
[----:B------:R-:W-:Y:S01]  /*1fd0*/  IMAD.IADD R2, R16, 0x1, -R21 ;  /* 0x0000000110027824 */ /* 0x000fe200078e0a15 */
[----:B------:R-:W-:Y:S01]  /*1fe0*/  LOP3.LUT R18, R18, 0xfffffffe, RZ, 0xc0, !PT ;  /* 0xfffffffe12127812 */ /* 0x000fe200078ec0ff */
[----:B------:R-:W-:Y:S01]  /*1ff0*/  BSSY B0, `(.L_x_339) ;  /* 0x000002c000007945 */ /* 0x000fe20003800000 */
[----:B------:R-:W-:Y:S01]  /*2000*/  SHF.R.S32.HI R83, RZ, 0x5, R83 ;  /* 0x00000005ff537819 */ /* 0x000fe20000011453 */
[----:B------:R-:W-:Y:S01]  /*2010*/  IMAD.SHL.U32 R25, R2, 0x40, RZ ;  /* 0x0000004002197824 */ /* 0x000fe200078e00ff */
[----:B------:R-:W-:Y:S01]  /*2020*/  ISETP.GE.AND P0, PT, R12, UR15, PT ;  /* 0x0000000f0c007c0c */ /* 0x000fe2000bf06270 */
[----:B------:R-:W-:Y:S01]  /*2030*/  IMAD.IADD R197, R197, 0x1, -R18 ;  /* 0x00000001c5c57824 */ /* 0x000fe200078e0a12 */
[----:B------:R-:W-:Y:S02]  /*2040*/  LEA R18, R83, UR19, 0x4 ;  /* 0x0000001353127c11 */ /* 0x000fe4000f8e20ff */
[----:B------:R-:W-:Y:S01]  /*2050*/  SHF.R.S32.HI R23, RZ, 0x2, R7 ;  /* 0x00000002ff177819 */ /* 0x000fe20000011407 */
[----:B------:R-:W-:Y:S01]  /*2060*/  IMAD.SHL.U32 R20, R197, 0x8, RZ ;  /* 0x00000008c5147824 */ /* 0x000fe200078e00ff */
[----:B------:R-:W-:Y:S01]  /*2070*/  LOP3.LUT R25, R25, 0x1c0, RZ, 0xc0, !PT ;  /* 0x000001c019197812 */ /* 0x000fe200078ec0ff */
[----:B------:R-:W-:Y:S06]  /*2080*/  @P1 BRA `(.L_x_340) ;  /* 0x0000000000881947 */ /* 0x000fec0003800000 */
[----:B------:R-:W-:Y:S01]  /*2090*/  ULDC UR10, c[0x0][0x2d0] ;  /* 0x0000b400000a7ab9 */ /* 0x000fe20000000800 */
[----:B------:R-:W-:Y:S01]  /*20a0*/  IMAD.U32 R21, RZ, RZ, UR8 ;  /* 0x00000008ff157e24 */ /* 0x000fe2000f8e00ff */
[----:B------:R-:W-:Y:S01]  /*20b0*/  ISETP.GE.AND P4, PT, R204, UR10, PT ;  /* 0x0000000acc007c0c */ /* 0x000fe2000bf86270 */
[----:B------:R-:W-:Y:S01]  /*20c0*/  IMAD.U32 R19, RZ, RZ, UR8 ;  /* 0x00000008ff137e24 */ /* 0x000fe2000f8e00ff */
[----:B------:R-:W-:Y:S01]  /*20d0*/  ISETP.GE.AND P3, PT, R209, UR10, PT ;  /* 0x0000000ad1007c0c */ /* 0x000fe2000bf66270 */
[----:B------:R-:W-:Y:S01]  /*20e0*/  IMAD.U32 R7, RZ, RZ, UR9 ;  /* 0x00000009ff077e24 */ /* 0x000fe2000f8e00ff */
[----:B------:R-:W-:-:S04]  /*20f0*/  LEA R21, P1, R21, R14, 0x5 ;  /* 0x0000000e15157211 */ /* 0x000fc800078228ff */
[----:B------:R-:W-:Y:S02]  /*2100*/  LEA.HI.X R22, R19, R17, R7, 0x5, P1 ;  /* 0x0000001113167211 */ /* 0x000fe400008f2c07 */
[----:B------:R-:W-:-:S03]  /*2110*/  ISETP.GE.AND P1, PT, R208, UR10, PT ;  /* 0x0000000ad0007c0c */ /* 0x000fc6000bf26270 */
[----:B--23--:R-:W2:Y:S01]  /*2120*/  @!P4 LDC.64 R10, c[0x0][0x218] ;  /* 0x00008600ff0acb82 */ /* 0x00cea20000000a00 */
[----:B------:R3:W-:Y:S07]  /*2130*/  @P4 STS.128 [R199+0x7000], RZ ;  /* 0x007000ffc7004388 */ /* 0x0007ee0000000c00 */
        /* <DEDUP_REMOVED lines=23> */
.L_x_340:
[----:B------:R-:W-:Y:S05]  /*22b0*/  BSYNC B0 ;  /* 0x0000000000007941 */ /* 0x000fea0003800000 */
.L_x_339:
[----:B------:R-:W-:Y:S01]  /*22c0*/  ISETP.GE.AND P1, PT, R0, UR15, PT ;  /* 0x0000000f00007c0c */ /* 0x000fe2000bf26270 */
[----:B------:R-:W-:Y:S01]  /*22d0*/  IMAD.SHL.U32 R19, R5, 0x40, RZ ;  /* 0x0000004005137824 */ /* 0x000fe200078e00ff */
[----:B------:R-:W-:Y:S01]  /*22e0*/  LOP3.LUT R7, R25, 0x8, R20, 0xf8, !PT ;  /* 0x0000000819077812 */ /* 0x000fe200078ef814 */
[----:B------:R-:W-:Y:S01]  /*22f0*/  BSSY B0, `(.L_x_341) ;  /* 0x0000029000007945 */ /* 0x000fe20003800000 */
[----:B-1234-:R-:W-:Y:S01]  /*2300*/  SHF.R.U32.HI R8, RZ, 0x3, R25 ;  /* 0x00000003ff087819 */ /* 0x01efe20000011619 */
[----:B------:R-:W-:Y:S01]  /*2310*/  IMAD.SHL.U32 R12, R12, 0x8, RZ ;  /* 0x000000080c0c7824 */ /* 0x000fe200078e00ff */
[----:B------:R-:W-:Y:S02]  /*2320*/  IADD3 R18, R18, 0x1, R23 ;  /* 0x0000000112127810 */ /* 0x000fe40007ffe017 */
[----:B------:R-:W-:Y:S02]  /*2330*/  LOP3.LUT R7, R7, R8, RZ, 0x3c, !PT ;  /* 0x0000000807077212 */ /* 0x000fe400078e3cff */
[----:B------:R-:W-:-:S03]  /*2340*/  LOP3.LUT R19, R19, 0x1c0, RZ, 0xc0, !PT ;  /* 0x000001c013137812 */ /* 0x000fc600078ec0ff */
[----:B------:R-:W-:Y:S05]  /*2350*/  @P1 BRA `(.L_x_342) ;  /* 0x0000000000881947 */ /* 0x000fea0003800000 */
[----:B------:R-:W-:Y:S01]  /*2360*/  ULDC UR10, c[0x0][0x2d0] ;  /* 0x0000b400000a7ab9 */ /* 0x000fe20000000800 */
[----:B------:R-:W-:Y:S01]  /*2370*/  IMAD.U32 R13, RZ, RZ, UR8 ;  /* 0x00000008ff0d7e24 */ /* 0x000fe2000f8e00ff */
[----:B------:R-:W-:Y:S01]  /*2380*/  ISETP.GE.AND P4, PT, R204, UR10, PT ;  /* 0x0000000acc007c0c */ /* 0x000fe2000bf86270 */
[----:B------:R-:W-:Y:S01]  /*2390*/  IMAD.MOV.U32 R16, RZ, RZ, R14 ;  /* 0x000000ffff107224 */ /* 0x000fe200078e000e */
[----:B------:R-:W-:Y:S01]  /*23a0*/  ISETP.GE.AND P3, PT, R209, UR10, PT ;  /* 0x0000000ad1007c0c */ /* 0x000fe2000bf66270 */
[----:B------:R-:W-:Y:S01]  /*23b0*/  UIMAD UR11, UR9, 0x30, URZ ;  /* 0x00000030090b78a4 */ /* 0x000fe2000f8e023f */
[----:B------:R-:W-:Y:S01]  /*23c0*/  ISETP.GE.AND P1, PT, R208, UR10, PT ;  /* 0x0000000ad0007c0c */ /* 0x000fe2000bf26270 */
[----:B------:R-:W-:-:S04]  /*23d0*/  IMAD.WIDE.U32 R16, R13, 0x30, R16 ;  /* 0x000000300d107825 */ /* 0x000fc800078e0010 */
[----:B------:R-:W-:-:S04]  /*23e0*/  VIADD R14, R17, UR11 ;  /* 0x0000000b110e7c36 */ /* 0x000fc80008000000 */
        /* <DEDUP_REMOVED lines=25> */
.L_x_342:
[----:B------:R-:W-:Y:S05]  /*2580*/  BSYNC B0 ;  /* 0x0000000000007941 */ /* 0x000fea0003800000 */
.L_x_341:
[----:B------:R-:W0:Y:S01]  /*2590*/  LDGDEPBAR ;  /* 0x00000000000079af */ /* 0x000e220000000000 */
[----:B------:R-:W-:Y:S01]  /*25a0*/  LOP3.LUT R12, R19, 0x8, R12, 0xf8, !PT ;  /* 0x00000008130c7812 */ /* 0x000fe200078ef80c */
[----:B------:R-:W-:Y:S01]  /*25b0*/  USHF.L.U64.HI UR26, UR6, 0x6, UR7 ;  /* 0x00000006061a7899 */ /* 0x000fe20008010207 */
[----:B------:R-:W-:Y:S01]  /*25c0*/  SHF.R.U32.HI R19, RZ, 0x3, R19 ;  /* 0x00000003ff137819 */ /* 0x000fe20000011613 */
[----:B-12---:R-:W-:Y:S01]  /*25d0*/  IMAD.SHL.U32 R8, R4, 0x40, RZ ;  /* 0x0000004004087824 */ /* 0x006fe200078e00ff */
[----:B------:R-:W-:Y:S01]  /*25e0*/  USHF.L.U32 UR27, UR6, 0x6, URZ ;  /* 0x00000006061b7899 */ /* 0x000fe2000800063f */
[----:B------:R-:W-:Y:S01]  /*25f0*/  MOV R13, UR16 ;  /* 0x00000010000d7c02 */ /* 0x000fe20008000f00 */
[----:B------:R-:W-:Y:S01]  /*2600*/  UIMAD UR10, UR26, UR16, URZ ;  /* 0x000000101a0a72a4 */ /* 0x000fe2000f8e023f */
[----:B------:R-:W-:Y:S01]  /*2610*/  LOP3.LUT R12, R12, R19, RZ, 0x3c, !PT ;  /* 0x000000130c0c7212 */ /* 0x000fe200078e3cff */
[----:B------:R-:W-:Y:S01]  /*2620*/  IMAD.IADD R229, R227, 0x1, R229 ;  /* 0x00000001e3e57824 */ /* 0x000fe200078e02e5 */
[----:B------:R-:W-:Y:S01]  /*2630*/  MOV R228, R226 ;  /* 0x000000e200e47202 */ /* 0x000fe20000000f00 */
[----:B------:R-:W-:Y:S01]  /*2640*/  IMAD.U32 R9, RZ, RZ, UR22 ;  /* 0x00000016ff097e24 */ /* 0x000fe2000f8e00ff */
[----:B------:R-:W-:Y:S01]  /*2650*/  ISETP.GE.AND P4, PT, R0, UR15, PT ;  /* 0x0000000f00007c0c */ /* 0x000fe2000bf86270 */
[----:B------:R-:W-:Y:S01]  /*2660*/  IMAD R197, R197, 0x200, R12 ;  /* 0x00000200c5c57824 */ /* 0x000fe200078e020c */
[----:B------:R-:W-:Y:S01]  /*2670*/  LOP3.LUT R0, R7, 0xfffffe00, R8, 0xf8, !PT ;  /* 0xfffffe0007007812 */ /* 0x000fe200078ef808 */
[----:B------:R-:W-:Y:S01]  /*2680*/  UIMAD UR10, UR28, UR27, UR10 ;  /* 0x0000001b1c0a72a4 */ /* 0x000fe2000f8e020a */
[----:B------:R-:W-:Y:S01]  /*2690*/  IMAD.WIDE.U32 R12, R13, UR27, R228 ;  /* 0x0000001b0d0c7c25 */ /* 0x000fe2000f8e00e4 */
[----:B------:R-:W-:Y:S01]  /*26a0*/  IADD3 R4, R9, -UR14, R18 ;  /* 0x8000000e09047c10 */ /* 0x000fe2000fffe012 */
[----:B------:R-:W-:Y:S02]  /*26b0*/  BSSY B0, `(.L_x_343) ;  /* 0x0000028000007945 */ /* 0x000fe40003800000 */
[----:B------:R-:W-:Y:S01]  /*26c0*/  IMAD R198, R83, 0x400, R0 ;  /* 0x0000040053c67824 */ /* 0x000fe200078e0200 */
[----:B------:R-:W-:Y:S01]  /*26d0*/  IADD3 R15, R13, UR10, RZ ;  /* 0x0000000a0d0f7c10 */ /* 0x000fe2000fffe0ff */
[----:B------:R-:W-:Y:S01]  /*26e0*/  VIADD R4, R4, UR18 ;  /* 0x0000001204047c36 */ /* 0x000fe20008000000 */
[----:B------:R-:W-:-:S04]  /*26f0*/  DEPBAR.LE SB0, 0x0 ;  /* 0x000080000000791a */ /* 0x000fc80000000000 */
[----:B------:R-:W-:Y:S01]  /*2700*/  BAR.SYNC.DEFER_BLOCKING 0x0 ;  /* 0x0000000000007b1d */ /* 0x000fe20000010000 */
[----:B------:R-:W-:-:S05]  /*2710*/  LEA R198, R198, UR4, 0x1 ;  /* 0x00000004c6c67c11 */ /* 0x000fca000f8e08ff */
        /* <DEDUP_REMOVED lines=33> */
.L_x_344:
[----:B------:R-:W-:Y:S05]  /*2930*/  BSYNC B0 ;  /* 0x0000000000007941 */ /* 0x000fea0003800000 */
.L_x_343:
        /* <DEDUP_REMOVED lines=12> */
[----:B------:R-:W-:Y:S02]  /*2a00*/  ISETP.GE.AND P0, PT, R208, UR10, PT ;  /* 0x0000000ad0007c0c */ /* 0x000fe4000bf06270 */
[----:B------:R-:W-:-:S07]  /*2a10*/  IADD3.X R16, R15, UR18, RZ, P1, !PT ;  /* 0x000000120f107c10 */ /* 0x000fce0008ffe4ff */
        /* <DEDUP_REMOVED lines=25> */
.L_x_346:
[----:B------:R-:W-:Y:S05]  /*2bb0*/  BSYNC B0 ;  /* 0x0000000000007941 */ /* 0x000fea0003800000 */
.L_x_345:
[----:B------:R1:W-:Y:S01]  /*2bc0*/  @P5 STS.128 [R199+0xd000], RZ ;  /* 0x00d000ffc7005388 */ /* 0x0003e20000000c00 */
[----:B------:R-:W-:Y:S03]  /*2bd0*/  BSSY B0, `(.L_x_347) ;  /* 0x0000025000007945 */ /* 0x000fe60003800000 */
[----:B------:R1:W-:Y:S04]  /*2be0*/  @P5 STS.128 [R199+0xf000], RZ ;  /* 0x00f000ffc7005388 */ /* 0x0003e80000000c00 */
[----:B------:R1:W-:Y:S01]  /*2bf0*/  @P5 STS.128 [R199+0x11000], RZ ;  /* 0x011000ffc7005388 */ /* 0x0003e20000000c00 */
[----:B------:R-:W-:Y:S05]  /*2c00*/  @P5 BRA `(.L_x_348) ;  /* 0x0000000000845947 */ /* 0x000fea0003800000 */
[----:B------:R-:W-:Y:S01]  /*2c10*/  ULDC UR10, c[0x0][0x2d0] ;  /* 0x0000b400000a7ab9 */ /* 0x000fe20000000800 */
[----:B------:R-:W-:Y:S01]  /*2c20*/  IMAD.U32 R17, RZ, RZ, UR6 ;  /* 0x00000006ff117e24 */ /* 0x000fe2000f8e00ff */
[----:B------:R-:W-:Y:S01]  /*2c30*/  ISETP.GE.AND P3, PT, R204, UR10, PT ;  /* 0x0000000acc007c0c */ /* 0x000fe2000bf66270 */
[----:B------:R-:W-:Y:S01]  /*2c40*/  IMAD.U32 R7, RZ, RZ, UR7 ;  /* 0x00000007ff077e24 */ /* 0x000fe2000f8e00ff */
[----:B------:R-:W-:Y:S02]  /*2c50*/  ISETP.GE.AND P2, PT, R209, UR10, PT ;  /* 0x0000000ad1007c0c */ /* 0x000fe4000bf46270 */
[----:B------:R-:W-:-:S04]  /*2c60*/  LEA R16, P0, R17, R12, 0x5 ;  /* 0x0000000c11107211 */ /* 0x000fc800078028ff */
[----:B------:R-:W-:Y:S02]  /*2c70*/  LEA.HI.X R7, R17, R15, R7, 0x5, P0 ;  /* 0x0000000f11077211 */ /* 0x000fe400000f2c07 */
[----:B------:R-:W-:-:S03]  /*2c80*/  ISETP.GE.AND P0, PT, R208, UR10, PT ;  /* 0x0000000ad0007c0c */ /* 0x000fc6000bf06270 */
[----:B-1-3--:R-:W1:Y:S01]  /*2c90*/  @!P3 LDC.64 R10, c[0x0][0x220] ;  /* 0x00008800ff0abb82 */ /* 0x00ae620000000a00 */
[----:B------:R3:W-:Y:S07]  /*2ca0*/  @P3 STS.128 [R199+0xd000], RZ ;  /* 0x00d000ffc7003388 */ /* 0x0007ee0000000c00 */
[----:B--2---:R-:W2:Y:S01]  /*2cb0*/  @!P2 LDC.64 R8, c[0x0][0x220] ;  /* 0x00008800ff08ab82 */ /* 0x004ea20000000a00 */
[----:B-1----:R-:W-:-:S04]  /*2cc0*/  @!P3 LEA R10, P5, R16, R10, 0x1 ;  /* 0x0000000a100ab211 */ /* 0x002fc800078a08ff */
        /* <DEDUP_REMOVED lines=21> */
.L_x_348:
[----:B------:R-:W-:Y:S05]  /*2e20*/  BSYNC B0 ;  /* 0x0000000000007941 */ /* 0x000fea0003800000 */
.L_x_347:
        /* <DEDUP_REMOVED lines=39> */
.L_x_350:
[----:B------:R-:W-:Y:S05]  /*30a0*/  BSYNC B0 ;  /* 0x0000000000007941 */ /* 0x000fea0003800000 */
.L_x_349:
[----:B------:R-:W-:Y:S01]  /*30b0*/  LDSM.16.M88.4 R60, [R198] ;  /* 0x00000000c63c783b */ /* 0x000fe20000000200 */
[----:B------:R-:W-:Y:S01]  /*30c0*/  R2P PR, R5, 0x6 ;  /* 0x0000000605007804 */ /* 0x000fe20000000000 */
[----:B------:R-:W-:Y:S01]  /*30d0*/  IMAD.MOV.U32 R7, RZ, RZ, 0x10 ;  /* 0x00000010ff077424 */ /* 0x000fe200078e00ff */
[C---:B------:R-:W-:Y:S01]  /*30e0*/  LOP3.LUT P0, RZ, R2.reuse, 0x2, RZ, 0xc0, !PT ;  /* 0x0000000202ff7812 */ /* 0x040fe2000780c0ff */
[----:B------:R-:W5:Y:S01]  /*30f0*/  LDSM.16.M88.4 R52, [R197+0x6000] ;  /* 0x00600000c534783b */ /* 0x000f620000000200 */
[C---:B------:R-:W-:Y:S01]  /*3100*/  VIADD R5, R197.reuse, 0x6000 ;  /* 0x00006000c5057836 */ /* 0x040fe20000000000 */
[----:B------:R-:W-:Y:S01]  /*3110*/  IADD3 R195, R197, 0x6020, RZ ;  /* 0x00006020c5c37810 */ /* 0x000fe20007ffe0ff */
[----:B------:R-:W-:Y:S01]  /*3120*/  UISETP.GE.AND UP0, UPT, UR17, 0x2, UPT ;  /* 0x000000021100788c */ /* 0x000fe2000bf06270 */
[----:B------:R-:W-:Y:S01]  /*3130*/  SEL R7, R7, 0xfffffff0, !P0 ;  /* 0xfffffff007077807 */ /* 0x000fe20004000000 */
[----:B------:R-:W4:Y:S01]  /*3140*/  LDSM.16.M88.4 R44, [R197+0x6800] ;  /* 0x00680000c52c783b */ /* 0x000f220000000200 */
[----:B------:R-:W-:Y:S01]  /*3150*/  LOP3.LUT P0, RZ, R2, 0x4, RZ, 0xc0, !PT ;  /* 0x0000000402ff7812 */ /* 0x000fe2000780c0ff */
[----:B------:R-:W-:Y:S01]  /*3160*/  IMAD.MOV.U32 R2, RZ, RZ, 0x40 ;  /* 0x00000040ff027424 */ /* 0x000fe200078e00ff */
[----:B------:R-:W-:Y:S01]  /*3170*/  MOV R216, UR13 ;  /* 0x0000000d00d87c02 */ /* 0x000fe20008000f00 */
[----:B------:R-:W4:Y:S01]  /*3180*/  LDSM.16.M88.4 R36, [R197+0x7000] ;  /* 0x00700000c524783b */ /* 0x000f220000000200 */
[--C-:B------:R-:W-:Y:S01]  /*3190*/  IMAD R196, R7, 0x2, R198.reuse ;  /* 0x0000000207c47824 */ /* 0x100fe200078e02c6 */
[----:B------:R-:W-:Y:S01]  /*31a0*/  MOV R133, UR22 ;  /* 0x0000001600857c02 */ /* 0x000fe20008000f00 */
[----:B------:R-:W-:Y:S01]  /*31b0*/  @P1 VIADD R195, R5, 0xffffffe0 ;  /* 0xffffffe005c31836 */ /* 0x000fe20000000000 */
[----:B------:R-:W4:Y:S01]  /*31c0*/  LDSM.16.M88.4 R24, [R197+0x7800] ;  /* 0x00780000c518783b */ /* 0x000f220000000200 */
[----:B------:R-:W-:Y:S01]  /*31d0*/  MOV R5, 0x20 ;  /* 0x0000002000057802 */ /* 0x000fe20000000f00 */
[----:B------:R-:W-:Y:S01]  /*31e0*/  IMAD.SHL.U32 R6, R6, 0x2, RZ ;  /* 0x0000000206067824 */ /* 0x000fe200078e00ff */
[----:B------:R-:W-:Y:S01]  /*31f0*/  SEL R2, R2, 0xffffffc0, !P2 ;  /* 0xffffffc002027807 */ /* 0x000fe20005000000 */
[----:B------:R-:W-:Y:S01]  /*3200*/  LDSM.16.M88.4 R12, [R196] ;  /* 0x00000000c40c783b */ /* 0x000fe20000000200 */
[----:B------:R-:W-:Y:S01]  /*3210*/  SEL R5, R5, 0xffffffe0, !P0 ;  /* 0xffffffe005057807 */ /* 0x000fe20004000000 */
[----:B------:R-:W-:Y:S01]  /*3220*/  IMAD R216, R216, 0x4, R83 ;  /* 0x00000004d8d87824 */ /* 0x000fe200078e0253 */
[----:B------:R-:W-:Y:S01]  /*3230*/  IADD3 R191, R197, R2, RZ ;  /* 0x00000002c5bf7210 */ /* 0x000fe20007ffe0ff */
[----:B-123--:R-:W1:Y:S01]  /*3240*/  LDSM.16.M88.4 R8, [R195] ;  /* 0x00000000c308783b */ /* 0x00ee620000000200 */
[----:B------:R-:W-:Y:S01]  /*3250*/  IMAD.IADD R184, R2, 0x1, R195 ;  /* 0x0000000102b87824 */ /* 0x000fe200078e02c3 */
[----:B------:R-:W-:Y:S01]  /*3260*/  PLOP3.LUT P0, PT, PT, PT, UP0, 0x80, 0x0 ;  /* 0x000000000000781c */ /* 0x000fe20003f0f008 */
[C---:B------:R-:W-:Y:S01]  /*3270*/  IMAD R194, R5.reuse, 0x2, R198 ;  /* 0x0000000205c27824 */ /* 0x040fe200078e02c6 */
[----:B------:R-:W2:Y:S01]  /*3280*/  LDSM.16.M88.4 R64, [R195+0x800] ;  /* 0x00080000c340783b */ /* 0x000ea20000000200 */
[----:B------:R-:W-:Y:S01]  /*3290*/  IMAD R193, R5, 0x2, R196 ;  /* 0x0000000205c17824 */ /* 0x000fe200078e02c4 */
[----:B------:R-:W3:Y:S01]  /*32a0*/  LDC.U8 R2, c[0x0][0x388] ;  /* 0x0000e200ff027b82 */ /* 0x000ee20000000000 */
[----:B------:R-:W-:Y:S01]  /*32b0*/  LOP3.LUT R6, R6, 0x6, RZ, 0xc0, !PT ;  /* 0x0000000606067812 */ /* 0x000fe200078ec0ff */
[----:B------:R-:W3:Y:S01]  /*32c0*/  LDSM.16.M88.4 R68, [R195+0x1000] ;  /* 0x00100000c344783b */ /* 0x000ee20000000200 */
[C---:B------:R-:W-:Y:S01]  /*32d0*/  VIADDMNMX R133, R4.reuse, 0x8, R133, PT ;  /* 0x0000000804857846 */ /* 0x040fe20003800185 */
[C---:B------:R-:W-:Y:S01]  /*32e0*/  VIADD R187, R195.reuse, 0x800 ;  /* 0x00000800c3bb7836 */ /* 0x040fe20000000000 */
[----:B------:R-:W-:Y:S01]  /*32f0*/  VIMNMX R134, R4, UR22, PT ;  /* 0x0000001604867c48 */ /* 0x000fe2000bfe0100 */
[----:B------:R-:W3:Y:S01]  /*3300*/  LDSM.16.M88.4 R20, [R195+0x1800] ;  /* 0x00180000c314783b */ /* 0x000ee20000000200 */
[C---:B------:R-:W-:Y:S01]  /*3310*/  IADD3 R186, R195.reuse, 0x1000, RZ ;  /* 0x00001000c3ba7810 */ /* 0x040fe20007ffe0ff */
[C---:B------:R-:W-:Y:S01]  /*3320*/  VIADD R185, R195.reuse, 0x1800 ;  /* 0x00001800c3b97836 */ /* 0x040fe20000000000 */
[C---:B------:R-:W-:Y:S01]  /*3330*/  IADD3 R182, R195.reuse, 0x2800, RZ ;  /* 0x00002800c3b67810 */ /* 0x040fe20007ffe0ff */
[----:B------:R-:W-:Y:S01]  /*3340*/  LDSM.16.M88.4 R28, [R194] ;  /* 0x00000000c21c783b */ /* 0x000fe20000000200 */
[C---:B------:R-:W-:Y:S01]  /*3350*/  VIADD R183, R195.reuse, 0x2000 ;  /* 0x00002000c3b77836 */ /* 0x040fe20000000000 */
[C---:B------:R-:W-:Y:S01]  /*3360*/  IADD3 R180, R195.reuse, 0x3800, RZ ;  /* 0x00003800c3b47810 */ /* 0x040fe20007ffe0ff */
[C---:B-----5:R-:W-:Y:S01]  /*3370*/  HMMA.16816.F32 R56, R60.reuse, R52, RZ ;  /* 0x000000343c38723c */ /* 0x060fe200000018ff */
[----:B------:R-:W5:Y:S01]  /*3380*/  LDSM.16.M88.4 R16, [R191+0x6000] ;  /* 0x00600000bf10783b */ /* 0x000f620000000200 */
[C---:B------:R-:W-:Y:S01]  /*3390*/  VIADD R181, R195.reuse, 0x3000 ;  /* 0x00003000c3b57836 */ /* 0x040fe20000000000 */
[C---:B------:R-:W-:Y:S01]  /*33a0*/  IADD3 R178, R195.reuse, 0x4800, RZ ;  /* 0x00004800c3b27810 */ /* 0x040fe20007ffe0ff */
[C---:B------:R-:W-:Y:S01]  /*33b0*/  VIADD R179, R195.reuse, 0x4000 ;  /* 0x00004000c3b37836 */ /* 0x040fe20000000000 */
[----:B------:R-:W-:Y:S01]  /*33c0*/  LDSM.16.M88.4 R72, [R184+0x800] ;  /* 0x00080000b848783b */ /* 0x000fe20000000200 */
[C---:B------:R-:W-:Y:S01]  /*33d0*/  HMMA.16816.F32 R52, R60.reuse, R54, RZ ;  /* 0x000000363c34723c */ /* 0x040fe200000018ff */
[C---:B------:R-:W-:Y:S01]  /*33e0*/  VIADD R177, R195.reuse, 0x5000 ;  /* 0x00005000c3b17836 */ /* 0x040fe20000000000 */
[----:B------:R-:W-:Y:S01]  /*33f0*/  IADD3 R176, R195, 0x5800, RZ ;  /* 0x00005800c3b07810 */ /* 0x000fe20007ffe0ff */
[----:B------:R-:W-:Y:S03]  /*3400*/  LDSM.16.M88.4 R76, [R195+0x3800] ;  /* 0x00380000c34c783b */ /* 0x000fe60000000200 */
[C---:B----4-:R-:W-:Y:S01]  /*3410*/  HMMA.16816.F32 R48, R60.reuse, R44, RZ ;  /* 0x0000002c3c30723c */ /* 0x050fe200000018ff */
[----:B------:R-:W0:Y:S05]  /*3420*/  LDGDEPBAR ;  /* 0x00000000000079af */ /* 0x000e2a0000000000 */
[C---:B------:R-:W-:Y:S06]  /*3430*/  HMMA.16816.F32 R40, R60.reuse, R36, RZ ;  /* 0x000000243c28723c */ /* 0x040fec00000018ff */
[C---:B------:R-:W-:Y:S06]  /*3440*/  HMMA.16816.F32 R44, R60.reuse, R46, RZ ;  /* 0x0000002e3c2c723c */ /* 0x040fec00000018ff */
[C---:B------:R-:W-:Y:S06]  /*3450*/  HMMA.16816.F32 R36, R60.reuse, R38, RZ ;  /* 0x000000263c24723c */ /* 0x040fec00000018ff */
[C---:B------:R-:W-:Y:S06]  /*3460*/  HMMA.16816.F32 R32, R60.reuse, R24, RZ ;  /* 0x000000183c20723c */ /* 0x040fec00000018ff */
[----:B------:R-:W-:Y:S01]  /*3470*/  HMMA.16816.F32 R60, R60, R26, RZ ;  /* 0x0000001a3c3c723c */ /* 0x000fe200000018ff */
[----:B------:R-:W4:Y:S05]  /*3480*/  LDSM.16.M88.4 R24, [R191+0x6800] ;  /* 0x00680000bf18783b */ /* 0x000f2a0000000200 */
        /* <DEDUP_REMOVED lines=8> */
[----:B------:R-:W-:Y:S05]  /*3510*/  LDSM.16.M88.4 R68, [R184+0x1800] ;  /* 0x00180000b844783b */ /* 0x000fea0000000200 */
[C---:B------:R-:W-:Y:S06]  /*3520*/  HMMA.16816.F32 R32, R12.reuse, R20, R32 ;  /* 0x000000140c20723c */ /* 0x040fec0000001820 */
[----:B------:R-:W-:Y:S01]  /*3530*/  HMMA.16816.F32 R60, R12, R22, R60 ;  /* 0x000000160c3c723c */ /* 0x000fe2000000183c */
[----:B------:R-:W-:Y:S04]  /*3540*/  LDSM.16.M88.4 R12, [R193] ;  /* 0x00000000c10c783b */ /* 0x000fe80000000200 */
[----:B------:R-:W3:Y:S01]  /*3550*/  LDSM.16.M88.4 R20, [R184] ;  /* 0x00000000b814783b */ /* 0x000ee20000000200 */
[C---:B-----5:R-:W-:Y:S06]  /*3560*/  HMMA.16816.F32 R56, R28.reuse, R16, R56 ;  /* 0x000000101c38723c */ /* 0x060fec0000001838 */
[C---:B------:R-:W-:Y:S01]  /*3570*/  HMMA.16816.F32 R52, R28.reuse, R18, R52 ;  /* 0x000000121c34723c */ /* 0x040fe20000001834 */
[----:B------:R-:W5:Y:S05]  /*3580*/  LDSM.16.M88.4 R16, [R184+0x1000] ;  /* 0x00100000b810783b */ /* 0x000f6a0000000200 */
[C---:B----4-:R-:W-:Y:S06]  /*3590*/  HMMA.16816.F32 R48, R28.reuse, R24, R48 ;  /* 0x000000181c30723c */ /* 0x050fec0000001830 */
[C---:B------:R-:W-:Y:S01]  /*35a0*/  HMMA.16816.F32 R44, R28.reuse, R26, R44 ;  /* 0x0000001a1c2c723c */ /* 0x040fe2000000182c */
[----:B------:R-:W-:Y:S05]  /*35b0*/  LDSM.16.M88.4 R24, [R198+0x2000] ;  /* 0x00200000c618783b */ /* 0x000fea0000000200 */
[C---:B-1----:R-:W-:Y:S06]  /*35c0*/  HMMA.16816.F32 R40, R28.reuse, R8, R40 ;  /* 0x000000081c28723c */ /* 0x042fec0000001828 */
[C---:B------:R-:W-:Y:S01]  /*35d0*/  HMMA.16816.F32 R36, R28.reuse, R10, R36 ;  /* 0x0000000a1c24723c */ /* 0x040fe20000001824 */
[----:B------:R-:W1:Y:S05]  /*35e0*/  LDSM.16.M88.4 R8, [R197+0x8000] ;  /* 0x00800000c508783b */ /* 0x000e6a0000000200 */
[----:B--2---:R-:W-:Y:S06]  /*35f0*/  HMMA.16816.F32 R32, R28, R64, R32 ;  /* 0x000000401c20723c */ /* 0x004fec0000001820 */
[C---:B---3--:R-:W-:Y:S06]  /*3600*/  HMMA.16816.F32 R56, R12.reuse, R20, R56 ;  /* 0x000000140c38723c */ /* 0x048fec0000001838 */
[----:B------:R-:W-:Y:S01]  /*3610*/  HMMA.16816.F32 R52, R12, R22, R52 ;  /* 0x000000160c34723c */ /* 0x000fe20000001834 */
[----:B------:R-:W2:Y:S05]  /*3620*/  LDSM.16.M88.4 R20, [R197+0x9000] ;  /* 0x00900000c514783b */ /* 0x000eaa0000000200 */
[----:B------:R-:W-:Y:S01]  /*3630*/  HMMA.16816.F32 R28, R28, R66, R60 ;  /* 0x000000421c1c723c */ /* 0x000fe2000000183c */
[----:B------:R-:W3:Y:S04]  /*3640*/  LDSM.16.M88.4 R60, [R197+0x8800] ;  /* 0x00880000c53c783b */ /* 0x000ee80000000200 */
[----:B------:R-:W-:Y:S01]  /*3650*/  LDSM.16.M88.4 R64, [R197+0x9800] ;  /* 0x00980000c540783b */ /* 0x000fe20000000200 */
[C---:B------:R-:W-:Y:S06]  /*3660*/  HMMA.16816.F32 R48, R12.reuse, R72, R48 ;  /* 0x000000480c30723c */ /* 0x040fec0000001830 */
[C---:B------:R-:W-:Y:S01]  /*3670*/  HMMA.16816.F32 R44, R12.reuse, R74, R44 ;  /* 0x0000004a0c2c723c */ /* 0x040fe2000000182c */
[----:B------:R-:W-:Y:S05]  /*3680*/  LDSM.16.M88.4 R72, [R196+0x2000] ;  /* 0x00200000c448783b */ /* 0x000fea0000000200 */
[C---:B-----5:R-:W-:Y:S06]  /*3690*/  HMMA.16816.F32 R40, R12.reuse, R16, R40 ;  /* 0x000000100c28723c */ /* 0x060fec0000001828 */
[----:B------:R-:W-:Y:S01]  /*36a0*/  HMMA.16816.F32 R36, R12, R18, R36 ;  /* 0x000000120c24723c */ /* 0x000fe20000001824 */
[----:B------:R-:W4:Y:S05]  /*36b0*/  LDSM.16.M88.4 R16, [R195+0x2000] ;  /* 0x00200000c310783b */ /* 0x000f2a0000000200 */
        /* <DEDUP_REMOVED lines=10> */
[C---:B---3--:R-:W-:Y:S06]  /*3760*/  HMMA.16816.F32 R48, R24.reuse, R60, R48 ;  /* 0x0000003c1830723c */ /* 0x048fec0000001830 */
[----:B------:R-:W-:Y:S01]  /*3770*/  HMMA.16816.F32 R44, R24, R62, R44 ;  /* 0x0000003e182c723c */ /* 0x000fe2000000182c */
[----:B------:R-:W2:Y:S05]  /*3780*/  LDSM.16.M88.4 R60, [R194+0x2000] ;  /* 0x00200000c23c783b */ /* 0x000eaa0000000200 */
[C---:B----4-:R-:W-:Y:S06]  /*3790*/  HMMA.16816.F32 R56, R72.reuse, R16, R56 ;  /* 0x000000104838723c */ /* 0x050fec0000001838 */
[----:B------:R-:W-:Y:S01]  /*37a0*/  HMMA.16816.F32 R52, R72, R18, R52 ;  /* 0x000000124834723c */ /* 0x000fe20000001834 */
[----:B------:R-:W3:Y:S05]  /*37b0*/  LDSM.16.M88.4 R16, [R191+0x9000] ;  /* 0x00900000bf10783b */ /* 0x000eea0000000200 */
        /* <DEDUP_REMOVED lines=17> */
[C---:B---3--:R-:W-:Y:S06]  /*38d0*/  HMMA.16816.F32 R40, R60.reuse, R16, R40 ;  /* 0x000000103c28723c */ /* 0x048fec0000001828 */
[C---:B------:R-:W-:Y:S01]  /*38e0*/  HMMA.16816.F32 R36, R60.reuse, R18, R36 ;  /* 0x000000123c24723c */ /* 0x040fe20000001824 */
[----:B------:R-:W3:Y:S05]  /*38f0*/  LDSM.16.M88.4 R16, [R184+0x3800] ;  /* 0x00380000b810783b */ /* 0x000eea0000000200 */
[C---:B------:R-:W-:Y:S06]  /*3900*/  HMMA.16816.F32 R48, R60.reuse, R68, R48 ;  /* 0x000000443c30723c */ /* 0x040fec0000001830 */
[C---:B------:R-:W-:Y:S01]  /*3910*/  HMMA.16816.F32 R44, R60.reuse, R70, R44 ;  /* 0x000000463c2c723c */ /* 0x040fe2000000182c */
[----:B------:R-:W-:Y:S05]  /*3920*/  LDSM.16.M88.4 R68, [R197+0xb000] ;  /* 0x00b00000c544783b */ /* 0x000fea0000000200 */
[C---:B----4-:R-:W-:Y:S06]  /*3930*/  HMMA.16816.F32 R32, R60.reuse, R64, R32 ;  /* 0x000000403c20723c */ /* 0x050fec0000001820 */
        /* <DEDUP_REMOVED lines=12> */
[C---:B---3--:R-:W-:Y:S06]  /*3a00*/  HMMA.16816.F32 R32, R8.reuse, R16, R32 ;  /* 0x000000100820723c */ /* 0x048fec0000001820 */
[----:B------:R-:W-:Y:S01]  /*3a10*/  HMMA.16816.F32 R28, R8, R18, R28 ;  /* 0x00000012081c723c */ /* 0x000fe2000000181c */
[----:B------:R-:W3:Y:S04]  /*3a20*/  LDSM.16.M88.4 R8, [R195+0x5000] ;  /* 0x00500000c308783b */ /* 0x000ee80000000200 */
[----:B------:R-:W5:Y:S01]  /*3a30*/  LDSM.16.M88.4 R16, [R195+0x5800] ;  /* 0x00580000c310783b */ /* 0x000f620000000200 */
[C---:B----4-:R-:W-:Y:S06]  /*3a40*/  HMMA.16816.F32 R56, R60.reuse, R76, R56 ;  /* 0x0000004c3c38723c */ /* 0x050fec0000001838 */
[C---:B------:R-:W-:Y:S01]  /*3a50*/  HMMA.16816.F32 R52, R60.reuse, R78, R52 ;  /* 0x0000004e3c34723c */ /* 0x040fe20000001834 */
[----:B------:R-:W-:Y:S05]  /*3a60*/  LDSM.16.M88.4 R76, [R194+0x4000] ;  /* 0x00400000c24c783b */ /* 0x000fea0000000200 */
[C---:B------:R-:W-:Y:S06]  /*3a70*/  HMMA.16816.F32 R48, R60.reuse, R72, R48 ;  /* 0x000000483c30723c */ /* 0x040fec0000001830 */
[C---:B------:R-:W-:Y:S01]  /*3a80*/  HMMA.16816.F32 R44, R60.reuse, R74, R44 ;  /* 0x0000004a3c2c723c */ /* 0x040fe2000000182c */
[----:B------:R-:W4:Y:S05]  /*3a90*/  LDSM.16.M88.4 R72, [R191+0xa000] ;  /* 0x00a00000bf48783b */ /* 0x000f2a0000000200 */
[C---:B------:R-:W-:Y:S06]  /*3aa0*/  HMMA.16816.F32 R40, R60.reuse, R68, R40 ;  /* 0x000000443c28723c */ /* 0x040fec0000001828 */
        /* <DEDUP_REMOVED lines=9> */
[C---:B--2---:R-:W-:Y:S06]  /*3b40*/  HMMA.16816.F32 R48, R12.reuse, R20, R48 ;  /* 0x000000140c30723c */ /* 0x044fec0000001830 */
[C---:B------:R-:W-:Y:S01]  /*3b50*/  HMMA.16816.F32 R44, R12.reuse, R22, R44 ;  /* 0x000000160c2c723c */ /* 0x040fe2000000182c */
[----:B------:R-:W-:Y:S05]  /*3b60*/  LDSM.16.M88.4 R20, [R184+0x4800] ;  /* 0x00480000b814783b */ /* 0x000fea0000000200 */
[C---:B---3--:R-:W-:Y:S06]  /*3b70*/  HMMA.16816.F32 R40, R12.reuse, R8, R40 ;  /* 0x000000080c28723c */ /* 0x048fec0000001828 */
[C---:B------:R-:W-:Y:S01]  /*3b80*/  HMMA.16816.F32 R36, R12.reuse, R10, R36 ;  /* 0x0000000a0c24723c */ /* 0x040fe20000001824 */
[----:B------:R-:W1:Y:S05]  /*3b90*/  LDSM.16.M88.4 R8, [R193+0x4000] ;  /* 0x00400000c108783b */ /* 0x000e6a0000000200 */
[C---:B-----5:R-:W-:Y:S06]  /*3ba0*/  HMMA.16816.F32 R32, R12.reuse, R16, R32 ;  /* 0x000000100c20723c */ /* 0x060fec0000001820 */
[----:B------:R-:W-:Y:S01]  /*3bb0*/  HMMA.16816.F32 R28, R12, R18, R28 ;  /* 0x000000120c1c723c */ /* 0x000fe2000000181c */
[----:B------:R-:W2:Y:S04]  /*3bc0*/  LDSM.16.M88.4 R16, [R184+0x5000] ;  /* 0x00500000b810783b */ /* 0x000ea80000000200 */
[----:B------:R-:W3:Y:S01]  /*3bd0*/  LDSM.16.M88.4 R12, [R184+0x5800] ;  /* 0x00580000b80c783b */ /* 0x000ee20000000200 */
[----:B----4-:R-:W-:Y:S01]  /*3be0*/  HMMA.16816.F32 R56, R76, R72, R56 ;  /* 0x000000484c38723c */ /* 0x010fe20000001838 */
[----:B------:R-:W-:-:S05]  /*3bf0*/  DEPBAR.LE SB0, 0x0 ;  /* 0x000080000000791a */ /* 0x000fca0000000000 */
[C---:B------:R-:W-:Y:S06]  /*3c00*/  HMMA.16816.F32 R52, R76.reuse, R74, R52 ;  /* 0x0000004a4c34723c */ /* 0x040fec0000001834 */
[C---:B------:R-:W-:Y:S06]  /*3c10*/  HMMA.16816.F32 R48, R76.reuse, R68, R48 ;  /* 0x000000444c30723c */ /* 0x040fec0000001830 */
[C---:B------:R-:W-:Y:S06]  /*3c20*/  HMMA.16816.F32 R44, R76.reuse, R70, R44 ;  /* 0x000000464c2c723c */ /* 0x040fec000000182c */
[C---:B------:R-:W-:Y:S06]  /*3c30*/  HMMA.16816.F32 R40, R76.reuse, R64, R40 ;  /* 0x000000404c28723c */ /* 0x040fec0000001828 */
[C---:B------:R-:W-:Y:S06]  /*3c40*/  HMMA.16816.F32 R36, R76.reuse, R66, R36 ;  /* 0x000000424c24723c */ /* 0x040fec0000001824 */
[C---:B------:R-:W-:Y:S06]  /*3c50*/  HMMA.16816.F32 R32, R76.reuse, R60, R32 ;  /* 0x0000003c4c20723c */ /* 0x040fec0000001820 */
[----:B------:R-:W-:Y:S06]  /*3c60*/  HMMA.16816.F32 R28, R76, R62, R28 ;  /* 0x0000003e4c1c723c */ /* 0x000fec000000181c */
[C---:B-1----:R-:W-:Y:S06]  /*3c70*/  HMMA.16816.F32 R56, R8.reuse, R24, R56 ;  /* 0x000000180838723c */ /* 0x042fec0000001838 */
[C---:B------:R-:W-:Y:S06]  /*3c80*/  HMMA.16816.F32 R52, R8.reuse, R26, R52 ;  /* 0x0000001a0834723c */ /* 0x040fec0000001834 */
[C---:B------:R-:W-:Y:S06]  /*3c90*/  HMMA.16816.F32 R48, R8.reuse, R20, R48 ;  /* 0x000000140830723c */ /* 0x040fec0000001830 */
[C---:B------:R-:W-:Y:S06]  /*3ca0*/  HMMA.16816.F32 R44, R8.reuse, R22, R44 ;  /* 0x00000016082c723c */ /* 0x040fec000000182c */
[C---:B--2---:R-:W-:Y:S06]  /*3cb0*/  HMMA.16816.F32 R40, R8.reuse, R16, R40 ;  /* 0x000000100828723c */ /* 0x044fec0000001828 */
[C---:B------:R-:W-:Y:S06]  /*3cc0*/  HMMA.16816.F32 R36, R8.reuse, R18, R36 ;  /* 0x000000120824723c */ /* 0x040fec0000001824 */
[C---:B---3--:R-:W-:Y:S06]  /*3cd0*/  HMMA.16816.F32 R232, R8.reuse, R12, R32 ;  /* 0x0000000c08e8723c */ /* 0x048fec0000001820 */
[----:B------:R-:W-:Y:S01]  /*3ce0*/  HMMA.16816.F32 R28, R8, R14, R28 ;  /* 0x0000000e081c723c */ /* 0x000fe2000000181c */
[----:B------:R-:W-:Y:S01]  /*3cf0*/  VIADD R33, R214, 0xb54cda56 ;  /* 0xb54cda56d6217836 */ /* 0x000fe20000000000 */
[----:B------:R-:W-:Y:S06]  /*3d00*/  BAR.SYNC.DEFER_BLOCKING 0x0 ;  /* 0x0000000000007b1d */ /* 0x000fec0000010000 */
[----:B------:R-:W-:-:S01]  /*3d10*/  NOP ;  /* 0x0000000000007918 */ /* 0x000fc20000000000 */
[----:B------:R-:W-:-:S15]  /*3d20*/  @!P0 BRA `(.L_x_351) ;  /* 0x0000000400d08947 */ /* 0x000fde0003800000 */
        /* <DEDUP_REMOVED lines=9> */
[----:B------:R-:W-:Y:S01]  /*3dc0*/  UIMAD UR5, UR6, UR23, UR5 ;  /* 0x00000017060572a4 */ /* 0x000fe2000f8e0205 */
[----:B------:R-:W-:-:S03]  /*3dd0*/  IADD3 R4, P6, R24, UR25, RZ ;  /* 0x0000001918047c10 */ /* 0x000fc6000ffde0ff */
[----:B------:R-:W1:Y:S01]  /*3de0*/  @!P5 LDC.64 R14, c[0x0][0x218] ;  /* 0x00008600ff0edb82 */ /* 0x000e620000000a00 */
[----:B------:R2:W-:Y:S01]  /*3df0*/  @P5 STS.128 [R199+0x6000], RZ ;  /* 0x006000ffc7005388 */ /* 0x0005e20000000c00 */
[----:B------:R-:W-:-:S05]  /*3e00*/  VIADD R22, R25, UR5 ;  /* 0x0000000519167c36 */ /* 0x000fca0008000000 */
[----:B------:R-:W-:Y:S01]  /*3e10*/  IADD3.X R23, R22, UR24, RZ, P6, !PT ;  /* 0x0000001816177c10 */ /* 0x000fe2000b7fe4ff */
[----:B------:R-:W3:Y:S08]  /*3e20*/  @!P4 LDC.64 R12, c[0x0][0x218] ;  /* 0x00008600ff0ccb82 */ /* 0x000ef00000000a00 */
[----:B------:R-:W4:Y:S08]  /*3e30*/  @!P3 LDC.64 R10, c[0x0][0x218] ;  /* 0x00008600ff0abb82 */ /* 0x000f300000000a00 */
[----:B------:R-:W5:Y:S01]  /*3e40*/  @!P5 LDC.64 R8, c[0x0][0x218] ;  /* 0x00008600ff08db82 */ /* 0x000f620000000a00 */
[----:B-1----:R-:W-:-:S04]  /*3e50*/  @!P5 LEA R62, P2, R24, R14, 0x1 ;  /* 0x0000000e183ed211 */ /* 0x002fc800078408ff */
[----:B------:R-:W-:-:S03]  /*3e60*/  @!P5 LEA.HI.X R63, R24, R15, R22, 0x1, P2 ;  /* 0x0000000f183fd211 */ /* 0x000fc600010f0c16 */
[----:B------:R-:W1:Y:S01]  /*3e70*/  @!P4 LDC.64 R20, c[0x0][0x218] ;  /* 0x00008600ff14cb82 */ /* 0x000e620000000a00 */
[C---:B---3--:R-:W-:Y:S01]  /*3e80*/  @!P4 LEA R60, P1, R24.reuse, R12, 0x1 ;  /* 0x0000000c183cc211 */ /* 0x048fe200078208ff */
[----:B------:R-:W-:Y:S01]  /*3e90*/  @!PT LDS RZ, [RZ] ;  /* 0x00000000fffff984 */ /* 0x000fe20000000800 */
[----:B------:R-:W-:Y:S01]  /*3ea0*/  @!PT LDS RZ, [RZ] ;  /* 0x00000000fffff984 */ /* 0x000fe20000000800 */
[----:B------:R-:W-:Y:S01]  /*3eb0*/  @!PT LDS RZ, [RZ] ;  /* 0x00000000fffff984 */ /* 0x000fe20000000800 */
[----:B------:R-:W-:Y:S03]  /*3ec0*/  @!P5 LDGSTS.E.BYPASS.LTC128B.128 [R199+0x6000], desc[UR20][R62.64] ;  /* 0x060000003ec7dfae */ /* 0x000fe6000b901d54 */
[C-C-:B------:R-:W-:Y:S01]  /*3ed0*/  @!P4 LEA.HI.X R61, R24.reuse, R13, R22.reuse, 0x1, P1 ;  /* 0x0000000d183dc211 */ /* 0x140fe200008f0c16 */
[----:B------:R2:W-:Y:S02]  /*3ee0*/  @P4 STS.128 [R199+0x8000], RZ ;  /* 0x008000ffc7004388 */ /* 0x0005e40000000c00 */
[----:B------:R-:W3:Y:S01]  /*3ef0*/  @!P3 LDC.64 R18, c[0x0][0x218] ;  /* 0x00008600ff12bb82 */ /* 0x000ee20000000a00 */
[C---:B----4-:R-:W-:Y:S01]  /*3f00*/  @!P3 LEA R26, P1, R24.reuse, R10, 0x1 ;  /* 0x0000000a181ab211 */ /* 0x050fe200078208ff */
[----:B------:R-:W-:Y:S01]  /*3f10*/  @!PT LDS RZ, [RZ] ;  /* 0x00000000fffff984 */ /* 0x000fe20000000800 */
[----:B------:R-:W-:Y:S01]  /*3f20*/  @!PT LDS RZ, [RZ] ;  /* 0x00000000fffff984 */ /* 0x000fe20000000800 */
[----:B------:R-:W-:Y:S01]  /*3f30*/  @!PT LDS RZ, [RZ] ;  /* 0x00000000fffff984 */ /* 0x000fe20000000800 */
[----:B------:R-:W-:Y:S03]  /*3f40*/  @!P4 LDGSTS.E.BYPASS.LTC128B.128 [R199+0x8000], desc[UR20][R60.64+0x80] ;  /* 0x080000803cc7cfae */ /* 0x000fe6000b901d54 */
[----:B------:R-:W-:Y:S01]  /*3f50*/  @!P3 LEA.HI.X R27, R24, R11, R22, 0x1, P1 ;  /* 0x0000000b181bb211 */ /* 0x000fe200008f0c16 */
[----:B------:R2:W-:Y:S02]  /*3f60*/  @P3 STS.128 [R199+0xa000], RZ ;  /* 0x00a000ffc7003388 */ /* 0x0005e40000000c00 */
[----:B------:R-:W4:Y:S01]  /*3f70*/  @!P5 LDC.64 R16, c[0x0][0x218] ;  /* 0x00008600ff10db82 */ /* 0x000f220000000a00 */
[C---:B-----5:R-:W-:Y:S01]  /*3f80*/  @!P5 LEA R34, P2, R4.reuse, R8, 0x1 ;  /* 0x000000080422d211 */ /* 0x060fe200078408ff */
[----:B------:R-:W-:Y:S01]  /*3f90*/  @!PT LDS RZ, [RZ] ;  /* 0x00000000fffff984 */ /* 0x000fe20000000800 */
[----:B------:R-:W-:Y:S01]  /*3fa0*/  @!PT LDS RZ, [RZ] ;  /* 0x00000000fffff984 */ /* 0x000fe20000000800 */
[----:B------:R-:W-:Y:S01]  /*3fb0*/  @!PT LDS RZ, [RZ] ;  /* 0x00000000fffff984 */ /* 0x000fe20000000800 */
[----:B------:R5:W-:Y:S03]  /*3fc0*/  @!P3 LDGSTS.E.BYPASS.LTC128B.128 [R199+0xa000], desc[UR20][R26.64+0x100] ;  /* 0x0a0001001ac7bfae */ /* 0x000be6000b901d54 */
[C---:B------:R-:W-:Y:S01]  /*3fd0*/  @!P5 LEA.HI.X R35, R4.reuse, R9, R23, 0x1, P2 ;  /* 0x000000090423d211 */ /* 0x040fe200010f0c17 */
[----:B------:R2:W-:Y:S02]  /*3fe0*/  @P5 STS.128 [R199+0x6800], RZ ;  /* 0x006800ffc7005388 */ /* 0x0005e40000000c00 */
[----:B------:R-:W2:Y:S01]  /*3ff0*/  @!P4 LDC.64 R14, c[0x0][0x218] ;  /* 0x00008600ff0ecb82 */ /* 0x000ea20000000a00 */
[C---:B-1----:R-:W-:Y:S01]  /*4000*/  @!P4 LEA R24, P1, R4.reuse, R20, 0x1 ;  /* 0x000000140418c211 */ /* 0x042fe200078208ff */
[----:B------:R-:W-:Y:S01]  /*4010*/  @!PT LDS RZ, [RZ] ;  /* 0x00000000fffff984 */ /* 0x000fe20000000800 */
[----:B------:R-:W-:Y:S01]  /*4020*/  @!PT LDS RZ, [RZ] ;  /* 0x00000000fffff984 */ /* 0x000fe20000000800 */
[----:B------:R-:W-:Y:S01]  /*4030*/  @!PT LDS RZ, [RZ] ;  /* 0x00000000fffff984 */ /* 0x000fe20000000800 */
[----:B------:R1:W-:Y:S01]  /*4040*/  @!P5 LDGSTS.E.BYPASS.LTC128B.128 [R199+0x6800], desc[UR20][R34.64] ;  /* 0x0680000022c7dfae */ /* 0x0003e2000b901d54 */
[----:B------:R-:W-:-:S02]  /*4050*/  IADD3 R20, P6, R4, UR25, RZ ;  /* 0x0000001904147c10 */ /* 0x000fc4000ffde0ff */
[C-C-:B------:R-:W-:Y:S01]  /*4060*/  @!P4 LEA.HI.X R25, R4.reuse, R21, R23.reuse, 0x1, P1 ;  /* 0x000000150419c211 */ /* 0x140fe200008f0c17 */
[----:B------:R1:W-:Y:S02]  /*4070*/  @P4 STS.128 [R199+0x8800], RZ ;  /* 0x008800ffc7004388 */ /* 0x0003e40000000c00 */
[----:B------:R-:W5:Y:S01]  /*4080*/  @!P3 LDC.64 R12, c[0x0][0x218] ;  /* 0x00008600ff0cbb82 */ /* 0x000f620000000a00 */
[C---:B---3--:R-:W-:Y:S01]  /*4090*/  @!P3 LEA R18, P1, R4.reuse, R18, 0x1 ;  /* 0x000000120412b211 */ /* 0x048fe200078208ff */
[----:B------:R-:W-:Y:S01]  /*40a0*/  @!PT LDS RZ, [RZ] ;  /* 0x00000000fffff984 */ /* 0x000fe20000000800 */
[----:B------:R-:W-:Y:S01]  /*40b0*/  @!PT LDS RZ, [RZ] ;  /* 0x00000000fffff984 */ /* 0x000fe20000000800 */
[----:B------:R-:W-:Y:S01]  /*40c0*/  @!PT LDS RZ, [RZ] ;  /* 0x00000000fffff984 */ /* 0x000fe20000000800 */
[----:B------:R1:W-:Y:S03]  /*40d0*/  @!P4 LDGSTS.E.BYPASS.LTC128B.128 [R199+0x8800], desc[UR20][R24.64+0x80] ;  /* 0x0880008018c7cfae */ /* 0x0003e6000b901d54 */
[----:B------:R-:W-:Y:S01]  /*40e0*/  @!P3 LEA.HI.X R19, R4, R19, R23, 0x1, P1 ;  /* 0x000000130413b211 */ /* 0x000fe200008f0c17 */
[----:B------:R1:W-:Y:S02]  /*40f0*/  @P3 STS.128 [R199+0xa800], RZ ;  /* 0x00a800ffc7003388 */ /* 0x0003e40000000c00 */
[----:B------:R-:W3:Y:S01]  /*4100*/  @!P5 LDC.64 R10, c[0x0][0x218] ;  /* 0x00008600ff0adb82 */ /* 0x000ee20000000a00 */
[----:B----4-:R-:W-:Y:S01]  /*4110*/  @!P5 LEA R22, P2, R20, R16, 0x1 ;  /* 0x000000101416d211 */ /* 0x010fe200078408ff */
[----:B------:R-:W-:Y:S01]  /*4120*/  @!PT LDS RZ, [RZ] ;  /* 0x00000000fffff984 */ /* 0x000fe20000000800 */
[----:B------:R-:W-:Y:S01]  /*4130*/  @!PT LDS RZ, [RZ] ;  /* 0x00000000fffff984 */ /* 0x000fe20000000800 */
[----:B------:R-:W-:Y:S01]  /*4140*/  @!PT LDS RZ, [RZ] ;  /* 0x00000000fffff984 */ /* 0x000fe20000000800 */
[----:B------:R1:W-:Y:S01]  /*4150*/  @!P3 LDGSTS.E.BYPASS.LTC128B.128 [R199+0xa800], desc[UR20][R18.64+0x100] ;  /* 0x0a80010012c7bfae */ /* 0x0003e2000b901d54 */
[----:B------:R-:W-:-:S02]  /*4160*/  IADD3.X R16, R23, UR24, RZ, P6, !PT ;  /* 0x0000001817107c10 */ /* 0x000fc4000b7fe4ff */
[C---:B------:R-:W-:Y:S01]  /*4170*/  IADD3 R4, P6, R20.reuse, UR25, RZ ;  /* 0x0000001914047c10 */ /* 0x040fe2000ffde0ff */
[----:B------:R1:W-:Y:S01]  /*4180*/  @P5 STS.128 [R199+0x7000], RZ ;  /* 0x007000ffc7005388 */ /* 0x0003e20000000c00 */
[C---:B------:R-:W-:Y:S01]  /*4190*/  @!P5 LEA.HI.X R23, R20.reuse, R17, R16, 0x1, P2 ;  /* 0x000000111417d211 */ /* 0x040fe200010f0c10 */
[----:B------:R-:W4:Y:S01]  /*41a0*/  @!P4 LDC.64 R8, c[0x0][0x218] ;  /* 0x00008600ff08cb82 */ /* 0x000f220000000a00 */
[----:B--2---:R-:W-:-:S03]  /*41b0*/  @!P4 LEA R14, P2, R20, R14, 0x1 ;  /* 0x0000000e140ec211 */ /* 0x004fc600078408ff */
[----:B------:R-:W-:Y:S01]  /*41c0*/  @!PT LDS RZ, [RZ] ;  /* 0x00000000fffff984 */ /* 0x000fe20000000800 */
[----:B------:R-:W-:Y:S01]  /*41d0*/  @!PT LDS RZ, [RZ] ;  /* 0x00000000fffff984 */ /* 0x000fe20000000800 */
[----:B------:R-:W-:Y:S01]  /*41e0*/  @!PT LDS RZ, [RZ] ;  /* 0x00000000fffff984 */ /* 0x000fe20000000800 */
[----:B------:R1:W-:Y:S01]  /*41f0*/  @!P5 LDGSTS.E.BYPASS.LTC128B.128 [R199+0x7000], desc[UR20][R22.64] ;  /* 0x0700000016c7dfae */ /* 0x0003e2000b901d54 */
[C-C-:B------:R-:W-:Y:S02]  /*4200*/  @!P4 LEA.HI.X R15, R20.reuse, R15, R16.reuse, 0x1, P2 ;  /* 0x0000000f140fc211 */ /* 0x140fe400010f0c10 */
[C---:B-----5:R-:W-:Y:S01]  /*4210*/  @!P3 LEA R26, P1, R20.reuse, R12, 0x1 ;  /* 0x0000000c141ab211 */ /* 0x060fe200078208ff */
[----:B------:R1:W-:Y:S03]  /*4220*/  @P4 STS.128 [R199+0x9000], RZ ;  /* 0x009000ffc7004388 */ /* 0x0003e60000000c00 */
[----:B------:R-:W-:Y:S01]  /*4230*/  @!P3 LEA.HI.X R27, R20, R13, R16, 0x1, P1 ;  /* 0x0000000d141bb211 */ /* 0x000fe200008f0c10 */
[----:B------:R-:W-:Y:S01]  /*4240*/  @!PT LDS RZ, [RZ] ;  /* 0x00000000fffff984 */ /* 0x000fe20000000800 */
[----:B------:R-:W-:Y:S01]  /*4250*/  @!PT LDS RZ, [RZ] ;  /* 0x00000000fffff984 */ /* 0x000fe20000000800 */
[----:B------:R-:W-:Y:S01]  /*4260*/  @!PT LDS RZ, [RZ] ;  /* 0x00000000fffff984 */ /* 0x000fe20000000800 */
[----:B------:R1:W-:Y:S01]  /*4270*/  @!P4 LDGSTS.E.BYPASS.LTC128B.128 [R199+0x9000], desc[UR20][R14.64+0x80] ;  /* 0x090000800ec7cfae */ /* 0x0003e2000b901d54 */
[----:B------:R-:W-:Y:S02]  /*4280*/  IADD3.X R13, R16, UR24, RZ, P6, !PT ;  /* 0x00000018100d7c10 */ /* 0x000fe4000b7fe4ff */
[C---:B---3--:R-:W-:Y:S01]  /*4290*/  @!P5 LEA R10, P2, R4.reuse, R10, 0x1 ;  /* 0x0000000a040ad211 */ /* 0x048fe200078408ff */
[----:B------:R1:W-:Y:S03]  /*42a0*/  @P3 STS.128 [R199+0xb000], RZ ;  /* 0x00b000ffc7003388 */ /* 0x0003e60000000c00 */
[C---:B------:R-:W-:Y:S01]  /*42b0*/  @!P5 LEA.HI.X R11, R4.reuse, R11, R13, 0x1, P2 ;  /* 0x0000000b040bd211 */ /* 0x040fe200010f0c0d */
[----:B------:R-:W-:Y:S01]  /*42c0*/  @!PT LDS RZ, [RZ] ;  /* 0x00000000fffff984 */ /* 0x000fe20000000800 */
[----:B------:R-:W-:Y:S01]  /*42d0*/  @!PT LDS RZ, [RZ] ;  /* 0x00000000fffff984 */ /* 0x000fe20000000800 */
[----:B------:R-:W-:Y:S01]  /*42e0*/  @!PT LDS RZ, [RZ] ;  /* 0x00000000fffff984 */ /* 0x000fe20000000800 */
[----:B------:R1:W-:Y:S01]  /*42f0*/  @!P3 LDGSTS.E.BYPASS.LTC128B.128 [R199+0xb000], desc[UR20][R26.64+0x100] ;  /* 0x0b0001001ac7bfae */ /* 0x0003e2000b901d54 */
[----:B----4-:R-:W-:-:S03]  /*4300*/  @!P4 LEA R8, P1, R4, R8, 0x1 ;  /* 0x000000080408c211 */ /* 0x010fc600078208ff */
        /* <DEDUP_REMOVED lines=20> */
.L_x_353:
[----:B------:R-:W-:Y:S05]  /*4450*/  BSYNC B0 ;  /* 0x0000000000007941 */ /* 0x000fea0003800000 */
.L_x_352:
[----:B------:R-:W0:Y:S02]  /*4460*/  LDGDEPBAR ;  /* 0x00000000000079af */ /* 0x000e240000000000 */
.L_x_351:
[----:B-12---:R-:W-:Y:S01]  /*4470*/  IMAD.U32 R9, RZ, RZ, UR16 ;  /* 0x00000010ff097e24 */ /* 0x006fe2000f8e00ff */
[----:B------:R-:W-:Y:S01]  /*4480*/  LOP3.LUT R219, R3, R214, RZ, 0x3c, !PT ;  /* 0x000000d603db7212 */ /* 0x000fe200078e3cff */
[----:B------:R-:W-:Y:S01]  /*4490*/  IMAD.WIDE.U32 R172, R216, -0x326172a9, RZ ;  /* 0xcd9e8d57d8ac7825 */ /* 0x000fe200078e00ff */
[----:B------:R-:W-:Y:S01]  /*44a0*/  USHF.L.U32 UR5, UR16, 0x1, URZ ;  /* 0x0000000110057899 */ /* 0x000fe2000800063f */
[----:B------:R-:W-:Y:S01]  /*44b0*/  LEA R192, R0, UR4, 0x1 ;  /* 0x0000000400c07c11 */ /* 0x000fe2000f8e08ff */
[----:B------:R-:W-:Y:S01]  /*44c0*/  ULDC UR6, c[0x0][0x2ec] ;  /* 0x0000bb0000067ab9 */ /* 0x000fe20000000800 */
[----:B------:R-:W-:Y:S01]  /*44d0*/  IMAD R9, R9, 0x40, R6 ;  /* 0x0000004009097824 */ /* 0x000fe200078e0206 */
[----:B------:R-:W-:Y:S01]  /*44e0*/  LOP3.LUT R166, R173, R219, RZ, 0x3c, !PT ;  /* 0x000000dbada67212 */ /* 0x000fe200078e3cff */
[----:B------:R-:W-:Y:S01]  /*44f0*/  IMAD.WIDE.U32 R170, R218, -0x2daee0ad, RZ ;  /* 0xd2511f53daaa7825 */ /* 0x000fe200078e00ff */
[----:B------:R-:W-:Y:S03]  /*4500*/  LDSM.16.MT88.4 R124, [R192+0xc000] ;  /* 0x00c00000c07c783b */ /* 0x000fe60000004200 */
[C---:B------:R-:W-:Y:S01]  /*4510*/  VIADD R6, R9.reuse, 0x1 ;  /* 0x0000000109067836 */ /* 0x040fe20000000000 */
[----:B------:R-:W-:Y:S01]  /*4520*/  LDSM.16.MT88.4 R64, [R192+0xe000] ;  /* 0x00e00000c040783b */ /* 0x000fe20000004200 */
[----:B------:R-:W-:-:S02]  /*4530*/  VIADD R4, R9, 0x8 ;  /* 0x0000000809047836 */ /* 0x000fc40000000000 */
[C---:B------:R-:W-:Y:S01]  /*4540*/  VIADD R10, R9.reuse, 0x19 ;  /* 0x00000019090a7836 */ /* 0x040fe20000000000 */
[CC--:B------:R-:W-:Y:S01]  /*4550*/  ISETP.GE.AND P6, PT, R6.reuse, R134.reuse, PT ;  /* 0x000000860600720c */ /* 0x0c0fe20003fc6270 */
[C---:B------:R-:W-:Y:S01]  /*4560*/  VIADD R19, R9.reuse, 0x28 ;  /* 0x0000002809137836 */ /* 0x040fe20000000000 */
[-C--:B------:R-:W-:Y:S01]  /*4570*/  ISETP.GE.AND P2, PT, R6, R133.reuse, PT ;  /* 0x000000850600720c */ /* 0x080fe20003f46270 */
        /* <DEDUP_REMOVED lines=8> */
[----:B------:R-:W-:Y:S01]  /*4600*/  VIADD R6, R9, 0x11 ;  /* 0x0000001109067836 */ /* 0x000fe20000000000 */
[----:B------:R-:W-:Y:S01]  /*4610*/  FSEL R22, R53, -INF , !P3 ;  /* 0xff80000035167808 */ /* 0x000fe20005800000 */
[----:B------:R-:W-:Y:S01]  /*4620*/  VIADD R13, R9, 0x31 ;  /* 0x00000031090d7836 */ /* 0x000fe20000000000 */
[----:B------:R-:W-:Y:S01]  /*4630*/  FSEL R20, R52, -INF , !P4 ;  /* 0xff80000034147808 */ /* 0x000fe20006000000 */
[----:B------:R-:W-:Y:S01]  /*4640*/  VIADD R3, R215, 0xbb67ae85 ;  /* 0xbb67ae85d7037836 */ /* 0x000fe20000000000 */
[-C--:B------:R-:W-:Y:S01]  /*4650*/  ISETP.GE.AND P3, PT, R6, R134.reuse, PT ;  /* 0x000000860600720c */ /* 0x080fe20003f66270 */
[----:B------:R-:W-:Y:S01]  /*4660*/  IMAD.WIDE.U32 R166, R166, -0x2daee0ad, RZ ;  /* 0xd2511f53a6a67825 */ /* 0x000fe200078e00ff */
[-C--:B------:R-:W-:Y:S01]  /*4670*/  ISETP.GE.AND P4, PT, R4, R134.reuse, PT ;  /* 0x000000860400720c */ /* 0x080fe20003f86270 */
[----:B------:R-:W-:Y:S01]  /*4680*/  LDSM.16.MT88.4 R96, [R192+0x10000] ;  /* 0x01000000c060783b */ /* 0x000fe20000004200 */
[----:B------:R-:W-:Y:S01]  /*4690*/  FSEL R16, R49, -INF , !P3 ;  /* 0xff80000031107808 */ /* 0x000fe20005800000 */
[----:B------:R-:W-:Y:S01]  /*46a0*/  VIADD R151, R214, 0x3c6ef372 ;  /* 0x3c6ef372d6977836 */ /* 0x000fe20000000000 */
[-C--:B------:R-:W-:Y:S01]  /*46b0*/  ISETP.GE.AND P3, PT, R9, R134.reuse, PT ;  /* 0x000000860900720c */ /* 0x080fe20003f66270 */
[C---:B------:R-:W-:Y:S01]  /*46c0*/  VIADD R149, R215.reuse, 0x76cf5d0a ;  /* 0x76cf5d0ad7957836 */ /* 0x040fe20000000000 */
[----:B------:R-:W-:Y:S01]  /*46d0*/  FSEL R54, R54, -INF , !P5 ;  /* 0xff80000036367808 */ /* 0x000fe20006800000 */
[----:B------:R-:W-:Y:S01]  /*46e0*/  VIADD R143, R215, 0x32370b8f ;  /* 0x32370b8fd78f7836 */ /* 0x000fe20000000000 */
[----:B------:R-:W-:Y:S01]  /*46f0*/  FSEL R18, R48, -INF , !P4 ;  /* 0xff80000030127808 */ /* 0x000fe20006000000 */
[----:B------:R-:W-:Y:S01]  /*4700*/  VIADD R141, R214, 0xdaa66d2b ;  /* 0xdaa66d2bd68d7836 */ /* 0x000fe20000000000 */
[----:B------:R-:W-:Y:S01]  /*4710*/  ISETP.GE.AND P5, PT, R4, R133, PT ;  /* 0x000000850400720c */ /* 0x000fe20003fa6270 */
[----:B------:R-:W-:Y:S01]  /*4720*/  VIADD R4, R9, 0x18 ;  /* 0x0000001809047836 */ /* 0x000fe20000000000 */
[----:B------:R-:W-:Y:S01]  /*4730*/  FSEL R56, R56, -INF , !P3 ;  /* 0xff80000038387808 */ /* 0x000fe20005800000 */
[----:B------:R-:W-:Y:S01]  /*4740*/  VIADD R139, R214, 0x78dde6e4 ;  /* 0x78dde6e4d68b7836 */ /* 0x000fe20000000000 */
[----:B------:R-:W-:Y:S01]  /*4750*/  FSEL R48, R57, -INF , !P6 ;  /* 0xff80000039307808 */ /* 0x000fe20007000000 */
[C---:B------:R-:W-:Y:S01]  /*4760*/  VIADD R35, R215.reuse, 0xed9eba14 ;  /* 0xed9eba14d7237836 */ /* 0x040fe20000000000 */
[----:B------:R-:W-:Y:S01]  /*4770*/  ISETP.GE.AND P4, PT, R4, R134, PT ;  /* 0x000000860400720c */ /* 0x000fe20003f86270 */
[----:B------:R-:W-:Y:S01]  /*4780*/  VIADD R137, R215, 0xa9066899 ;  /* 0xa9066899d7897836 */ /* 0x000fe20000000000 */
[----:B------:R-:W-:Y:S01]  /*4790*/  FMNMX.FTZ R11, R56, R48, !PT ;  /* 0x00000030380b7209 */ /* 0x000fe20007810000 */
[--C-:B------:R-:W-:Y:S01]  /*47a0*/  IMAD R190, R7, 0x2, R192.reuse ;  /* 0x0000000207be7824 */ /* 0x100fe200078e02c0 */
[----:B------:R-:W-:Y:S01]  /*47b0*/  FSEL R14, R44, -INF , !P4 ;  /* 0xff8000002c0e7808 */ /* 0x000fe20006000000 */
[C---:B------:R-:W-:Y:S01]  /*47c0*/  IMAD R189, R5.reuse, 0x2, R192 ;  /* 0x0000000205bd7824 */ /* 0x040fe200078e02c0 */
[----:B------:R-:W-:Y:S01]  /*47d0*/  FMNMX.FTZ R11, R20, R11, !PT ;  /* 0x0000000b140b7209 */ /* 0x000fe20007810000 */
[----:B------:R-:W-:Y:S01]  /*47e0*/  IMAD R188, R5, 0x2, R190 ;  /* 0x0000000205bc7824 */ /* 0x000fe200078e02be */
[----:B------:R-:W-:Y:S01]  /*47f0*/  ISETP.GE.AND P4, PT, R9, R133, PT ;  /* 0x000000850900720c */ /* 0x000fe20003f86270 */
[----:B------:R-:W-:Y:S01]  /*4800*/  VIADD R207, R214, 0x1715609d ;  /* 0x1715609dd6cf7836 */ /* 0x000fe20000000000 */
[----:B------:R-:W-:Y:S01]  /*4810*/  FMNMX.FTZ R11, R22, R11, !PT ;  /* 0x0000000b160b7209 */ /* 0x000fe20007810000 */
[----:B------:R-:W-:Y:S01]  /*4820*/  VIADD R201, R215, 0x646e171e ;  /* 0x646e171ed7c97836 */ /* 0x000fe20000000000 */
[----:B------:R-:W-:Y:S01]  /*4830*/  FSEL R52, R55, -INF , !P1 ;  /* 0xff80000037347808 */ /* 0x000fe20004800000 */
[----:B------:R-:W-:Y:S01]  /*4840*/  LDSM.16.MT88.4 R72, [R190+0xe000] ;  /* 0x00e00000be48783b */ /* 0x000fe20000004200 */
[----:B------:R-:W-:-:S02]  /*4850*/  ISETP.GE.AND P1, PT, R6, R133, PT ;  /* 0x000000850600720c */ /* 0x000fc40003f26270 */
[----:B------:R-:W-:Y:S01]  /*4860*/  FSEL R26, R59, -INF , !P2 ;  /* 0xff8000003b1a7808 */ /* 0x000fe20005000000 */
[----:B------:R-:W-:Y:S01]  /*4870*/  LDSM.16.MT88.4 R88, [R188+0xe000] ;  /* 0x00e00000bc58783b */ /* 0x000fe20000004200 */
[----:B------:R-:W-:Y:S02]  /*4880*/  FSEL R58, R58, -INF , !P4 ;  /* 0xff8000003a3a7808 */ /* 0x000fe40006000000 */
[----:B------:R-:W-:Y:S01]  /*4890*/  FMNMX.FTZ R23, R18, R11, !PT ;  /* 0x0000000b12177209 */ /* 0x000fe20007810000 */
[C---:B------:R-:W-:Y:S01]  /*48a0*/  VIADD R11, R9.reuse, 0x38 ;  /* 0x00000038090b7836 */ /* 0x040fe20000000000 */
[----:B------:R-:W-:Y:S01]  /*48b0*/  FSEL R6, R50, -INF , !P5 ;  /* 0xff80000032067808 */ /* 0x000fe20006800000 */
[----:B------:R-:W-:Y:S01]  /*48c0*/  LDSM.16.MT88.4 R80, [R189+0xe000] ;  /* 0x00e00000bd50783b */ /* 0x000fe20000004200 */
[----:B------:R-:W-:Y:S01]  /*48d0*/  ISETP.GE.AND P5, PT, R4, R133, PT ;  /* 0x000000850400720c */ /* 0x000fe20003fa6270 */
[----:B------:R-:W-:Y:S01]  /*48e0*/  VIADD R4, R9, 0x20 ;  /* 0x0000002009047836 */ /* 0x000fe20000000000 */
[----:B------:R-:W-:Y:S01]  /*48f0*/  FSEL R8, R51, -INF , !P1 ;  /* 0xff80000033087808 */ /* 0x000fe20004800000 */
[----:B------:R-:W-:Y:S01]  /*4900*/  LDSM.16.MT88.4 R104, [R190+0x10000] ;  /* 0x01000000be68783b */ /* 0x000fe20000004200 */
[----:B------:R-:W-:-:S02]  /*4910*/  FMNMX.FTZ R21, R58, R26, !PT ;  /* 0x0000001a3a157209 */ /* 0x000fc40007810000 */
[-C--:B------:R-:W-:Y:S01]  /*4920*/  ISETP.GE.AND P1, PT, R10, R134.reuse, PT ;  /* 0x000000860a00720c */ /* 0x080fe20003f26270 */
[----:B------:R-:W-:Y:S01]  /*4930*/  LDSM.16.MT88.4 R108, [R189+0x10000] ;  /* 0x01000000bd6c783b */ /* 0x000fe20000004200 */
[----:B------:R-:W-:Y:S02]  /*4940*/  FMNMX.FTZ R23, R16, R23, !PT ;  /* 0x0000001710177209 */ /* 0x000fe40007810000 */
[----:B------:R-:W-:Y:S01]  /*4950*/  ISETP.GE.AND P3, PT, R10, R133, PT ;  /* 0x000000850a00720c */ /* 0x000fe20003f66270 */
[C---:B------:R-:W-:Y:S01]  /*4960*/  VIADD R10, R9.reuse, 0x21 ;  /* 0x00000021090a7836 */ /* 0x040fe20000000000 */
[----:B------:R-:W-:Y:S01]  /*4970*/  FMNMX.FTZ R21, R54, R21, !PT ;  /* 0x0000001536157209 */ /* 0x000fe20007810000 */
[----:B------:R-:W-:Y:S01]  /*4980*/  VIADD R9, R9, 0x39 ;  /* 0x0000003909097836 */ /* 0x000fe20000000000 */
[----:B------:R-:W-:Y:S02]  /*4990*/  ISETP.GE.AND P6, PT, R4, R134, PT ;  /* 0x000000860400720c */ /* 0x000fe40003fc6270 */
[----:B------:R-:W-:-:S02]  /*49a0*/  FSEL R12, R45, -INF , !P1 ;  /* 0xff8000002d0c7808 */ /* 0x000fc40004800000 */
[----:B------:R-:W-:Y:S02]  /*49b0*/  FMNMX.FTZ R23, R14, R23, !PT ;  /* 0x000000170e177209 */ /* 0x000fe40007810000 */
[----:B------:R-:W-:Y:S02]  /*49c0*/  ISETP.GE.AND P2, PT, R4, R133, PT ;  /* 0x000000850400720c */ /* 0x000fe40003f46270 */
[----:B------:R-:W-:Y:S02]  /*49d0*/  FSEL R4, R46, -INF , !P5 ;  /* 0xff8000002e047808 */ /* 0x000fe40006800000 */
[----:B------:R-:W-:Y:S02]  /*49e0*/  FMNMX.FTZ R21, R52, R21, !PT ;  /* 0x0000001534157209 */ /* 0x000fe40007810000 */
        /* <DEDUP_REMOVED lines=9> */
[----:B------:R-:W-:Y:S02]  /*4a80*/  FMNMX.FTZ R21, R8, R21, !PT ;  /* 0x0000001508157209 */ /* 0x000fe40007810000 */
[----:B------:R-:W-:Y:S02]  /*4a90*/  ISETP.GE.AND P4, PT, R17, R134, PT ;  /* 0x000000861100720c */ /* 0x000fe40003f86270 */
[----:B------:R-:W-:Y:S02]  /*4aa0*/  FSEL R142, R36, -INF , !P3 ;  /* 0xff800000248e7808 */ /* 0x000fe40005800000 */
[----:B------:R-:W-:Y:S02]  /*4ab0*/  FMNMX.FTZ R23, R148, R23, !PT ;  /* 0x0000001794177209 */ /* 0x000fe40007810000 */
[----:B------:R-:W-:-:S02]  /*4ac0*/  FMNMX.FTZ R21, R4, R21, !PT ;  /* 0x0000001504157209 */ /* 0x000fc40007810000 */
[-C--:B------:R-:W-:Y:S02]  /*4ad0*/  ISETP.GE.AND P3, PT, R15, R134.reuse, PT ;  /* 0x000000860f00720c */ /* 0x080fe40003f66270 */
[----:B------:R-:W-:Y:S02]  /*4ae0*/  FSEL R140, R37, -INF , !P4 ;  /* 0xff800000258c7808 */ /* 0x000fe40006000000 */
[----:B------:R-:W-:Y:S02]  /*4af0*/  FMNMX.FTZ R23, R142, R23, !PT ;  /* 0x000000178e177209 */ /* 0x000fe40007810000 */
[----:B------:R-:W-:Y:S02]  /*4b00*/  FSEL R138, R42, -INF , !P2 ;  /* 0xff8000002a8a7808 */ /* 0x000fe40005000000 */
[----:B------:R-:W-:Y:S02]  /*4b10*/  FMNMX.FTZ R21, R10, R21, !PT ;  /* 0x000000150a157209 */ /* 0x000fe40007810000 */
[----:B------:R-:W-:-:S02]  /*4b20*/  ISETP.GE.AND P4, PT, R13, R134, PT ;  /* 0x000000860d00720c */ /* 0x000fc40003f86270 */
[----:B------:R-:W-:Y:S02]  /*4b30*/  FSEL R232, R232, -INF , !P3 ;  /* 0xff800000e8e87808 */ /* 0x000fe40005800000 */
[----:B------:R-:W-:Y:S02]  /*4b40*/  FMNMX.FTZ R23, R140, R23, !PT ;  /* 0x000000178c177209 */ /* 0x000fe40007810000 */
[----:B------:R-:W-:Y:S02]  /*4b50*/  ISETP.GE.AND P2, PT, R19, R133, PT ;  /* 0x000000851300720c */ /* 0x000fe40003f46270 */
[----:B------:R-:W-:Y:S02]  /*4b60*/  FSEL R136, R43, -INF , !P1 ;  /* 0xff8000002b887808 */ /* 0x000fe40004800000 */
[----:B------:R-:W-:Y:S01]  /*4b70*/  FMNMX.FTZ R21, R138, R21, !PT ;  /* 0x000000158a157209 */ /* 0x000fe20007810000 */
[----:B------:R-:W-:Y:S01]  /*4b80*/  LDSM.16.MT88.4 R40, [R190+0xc000] ;  /* 0x00c00000be28783b */ /* 0x000fe20000004200 */
[----:B------:R-:W-:-:S02]  /*4b90*/  ISETP.GE.AND P3, PT, R11, R134, PT ;  /* 0x000000860b00720c */ /* 0x000fc40003f66270 */
[----:B------:R-:W-:Y:S02]  /*4ba0*/  FSEL R230, R233, -INF , !P4 ;  /* 0xff800000e9e67808 */ /* 0x000fe40006000000 */
[----:B------:R-:W-:Y:S02]  /*4bb0*/  FMNMX.FTZ R23, R232, R23, !PT ;  /* 0x00000017e8177209 */ /* 0x000fe40007810000 */
[----:B------:R-:W-:Y:S02]  /*4bc0*/  ISETP.GE.AND P1, PT, R17, R133, PT ;  /* 0x000000851100720c */ /* 0x000fe40003f26270 */
        /* <DEDUP_REMOVED lines=8> */
[----:B------:R-:W-:-:S02]  /*4c50*/  FSEL R222, R29, -INF , !P4 ;  /* 0xff8000001dde7808 */ /* 0x000fc40006000000 */
[----:B------:R-:W-:Y:S02]  /*4c60*/  FMNMX.FTZ R23, R224, R23, !PT ;  /* 0x00000017e0177209 */ /* 0x000fe40007810000 */
[----:B------:R-:W-:Y:S02]  /*4c70*/  ISETP.GE.AND P1, PT, R13, R133, PT ;  /* 0x000000850d00720c */ /* 0x000fe40003f26270 */
[----:B------:R-:W-:Y:S02]  /*4c80*/  FSEL R220, R234, -INF , !P2 ;  /* 0xff800000eadc7808 */ /* 0x000fe40005000000 */
[----:B------:R-:W-:Y:S02]  /*4c90*/  FMNMX.FTZ R21, R32, R21, !PT ;  /* 0x0000001520157209 */ /* 0x000fe40007810000 */
[----:B------:R-:W-:Y:S02]  /*4ca0*/  FMNMX.FTZ R19, R222, R23, !PT ;  /* 0x00000017de137209 */ /* 0x000fe40007810000 */
[----:B------:R-:W-:-:S02]  /*4cb0*/  ISETP.GE.AND P2, PT, R11, R133, PT ;  /* 0x000000850b00720c */ /* 0x000fc40003f46270 */
[----:B------:R-:W-:Y:S01]  /*4cc0*/  FSEL R206, R235, -INF , !P1 ;  /* 0xff800000ebce7808 */ /* 0x000fe20004800000 */
[----:B------:R-:W1:Y:S01]  /*4cd0*/  SHFL.BFLY PT, R24, R19, 0x2, 0x1f ;  /* 0x0c401f0013187f89 */ /* 0x000e6200000e0000 */
[----:B------:R-:W-:Y:S02]  /*4ce0*/  FMNMX.FTZ R21, R220, R21, !PT ;  /* 0x00000015dc157209 */ /* 0x000fe40007810000 */
[----:B------:R-:W-:Y:S02]  /*4cf0*/  ISETP.GE.AND P1, PT, R9, R133, PT ;  /* 0x000000850900720c */ /* 0x000fe40003f26270 */
[----:B------:R-:W-:Y:S02]  /*4d00*/  FSEL R202, R30, -INF , !P2 ;  /* 0xff8000001eca7808 */ /* 0x000fe40005000000 */
[----:B------:R-:W-:Y:S02]  /*4d10*/  FMNMX.FTZ R21, R206, R21, !PT ;  /* 0x00000015ce157209 */ /* 0x000fe40007810000 */
[----:B------:R-:W-:-:S02]  /*4d20*/  FSEL R200, R31, -INF , !P1 ;  /* 0xff8000001fc87808 */ /* 0x000fc40004800000 */
[----:B------:R-:W-:Y:S02]  /*4d30*/  FMNMX.FTZ R13, R202, R21, !PT ;  /* 0x00000015ca0d7209 */ /* 0x000fe40007810000 */
[----:B------:R-:W-:Y:S01]  /*4d40*/  LOP3.LUT R9, R171, UR5, R215, 0x96, !PT ;  /* 0x00000005ab097c12 */ /* 0x000fe2000f8e96d7 */
[----:B------:R-:W-:Y:S01]  /*4d50*/  UIADD3 UR5, UR5, 0x1, URZ ;  /* 0x0000000105057890 */ /* 0x000fe2000fffe03f */
[----:B------:R-:W-:Y:S02]  /*4d60*/  FMNMX.FTZ R13, R200, R13, !PT ;  /* 0x0000000dc80d7209 */ /* 0x000fe40007810000 */
[----:B------:R-:W-:Y:S01]  /*4d70*/  LOP3.LUT R3, R167, R170, R3, 0x96, !PT ;  /* 0x000000aaa7037212 */ /* 0x000fe200078e9603 */
[----:B------:R-:W-:Y:S02]  /*4d80*/  IMAD.WIDE.U32 R30, R9, -0x326172a9, RZ ;  /* 0xcd9e8d57091e7825 */ /* 0x000fe400078e00ff */
[----:B------:R-:W2:Y:S01]  /*4d90*/  SHFL.BFLY PT, R28, R13, 0x2, 0x1f ;  /* 0x0c401f000d1c7f89 */ /* 0x000ea200000e0000 */
[----:B------:R-:W-:Y:S01]  /*4da0*/  LOP3.LUT R171, R171, UR5, R215, 0x96, !PT ;  /* 0x00000005abab7c12 */ /* 0x000fe2000f8e96d7 */
[----:B------:R-:W-:Y:S01]  /*4db0*/  VIADD R167, R214, 0x9e3779b9 ;  /* 0x9e3779b9d6a77836 */ /* 0x000fe20000000000 */
[----:B-1----:R-:W-:Y:S01]  /*4dc0*/  FMNMX.FTZ R11, R19, R24, !PT ;  /* 0x00000018130b7209 */ /* 0x002fe20007810000 */
[----:B------:R-:W-:-:S03]  /*4dd0*/  IMAD.WIDE.U32 R168, R3, -0x326172a9, RZ ;  /* 0xcd9e8d5703a87825 */ /* 0x000fc600078e00ff */
[----:B------:R-:W-:Y:S01]  /*4de0*/  LOP3.LUT R9, R31, R172, R167, 0x96, !PT ;  /* 0x000000ac1f097212 */ /* 0x000fe200078e96a7 */
[----:B------:R-:W1:Y:S01]  /*4df0*/  SHFL.BFLY PT, R132, R11, 0x1, 0x1f ;  /* 0x0c201f000b847f89 */ /* 0x000e6200000e0000 */
[----:B------:R-:W-:Y:S01]  /*4e00*/  LOP3.LUT R30, R169, R30, R151, 0x96, !PT ;  /* 0x0000001ea91e7212 */ /* 0x000fe200078e9697 */
[----:B------:R-:W-:Y:S02]  /*4e10*/  IMAD R170, R2, 0x10000, R2 ;  /* 0x0001000002aa7824 */ /* 0x000fe400078e0202 */
[----:B------:R-:W-:-:S04]  /*4e20*/  IMAD.WIDE.U32 R24, R9, -0x2daee0ad, RZ ;  /* 0xd2511f5309187825 */ /* 0x000fc800078e00ff */
[----:B------:R-:W-:Y:S01]  /*4e30*/  IMAD.WIDE.U32 R30, R30, -0x2daee0ad, RZ ;  /* 0xd2511f531e1e7825 */ /* 0x000fe200078e00ff */
[----:B------:R-:W-:-:S04]  /*4e40*/  LOP3.LUT R9, R25, R166, R149, 0x96, !PT ;  /* 0x000000a619097212 */ /* 0x000fc800078e9695 */
[----:B------:R-:W-:Y:S01]  /*4e50*/  LOP3.LUT R24, R31, R24, R143, 0x96, !PT ;  /* 0x000000181f187212 */ /* 0x000fe200078e968f */
[----:B------:R-:W-:Y:S01]  /*4e60*/  IMAD.WIDE.U32 R36, R9, -0x326172a9, RZ ;  /* 0xcd9e8d5709247825 */ /* 0x000fe200078e00ff */
[----:B--2---:R-:W-:-:S03]  /*4e70*/  FMNMX.FTZ R28, R13, R28, !PT ;  /* 0x0000001c0d1c7209 */ /* 0x004fc60007810000 */
[----:B------:R-:W-:Y:S01]  /*4e80*/  IMAD.WIDE.U32 R24, R24, -0x326172a9, RZ ;  /* 0xcd9e8d5718187825 */ /* 0x000fe200078e00ff */
[----:B------:R-:W-:Y:S01]  /*4e90*/  LOP3.LUT R9, R37, R168, R141, 0x96, !PT ;  /* 0x000000a825097212 */ /* 0x000fe200078e968d */
[----:B------:R-:W2:Y:S03]  /*4ea0*/  SHFL.BFLY PT, R3, R28, 0x1, 0x1f ;  /* 0x0c201f001c037f89 */ /* 0x000ea600000e0000 */
[----:B------:R-:W-:Y:S02]  /*4eb0*/  LOP3.LUT R21, R25, R36, R139, 0x96, !PT ;  /* 0x0000002419157212 */ /* 0x000fe400078e968b */
[----:B-1----:R-:W-:-:S04]  /*4ec0*/  FMNMX.FTZ R132, R11, R132, !PT ;  /* 0x000000840b847209 */ /* 0x002fc80007810000 */
[C---:B------:R-:W-:Y:S01]  /*4ed0*/  FSETP.NEU.FTZ.AND P1, PT, R132.reuse, -INF , PT ;  /* 0xff8000008400780b */ /* 0x040fe20003f3d000 */
[----:B------:R-:W-:-:S05]  /*4ee0*/  FMUL.FTZ R203, R132, UR6 ;  /* 0x0000000684cb7c20 */ /* 0x000fca0008410000 */
[----:B------:R-:W-:-:S05]  /*4ef0*/  FSEL R203, R203, RZ, P1 ;  /* 0x000000ffcbcb7208 */ /* 0x000fca0000800000 */
[----:B------:R-:W-:Y:S01]  /*4f00*/  FFMA.FTZ R161, R20, UR6, -R203 ;  /* 0x0000000614a17c23 */ /* 0x000fe200080108cb */
[----:B------:R-:W-:-:S04]  /*4f10*/  IMAD.WIDE.U32 R20, R21, -0x2daee0ad, RZ ;  /* 0xd2511f5315147825 */ /* 0x000fc800078e00ff */
[--C-:B------:R-:W-:Y:S01]  /*4f20*/  FFMA.FTZ R158, R22, UR6, -R203.reuse ;  /* 0x00000006169e7c23 */ /* 0x100fe200080108cb */
[----:B------:R-:W-:Y:S01]  /*4f30*/  FFMA.FTZ R163, R56, UR6, -R203 ;  /* 0x0000000638a37c23 */ /* 0x000fe200080108cb */
[----:B--2---:R-:W-:Y:S01]  /*4f40*/  FMNMX.FTZ R3, R28, R3, !PT ;  /* 0x000000031c037209 */ /* 0x004fe20007810000 */
[----:B------:R-:W-:-:S04]  /*4f50*/  IMAD.WIDE.U32 R28, R9, -0x2daee0ad, RZ ;  /* 0xd2511f53091c7825 */ /* 0x000fc800078e00ff */
[----:B------:R-:W-:Y:S01]  /*4f60*/  FFMA.FTZ R162, R48, UR6, -R203 ;  /* 0x0000000630a27c23 */ /* 0x000fe200080108cb */
[----:B------:R-:W-:Y:S01]  /*4f70*/  MUFU.EX2 R161, R161 ;  /* 0x000000a100a17308 */ /* 0x000fe20000000800 */
[C---:B------:R-:W-:Y:S01]  /*4f80*/  FSETP.NEU.FTZ.AND P1, PT, R3.reuse, -INF , PT ;  /* 0xff8000000300780b */ /* 0x040fe20003f3d000 */
[----:B------:R-:W-:Y:S01]  /*4f90*/  FMUL.FTZ R175, R3, UR6 ;  /* 0x0000000603af7c20 */ /* 0x000fe20008410000 */
[----:B------:R-:W-:Y:S01]  /*4fa0*/  LOP3.LUT R23, R29, R30, R35, 0x96, !PT ;  /* 0x0000001e1d177212 */ /* 0x000fe200078e9623 */
[----:B------:R-:W1:Y:S01]  /*4fb0*/  LDSM.16.MT88.4 R48, [R189+0xc000] ;  /* 0x00c00000bd30783b */ /* 0x000e620000004200 */
[----:B------:R-:W-:Y:S01]  /*4fc0*/  LOP3.LUT R9, R21, R28, R137, 0x96, !PT ;  /* 0x0000001c15097212 */ /* 0x000fe200078e9689 */
[--C-:B------:R-:W-:Y:S01]  /*4fd0*/  FFMA.FTZ R153, R14, UR6, -R203.reuse ;  /* 0x000000060e997c23 */ /* 0x100fe200080108cb */
[----:B------:R-:W-:Y:S01]  /*4fe0*/  FSEL R175, R175, RZ, P1 ;  /* 0x000000ffafaf7208 */ /* 0x000fe20000800000 */
[----:B------:R-:W-:Y:S01]  /*4ff0*/  IMAD.WIDE.U32 R22, R23, -0x326172a9, RZ ;  /* 0xcd9e8d5717167825 */ /* 0x000fe200078e00ff */
[----:B------:R-:W-:Y:S03]  /*5000*/  MUFU.EX2 R163, R163 ;  /* 0x000000a300a37308 */ /* 0x000fe60000000800 */
[--C-:B------:R-:W-:Y:S01]  /*5010*/  FFMA.FTZ R157, R18, UR6, -R203.reuse ;  /* 0x00000006129d7c23 */ /* 0x100fe200080108cb */
[----:B------:R-:W-:Y:S01]  /*5020*/  FFMA.FTZ R154, R16, UR6, -R203 ;  /* 0x00000006109a7c23 */ /* 0x000fe200080108cb */
[----:B------:R-:W-:-:S04]  /*5030*/  IMAD.WIDE.U32 R30, R9, -0x326172a9, RZ ;  /* 0xcd9e8d57091e7825 */ /* 0x000fc800078e00ff */
[--C-:B------:R-:W-:Y:S01]  /*5040*/  FFMA.FTZ R165, R26, UR6, -R175.reuse ;  /* 0x000000061aa57c23 */ /* 0x100fe200080108af */
[----:B------:R-:W-:Y:S01]  /*5050*/  FFMA.FTZ R164, R58, UR6, -R175 ;  /* 0x000000063aa47c23 */ /* 0x000fe200080108af */
[----:B------:R-:W-:Y:S01]  /*5060*/  LOP3.LUT R14, R23, R24, R207, 0x96, !PT ;  /* 0x00000018170e7212 */ /* 0x000fe200078e96cf */
[----:B------:R-:W-:Y:S01]  /*5070*/  FFMA.FTZ R160, R54, UR6, -R175 ;  /* 0x0000000636a07c23 */ /* 0x000fe200080108af */
[----:B------:R-:W-:Y:S01]  /*5080*/  LOP3.LUT R22, R31, R22, R33, 0x96, !PT ;  /* 0x000000161f167212 */ /* 0x000fe200078e9621 */
[----:B------:R-:W2:Y:S01]  /*5090*/  MUFU.EX2 R162, R162 ;  /* 0x000000a200a27308 */ /* 0x000ea20000000800 */
[----:B------:R-:W-:Y:S01]  /*50a0*/  LOP3.LUT R9, R30, 0xffff, RZ, 0xc0, !PT ;  /* 0x0000ffff1e097812 */ /* 0x000fe200078ec0ff */
[----:B------:R-:W-:Y:S01]  /*50b0*/  FFMA.FTZ R159, R52, UR6, -R175 ;  /* 0x00000006349f7c23 */ /* 0x000fe200080108af */
[----:B------:R-:W-:Y:S01]  /*50c0*/  LOP3.LUT R26, R22, 0xffff, RZ, 0xc0, !PT ;  /* 0x0000ffff161a7812 */ /* 0x000fe200078ec0ff */
[----:B------:R-:W-:Y:S01]  /*50d0*/  IMAD.WIDE.U32 R14, R14, -0x2daee0ad, RZ ;  /* 0xd2511f530e0e7825 */ /* 0x000fe200078e00ff */
[----:B------:R-:W-:-:S03]  /*50e0*/  LOP3.LUT R5, R22, 0xff, RZ, 0xc0, !PT ;  /* 0x000000ff16057812 */ /* 0x000fc600078ec0ff */
[--C-:B------:R-:W-:Y:S01]  /*50f0*/  FFMA.FTZ R156, R6, UR6, -R175.reuse ;  /* 0x00000006069c7c23 */ /* 0x100fe200080108af */
[----:B------:R-:W-:Y:S01]  /*5100*/  SHF.R.U32.HI R26, RZ, 0x8, R26 ;  /* 0x00000008ff1a7819 */ /* 0x000fe2000001161a */
[----:B------:R-:W3:Y:S01]  /*5110*/  MUFU.EX2 R158, R158 ;  /* 0x0000009e009e7308 */ /* 0x000ee20000000800 */
[----:B------:R-:W-:Y:S01]  /*5120*/  LOP3.LUT R0, R30, 0xff, RZ, 0xc0, !PT ;  /* 0x000000ff1e007812 */ /* 0x000fe200078ec0ff */
[--C-:B------:R-:W-:Y:S01]  /*5130*/  FFMA.FTZ R152, R4, UR6, -R175.reuse ;  /* 0x0000000604987c23 */ /* 0x100fe200080108af */
[----:B------:R-:W-:Y:S01]  /*5140*/  PRMT R5, R5, 0x5410, R26 ;  /* 0x0000541005057816 */ /* 0x000fe2000000001a */
[----:B------:R-:W-:Y:S01]  /*5150*/  FFMA.FTZ R135, R10, UR6, -R175 ;  /* 0x000000060a877c23 */ /* 0x000fe200080108af */
[----:B------:R-:W-:Y:S01]  /*5160*/  SHF.R.U32.HI R7, RZ, 0x8, R9 ;  /* 0x00000008ff077819 */ /* 0x000fe20000011609 */
[--C-:B------:R-:W-:Y:S01]  /*5170*/  FFMA.FTZ R155, R8, UR6, -R175.reuse ;  /* 0x00000006089b7c23 */ /* 0x100fe200080108af */
[--C-:B------:R-:W-:Y:S01]  /*5180*/  SHF.R.U32.HI R113, RZ, 0x10, R22.reuse ;  /* 0x00000010ff717819 */ /* 0x100fe20000011616 */
[----:B------:R-:W-:Y:S01]  /*5190*/  MUFU.EX2 R164, R164 ;  /* 0x000000a400a47308 */ /* 0x000fe20000000800 */
[--C-:B------:R-:W-:Y:S01]  /*51a0*/  HSET2.LE.AND R112, R5, R170.reuse, PT ;  /* 0x000000aa05707233 */ /* 0x100fe20003803000 */
[----:B------:R-:W4:Y:S01]  /*51b0*/  LDSM.16.MT88.4 R56, [R188+0xc000] ;  /* 0x00c00000bc38783b */ /* 0x000f220000004200 */
[----:B--2---:R-:W-:Y:S01]  /*51c0*/  F2FP.F16.F32.PACK_AB R5, R162, R163 ;  /* 0x000000a3a205723e */ /* 0x004fe200000000ff */
[----:B------:R-:W-:Y:S01]  /*51d0*/  FFMA.FTZ R174, R138, UR6, -R175 ;  /* 0x000000068aae7c23 */ /* 0x000fe200080108af */
[----:B------:R-:W-:Y:S01]  /*51e0*/  SHF.R.U32.HI R22, RZ, 0x18, R22 ;  /* 0x00000018ff167819 */ /* 0x000fe20000011616 */
[----:B------:R-:W-:Y:S01]  /*51f0*/  LDSM.16.MT88.4 R16, [R192+0xc800] ;  /* 0x00c80000c010783b */ /* 0x000fe20000004200 */
[----:B------:R-:W-:Y:S01]  /*5200*/  LOP3.LUT R113, R113, 0xff, RZ, 0xc0, !PT ;  /* 0x000000ff71717812 */ /* 0x000fe200078ec0ff */
[----:B------:R-:W2:Y:S01]  /*5210*/  MUFU.EX2 R165, R165 ;  /* 0x000000a500a57308 */ /* 0x000ea20000000800 */
[----:B------:R-:W-:Y:S01]  /*5220*/  PRMT R7, R0, 0x5410, R7 ;  /* 0x0000541000077816 */ /* 0x000fe20000000007 */
[----:B------:R-:W-:Y:S01]  /*5230*/  LDSM.16.MT88.4 R24, [R190+0xc800] ;  /* 0x00c80000be18783b */ /* 0x000fe20000004200 */
[----:B------:R-:W-:Y:S01]  /*5240*/  LOP3.LUT R112, R112, R5, RZ, 0xc0, !PT ;  /* 0x0000000570707212 */ /* 0x000fe200078ec0ff */
[----:B------:R-:W-:Y:S01]  /*5250*/  FFMA.FTZ R173, R34, UR6, -R175 ;  /* 0x0000000622ad7c23 */ /* 0x000fe200080108af */
[----:B------:R-:W-:Y:S01]  /*5260*/  SHF.R.U32.HI R28, RZ, 0x10, R30 ;  /* 0x00000010ff1c7819 */ /* 0x000fe2000001161e */
[----:B------:R-:W-:Y:S01]  /*5270*/  FFMA.FTZ R221, R222, UR6, -R203 ;  /* 0x00000006dedd7c23 */ /* 0x000fe200080108cb */
[----:B------:R-:W-:Y:S01]  /*5280*/  LOP3.LUT R5, R14, 0xffff, RZ, 0xc0, !PT ;  /* 0x0000ffff0e057812 */ /* 0x000fe200078ec0ff */
[----:B------:R-:W-:Y:S01]  /*5290*/  MUFU.EX2 R160, R160 ;  /* 0x000000a000a07308 */ /* 0x000fe20000000800 */
[----:B------:R-:W-:Y:S01]  /*52a0*/  PRMT R113, R113, 0x5410, R22 ;  /* 0x0000541071717816 */ /* 0x000fe20000000016 */
[----:B------:R-:W-:Y:S01]  /*52b0*/  FFMA.FTZ R217, R200, UR6, -R175 ;  /* 0x00000006c8d97c23 */ /* 0x000fe200080108af */
[----:B------:R-:W-:Y:S01]  /*52c0*/  HSET2.LE.AND R114, R7, R170, PT ;  /* 0x000000aa07727233 */ /* 0x000fe20003803000 */
[----:B------:R-:W-:Y:S01]  /*52d0*/  FADD.FTZ R162, R163, R162 ;  /* 0x000000a2a3a27221 */ /* 0x000fe20000010000 */
[----:B------:R-:W-:-:S02]  /*52e0*/  SHF.R.U32.HI R115, RZ, 0x18, R30 ;  /* 0x00000018ff737819 */ /* 0x000fc4000001161e */
[----:B------:R-:W-:Y:S01]  /*52f0*/  LOP3.LUT R28, R28, 0xff, RZ, 0xc0, !PT ;  /* 0x000000ff1c1c7812 */ /* 0x000fe200078ec0ff */
[----:B------:R-:W5:Y:S01]  /*5300*/  MUFU.EX2 R159, R159 ;  /* 0x0000009f009f7308 */ /* 0x000f620000000800 */
[----:B---3--:R-:W-:Y:S01]  /*5310*/  F2FP.F16.F32.PACK_AB R7, R158, R161 ;  /* 0x000000a19e07723e */ /* 0x008fe200000000ff */
[----:B------:R-:W-:Y:S01]  /*5320*/  FADD.FTZ R161, R161, R162 ;  /* 0x000000a2a1a17221 */ /* 0x000fe20000010000 */
[----:B------:R-:W-:Y:S02]  /*5330*/  SHF.R.U32.HI R6, RZ, 0x8, R5 ;  /* 0x00000008ff067819 */ /* 0x000fe40000011605 */
[----:B------:R-:W-:Y:S01]  /*5340*/  LOP3.LUT R21, R14, 0xff, RZ, 0xc0, !PT ;  /* 0x000000ff0e157812 */ /* 0x000fe200078ec0ff */
[----:B------:R-:W-:Y:S01]  /*5350*/  FADD.FTZ R158, R158, R161 ;  /* 0x000000a19e9e7221 */ /* 0x000fe20000010000 */
[----:B------:R-:W-:Y:S01]  /*5360*/  HSET2.LE.AND R113, R113, R170, PT ;  /* 0x000000aa71717233 */ /* 0x000fe20003803000 */
[----:B------:R-:W-:Y:S01]  /*5370*/  MUFU.EX2 R157, R157 ;  /* 0x0000009d009d7308 */ /* 0x000fe20000000800 */
[----:B------:R-:W-:-:S02]  /*5380*/  PRMT R115, R28, 0x5410, R115 ;  /* 0x000054101c737816 */ /* 0x000fc40000000073 */
[----:B--2---:R-:W-:Y:S01]  /*5390*/  F2FP.F16.F32.PACK_AB R0, R165, R164 ;  /* 0x000000a4a500723e */ /* 0x004fe200000000ff */
[----:B------:R-:W-:Y:S01]  /*53a0*/  LDSM.16.MT88.4 R28, [R188+0x10000] ;  /* 0x01000000bc1c783b */ /* 0x000fe20000004200 */
[----:B------:R-:W-:Y:S01]  /*53b0*/  LOP3.LUT R114, R114, R7, RZ, 0xc0, !PT ;  /* 0x0000000772727212 */ /* 0x000fe200078ec0ff */
[----:B------:R-:W-:Y:S01]  /*53c0*/  FADD.FTZ R165, R164, R165 ;  /* 0x000000a5a4a57221 */ /* 0x000fe20000010000 */
[----:B------:R-:W-:Y:S01]  /*53d0*/  PRMT R21, R21, 0x5410, R6 ;  /* 0x0000541015157816 */ /* 0x000fe20000000006 */
[----:B------:R-:W-:Y:S01]  /*53e0*/  MUFU.EX2 R154, R154 ;  /* 0x0000009a009a7308 */ /* 0x000fe20000000800 */
[----:B------:R-:W2:Y:S01]  /*53f0*/  LDSM.16.MT88.4 R4, [R189+0xc800] ;  /* 0x00c80000bd04783b */ /* 0x000ea20000004200 */
[----:B------:R-:W-:Y:S01]  /*5400*/  LOP3.LUT R113, R113, R0, RZ, 0xc0, !PT ;  /* 0x0000000071717212 */ /* 0x000fe200078ec0ff */
[----:B------:R-:W-:Y:S01]  /*5410*/  FFMA.FTZ R0, R12, UR6, -R203 ;  /* 0x000000060c007c23 */ /* 0x000fe200080108cb */
[----:B------:R-:W-:Y:S02]  /*5420*/  HSET2.LE.AND R115, R115, R170, PT ;  /* 0x000000aa73737233 */ /* 0x000fe40003803000 */
[----:B-----5:R-:W-:Y:S01]  /*5430*/  F2FP.F16.F32.PACK_AB R22, R159, R160 ;  /* 0x000000a09f16723e */ /* 0x020fe200000000ff */
[----:B------:R-:W-:Y:S01]  /*5440*/  FADD.FTZ R160, R160, R165 ;  /* 0x000000a5a0a07221 */ /* 0x000fe20000010000 */
[----:B------:R-:W-:Y:S01]  /*5450*/  LOP3.LUT R11, R15, R20, R201, 0x96, !PT ;  /* 0x000000140f0b7212 */ /* 0x000fe200078e96c9 */
[----:B------:R-:W-:Y:S01]  /*5460*/  MUFU.EX2 R153, R153 ;  /* 0x0000009900997308 */ /* 0x000fe20000000800 */
[----:B------:R-:W-:Y:S01]  /*5470*/  LOP3.LUT R115, R115, R22, RZ, 0xc0, !PT ;  /* 0x0000001673737212 */ /* 0x000fe200078ec0ff */
[----:B------:R-:W-:Y:S01]  /*5480*/  FADD.FTZ R159, R159, R160 ;  /* 0x000000a09f9f7221 */ /* 0x000fe20000010000 */
[----:B------:R-:W-:-:S02]  /*5490*/  SHF.R.U32.HI R20, RZ, 0x10, R14 ;  /* 0x00000010ff147819 */ /* 0x000fc4000001160e */
[C---:B------:R-:W-:Y:S02]  /*54a0*/  LOP3.LUT R22, R11.reuse, 0xffff, RZ, 0xc0, !PT ;  /* 0x0000ffff0b167812 */ /* 0x040fe400078ec0ff */
[----:B------:R-:W-:Y:S01]  /*54b0*/  LOP3.LUT R10, R20, 0xff, RZ, 0xc0, !PT ;  /* 0x000000ff140a7812 */ /* 0x000fe200078ec0ff */
[----:B------:R-:W3:Y:S01]  /*54c0*/  MUFU.EX2 R0, R0 ;  /* 0x0000000000007308 */ /* 0x000ee20000000800 */
[C---:B-1----:R-:W-:Y:S01]  /*54d0*/  HMMA.16816.F32 R44, R112.reuse, R48, RZ ;  /* 0x00000030702c723c */ /* 0x042fe200000018ff */
[----:B------:R-:W-:Y:S02]  /*54e0*/  LOP3.LUT R20, R11, 0xff, RZ, 0xc0, !PT ;  /* 0x000000ff0b147812 */ /* 0x000fe400078ec0ff */
[--C-:B------:R-:W-:Y:S02]  /*54f0*/  SHF.R.U32.HI R145, RZ, 0x10, R11.reuse ;  /* 0x00000010ff917819 */ /* 0x100fe4000001160b */
[----:B------:R-:W-:Y:S01]  /*5500*/  SHF.R.U32.HI R8, RZ, 0x18, R11 ;  /* 0x00000018ff087819 */ /* 0x000fe2000001160b */
[----:B------:R-:W-:Y:S01]  /*5510*/  HMMA.16816.F32 R48, R112, R50, RZ ;  /* 0x000000327030723c */ /* 0x000fe200000018ff */
[----:B------:R-:W-:Y:S01]  /*5520*/  MUFU.EX2 R152, R152 ;  /* 0x0000009800987308 */ /* 0x000fe20000000800 */
[----:B------:R-:W-:-:S02]  /*5530*/  SHF.R.U32.HI R11, RZ, 0x8, R22 ;  /* 0x00000008ff0b7819 */ /* 0x000fc40000011616 */
[----:B------:R-:W-:Y:S02]  /*5540*/  SHF.R.U32.HI R9, RZ, 0x18, R14 ;  /* 0x00000018ff097819 */ /* 0x000fe4000001160e */
[----:B------:R-:W-:Y:S01]  /*5550*/  LOP3.LUT R145, R145, 0xff, RZ, 0xc0, !PT ;  /* 0x000000ff91917812 */ /* 0x000fe200078ec0ff */
[C---:B------:R-:W-:Y:S01]  /*5560*/  HMMA.16816.F32 R128, R112.reuse, R124, RZ ;  /* 0x0000007c7080723c */ /* 0x040fe200000018ff */
[----:B------:R-:W-:Y:S01]  /*5570*/  HSET2.LE.AND R146, R21, R170, PT ;  /* 0x000000aa15927233 */ /* 0x000fe20003803000 */
[----:B------:R-:W1:Y:S01]  /*5580*/  MUFU.EX2 R135, R135 ;  /* 0x0000008700877308 */ /* 0x000e620000000800 */
[----:B------:R-:W-:Y:S01]  /*5590*/  PRMT R21, R20, 0x5410, R11 ;  /* 0x0000541014157816 */ /* 0x000fe2000000000b */
[----:B------:R-:W-:Y:S01]  /*55a0*/  LDSM.16.MT88.4 R12, [R188+0xc800] ;  /* 0x00c80000bc0c783b */ /* 0x000fe20000004200 */
[----:B------:R-:W-:Y:S01]  /*55b0*/  PRMT R147, R10, 0x5410, R9 ;  /* 0x000054100a937816 */ /* 0x000fe20000000009 */
[----:B------:R-:W-:Y:S01]  /*55c0*/  HMMA.16816.F32 R124, R112, R126, RZ ;  /* 0x0000007e707c723c */ /* 0x000fe200000018ff */
[----:B------:R-:W-:-:S02]  /*55d0*/  PRMT R145, R145, 0x5410, R8 ;  /* 0x0000541091917816 */ /* 0x000fc40000000008 */
[--C-:B------:R-:W-:Y:S01]  /*55e0*/  HSET2.LE.AND R144, R21, R170.reuse, PT ;  /* 0x000000aa15907233 */ /* 0x100fe20003803000 */
[----:B------:R-:W-:Y:S01]  /*55f0*/  MUFU.EX2 R156, R156 ;  /* 0x0000009c009c7308 */ /* 0x000fe20000000800 */
[----:B---3--:R-:W-:Y:S01]  /*5600*/  F2FP.F16.F32.PACK_AB R23, R0, R153 ;  /* 0x000000990017723e */ /* 0x008fe200000000ff */
[----:B------:R-:W3:Y:S01]  /*5610*/  LDSM.16.MT88.4 R8, [R192+0xe800] ;  /* 0x00e80000c008783b */ /* 0x000ee20000004200 */
[--C-:B------:R-:W-:Y:S01]  /*5620*/  HSET2.LE.AND R147, R147, R170.reuse, PT ;  /* 0x000000aa93937233 */ /* 0x100fe20003803000 */
[C---:B------:R-:W-:Y:S01]  /*5630*/  HMMA.16816.F32 R36, R112.reuse, R40, RZ ;  /* 0x000000287024723c */ /* 0x040fe200000018ff */
[----:B------:R-:W-:Y:S01]  /*5640*/  F2FP.F16.F32.PACK_AB R21, R154, R157 ;  /* 0x0000009d9a15723e */ /* 0x000fe200000000ff */
[----:B------:R-:W-:Y:S01]  /*5650*/  FADD.FTZ R157, R157, R158 ;  /* 0x0000009e9d9d7221 */ /* 0x000fe20000010000 */
[----:B------:R-:W-:Y:S01]  /*5660*/  HSET2.LE.AND R145, R145, R170, PT ;  /* 0x000000aa91917233 */ /* 0x000fe20003803000 */
[----:B------:R-:W5:Y:S01]  /*5670*/  MUFU.EX2 R155, R155 ;  /* 0x0000009b009b7308 */ /* 0x000f620000000800 */
[----:B-1----:R-:W-:Y:S01]  /*5680*/  F2FP.F16.F32.PACK_AB R20, R135, R152 ;  /* 0x000000988714723e */ /* 0x002fe200000000ff */
[----:B------:R-:W-:Y:S01]  /*5690*/  HMMA.16816.F32 R60, R112, R64, RZ ;  /* 0x00000040703c723c */ /* 0x000fe200000018ff */
[----:B------:R-:W-:Y:S01]  /*56a0*/  LOP3.LUT R146, R146, R23, RZ, 0xc0, !PT ;  /* 0x0000001792927212 */ /* 0x000fe200078ec0ff */
[----:B------:R-:W-:Y:S01]  /*56b0*/  FADD.FTZ R154, R154, R157 ;  /* 0x0000009d9a9a7221 */ /* 0x000fe20000010000 */
[----:B------:R-:W-:-:S02]  /*56c0*/  LOP3.LUT R147, R147, R20, RZ, 0xc0, !PT ;  /* 0x0000001493937212 */ /* 0x000fc400078ec0ff */
[----:B------:R-:W-:Y:S01]  /*56d0*/  LOP3.LUT R144, R144, R21, RZ, 0xc0, !PT ;  /* 0x0000001590907212 */ /* 0x000fe200078ec0ff */
[----:B------:R-:W-:Y:S01]  /*56e0*/  HMMA.16816.F32 R64, R112, R66, RZ ;  /* 0x000000427040723c */ /* 0x000fe200000018ff */
[----:B------:R-:W1:Y:S01]  /*56f0*/  LDSM.16.MT88.4 R20, [R190+0xe800] ;  /* 0x00e80000be14783b */ /* 0x000e620000004200 */
[----:B------:R-:W-:Y:S01]  /*5700*/  MUFU.EX2 R174, R174 ;  /* 0x000000ae00ae7308 */ /* 0x000fe20000000800 */
[----:B------:R-:W-:-:S03]  /*5710*/  FADD.FTZ R153, R153, R154 ;  /* 0x0000009a99997221 */ /* 0x000fc60000010000 */
[C---:B------:R-:W-:Y:S01]  /*5720*/  HMMA.16816.F32 R68, R112.reuse, R72, RZ ;  /* 0x000000487044723c */ /* 0x040fe200000018ff */
[----:B------:R-:W-:Y:S01]  /*5730*/  FADD.FTZ R153, R0, R153 ;  /* 0x0000009900997221 */ /* 0x000fe20000010000 */
[----:B-----5:R-:W-:Y:S02]  /*5740*/  F2FP.F16.F32.PACK_AB R116, R155, R156 ;  /* 0x0000009c9b74723e */ /* 0x020fe400000000ff */
[----:B------:R-:W-:Y:S01]  /*5750*/  MUFU.EX2 R173, R173 ;  /* 0x000000ad00ad7308 */ /* 0x000fe20000000800 */
[----:B------:R-:W-:Y:S01]  /*5760*/  FADD.FTZ R156, R156, R159 ;  /* 0x0000009f9c9c7221 */ /* 0x000fe20000010000 */
[----:B----4-:R-:W-:Y:S01]  /*5770*/  HMMA.16816.F32 R52, R112, R56, RZ ;  /* 0x000000387034723c */ /* 0x010fe200000018ff */
[----:B------:R-:W-:Y:S02]  /*5780*/  LOP3.LUT R145, R145, R116, RZ, 0xc0, !PT ;  /* 0x0000007491917212 */ /* 0x000fe400078ec0ff */
[----:B------:R-:W-:-:S03]  /*5790*/  FADD.FTZ R155, R155, R156 ;  /* 0x0000009c9b9b7221 */ /* 0x000fc60000010000 */
[----:B------:R-:W-:Y:S01]  /*57a0*/  HMMA.16816.F32 R56, R112, R58, RZ ;  /* 0x0000003a7038723c */ /* 0x000fe200000018ff */
[----:B------:R-:W-:Y:S01]  /*57b0*/  MUFU.EX2 R221, R221 ;  /* 0x000000dd00dd7308 */ /* 0x000fe20000000800 */
[----:B------:R-:W-:-:S04]  /*57c0*/  FADD.FTZ R152, R152, R155 ;  /* 0x0000009b98987221 */ /* 0x000fc80000010000 */
[C---:B--2---:R-:W-:Y:S01]  /*57d0*/  HMMA.16816.F32 R44, R144.reuse, R4, R44 ;  /* 0x00000004902c723c */ /* 0x044fe2000000182c */
[----:B------:R-:W-:Y:S02]  /*57e0*/  FADD.FTZ R135, R135, R152 ;  /* 0x0000009887877221 */ /* 0x000fe40000010000 */
[----:B------:R-:W-:Y:S03]  /*57f0*/  MUFU.EX2 R217, R217 ;  /* 0x000000d900d97308 */ /* 0x000fe60000000800 */
[----:B------:R-:W-:Y:S01]  /*5800*/  HMMA.16816.F32 R48, R144, R6, R48 ;  /* 0x000000069030723c */ /* 0x000fe20000001830 */
[----:B------:R-:W2:Y:S05]  /*5810*/  LDSM.16.MT88.4 R4, [R188+0xe800] ;  /* 0x00e80000bc04783b */ /* 0x000eaa0000004200 */
[----:B------:R-:W-:Y:S06]  /*5820*/  HMMA.16816.F32 R84, R112, R88, RZ ;  /* 0x000000587054723c */ /* 0x000fec00000018ff */
[C---:B------:R-:W-:Y:S06]  /*5830*/  HMMA.16816.F32 R128, R144.reuse, R16, R128 ;  /* 0x000000109080723c */ /* 0x040fec0000001880 */
[----:B------:R-:W-:Y:S01]  /*5840*/  HMMA.16816.F32 R124, R144, R18, R124 ;  /* 0x00000012907c723c */ /* 0x000fe2000000187c */
[----:B------:R-:W4:Y:S05]  /*5850*/  LDSM.16.MT88.4 R16, [R189+0xe800] ;  /* 0x00e80000bd10783b */ /* 0x000f2a0000004200 */
[----:B------:R-:W-:Y:S06]  /*5860*/  HMMA.16816.F32 R88, R112, R90, RZ ;  /* 0x0000005a7058723c */ /* 0x000fec00000018ff */
[C---:B------:R-:W-:Y:S06]  /*5870*/  HMMA.16816.F32 R36, R144.reuse, R24, R36 ;  /* 0x000000189024723c */ /* 0x040fec0000001824 */
[----:B---3--:R-:W-:Y:S01]  /*5880*/  HMMA.16816.F32 R60, R144, R8, R60 ;  /* 0x00000008903c723c */ /* 0x008fe2000000183c */
[----:B------:R-:W-:-:S04]  /*5890*/  IMAD.WIDE.U32 R24, R171, -0x326172a9, RZ ;  /* 0xcd9e8d57ab187825 */ /* 0x000fc800078e00ff */
[----:B------:R-:W-:Y:S01]  /*58a0*/  FFMA.FTZ R171, R136, UR6, -R175 ;  /* 0x0000000688ab7c23 */ /* 0x000fe200080108af */
[C---:B------:R-:W-:Y:S01]  /*58b0*/  HMMA.16816.F32 R64, R144.reuse, R10, R64 ;  /* 0x0000000a9040723c */ /* 0x040fe20000001840 */
[----:B------:R-:W3:Y:S01]  /*58c0*/  LDSM.16.MT88.4 R8, [R190+0x10800] ;  /* 0x01080000be08783b */ /* 0x000ee20000004200 */
[----:B------:R-:W-:Y:S01]  /*58d0*/  LOP3.LUT R167, R25, R172, R167, 0x96, !PT ;  /* 0x000000ac19a77212 */ /* 0x000fe200078e96a7 */
[----:B------:R-:W-:Y:S02]  /*58e0*/  FFMA.FTZ R172, R32, UR6, -R175 ;  /* 0x0000000620ac7c23 */ /* 0x000fe400080108af */
[----:B------:R-:W5:Y:S01]  /*58f0*/  MUFU.EX2 R171, R171 ;  /* 0x000000ab00ab7308 */ /* 0x000f620000000800 */
[----:B-1----:R-:W-:Y:S01]  /*5900*/  HMMA.16816.F32 R68, R144, R20, R68 ;  /* 0x000000149044723c */ /* 0x002fe20000001844 */
[----:B------:R-:W-:-:S04]  /*5910*/  IMAD.WIDE.U32 R234, R167, -0x2daee0ad, RZ ;  /* 0xd2511f53a7ea7825 */ /* 0x000fc800078e00ff */
[----:B------:R-:W-:Y:S01]  /*5920*/  FFMA.FTZ R167, R148, UR6, -R203 ;  /* 0x0000000694a77c23 */ /* 0x000fe200080108cb */
[----:B------:R-:W-:Y:S01]  /*5930*/  HMMA.16816.F32 R76, R112, R80, RZ ;  /* 0x00000050704c723c */ /* 0x000fe200000018ff */
[----:B------:R-:W-:Y:S01]  /*5940*/  LOP3.LUT R20, R169, R24, R151, 0x96, !PT ;  /* 0x00000018a9147212 */ /* 0x000fe200078e9697 */
[----:B------:R-:W-:Y:S01]  /*5950*/  FFMA.FTZ R169, R140, UR6, -R203 ;  /* 0x000000068ca97c23 */ /* 0x000fe200080108cb */
[----:B------:R-:W-:Y:S01]  /*5960*/  LOP3.LUT R149, R235, R166, R149, 0x96, !PT ;  /* 0x000000a6eb957212 */ /* 0x000fe200078e9695 */
[----:B------:R-:W-:Y:S01]  /*5970*/  FFMA.FTZ R166, R150, UR6, -R203 ;  /* 0x0000000696a67c23 */ /* 0x000fe200080108cb */
[----:B------:R-:W-:Y:S01]  /*5980*/  MUFU.EX2 R167, R167 ;  /* 0x000000a700a77308 */ /* 0x000fe20000000800 */
[----:B------:R-:W-:Y:S01]  /*5990*/  HMMA.16816.F32 R52, R144, R12, R52 ;  /* 0x0000000c9034723c */ /* 0x000fe20000001834 */
[----:B------:R-:W-:-:S04]  /*59a0*/  IMAD.WIDE.U32 R20, R20, -0x2daee0ad, RZ ;  /* 0xd2511f5314147825 */ /* 0x000fc800078e00ff */
[----:B------:R-:W-:Y:S01]  /*59b0*/  IMAD.WIDE.U32 R236, R149, -0x326172a9, RZ ;  /* 0xcd9e8d5795ec7825 */ /* 0x000fe200078e00ff */
[C---:B------:R-:W-:Y:S01]  /*59c0*/  HMMA.16816.F32 R56, R144.reuse, R14, R56 ;  /* 0x0000000e9038723c */ /* 0x040fe20000001838 */
[----:B------:R-:W1:Y:S01]  /*59d0*/  LDSM.16.MT88.4 R12, [R192+0x10800] ;  /* 0x01080000c00c783b */ /* 0x000e620000004200 */
[----:B------:R-:W-:Y:S01]  /*59e0*/  LOP3.LUT R234, R21, R234, R143, 0x96, !PT ;  /* 0x000000ea15ea7212 */ /* 0x000fe200078e968f */
[----:B------:R-:W5:Y:S01]  /*59f0*/  MUFU.EX2 R166, R166 ;  /* 0x000000a600a67308 */ /* 0x000f620000000800 */
[----:B------:R-:W-:Y:S01]  /*5a00*/  LOP3.LUT R141, R237, R168, R141, 0x96, !PT ;  /* 0x000000a8ed8d7212 */ /* 0x000fe200078e968d */
[----:B------:R-:W-:Y:S01]  /*5a10*/  FFMA.FTZ R168, R142, UR6, -R203 ;  /* 0x000000068ea87c23 */ /* 0x000fe200080108cb */
[C---:B--2---:R-:W-:Y:S01]  /*5a20*/  HMMA.16816.F32 R84, R144.reuse, R4, R84 ;  /* 0x000000049054723c */ /* 0x044fe20000001854 */
[----:B------:R-:W-:Y:S01]  /*5a30*/  IMAD.WIDE.U32 R234, R234, -0x326172a9, RZ ;  /* 0xcd9e8d57eaea7825 */ /* 0x000fe200078e00ff */
[----:B------:R-:W-:Y:S03]  /*5a40*/  LDSM.16.MT88.4 R148, [R188+0x10800] ;  /* 0x01080000bc94783b */ /* 0x000fe60000004200 */
[----:B------:R-:W2:Y:S01]  /*5a50*/  MUFU.EX2 R172, R172 ;  /* 0x000000ac00ac7308 */ /* 0x000ea20000000800 */
[----:B------:R-:W-:Y:S01]  /*5a60*/  HMMA.16816.F32 R88, R144, R6, R88 ;  /* 0x000000069058723c */ /* 0x000fe20000001858 */
[----:B------:R-:W5:Y:S01]  /*5a70*/  LDSM.16.MT88.4 R4, [R189+0x10800] ;  /* 0x01080000bd04783b */ /* 0x000f620000004200 */
[----:B------:R-:W-:-:S04]  /*5a80*/  LOP3.LUT R236, R235, R236, R139, 0x96, !PT ;  /* 0x000000ecebec7212 */ /* 0x000fc800078e968b */
[C---:B------:R-:W-:Y:S01]  /*5a90*/  HMMA.16816.F32 R100, R112.reuse, R104, RZ ;  /* 0x000000687064723c */ /* 0x040fe200000018ff */
[----:B------:R-:W-:Y:S01]  /*5aa0*/  IMAD.WIDE.U32 R236, R236, -0x2daee0ad, RZ ;  /* 0xd2511f53ecec7825 */ /* 0x000fe200078e00ff */
[----:B------:R-:W-:Y:S04]  /*5ab0*/  MUFU.EX2 R168, R168 ;  /* 0x000000a800a87308 */ /* 0x000fe80000000800 */
[C---:B------:R-:W-:Y:S04]  /*5ac0*/  HMMA.16816.F32 R92, R112.reuse, R96, RZ ;  /* 0x00000060705c723c */ /* 0x040fe800000018ff */
[----:B------:R-:W2:Y:S02]  /*5ad0*/  MUFU.EX2 R169, R169 ;  /* 0x000000a900a97308 */ /* 0x000ea40000000800 */
[C---:B------:R-:W-:Y:S06]  /*5ae0*/  HMMA.16816.F32 R96, R112.reuse, R98, RZ ;  /* 0x000000627060723c */ /* 0x040fec00000018ff */
[----:B------:R-:W-:Y:S06]  /*5af0*/  HMMA.16816.F32 R120, R112, R108, RZ ;  /* 0x0000006c7078723c */ /* 0x000fec00000018ff */
[----:B----4-:R-:W-:Y:S06]  /*5b00*/  HMMA.16816.F32 R76, R144, R16, R76 ;  /* 0x00000010904c723c */ /* 0x010fec000000184c */
[----:B------:R-:W-:Y:S01]  /*5b10*/  HMMA.16816.F32 R104, R112, R106, RZ ;  /* 0x0000006a7068723c */ /* 0x000fe200000018ff */
[----:B------:R-:W-:-:S02]  /*5b20*/  IMAD.WIDE.U32 R16, R141, -0x2daee0ad, RZ ;  /* 0xd2511f538d107825 */ /* 0x000fc400078e00ff */
[----:B------:R-:W-:Y:S03]  /*5b30*/  LDSM.16.MT88.4 R140, [R192+0xd000] ;  /* 0x00d00000c08c783b */ /* 0x000fe60000004200 */
[----:B------:R-:W-:Y:S01]  /*5b40*/  HMMA.16816.F32 R108, R112, R110, RZ ;  /* 0x0000006e706c723c */ /* 0x000fe200000018ff */
[----:B------:R-:W-:Y:S02]  /*5b50*/  LOP3.LUT R137, R237, R16, R137, 0x96, !PT ;  /* 0x00000010ed897212 */ /* 0x000fe400078e9689 */
[----:B------:R-:W-:-:S03]  /*5b60*/  LOP3.LUT R238, R17, R20, R35, 0x96, !PT ;  /* 0x0000001411ee7212 */ /* 0x000fc600078e9623 */
[----:B------:R-:W-:Y:S01]  /*5b70*/  IMAD.WIDE.U32 R16, R137, -0x326172a9, RZ ;  /* 0xcd9e8d5789107825 */ /* 0x000fe200078e00ff */
[----:B------:R-:W-:Y:S01]  /*5b80*/  HMMA.16816.F32 R40, R112, R42, RZ ;  /* 0x0000002a7028723c */ /* 0x000fe200000018ff */
[----:B------:R-:W-:Y:S02]  /*5b90*/  LDSM.16.MT88.4 R136, [R189+0xd000] ;  /* 0x00d00000bd88783b */ /* 0x000fe40000004200 */
[----:B------:R-:W-:-:S03]  /*5ba0*/  IMAD.WIDE.U32 R238, R238, -0x326172a9, RZ ;  /* 0xcd9e8d57eeee7825 */ /* 0x000fc600078e00ff */
[----:B---3--:R-:W-:Y:S06]  /*5bb0*/  HMMA.16816.F32 R100, R144, R8, R100 ;  /* 0x000000089064723c */ /* 0x008fec0000001864 */
[----:B------:R-:W-:Y:S01]  /*5bc0*/  HMMA.16816.F32 R80, R112, R82, RZ ;  /* 0x000000527050723c */ /* 0x000fe200000018ff */
[----:B------:R-:W-:-:S04]  /*5bd0*/  SHF.R.U32.HI R8, RZ, 0x10, R16 ;  /* 0x00000010ff087819 */ /* 0x000fc80000011610 */
[----:B------:R-:W-:Y:S01]  /*5be0*/  LOP3.LUT R8, R8, 0xff, RZ, 0xc0, !PT ;  /* 0x000000ff08087812 */ /* 0x000fe200078ec0ff */
[C---:B-1----:R-:W-:Y:S06]  /*5bf0*/  HMMA.16816.F32 R92, R144.reuse, R12, R92 ;  /* 0x0000000c905c723c */ /* 0x042fec000000185c */
[----:B------:R-:W-:Y:S01]  /*5c00*/  HMMA.16816.F32 R96, R144, R14, R96 ;  /* 0x0000000e9060723c */ /* 0x000fe20000001860 */
[----:B------:R-:W-:Y:S02]  /*5c10*/  SHF.R.U32.HI R13, RZ, 0x18, R16 ;  /* 0x00000018ff0d7819 */ /* 0x000fe40000011610 */
[----:B------:R-:W-:-:S02]  /*5c20*/  LOP3.LUT R12, R17, R238, R33, 0x96, !PT ;  /* 0x000000ee110c7212 */ /* 0x000fc400078e9621 */
[----:B------:R-:W-:Y:S01]  /*5c30*/  PRMT R13, R8, 0x5410, R13 ;  /* 0x00005410080d7816 */ /* 0x000fe2000000000d */
[C---:B------:R-:W-:Y:S01]  /*5c40*/  HMMA.16816.F32 R104, R144.reuse, R10, R104 ;  /* 0x0000000a9068723c */ /* 0x040fe20000001868 */
[C---:B------:R-:W-:Y:S01]  /*5c50*/  LOP3.LUT R14, R16.reuse, 0xffff, RZ, 0xc0, !PT ;  /* 0x0000ffff100e7812 */ /* 0x040fe200078ec0ff */
[----:B------:R-:W1:Y:S01]  /*5c60*/  LDSM.16.MT88.4 R8, [R190+0xd000] ;  /* 0x00d00000be08783b */ /* 0x000e620000004200 */
[----:B------:R-:W-:Y:S02]  /*5c70*/  LOP3.LUT R15, R16, 0xff, RZ, 0xc0, !PT ;  /* 0x000000ff100f7812 */ /* 0x000fe400078ec0ff */
[----:B------:R-:W-:Y:S01]  /*5c80*/  SHF.R.U32.HI R14, RZ, 0x8, R14 ;  /* 0x00000008ff0e7819 */ /* 0x000fe2000001160e */
[----:B-----5:R-:W-:Y:S01]  /*5c90*/  HMMA.16816.F32 R120, R144, R4, R120 ;  /* 0x000000049078723c */ /* 0x020fe20000001878 */
[----:B------:R-:W-:Y:S01]  /*5ca0*/  SHF.R.U32.HI R25, RZ, 0x10, R12 ;  /* 0x00000010ff197819 */ /* 0x000fe2000001160c */
[----:B------:R-:W-:Y:S01]  /*5cb0*/  LDSM.16.MT88.4 R32, [R188+0xd000] ;  /* 0x00d00000bc20783b */ /* 0x000fe20000004200 */
[----:B------:R-:W-:-:S02]  /*5cc0*/  PRMT R15, R15, 0x5410, R14 ;  /* 0x000054100f0f7816 */ /* 0x000fc4000000000e */
[----:B------:R-:W-:Y:S01]  /*5cd0*/  LOP3.LUT R14, R12, 0xffff, RZ, 0xc0, !PT ;  /* 0x0000ffff0c0e7812 */ /* 0x000fe200078ec0ff */
[C---:B------:R-:W-:Y:S01]  /*5ce0*/  HMMA.16816.F32 R108, R144.reuse, R6, R108 ;  /* 0x00000006906c723c */ /* 0x040fe2000000186c */
[----:B------:R-:W3:Y:S01]  /*5cf0*/  LDSM.16.MT88.4 R4, [R189+0xf000] ;  /* 0x00f00000bd04783b */ /* 0x000ee20000004200 */
[----:B------:R-:W-:Y:S02]  /*5d00*/  LOP3.LUT R25, R25, 0xff, RZ, 0xc0, !PT ;  /* 0x000000ff19197812 */ /* 0x000fe400078ec0ff */
[----:B------:R-:W-:Y:S02]  /*5d10*/  SHF.R.U32.HI R14, RZ, 0x8, R14 ;  /* 0x00000008ff0e7819 */ /* 0x000fe4000001160e */
[----:B------:R-:W-:Y:S01]  /*5d20*/  HMMA.16816.F32 R40, R144, R26, R40 ;  /* 0x0000001a9028723c */ /* 0x000fe20000001828 */
[--C-:B------:R-:W-:Y:S02]  /*5d30*/  HSET2.LE.AND R15, R15, R170.reuse, PT ;  /* 0x000000aa0f0f7233 */ /* 0x100fe40003803000 */
[----:B------:R-:W-:-:S03]  /*5d40*/  HSET2.LE.AND R13, R13, R170, PT ;  /* 0x000000aa0d0d7233 */ /* 0x000fc60003803000 */
[----:B------:R-:W-:Y:S01]  /*5d50*/  HMMA.16816.F32 R80, R144, R18, R80 ;  /* 0x000000129050723c */ /* 0x000fe20000001850 */
[----:B------:R-:W-:Y:S01]  /*5d60*/  LOP3.LUT R27, R12, 0xff, RZ, 0xc0, !PT ;  /* 0x000000ff0c1b7812 */ /* 0x000fe200078ec0ff */
[----:B------:R-:W-:Y:S01]  /*5d70*/  LDSM.16.MT88.4 R16, [R188+0xf000] ;  /* 0x00f00000bc10783b */ /* 0x000fe20000004200 */
[----:B------:R-:W-:Y:S02]  /*5d80*/  SHF.R.U32.HI R12, RZ, 0x18, R12 ;  /* 0x00000018ff0c7819 */ /* 0x000fe4000001160c */
[----:B------:R-:W-:Y:S01]  /*5d90*/  PRMT R27, R27, 0x5410, R14 ;  /* 0x000054101b1b7816 */ /* 0x000fe2000000000e */
[C---:B------:R-:W-:Y:S01]  /*5da0*/  HMMA.16816.F32 R72, R112.reuse, R74, RZ ;  /* 0x0000004a7048723c */ /* 0x040fe200000018ff */
[----:B------:R-:W-:Y:S02]  /*5db0*/  PRMT R25, R25, 0x5410, R12 ;  /* 0x0000541019197816 */ /* 0x000fe4000000000c */
[C---:B------:R-:W-:Y:S01]  /*5dc0*/  F2FP.F16.F32.PACK_AB R14, R171.reuse, R174 ;  /* 0x000000aeab0e723e */ /* 0x040fe200000000ff */
[----:B------:R-:W-:Y:S01]  /*5dd0*/  FADD.FTZ R174, R174, R135 ;  /* 0x00000087aeae7221 */ /* 0x000fe20000010000 */
[--C-:B------:R-:W-:Y:S01]  /*5de0*/  HSET2.LE.AND R24, R27, R170.reuse, PT ;  /* 0x000000aa1b187233 */ /* 0x100fe20003803000 */
[C---:B------:R-:W-:Y:S01]  /*5df0*/  HMMA.16816.F32 R116, R112.reuse, R28, RZ ;  /* 0x0000001c7074723c */ /* 0x040fe200000018ff */
[----:B------:R-:W-:Y:S01]  /*5e00*/  HSET2.LE.AND R25, R25, R170, PT ;  /* 0x000000aa19197233 */ /* 0x000fe20003803000 */
[----:B------:R-:W-:Y:S01]  /*5e10*/  FADD.FTZ R174, R171, R174 ;  /* 0x000000aeabae7221 */ /* 0x000fe20000010000 */
[----:B------:R-:W-:Y:S01]  /*5e20*/  F2FP.F16.F32.PACK_AB R27, R167, R166 ;  /* 0x000000a6a71b723e */ /* 0x000fe200000000ff */
[----:B------:R-:W-:Y:S01]  /*5e30*/  FADD.FTZ R166, R166, R153 ;  /* 0x00000099a6a67221 */ /* 0x000fe20000010000 */
[----:B--2---:R-:W-:Y:S01]  /*5e40*/  F2FP.F16.F32.PACK_AB R12, R172, R173 ;  /* 0x000000adac0c723e */ /* 0x004fe200000000ff */
[----:B------:R-:W-:Y:S01]  /*5e50*/  HMMA.16816.F32 R112, R112, R30, RZ ;  /* 0x0000001e7070723c */ /* 0x000fe200000018ff */
[----:B------:R-:W-:Y:S01]  /*5e60*/  F2FP.F16.F32.PACK_AB R26, R169, R168 ;  /* 0x000000a8a91a723e */ /* 0x000fe200000000ff */
[----:B------:R-:W-:Y:S01]  /*5e70*/  LDSM.16.MT88.4 R28, [R192+0xf000] ;  /* 0x00f00000c01c783b */ /* 0x000fe20000004200 */
[----:B------:R-:W-:Y:S01]  /*5e80*/  LOP3.LUT R24, R24, R27, RZ, 0xc0, !PT ;  /* 0x0000001b18187212 */ /* 0x000fe200078ec0ff */
[----:B------:R-:W-:Y:S01]  /*5e90*/  FADD.FTZ R167, R167, R166 ;  /* 0x000000a6a7a77221 */ /* 0x000fe20000010000 */
[----:B------:R-:W-:Y:S01]  /*5ea0*/  LOP3.LUT R25, R25, R14, RZ, 0xc0, !PT ;  /* 0x0000000e19197212 */ /* 0x000fe200078ec0ff */
[----:B------:R-:W-:Y:S01]  /*5eb0*/  FADD.FTZ R173, R173, R174 ;  /* 0x000000aeadad7221 */ /* 0x000fe20000010000 */
[----:B------:R-:W-:Y:S01]  /*5ec0*/  LOP3.LUT R26, R15, R26, RZ, 0xc0, !PT ;  /* 0x0000001a0f1a7212 */ /* 0x000fe200078ec0ff */
[----:B------:R-:W-:Y:S01]  /*5ed0*/  FADD.FTZ R168, R168, R167 ;  /* 0x000000a7a8a87221 */ /* 0x000fe20000010000 */
[----:B------:R-:W-:Y:S01]  /*5ee0*/  LOP3.LUT R27, R13, R12, RZ, 0xc0, !PT ;  /* 0x0000000c0d1b7212 */ /* 0x000fe200078ec0ff */
[----:B------:R-:W-:Y:S01]  /*5ef0*/  FADD.FTZ R172, R172, R173 ;  /* 0x000000adacac7221 */ /* 0x000fe20000010000 */
[----:B------:R-:W2:Y:S01]  /*5f00*/  LDSM.16.MT88.4 R12, [R192+0x11000] ;  /* 0x01100000c00c783b */ /* 0x000ea20000004200 */
[----:B------:R-:W-:Y:S01]  /*5f10*/  HMMA.16816.F32 R72, R144, R22, R72 ;  /* 0x000000169048723c */ /* 0x000fe20000001848 */
[----:B------:R-:W-:-:S02]  /*5f20*/  FADD.FTZ R169, R169, R168 ;  /* 0x000000a8a9a97221 */ /* 0x000fc40000010000 */
[----:B------:R-:W-:Y:S03]  /*5f30*/  LDSM.16.MT88.4 R20, [R190+0xf000] ;  /* 0x00f00000be14783b */ /* 0x000fe60000004200 */
[C---:B-1----:R-:W-:Y:S06]  /*5f40*/  HMMA.16816.F32 R36, R24.reuse, R8, R36 ;  /* 0x000000081824723c */ /* 0x042fec0000001824 */
[C---:B------:R-:W-:Y:S01]  /*5f50*/  HMMA.16816.F32 R40, R24.reuse, R10, R40 ;  /* 0x0000000a1828723c */ /* 0x040fe20000001828 */
[----:B------:R-:W1:Y:S05]  /*5f60*/  LDSM.16.MT88.4 R8, [R190+0x11000] ;  /* 0x01100000be08783b */ /* 0x000e6a0000004200 */
[C---:B---3--:R-:W-:Y:S06]  /*5f70*/  HMMA.16816.F32 R76, R24.reuse, R4, R76 ;  /* 0x00000004184c723c */ /* 0x048fec000000184c */
[----:B------:R-:W-:Y:S01]  /*5f80*/  HMMA.16816.F32 R80, R24, R6, R80 ;  /* 0x000000061850723c */ /* 0x000fe20000001850 */
[----:B------:R-:W3:Y:S05]  /*5f90*/  LDSM.16.MT88.4 R4, [R189+0x11000] ;  /* 0x01100000bd04783b */ /* 0x000eea0000004200 */
[C---:B------:R-:W-:Y:S06]  /*5fa0*/  HMMA.16816.F32 R116, R144.reuse, R148, R116 ;  /* 0x000000949074723c */ /* 0x040fec0000001874 */
[----:B------:R-:W-:Y:S06]  /*5fb0*/  HMMA.16816.F32 R112, R144, R150, R112 ;  /* 0x000000969070723c */ /* 0x000fec0000001870 */
[----:B--2---:R-:W-:Y:S01]  /*5fc0*/  HMMA.16816.F32 R92, R24, R12, R92 ;  /* 0x0000000c185c723c */ /* 0x004fe2000000185c */
[--C-:B------:R-:W-:Y:S01]  /*5fd0*/  FFMA.FTZ R144, R206, UR6, -R175.reuse ;  /* 0x00000006ce907c23 */ /* 0x100fe200080108af */
[----:B------:R-:W-:-:S04]  /*5fe0*/  FFMA.FTZ R146, R202, UR6, -R175 ;  /* 0x00000006ca927c23 */ /* 0x000fc800080108af */
[C---:B------:R-:W-:Y:S01]  /*5ff0*/  HMMA.16816.F32 R128, R24.reuse, R140, R128 ;  /* 0x0000008c1880723c */ /* 0x040fe20000001880 */
[----:B------:R-:W-:Y:S01]  /*6000*/  LOP3.LUT R12, R239, R234, R207, 0x96, !PT ;  /* 0x000000eaef0c7212 */ /* 0x000fe200078e96cf */
[----:B------:R-:W-:Y:S04]  /*6010*/  MUFU.EX2 R144, R144 ;  /* 0x0000009000907308 */ /* 0x000fe80000000800 */
[C---:B------:R-:W-:Y:S01]  /*6020*/  HMMA.16816.F32 R124, R24.reuse, R142, R124 ;  /* 0x0000008e187c723c */ /* 0x040fe2000000187c */
[--C-:B------:R-:W-:Y:S01]  /*6030*/  FFMA.FTZ R140, R232, UR6, -R203.reuse ;  /* 0x00000006e88c7c23 */ /* 0x100fe200080108cb */
[--C-:B------:R-:W-:Y:S01]  /*6040*/  FFMA.FTZ R141, R230, UR6, -R203.reuse ;  /* 0x00000006e68d7c23 */ /* 0x100fe200080108cb */
[----:B------:R-:W-:Y:S01]  /*6050*/  IMAD.WIDE.U32 R12, R12, -0x2daee0ad, RZ ;  /* 0xd2511f530c0c7825 */ /* 0x000fe200078e00ff */
[----:B------:R-:W-:Y:S02]  /*6060*/  MUFU.EX2 R146, R146 ;  /* 0x0000009200927308 */ /* 0x000fe40000000800 */
[----:B------:R-:W-:Y:S01]  /*6070*/  HMMA.16816.F32 R52, R24, R32, R52 ;  /* 0x000000201834723c */ /* 0x000fe20000001834 */
[----:B------:R-:W-:Y:S01]  /*6080*/  FFMA.FTZ R142, R224, UR6, -R203 ;  /* 0x00000006e08e7c23 */ /* 0x000fe200080108cb */
[----:B------:R-:W-:Y:S01]  /*6090*/  FFMA.FTZ R143, R220, UR6, -R175 ;  /* 0x00000006dc8f7c23 */ /* 0x000fe200080108af */
[----:B------:R-:W-:-:S03]  /*60a0*/  LOP3.LUT R201, R13, R236, R201, 0x96, !PT ;  /* 0x000000ec0dc97212 */ /* 0x000fc600078e96c9 */
[----:B------:R-:W-:Y:S01]  /*60b0*/  MUFU.EX2 R140, R140 ;  /* 0x0000008c008c7308 */ /* 0x000fe20000000800 */
[----:B-1----:R-:W-:Y:S01]  /*60c0*/  HMMA.16816.F32 R100, R24, R8, R100 ;  /* 0x000000081864723c */ /* 0x002fe20000001864 */
[----:B------:R-:W-:-:S05]  /*60d0*/  LOP3.LUT R33, R12, 0xff, RZ, 0xc0, !PT ;  /* 0x000000ff0c217812 */ /* 0x000fca00078ec0ff */
[C---:B------:R-:W-:Y:S01]  /*60e0*/  HMMA.16816.F32 R104, R24.reuse, R10, R104 ;  /* 0x0000000a1868723c */ /* 0x040fe20000001868 */
[----:B------:R-:W1:Y:S01]  /*60f0*/  MUFU.EX2 R141, R141 ;  /* 0x0000008d008d7308 */ /* 0x000e620000000800 */
[----:B------:R-:W-:Y:S02]  /*6100*/  LOP3.LUT R8, R12, 0xffff, RZ, 0xc0, !PT ;  /* 0x0000ffff0c087812 */ /* 0x000fe400078ec0ff */
[--C-:B------:R-:W-:Y:S02]  /*6110*/  SHF.R.U32.HI R9, RZ, 0x18, R12.reuse ;  /* 0x00000018ff097819 */ /* 0x100fe4000001160c */
[----:B---3--:R-:W-:Y:S01]  /*6120*/  HMMA.16816.F32 R120, R24, R4, R120 ;  /* 0x000000041878723c */ /* 0x008fe20000001878 */
[----:B------:R-:W-:Y:S02]  /*6130*/  SHF.R.U32.HI R10, RZ, 0x10, R12 ;  /* 0x00000010ff0a7819 */ /* 0x000fe4000001160c */
[----:B------:R-:W-:Y:S01]  /*6140*/  MUFU.EX2 R142, R142 ;  /* 0x0000008e008e7308 */ /* 0x000fe20000000800 */
[----:B------:R-:W-:-:S02]  /*6150*/  SHF.R.U32.HI R12, RZ, 0x10, R201 ;  /* 0x00000010ff0c7819 */ /* 0x000fc400000116c9 */
[C---:B------:R-:W-:Y:S01]  /*6160*/  HMMA.16816.F32 R96, R24.reuse, R14, R96 ;  /* 0x0000000e1860723c */ /* 0x040fe20000001860 */
[C---:B------:R-:W-:Y:S02]  /*6170*/  LOP3.LUT R4, R201.reuse, 0xffff, RZ, 0xc0, !PT ;  /* 0x0000ffffc9047812 */ /* 0x040fe400078ec0ff */
[----:B------:R-:W-:Y:S02]  /*6180*/  LOP3.LUT R11, R201, 0xff, RZ, 0xc0, !PT ;  /* 0x000000ffc90b7812 */ /* 0x000fe400078ec0ff */
[----:B------:R-:W2:Y:S01]  /*6190*/  MUFU.EX2 R143, R143 ;  /* 0x0000008f008f7308 */ /* 0x000ea20000000800 */
[----:B------:R-:W-:Y:S01]  /*61a0*/  LOP3.LUT R10, R10, 0xff, RZ, 0xc0, !PT ;  /* 0x000000ff0a0a7812 */ /* 0x000fe200078ec0ff */
[----:B------:R-:W-:Y:S01]  /*61b0*/  HMMA.16816.F32 R108, R24, R6, R108 ;  /* 0x00000006186c723c */ /* 0x000fe2000000186c */
[----:B------:R-:W-:Y:S02]  /*61c0*/  SHF.R.U32.HI R14, RZ, 0x8, R4 ;  /* 0x00000008ff0e7819 */ /* 0x000fe40000011604 */
[----:B------:R-:W-:-:S02]  /*61d0*/  SHF.R.U32.HI R5, RZ, 0x18, R201 ;  /* 0x00000018ff057819 */ /* 0x000fc400000116c9 */
[----:B------:R-:W-:Y:S01]  /*61e0*/  SHF.R.U32.HI R8, RZ, 0x8, R8 ;  /* 0x00000008ff087819 */ /* 0x000fe20000011608 */
[C---:B------:R-:W-:Y:S01]  /*61f0*/  HMMA.16816.F32 R60, R24.reuse, R28, R60 ;  /* 0x0000001c183c723c */ /* 0x040fe2000000183c */
[----:B------:R-:W-:Y:S02]  /*6200*/  LOP3.LUT R4, R12, 0xff, RZ, 0xc0, !PT ;  /* 0x000000ff0c047812 */ /* 0x000fe400078ec0ff */
[----:B------:R-:W-:Y:S02]  /*6210*/  PRMT R9, R10, 0x5410, R9 ;  /* 0x000054100a097816 */ /* 0x000fe40000000009 */
[----:B------:R-:W-:Y:S01]  /*6220*/  PRMT R11, R11, 0x5410, R14 ;  /* 0x000054100b0b7816 */ /* 0x000fe2000000000e */
[----:B------:R-:W-:Y:S01]  /*6230*/  HMMA.16816.F32 R64, R24, R30, R64 ;  /* 0x0000001e1840723c */ /* 0x000fe20000001840 */
[----:B------:R-:W-:Y:S01]  /*6240*/  PRMT R33, R33, 0x5410, R8 ;  /* 0x0000541021217816 */ /* 0x000fe20000000008 */
[----:B------:R-:W3:Y:S01]  /*6250*/  LDSM.16.MT88.4 R28, [R188+0x11000] ;  /* 0x01100000bc1c783b */ /* 0x000ee20000004200 */
[----:B------:R-:W-:-:S02]  /*6260*/  PRMT R5, R4, 0x5410, R5 ;  /* 0x0000541004057816 */ /* 0x000fc40000000005 */
[--C-:B------:R-:W-:Y:S01]  /*6270*/  HSET2.LE.AND R4, R11, R170.reuse, PT ;  /* 0x000000aa0b047233 */ /* 0x100fe20003803000 */
[C---:B------:R-:W-:Y:S01]  /*6280*/  HMMA.16816.F32 R68, R24.reuse, R20, R68 ;  /* 0x000000141844723c */ /* 0x040fe20000001844 */
[--C-:B------:R-:W-:Y:S01]  /*6290*/  HSET2.LE.AND R7, R9, R170.reuse, PT ;  /* 0x000000aa09077233 */ /* 0x100fe20003803000 */
[----:B------:R-:W-:Y:S01]  /*62a0*/  LDSM.16.MT88.4 R12, [R189+0xd800] ;  /* 0x00d80000bd0c783b */ /* 0x000fe20000004200 */
[--C-:B------:R-:W-:Y:S02]  /*62b0*/  HSET2.LE.AND R6, R33, R170.reuse, PT ;  /* 0x000000aa21067233 */ /* 0x100fe40003803000 */
[----:B-1----:R-:W-:Y:S01]  /*62c0*/  F2FP.F16.F32.PACK_AB R11, R141, R140 ;  /* 0x0000008c8d0b723e */ /* 0x002fe200000000ff */
[C---:B------:R-:W-:Y:S01]  /*62d0*/  HMMA.16816.F32 R72, R24.reuse, R22, R72 ;  /* 0x000000161848723c */ /* 0x040fe20000001848 */
[----:B------:R-:W-:Y:S01]  /*62e0*/  HSET2.LE.AND R5, R5, R170, PT ;  /* 0x000000aa05057233 */ /* 0x000fe20003803000 */
[----:B------:R-:W1:Y:S01]  /*62f0*/  LDSM.16.MT88.4 R20, [R192+0xd800] ;  /* 0x00d80000c014783b */ /* 0x000e620000004200 */
[----:B--2---:R-:W-:Y:S01]  /*6300*/  F2FP.F16.F32.PACK_AB R10, R144, R143 ;  /* 0x0000008f900a723e */ /* 0x004fe200000000ff */
[----:B------:R-:W-:Y:S01]  /*6310*/  FADD.FTZ R140, R140, R169 ;  /* 0x000000a98c8c7221 */ /* 0x000fe20000010000 */
[----:B------:R-:W-:Y:S01]  /*6320*/  F2FP.F16.F32.PACK_AB R9, R221, R142 ;  /* 0x0000008edd09723e */ /* 0x000fe200000000ff */
[C---:B------:R-:W-:Y:S01]  /*6330*/  HMMA.16816.F32 R84, R24.reuse, R16, R84 ;  /* 0x000000101854723c */ /* 0x040fe20000001854 */
[----:B------:R-:W-:Y:S01]  /*6340*/  F2FP.F16.F32.PACK_AB R8, R217, R146 ;  /* 0x00000092d908723e */ /* 0x000fe200000000ff */
[----:B------:R-:W-:Y:S01]  /*6350*/  FADD.FTZ R143, R143, R172 ;  /* 0x000000ac8f8f7221 */ /* 0x000fe20000010000 */
[----:B------:R-:W-:Y:S01]  /*6360*/  LOP3.LUT R4, R4, R11, RZ, 0xc0, !PT ;  /* 0x0000000b04047212 */ /* 0x000fe200078ec0ff */
[----:B------:R-:W-:Y:S01]  /*6370*/  FADD.FTZ R141, R141, R140 ;  /* 0x0000008c8d8d7221 */ /* 0x000fe20000010000 */
[----:B------:R-:W-:Y:S01]  /*6380*/  LOP3.LUT R5, R5, R10, RZ, 0xc0, !PT ;  /* 0x0000000a05057212 */ /* 0x000fe200078ec0ff */
[C---:B------:R-:W-:Y:S01]  /*6390*/  HMMA.16816.F32 R88, R24.reuse, R18, R88 ;  /* 0x000000121858723c */ /* 0x040fe20000001858 */
[----:B------:R-:W-:Y:S01]  /*63a0*/  LOP3.LUT R6, R6, R9, RZ, 0xc0, !PT ;  /* 0x0000000906067212 */ /* 0x000fe200078ec0ff */
[----:B------:R-:W2:Y:S01]  /*63b0*/  LDSM.16.MT88.4 R16, [R190+0xd800] ;  /* 0x00d80000be10783b */ /* 0x000ea20000004200 */
[----:B------:R-:W-:Y:S01]  /*63c0*/  LOP3.LUT R7, R7, R8, RZ, 0xc0, !PT ;  /* 0x0000000807077212 */ /* 0x000fe200078ec0ff */
[----:B------:R-:W-:Y:S01]  /*63d0*/  FADD.FTZ R143, R144, R143 ;  /* 0x0000008f908f7221 */ /* 0x000fe20000010000 */
[----:B------:R-:W-:Y:S01]  /*63e0*/  FADD.FTZ R142, R142, R141 ;  /* 0x0000008d8e8e7221 */ /* 0x000fe20000010000 */
[----:B------:R-:W4:Y:S01]  /*63f0*/  LDSM.16.MT88.4 R8, [R190+0xf800] ;  /* 0x00f80000be08783b */ /* 0x000f220000004200 */
[----:B------:R-:W-:Y:S01]  /*6400*/  HMMA.16816.F32 R44, R24, R136, R44 ;  /* 0x00000088182c723c */ /* 0x000fe2000000182c */
[----:B------:R-:W-:Y:S01]  /*6410*/  FADD.FTZ R146, R146, R143 ;  /* 0x0000008f92927221 */ /* 0x000fe20000010000 */
[----:B------:R-:W-:-:S03]  /*6420*/  FADD.FTZ R221, R221, R142 ;  /* 0x0000008edddd7221 */ /* 0x000fc60000010000 */
[----:B------:R-:W-:Y:S01]  /*6430*/  FADD.FTZ R217, R217, R146 ;  /* 0x00000092d9d97221 */ /* 0x000fe20000010000 */
[C---:B------:R-:W-:Y:S01]  /*6440*/  HMMA.16816.F32 R48, R24.reuse, R138, R48 ;  /* 0x0000008a1830723c */ /* 0x040fe20000001830 */
[----:B------:R-:W5:Y:S05]  /*6450*/  LDSM.16.MT88.4 R136, [R188+0xd800] ;  /* 0x00d80000bc88783b */ /* 0x000f6a0000004200 */
[C---:B------:R-:W-:Y:S01]  /*6460*/  HMMA.16816.F32 R56, R24.reuse, R34, R56 ;  /* 0x000000221838723c */ /* 0x040fe20000001838 */
[----:B------:R-:W5:Y:S05]  /*6470*/  LDSM.16.MT88.4 R32, [R192+0xf800] ;  /* 0x00f80000c020783b */ /* 0x000f6a0000004200 */
[C---:B---3--:R-:W-:Y:S06]  /*6480*/  HMMA.16816.F32 R116, R24.reuse, R28, R116 ;  /* 0x0000001c1874723c */ /* 0x048fec0000001874 */
[----:B------:R-:W-:Y:S01]  /*6490*/  HMMA.16816.F32 R112, R24, R30, R112 ;  /* 0x0000001e1870723c */ /* 0x000fe20000001870 */
[----:B------:R-:W3:Y:S04]  /*64a0*/  LDSM.16.MT88.4 R28, [R189+0xf800] ;  /* 0x00f80000bd1c783b */ /* 0x000ee80000004200 */
[----:B------:R-:W3:Y:S01]  /*64b0*/  LDSM.16.MT88.4 R24, [R188+0xf800] ;  /* 0x00f80000bc18783b */ /* 0x000ee20000004200 */
[C---:B-1----:R-:W-:Y:S06]  /*64c0*/  HMMA.16816.F32 R128, R4.reuse, R20, R128 ;  /* 0x000000140480723c */ /* 0x042fec0000001880 */
[C---:B------:R-:W-:Y:S01]  /*64d0*/  HMMA.16816.F32 R124, R4.reuse, R22, R124 ;  /* 0x00000016047c723c */ /* 0x040fe2000000187c */
[----:B------:R-:W1:Y:S05]  /*64e0*/  LDSM.16.MT88.4 R20, [R192+0x11800] ;  /* 0x01180000c014783b */ /* 0x000e6a0000004200 */
[C---:B--2---:R-:W-:Y:S06]  /*64f0*/  HMMA.16816.F32 R36, R4.reuse, R16, R36 ;  /* 0x000000100424723c */ /* 0x044fec0000001824 */
[C---:B------:R-:W-:Y:S01]  /*6500*/  HMMA.16816.F32 R40, R4.reuse, R18, R40 ;  /* 0x000000120428723c */ /* 0x040fe20000001828 */
[----:B------:R-:W2:Y:S05]  /*6510*/  LDSM.16.MT88.4 R16, [R190+0x11800] ;  /* 0x01180000be10783b */ /* 0x000eaa0000004200 */
[C---:B------:R-:W-:Y:S06]  /*6520*/  HMMA.16816.F32 R44, R4.reuse, R12, R44 ;  /* 0x0000000c042c723c */ /* 0x040fec000000182c */
[C---:B------:R-:W-:Y:S01]  /*6530*/  HMMA.16816.F32 R48, R4.reuse, R14, R48 ;  /* 0x0000000e0430723c */ /* 0x040fe20000001830 */
[----:B------:R-:W2:Y:S05]  /*6540*/  LDSM.16.MT88.4 R12, [R189+0x11800] ;  /* 0x01180000bd0c783b */ /* 0x000eaa0000004200 */
[C---:B----4-:R-:W-:Y:S06]  /*6550*/  HMMA.16816.F32 R68, R4.reuse, R8, R68 ;  /* 0x000000080444723c */ /* 0x050fec0000001844 */
[C---:B------:R-:W-:Y:S01]  /*6560*/  HMMA.16816.F32 R72, R4.reuse, R10, R72 ;  /* 0x0000000a0448723c */ /* 0x040fe20000001848 */
[----:B------:R-:W4:Y:S05]  /*6570*/  LDSM.16.MT88.4 R8, [R188+0x11800] ;  /* 0x01180000bc08783b */ /* 0x000f2a0000004200 */
[C---:B-----5:R-:W-:Y:S06]  /*6580*/  HMMA.16816.F32 R52, R4.reuse, R136, R52 ;  /* 0x000000880434723c */ /* 0x060fec0000001834 */
[C---:B------:R-:W-:Y:S06]  /*6590*/  HMMA.16816.F32 R56, R4.reuse, R138, R56 ;  /* 0x0000008a0438723c */ /* 0x040fec0000001838 */
[C---:B------:R-:W-:Y:S06]  /*65a0*/  HMMA.16816.F32 R60, R4.reuse, R32, R60 ;  /* 0x00000020043c723c */ /* 0x040fec000000183c */
[C---:B------:R-:W-:Y:S06]  /*65b0*/  HMMA.16816.F32 R64, R4.reuse, R34, R64 ;  /* 0x000000220440723c */ /* 0x040fec0000001840 */
[C---:B---3--:R-:W-:Y:S06]  /*65c0*/  HMMA.16816.F32 R76, R4.reuse, R28, R76 ;  /* 0x0000001c044c723c */ /* 0x048fec000000184c */
[C---:B------:R-:W-:Y:S06]  /*65d0*/  HMMA.16816.F32 R80, R4.reuse, R30, R80 ;  /* 0x0000001e0450723c */ /* 0x040fec0000001850 */
[C---:B------:R-:W-:Y:S06]  /*65e0*/  HMMA.16816.F32 R84, R4.reuse, R24, R84 ;  /* 0x000000180454723c */ /* 0x040fec0000001854 */
[C---:B------:R-:W-:Y:S06]  /*65f0*/  HMMA.16816.F32 R88, R4.reuse, R26, R88 ;  /* 0x0000001a0458723c */ /* 0x040fec0000001858 */
[C---:B-1----:R-:W-:Y:S06]  /*6600*/  HMMA.16816.F32 R92, R4.reuse, R20, R92 ;  /* 0x00000014045c723c */ /* 0x042fec000000185c */
[C---:B------:R-:W-:Y:S06]  /*6610*/  HMMA.16816.F32 R96, R4.reuse, R22, R96 ;  /* 0x000000160460723c */ /* 0x040fec0000001860 */
[C---:B--2---:R-:W-:Y:S06]  /*6620*/  HMMA.16816.F32 R100, R4.reuse, R16, R100 ;  /* 0x000000100464723c */ /* 0x044fec0000001864 */
[C---:B------:R-:W-:Y:S06]  /*6630*/  HMMA.16816.F32 R104, R4.reuse, R18, R104 ;  /* 0x000000120468723c */ /* 0x040fec0000001868 */
[C---:B------:R-:W-:Y:S06]  /*6640*/  HMMA.16816.F32 R120, R4.reuse, R12, R120 ;  /* 0x0000000c0478723c */ /* 0x040fec0000001878 */
[C---:B------:R-:W-:Y:S06]  /*6650*/  HMMA.16816.F32 R108, R4.reuse, R14, R108 ;  /* 0x0000000e046c723c */ /* 0x040fec000000186c */
[C---:B----4-:R-:W-:Y:S06]  /*6660*/  HMMA.16816.F32 R116, R4.reuse, R8, R116 ;  /* 0x000000080474723c */ /* 0x050fec0000001874 */
        /* <DEDUP_REMOVED lines=11> */
[----:B------:R-:W-:Y:S01]  /*6720*/  USHF.R.S32.HI UR5, URZ, 0x1f, UR16 ;  /* 0x0000001f3f057899 */ /* 0x000fe20008011410 */
[----:B------:R-:W-:-:S04]  /*6730*/  DEPBAR.LE SB0, 0x0 ;  /* 0x000080000000791a */ /* 0x000fc80000000000 */
[----:B------:R-:W-:Y:S01]  /*6740*/  IMAD.WIDE.U32 R20, R20, UR27, R4 ;  /* 0x0000001b14147c25 */ /* 0x000fe2000f8e0004 */
[----:B------:R-:W-:Y:S01]  /*6750*/  UIMAD UR4, UR26, UR16, URZ ;  /* 0x000000101a0472a4 */ /* 0x000fe2000f8e023f */
[----:B------:R-:W1:Y:S08]  /*6760*/  @!P4 LDC.64 R10, c[0x0][0x220] ;  /* 0x00008800ff0acb82 */ /* 0x000e700000000a00 */
[----:B------:R-:W-:Y:S01]  /*6770*/  BAR.SYNC.DEFER_BLOCKING 0x0 ;  /* 0x0000000000007b1d */ /* 0x000fe20000010000 */
[----:B------:R-:W-:-:S02]  /*6780*/  UISETP.GE.AND UP0, UPT, UR17, 0x3, UPT ;  /* 0x000000031100788c */ /* 0x000fc4000bf06270 */
[----:B------:R-:W-:-:S05]  /*6790*/  UIMAD UR4, UR5, UR27, UR4 ;  /* 0x0000001b050472a4 */ /* 0x000fca000f8e0204 */
[----:B------:R-:W2:Y:S01]  /*67a0*/  @!P5 LDC.64 R12, c[0x0][0x220] ;  /* 0x00008800ff0cdb82 */ /* 0x000ea20000000a00 */
[----:B------:R-:W-:-:S07]  /*67b0*/  VIADD R18, R21, UR4 ;  /* 0x0000000415127c36 */ /* 0x000fce0008000000 */
[----:B------:R-:W3:Y:S08]  /*67c0*/  @!P3 LDC.64 R8, c[0x0][0x220] ;  /* 0x00008800ff08bb82 */ /* 0x000ef00000000a00 */
[----:B------:R-:W4:Y:S01]  /*67d0*/  @!P5 LDC.64 R6, c[0x0][0x220] ;  /* 0x00008800ff06db82 */ /* 0x000f220000000a00 */
[C---:B-1----:R-:W-:Y:S01]  /*67e0*/  @!P4 LEA R26, P0, R20.reuse, R10, 0x1 ;  /* 0x0000000a141ac211 */ /* 0x042fe200078008ff */
[----:B------:R-:W-:Y:S03]  /*67f0*/  @P5 STS.128 [R199+0xc000], RZ ;  /* 0x00c000ffc7005388 */ /* 0x000fe60000000c00 */
[----:B------:R-:W-:-:S03]  /*6800*/  @!P4 LEA.HI.X R27, R20, R11, R18, 0x1, P0 ;  /* 0x0000000b141bc211 */ /* 0x000fc600000f0c12 */
[----:B------:R-:W1:Y:S01]  /*6810*/  @!P4 LDC.64 R4, c[0x0][0x220] ;  /* 0x00008800ff04cb82 */ /* 0x000e620000000a00 */
[----:B--2---:R-:W-:-:S04]  /*6820*/  @!P5 LEA R28, P1, R20, R12, 0x1 ;  /* 0x0000000c141cd211 */ /* 0x004fc800078208ff */
[C-C-:B------:R-:W-:Y:S02]  /*6830*/  @!P5 LEA.HI.X R29, R20.reuse, R13, R18.reuse, 0x1, P1 ;  /* 0x0000000d141dd211 */ /* 0x140fe400008f0c12 */
[C---:B------:R-:W-:Y:S01]  /*6840*/  IADD3 R0, P1, R20.reuse, UR19, RZ ;  /* 0x0000001314007c10 */ /* 0x040fe2000ff3e0ff */
[----:B------:R-:W2:Y:S01]  /*6850*/  @!P3 LDC.64 R16, c[0x0][0x220] ;  /* 0x00008800ff10bb82 */ /* 0x000ea20000000a00 */
[C---:B---3--:R-:W-:Y:S01]  /*6860*/  @!P3 LEA R24, P0, R20.reuse, R8, 0x1 ;  /* 0x000000081418b211 */ /* 0x048fe200078008ff */
[----:B------:R-:W-:Y:S01]  /*6870*/  @!PT LDS RZ, [RZ] ;  /* 0x00000000fffff984 */ /* 0x000fe20000000800 */
[----:B------:R-:W-:Y:S01]  /*6880*/  @!PT LDS RZ, [RZ] ;  /* 0x00000000fffff984 */ /* 0x000fe20000000800 */
[----:B------:R-:W-:Y:S01]  /*6890*/  @!PT LDS RZ, [RZ] ;  /* 0x00000000fffff984 */ /* 0x000fe20000000800 */
[----:B------:R-:W-:Y:S03]  /*68a0*/  @!P5 LDGSTS.E.BYPASS.LTC128B.128 [R199+0xc000], desc[UR20][R28.64] ;  /* 0x0c0000001cc7dfae */ /* 0x000fe6000b901d54 */
[----:B------:R-:W-:Y:S01]  /*68b0*/  @!P3 LEA.HI.X R25, R20, R9, R18, 0x1, P0 ;  /* 0x000000091419b211 */ /* 0x000fe200000f0c12 */
[----:B------:R-:W-:Y:S01]  /*68c0*/  @P4 STS.128 [R199+0xe000], RZ ;  /* 0x00e000ffc7004388 */ /* 0x000fe20000000c00 */
[----:B------:R-:W-:Y:S01]  /*68d0*/  IADD3.X R18, R18, UR18, RZ, P1, !PT ;  /* 0x0000001212127c10 */ /* 0x000fe20008ffe4ff */
[----:B------:R-:W3:Y:S01]  /*68e0*/  @!P5 LDC.64 R14, c[0x0][0x220] ;  /* 0x00008800ff0edb82 */ /* 0x000ee20000000a00 */
[C---:B----4-:R-:W-:Y:S01]  /*68f0*/  @!P5 LEA R22, P1, R0.reuse, R6, 0x1 ;  /* 0x000000060016d211 */ /* 0x050fe200078208ff */
[----:B------:R-:W-:Y:S01]  /*6900*/  @!PT LDS RZ, [RZ] ;  /* 0x00000000fffff984 */ /* 0x000fe20000000800 */
[----:B------:R-:W-:Y:S01]  /*6910*/  @!PT LDS RZ, [RZ] ;  /* 0x00000000fffff984 */ /* 0x000fe20000000800 */
[----:B------:R-:W-:Y:S01]  /*6920*/  @!PT LDS RZ, [RZ] ;  /* 0x00000000fffff984 */ /* 0x000fe20000000800 */
[----:B------:R-:W-:Y:S03]  /*6930*/  @!P4 LDGSTS.E.BYPASS.LTC128B.128 [R199+0xe000], desc[UR20][R26.64+0x80] ;  /* 0x0e0000801ac7cfae */ /* 0x000fe6000b901d54 */
[C-C-:B------:R-:W-:Y:S01]  /*6940*/  @!P5 LEA.HI.X R23, R0.reuse, R7, R18.reuse, 0x1, P1 ;  /* 0x000000070017d211 */ /* 0x140fe200008f0c12 */
[----:B------:R-:W-:Y:S01]  /*6950*/  @P3 STS.128 [R199+0x10000], RZ ;  /* 0x010000ffc7003388 */ /* 0x000fe20000000c00 */
[C---:B------:R-:W-:Y:S01]  /*6960*/  IADD3 R19, P1, R0.reuse, UR19, RZ ;  /* 0x0000001300137c10 */ /* 0x040fe2000ff3e0ff */
[----:B------:R-:W4:Y:S01]  /*6970*/  @!P4 LDC.64 R12, c[0x0][0x220] ;  /* 0x00008800ff0ccb82 */ /* 0x000f220000000a00 */
[C---:B-1----:R-:W-:Y:S01]  /*6980*/  @!P4 LEA R20, P0, R0.reuse, R4, 0x1 ;  /* 0x000000040014c211 */ /* 0x042fe200078008ff */
[----:B------:R-:W-:Y:S01]  /*6990*/  @!PT LDS RZ, [RZ] ;  /* 0x00000000fffff984 */ /* 0x000fe20000000800 */
[----:B------:R-:W-:Y:S01]  /*69a0*/  @!PT LDS RZ, [RZ] ;  /* 0x00000000fffff984 */ /* 0x000fe20000000800 */
[----:B------:R-:W-:Y:S01]  /*69b0*/  @!PT LDS RZ, [RZ] ;  /* 0x00000000fffff984 */ /* 0x000fe20000000800 */
[----:B------:R-:W-:Y:S03]  /*69c0*/  @!P3 LDGSTS.E.BYPASS.LTC128B.128 [R199+0x10000], desc[UR20][R24.64+0x100] ;  /* 0x1000010018c7bfae */ /* 0x000fe6000b901d54 */
[C-C-:B------:R-:W-:Y:S01]  /*69d0*/  @!P4 LEA.HI.X R21, R0.reuse, R5, R18.reuse, 0x1, P0 ;  /* 0x000000050015c211 */ /* 0x140fe200000f0c12 */
[----:B------:R-:W-:Y:S02]  /*69e0*/  @P5 STS.128 [R199+0xc800], RZ ;  /* 0x00c800ffc7005388 */ /* 0x000fe40000000c00 */
[----:B------:R-:W1:Y:S01]  /*69f0*/  @!P3 LDC.64 R10, c[0x0][0x220] ;  /* 0x00008800ff0abb82 */ /* 0x000e620000000a00 */
[C---:B--2---:R-:W-:Y:S01]  /*6a00*/  @!P3 LEA R16, P0, R0.reuse, R16, 0x1 ;  /* 0x000000100010b211 */ /* 0x044fe200078008ff */
[----:B------:R-:W-:Y:S01]  /*6a10*/  @!PT LDS RZ, [RZ] ;  /* 0x00000000fffff984 */ /* 0x000fe20000000800 */
[----:B------:R-:W-:Y:S01]  /*6a20*/  @!PT LDS RZ, [RZ] ;  /* 0x00000000fffff984 */ /* 0x000fe20000000800 */
[----:B------:R-:W-:Y:S01]  /*6a30*/  @!PT LDS RZ, [RZ] ;  /* 0x00000000fffff984 */ /* 0x000fe20000000800 */
[----:B------:R-:W-:Y:S03]  /*6a40*/  @!P5 LDGSTS.E.BYPASS.LTC128B.128 [R199+0xc800], desc[UR20][R22.64] ;  /* 0x0c80000016c7dfae */ /* 0x000fe6000b901d54 */
[----:B------:R-:W-:Y:S01]  /*6a50*/  @!P3 LEA.HI.X R17, R0, R17, R18, 0x1, P0 ;  /* 0x000000110011b211 */ /* 0x000fe200000f0c12 */
[----:B------:R-:W-:Y:S01]  /*6a60*/  @P4 STS.128 [R199+0xe800], RZ ;  /* 0x00e800ffc7004388 */ /* 0x000fe20000000c00 */
[----:B------:R-:W-:Y:S01]  /*6a70*/  IADD3.X R18, R18, UR18, RZ, P1, !PT ;  /* 0x0000001212127c10 */ /* 0x000fe20008ffe4ff */
[----:B------:R-:W2:Y:S01]  /*6a80*/  @!P5 LDC.64 R8, c[0x0][0x220] ;  /* 0x00008800ff08db82 */ /* 0x000ea20000000a00 */
[C---:B---3--:R-:W-:Y:S01]  /*6a90*/  @!P5 LEA R14, P0, R19.reuse, R14, 0x1 ;  /* 0x0000000e130ed211 */ /* 0x048fe200078008ff */
[----:B------:R-:W-:Y:S01]  /*6aa0*/  @!PT LDS RZ, [RZ] ;  /* 0x00000000fffff984 */ /* 0x000fe20000000800 */
[----:B------:R-:W-:Y:S01]  /*6ab0*/  @!PT LDS RZ, [RZ] ;  /* 0x00000000fffff984 */ /* 0x000fe20000000800 */
[----:B------:R-:W-:Y:S01]  /*6ac0*/  @!PT LDS RZ, [RZ] ;  /* 0x00000000fffff984 */ /* 0x000fe20000000800 */
[----:B------:R3:W-:Y:S01]  /*6ad0*/  @!P4 LDGSTS.E.BYPASS.LTC128B.128 [R199+0xe800], desc[UR20][R20.64+0x80] ;  /* 0x0e80008014c7cfae */ /* 0x0007e2000b901d54 */
[----:B------:R-:W-:-:S02]  /*6ae0*/  IADD3 R0, P2, R19, UR19, RZ ;  /* 0x0000001313007c10 */ /* 0x000fc4000ff5e0ff */
[C-C-:B------:R-:W-:Y:S01]  /*6af0*/  @!P5 LEA.HI.X R15, R19.reuse, R15, R18.reuse, 0x1, P0 ;  /* 0x0000000f130fd211 */ /* 0x140fe200000f0c12 */
[----:B------:R-:W-:Y:S02]  /*6b00*/  @P3 STS.128 [R199+0x10800], RZ ;  /* 0x010800ffc7003388 */ /* 0x000fe40000000c00 */
[----:B------:R-:W3:Y:S01]  /*6b10*/  @!P4 LDC.64 R6, c[0x0][0x220] ;  /* 0x00008800ff06cb82 */ /* 0x000ee20000000a00 */
[C---:B----4-:R-:W-:Y:S01]  /*6b20*/  @!P4 LEA R12, P1, R19.reuse, R12, 0x1 ;  /* 0x0000000c130cc211 */ /* 0x050fe200078208ff */
[----:B------:R-:W-:Y:S01]  /*6b30*/  @!PT LDS RZ, [RZ] ;  /* 0x00000000fffff984 */ /* 0x000fe20000000800 */
[----:B------:R-:W-:Y:S01]  /*6b40*/  @!PT LDS RZ, [RZ] ;  /* 0x00000000fffff984 */ /* 0x000fe20000000800 */
[----:B------:R-:W-:Y:S01]  /*6b50*/  @!PT LDS RZ, [RZ] ;  /* 0x00000000fffff984 */ /* 0x000fe20000000800 */
[----:B------:R4:W-:Y:S03]  /*6b60*/  @!P3 LDGSTS.E.BYPASS.LTC128B.128 [R199+0x10800], desc[UR20][R16.64+0x100] ;  /* 0x1080010010c7bfae */ /* 0x0009e6000b901d54 */
[C-C-:B------:R-:W-:Y:S01]  /*6b70*/  @!P4 LEA.HI.X R13, R19.reuse, R13, R18.reuse, 0x1, P1 ;  /* 0x0000000d130dc211 */ /* 0x140fe200008f0c12 */
[----:B------:R-:W-:Y:S02]  /*6b80*/  @P5 STS.128 [R199+0xd000], RZ ;  /* 0x00d000ffc7005388 */ /* 0x000fe40000000c00 */
[----:B------:R-:W5:Y:S01]  /*6b90*/  @!P3 LDC.64 R4, c[0x0][0x220] ;  /* 0x00008800ff04bb82 */ /* 0x000f620000000a00 */
[C---:B-1----:R-:W-:Y:S01]  /*6ba0*/  @!P3 LEA R10, P0, R19.reuse, R10, 0x1 ;  /* 0x0000000a130ab211 */ /* 0x042fe200078008ff */
[----:B------:R-:W-:Y:S01]  /*6bb0*/  @!PT LDS RZ, [RZ] ;  /* 0x00000000fffff984 */ /* 0x000fe20000000800 */
[----:B------:R-:W-:Y:S01]  /*6bc0*/  @!PT LDS RZ, [RZ] ;  /* 0x00000000fffff984 */ /* 0x000fe20000000800 */
[----:B------:R-:W-:Y:S01]  /*6bd0*/  @!PT LDS RZ, [RZ] ;  /* 0x00000000fffff984 */ /* 0x000fe20000000800 */
[----:B------:R-:W-:Y:S03]  /*6be0*/  @!P5 LDGSTS.E.BYPASS.LTC128B.128 [R199+0xd000], desc[UR20][R14.64] ;  /* 0x0d0000000ec7dfae */ /* 0x000fe6000b901d54 */
[----:B------:R-:W-:Y:S01]  /*6bf0*/  @!P3 LEA.HI.X R11, R19, R11, R18, 0x1, P0 ;  /* 0x0000000b130bb211 */ /* 0x000fe200000f0c12 */
[----:B------:R-:W-:Y:S01]  /*6c00*/  @P4 STS.128 [R199+0xf000], RZ ;  /* 0x00f000ffc7004388 */ /* 0x000fe20000000c00 */
[----:B------:R-:W-:-:S02]  /*6c10*/  IADD3.X R18, R18, UR18, RZ, P2, !PT ;  /* 0x0000001212127c10 */ /* 0x000fc400097fe4ff */
[C---:B--2---:R-:W-:Y:S01]  /*6c20*/  @!P5 LEA R8, P2, R0.reuse, R8, 0x1 ;  /* 0x000000080008d211 */ /* 0x044fe200078408ff */
[----:B------:R-:W-:Y:S01]  /*6c30*/  @!PT LDS RZ, [RZ] ;  /* 0x00000000fffff984 */ /* 0x000fe20000000800 */
[----:B------:R-:W-:Y:S01]  /*6c40*/  @!PT LDS RZ, [RZ] ;  /* 0x00000000fffff984 */ /* 0x000fe20000000800 */
[----:B------:R-:W-:Y:S01]  /*6c50*/  @!PT LDS RZ, [RZ] ;  /* 0x00000000fffff984 */ /* 0x000fe20000000800 */
[----:B------:R1:W-:Y:S03]  /*6c60*/  @!P4 LDGSTS.E.BYPASS.LTC128B.128 [R199+0xf000], desc[UR20][R12.64+0x80] ;  /* 0x0f0000800cc7cfae */ /* 0x0003e6000b901d54 */
[C---:B------:R-:W-:Y:S01]  /*6c70*/  @!P5 LEA.HI.X R9, R0.reuse, R9, R18, 0x1, P2 ;  /* 0x000000090009d211 */ /* 0x040fe200010f0c12 */
[----:B------:R-:W-:Y:S01]  /*6c80*/  @P3 STS.128 [R199+0x11000], RZ ;  /* 0x011000ffc7003388 */ /* 0x000fe20000000c00 */
[----:B---3--:R-:W-:-:S03]  /*6c90*/  @!P4 LEA R20, P1, R0, R6, 0x1 ;  /* 0x000000060014c211 */ /* 0x008fc600078208ff */
        /* <DEDUP_REMOVED lines=10> */
[----:B------:R2:W-:Y:S01]  /*6d40*/  @!P5 LDGSTS.E.BYPASS.LTC128B.128 [R199+0xd800], desc[UR20][R8.64] ;  /* 0x0d80000008c7dfae */ /* 0x0005e2000b901d54 */
[----:B------:R-:W-:-:S03]  /*6d50*/  @!P3 LEA.HI.X R23, R0, R5, R18, 0x1, P0 ;  /* 0x000000050017b211 */ /* 0x000fc600000f0c12 */
        /* <DEDUP_REMOVED lines=12> */
[----:B------:R-:W3:Y:S04]  /*6e20*/  LDSM.16.M88.4 R24, [R197+0x6800] ;  /* 0x00680000c518783b */ /* 0x000ee80000000200 */
[----:B----4-:R-:W4:Y:S04]  /*6e30*/  LDSM.16.M88.4 R16, [R197+0x7000] ;  /* 0x00700000c510783b */ /* 0x010f280000000200 */
[----:B-1----:R-:W1:Y:S04]  /*6e40*/  LDSM.16.M88.4 R12, [R197+0x7800] ;  /* 0x00780000c50c783b */ /* 0x002e680000000200 */
[----:B------:R-:W-:Y:S04]  /*6e50*/  LDSM.16.M88.4 R4, [R196] ;  /* 0x00000000c404783b */ /* 0x000fe80000000200 */
[----:B------:R-:W1:Y:S04]  /*6e60*/  LDSM.16.M88.4 R148, [R195] ;  /* 0x00000000c394783b */ /* 0x000e680000000200 */
[----:B------:R-:W1:Y:S04]  /*6e70*/  LDSM.16.M88.4 R144, [R187] ;  /* 0x00000000bb90783b */ /* 0x000e680000000200 */
[----:B------:R-:W1:Y:S04]  /*6e80*/  LDSM.16.M88.4 R140, [R186] ;  /* 0x00000000ba8c783b */ /* 0x000e680000000200 */
[----:B------:R-:W1:Y:S04]  /*6e90*/  LDSM.16.M88.4 R172, [R185] ;  /* 0x00000000b9ac783b */ /* 0x000e680000000200 */
[----:B--2---:R-:W-:Y:S01]  /*6ea0*/  LDSM.16.M88.4 R8, [R194] ;  /* 0x00000000c208783b */ /* 0x004fe20000000200 */
[C---:B-----5:R-:W-:Y:S03]  /*6eb0*/  HMMA.16816.F32 R136, R160.reuse, R32, RZ ;  /* 0x00000020a088723c */ /* 0x060fe600000018ff */
[----:B------:R-:W2:Y:S04]  /*6ec0*/  LDSM.16.M88.4 R168, [R191+0x6000] ;  /* 0x00600000bfa8783b */ /* 0x000ea80000000200 */
[----:B------:R-:W5:Y:S01]  /*6ed0*/  LDSM.16.M88.4 R156, [R191+0x6800] ;  /* 0x00680000bf9c783b */ /* 0x000f620000000200 */
[C---:B---3--:R-:W-:Y:S03]  /*6ee0*/  HMMA.16816.F32 R28, R160.reuse, R24, RZ ;  /* 0x00000018a01c723c */ /* 0x048fe600000018ff */
[----:B------:R-:W3:Y:S03]  /*6ef0*/  LDSM.16.M88.4 R152, [R191+0x7000] ;  /* 0x00700000bf98783b */ /* 0x000ee60000000200 */
[C---:B------:R-:W-:Y:S01]  /*6f00*/  HMMA.16816.F32 R32, R160.reuse, R34, RZ ;  /* 0x00000022a020723c */ /* 0x040fe200000018ff */
[----:B------:R-:W-:Y:S01]  /*6f10*/  LDSM.16.M88.4 R200, [R177] ;  /* 0x00000000b1c8783b */ /* 0x000fe20000000200 */
[----:B------:R-:W2:Y:S04]  /*6f20*/  S2R R0, SR_TID.X ;  /* 0x0000000000007919 */ /* 0x000ea80000002100 */
[C---:B------:R-:W-:Y:S01]  /*6f30*/  HMMA.16816.F32 R24, R160.reuse, R26, RZ ;  /* 0x0000001aa018723c */ /* 0x040fe200000018ff */
[----:B------:R-:W0:Y:S05]  /*6f40*/  LDGDEPBAR ;  /* 0x00000000000079af */ /* 0x000e2a0000000000 */
[C---:B----4-:R-:W-:Y:S06]  /*6f50*/  HMMA.16816.F32 R20, R160.reuse, R16, RZ ;  /* 0x00000010a014723c */ /* 0x050fec00000018ff */
[C---:B------:R-:W-:Y:S06]  /*6f60*/  HMMA.16816.F32 R16, R160.reuse, R18, RZ ;  /* 0x00000012a010723c */ /* 0x040fec00000018ff */
[C---:B-1----:R-:W-:Y:S06]  /*6f70*/  HMMA.16816.F32 R164, R160.reuse, R12, RZ ;  /* 0x0000000ca0a4723c */ /* 0x042fec00000018ff */
[----:B------:R-:W-:Y:S01]  /*6f80*/  HMMA.16816.F32 R160, R160, R14, RZ ;  /* 0x0000000ea0a0723c */ /* 0x000fe200000018ff */
[----:B------:R-:W1:Y:S05]  /*6f90*/  LDSM.16.M88.4 R12, [R191+0x7800] ;  /* 0x00780000bf0c783b */ /* 0x000e6a0000000200 */
[----:B------:R-:W-:Y:S01]  /*6fa0*/  HMMA.16816.F32 R136, R4, R148, R136 ;  /* 0x000000940488723c */ /* 0x000fe20000001888 */
[----:B--2---:R-:W-:-:S05]  /*6fb0*/  IMAD.SHL.U32 R0, R0, 0x2, RZ ;  /* 0x0000000200007824 */ /* 0x004fca00078e00ff */
[C---:B------:R-:W-:Y:S01]  /*6fc0*/  HMMA.16816.F32 R32, R4.reuse, R150, R32 ;  /* 0x000000960420723c */ /* 0x040fe20000001820 */
[----:B------:R-:W-:Y:S05]  /*6fd0*/  LDSM.16.M88.4 R148, [R184] ;  /* 0x00000000b894783b */ /* 0x000fea0000000200 */
[C---:B------:R-:W-:Y:S06]  /*6fe0*/  HMMA.16816.F32 R28, R4.reuse, R144, R28 ;  /* 0x00000090041c723c */ /* 0x040fec000000181c */
[C---:B------:R-:W-:Y:S01]  /*6ff0*/  HMMA.16816.F32 R24, R4.reuse, R146, R24 ;  /* 0x000000920418723c */ /* 0x040fe20000001818 */
[----:B------:R-:W-:Y:S05]  /*7000*/  LDSM.16.M88.4 R144, [R184+0x800] ;  /* 0x00080000b890783b */ /* 0x000fea0000000200 */
[C---:B------:R-:W-:Y:S06]  /*7010*/  HMMA.16816.F32 R20, R4.reuse, R140, R20 ;  /* 0x0000008c0414723c */ /* 0x040fec0000001814 */
[C---:B------:R-:W-:Y:S01]  /*7020*/  HMMA.16816.F32 R16, R4.reuse, R142, R16 ;  /* 0x0000008e0410723c */ /* 0x040fe20000001810 */
[----:B------:R-:W2:Y:S05]  /*7030*/  LDSM.16.M88.4 R140, [R193] ;  /* 0x00000000c18c783b */ /* 0x000eaa0000000200 */
[C---:B------:R-:W-:Y:S06]  /*7040*/  HMMA.16816.F32 R164, R4.reuse, R172, R164 ;  /* 0x000000ac04a4723c */ /* 0x040fec00000018a4 */
[----:B------:R-:W-:Y:S01]  /*7050*/  HMMA.16816.F32 R160, R4, R174, R160 ;  /* 0x000000ae04a0723c */ /* 0x000fe200000018a0 */
[----:B------:R-:W4:Y:S04]  /*7060*/  LDSM.16.M88.4 R4, [R184+0x1000] ;  /* 0x00100000b804783b */ /* 0x000f280000000200 */
[----:B------:R-:W-:Y:S01]  /*7070*/  LDSM.16.M88.4 R172, [R180] ;  /* 0x00000000b4ac783b */ /* 0x000fe20000000200 */
[C---:B------:R-:W-:Y:S06]  /*7080*/  HMMA.16816.F32 R136, R8.reuse, R168, R136 ;  /* 0x000000a80888723c */ /* 0x040fec0000001888 */
[C---:B------:R-:W-:Y:S01]  /*7090*/  HMMA.16816.F32 R32, R8.reuse, R170, R32 ;  /* 0x000000aa0820723c */ /* 0x040fe20000001820 */
[----:B------:R-:W4:Y:S05]  /*70a0*/  LDSM.16.M88.4 R168, [R184+0x1800] ;  /* 0x00180000b8a8783b */ /* 0x000f2a0000000200 */
[C---:B-----5:R-:W-:Y:S06]  /*70b0*/  HMMA.16816.F32 R28, R8.reuse, R156, R28 ;  /* 0x0000009c081c723c */ /* 0x060fec000000181c */
[C---:B------:R-:W-:Y:S01]  /*70c0*/  HMMA.16816.F32 R24, R8.reuse, R158, R24 ;  /* 0x0000009e0818723c */ /* 0x040fe20000001818 */
[----:B------:R-:W-:Y:S05]  /*70d0*/  LDSM.16.M88.4 R156, [R197+0x8800] ;  /* 0x00880000c59c783b */ /* 0x000fea0000000200 */
[C---:B---3--:R-:W-:Y:S06]  /*70e0*/  HMMA.16816.F32 R20, R8.reuse, R152, R20 ;  /* 0x000000980814723c */ /* 0x048fec0000001814 */
[C---:B------:R-:W-:Y:S01]  /*70f0*/  HMMA.16816.F32 R16, R8.reuse, R154, R16 ;  /* 0x0000009a0810723c */ /* 0x040fe20000001810 */
[----:B------:R-:W-:Y:S05]  /*7100*/  LDSM.16.M88.4 R152, [R197+0x9000] ;  /* 0x00900000c598783b */ /* 0x000fea0000000200 */
[C---:B-1----:R-:W-:Y:S06]  /*7110*/  HMMA.16816.F32 R164, R8.reuse, R12, R164 ;  /* 0x0000000c08a4723c */ /* 0x042fec00000018a4 */
[----:B------:R-:W-:Y:S01]  /*7120*/  HMMA.16816.F32 R160, R8, R14, R160 ;  /* 0x0000000e08a0723c */ /* 0x000fe200000018a0 */
[----:B------:R-:W-:Y:S04]  /*7130*/  LDSM.16.M88.4 R12, [R198+0x2000] ;  /* 0x00200000c60c783b */ /* 0x000fe80000000200 */
[----:B------:R-:W1:Y:S01]  /*7140*/  LDSM.16.M88.4 R8, [R197+0x8000] ;  /* 0x00800000c508783b */ /* 0x000e620000000200 */
[C---:B--2---:R-:W-:Y:S06]  /*7150*/  HMMA.16816.F32 R136, R140.reuse, R148, R136 ;  /* 0x000000948c88723c */ /* 0x044fec0000001888 */
[C---:B------:R-:W-:Y:S01]  /*7160*/  HMMA.16816.F32 R32, R140.reuse, R150, R32 ;  /* 0x000000968c20723c */ /* 0x040fe20000001820 */
[----:B------:R-:W-:Y:S05]  /*7170*/  LDSM.16.M88.4 R148, [R183] ;  /* 0x00000000b794783b */ /* 0x000fea0000000200 */
[C---:B------:R-:W-:Y:S06]  /*7180*/  HMMA.16816.F32 R28, R140.reuse, R144, R28 ;  /* 0x000000908c1c723c */ /* 0x040fec000000181c */
[C---:B------:R-:W-:Y:S01]  /*7190*/  HMMA.16816.F32 R24, R140.reuse, R146, R24 ;  /* 0x000000928c18723c */ /* 0x040fe20000001818 */
[----:B------:R-:W2:Y:S05]  /*71a0*/  LDSM.16.M88.4 R144, [R197+0x9800] ;  /* 0x00980000c590783b */ /* 0x000eaa0000000200 */
[C---:B----4-:R-:W-:Y:S06]  /*71b0*/  HMMA.16816.F32 R20, R140.reuse, R4, R20 ;  /* 0x000000048c14723c */ /* 0x050fec0000001814 */
[C---:B------:R-:W-:Y:S01]  /*71c0*/  HMMA.16816.F32 R16, R140.reuse, R6, R16 ;  /* 0x000000068c10723c */ /* 0x040fe20000001810 */
[----:B------:R-:W3:Y:S05]  /*71d0*/  LDSM.16.M88.4 R4, [R196+0x2000] ;  /* 0x00200000c404783b */ /* 0x000eea0000000200 */
[C---:B------:R-:W-:Y:S06]  /*71e0*/  HMMA.16816.F32 R164, R140.reuse, R168, R164 ;  /* 0x000000a88ca4723c */ /* 0x040fec00000018a4 */
[----:B------:R-:W-:Y:S01]  /*71f0*/  HMMA.16816.F32 R160, R140, R170, R160 ;  /* 0x000000aa8ca0723c */ /* 0x000fe200000018a0 */
[----:B------:R-:W4:Y:S04]  /*7200*/  LDSM.16.M88.4 R140, [R182] ;  /* 0x00000000b68c783b */ /* 0x000f280000000200 */
[----:B------:R-:W-:Y:S01]  /*7210*/  LDSM.16.M88.4 R168, [R191+0x8000] ;  /* 0x00800000bfa8783b */ /* 0x000fe20000000200 */
[C---:B-1----:R-:W-:Y:S06]  /*7220*/  HMMA.16816.F32 R136, R12.reuse, R8, R136 ;  /* 0x000000080c88723c */ /* 0x042fec0000001888 */
[C---:B------:R-:W-:Y:S01]  /*7230*/  HMMA.16816.F32 R32, R12.reuse, R10, R32 ;  /* 0x0000000a0c20723c */ /* 0x040fe20000001820 */
[----:B------:R-:W1:Y:S05]  /*7240*/  LDSM.16.M88.4 R8, [R181] ;  /* 0x00000000b508783b */ /* 0x000e6a0000000200 */
        /* <DEDUP_REMOVED lines=8> */
[----:B------:R-:W2:Y:S04]  /*72d0*/  LDSM.16.M88.4 R144, [R194+0x2000] ;  /* 0x00200000c290783b */ /* 0x000ea80000000200 */
[----:B------:R-:W5:Y:S01]  /*72e0*/  LDSM.16.M88.4 R12, [R191+0x9000] ;  /* 0x00900000bf0c783b */ /* 0x000f620000000200 */
[C---:B---3--:R-:W-:Y:S06]  /*72f0*/  HMMA.16816.F32 R136, R4.reuse, R148, R136 ;  /* 0x000000940488723c */ /* 0x048fec0000001888 */
[C---:B------:R-:W-:Y:S01]  /*7300*/  HMMA.16816.F32 R32, R4.reuse, R150, R32 ;  /* 0x000000960420723c */ /* 0x040fe20000001820 */
[----:B------:R-:W3:Y:S05]  /*7310*/  LDSM.16.M88.4 R148, [R191+0x9800] ;  /* 0x00980000bf94783b */ /* 0x000eea0000000200 */
[C---:B----4-:R-:W-:Y:S06]  /*7320*/  HMMA.16816.F32 R28, R4.reuse, R140, R28 ;  /* 0x0000008c041c723c */ /* 0x050fec000000181c */
[C---:B------:R-:W-:Y:S01]  /*7330*/  HMMA.16816.F32 R24, R4.reuse, R142, R24 ;  /* 0x0000008e0418723c */ /* 0x040fe20000001818 */
[----:B------:R-:W4:Y:S05]  /*7340*/  LDSM.16.M88.4 R140, [R184+0x2000] ;  /* 0x00200000b88c783b */ /* 0x000f2a0000000200 */
[C---:B-1----:R-:W-:Y:S06]  /*7350*/  HMMA.16816.F32 R20, R4.reuse, R8, R20 ;  /* 0x000000080414723c */ /* 0x042fec0000001814 */
[C---:B------:R-:W-:Y:S01]  /*7360*/  HMMA.16816.F32 R16, R4.reuse, R10, R16 ;  /* 0x0000000a0410723c */ /* 0x040fe20000001810 */
[----:B------:R-:W1:Y:S05]  /*7370*/  LDSM.16.M88.4 R8, [R184+0x2800] ;  /* 0x00280000b808783b */ /* 0x000e6a0000000200 */
[C---:B------:R-:W-:Y:S06]  /*7380*/  HMMA.16816.F32 R164, R4.reuse, R172, R164 ;  /* 0x000000ac04a4723c */ /* 0x040fec00000018a4 */
[----:B------:R-:W-:Y:S01]  /*7390*/  HMMA.16816.F32 R160, R4, R174, R160 ;  /* 0x000000ae04a0723c */ /* 0x000fe200000018a0 */
[----:B------:R-:W1:Y:S04]  /*73a0*/  LDSM.16.M88.4 R4, [R184+0x3000] ;  /* 0x00300000b804783b */ /* 0x000e680000000200 */
[----:B------:R-:W-:Y:S01]  /*73b0*/  LDSM.16.M88.4 R172, [R196+0x4000] ;  /* 0x00400000c4ac783b */ /* 0x000fe20000000200 */
[C---:B--2---:R-:W-:Y:S06]  /*73c0*/  HMMA.16816.F32 R32, R144.reuse, R170, R32 ;  /* 0x000000aa9020723c */ /* 0x044fec0000001820 */
[C---:B------:R-:W-:Y:S06]  /*73d0*/  HMMA.16816.F32 R28, R144.reuse, R152, R28 ;  /* 0x00000098901c723c */ /* 0x040fec000000181c */
[C---:B------:R-:W-:Y:S01]  /*73e0*/  HMMA.16816.F32 R136, R144.reuse, R168, R136 ;  /* 0x000000a89088723c */ /* 0x040fe20000001888 */
[----:B------:R-:W-:Y:S05]  /*73f0*/  LDSM.16.M88.4 R168, [R184+0x3800] ;  /* 0x00380000b8a8783b */ /* 0x000fea0000000200 */
[C---:B------:R-:W-:Y:S01]  /*7400*/  HMMA.16816.F32 R24, R144.reuse, R154, R24 ;  /* 0x0000009a9018723c */ /* 0x040fe20000001818 */
[----:B------:R-:W-:Y:S05]  /*7410*/  LDSM.16.M88.4 R152, [R197+0xa000] ;  /* 0x00a00000c598783b */ /* 0x000fea0000000200 */
[C---:B-----5:R-:W-:Y:S06]  /*7420*/  HMMA.16816.F32 R20, R144.reuse, R12, R20 ;  /* 0x0000000c9014723c */ /* 0x060fec0000001814 */
[C---:B------:R-:W-:Y:S01]  /*7430*/  HMMA.16816.F32 R16, R144.reuse, R14, R16 ;  /* 0x0000000e9010723c */ /* 0x040fe20000001810 */
[----:B------:R-:W2:Y:S05]  /*7440*/  LDSM.16.M88.4 R12, [R198+0x4000] ;  /* 0x00400000c60c783b */ /* 0x000eaa0000000200 */
[C---:B---3--:R-:W-:Y:S06]  /*7450*/  HMMA.16816.F32 R164, R144.reuse, R148, R164 ;  /* 0x0000009490a4723c */ /* 0x048fec00000018a4 */
[----:B------:R-:W-:Y:S01]  /*7460*/  HMMA.16816.F32 R160, R144, R150, R160 ;  /* 0x0000009690a0723c */ /* 0x000fe200000018a0 */
[----:B------:R-:W3:Y:S04]  /*7470*/  LDSM.16.M88.4 R148, [R197+0xa800] ;  /* 0x00a80000c594783b */ /* 0x000ee80000000200 */
[----:B------:R-:W5:Y:S01]  /*7480*/  LDSM.16.M88.4 R144, [R197+0xb000] ;  /* 0x00b00000c590783b */ /* 0x000f620000000200 */
[C---:B----4-:R-:W-:Y:S06]  /*7490*/  HMMA.16816.F32 R32, R156.reuse, R142, R32 ;  /* 0x0000008e9c20723c */ /* 0x050fec0000001820 */
[C---:B-1----:R-:W-:Y:S06]  /*74a0*/  HMMA.16816.F32 R28, R156.reuse, R8, R28 ;  /* 0x000000089c1c723c */ /* 0x042fec000000181c */
[C---:B------:R-:W-:Y:S01]  /*74b0*/  HMMA.16816.F32 R136, R156.reuse, R140, R136 ;  /* 0x0000008c9c88723c */ /* 0x040fe20000001888 */
[----:B------:R-:W-:Y:S05]  /*74c0*/  LDSM.16.M88.4 R140, [R197+0xb800] ;  /* 0x00b80000c58c783b */ /* 0x000fea0000000200 */
[C---:B------:R-:W-:Y:S01]  /*74d0*/  HMMA.16816.F32 R24, R156.reuse, R10, R24 ;  /* 0x0000000a9c18723c */ /* 0x040fe20000001818 */
[----:B------:R-:W1:Y:S05]  /*74e0*/  LDSM.16.M88.4 R8, [R179] ;  /* 0x00000000b308783b */ /* 0x000e6a0000000200 */
[C---:B------:R-:W-:Y:S06]  /*74f0*/  HMMA.16816.F32 R20, R156.reuse, R4, R20 ;  /* 0x000000049c14723c */ /* 0x040fec0000001814 */
[----:B------:R-:W-:Y:S01]  /*7500*/  HMMA.16816.F32 R16, R156, R6, R16 ;  /* 0x000000069c10723c */ /* 0x000fe20000001810 */
[----:B------:R-:W4:Y:S05]  /*7510*/  LDSM.16.M88.4 R4, [R178] ;  /* 0x00000000b204783b */ /* 0x000f2a0000000200 */
[C---:B--2---:R-:W-:Y:S06]  /*7520*/  HMMA.16816.F32 R32, R12.reuse, R154, R32 ;  /* 0x0000009a0c20723c */ /* 0x044fec0000001820 */
[----:B---3--:R-:W-:Y:S06]  /*7530*/  HMMA.16816.F32 R28, R12, R148, R28 ;  /* 0x000000940c1c723c */ /* 0x008fec000000181c */
[C---:B------:R-:W-:Y:S06]  /*7540*/  HMMA.16816.F32 R164, R156.reuse, R168, R164 ;  /* 0x000000a89ca4723c */ /* 0x040fec00000018a4 */
[----:B------:R-:W-:Y:S01]  /*7550*/  HMMA.16816.F32 R160, R156, R170, R160 ;  /* 0x000000aa9ca0723c */ /* 0x000fe200000018a0 */
[----:B------:R-:W-:Y:S04]  /*7560*/  LDSM.16.M88.4 R156, [R194+0x4000] ;  /* 0x00400000c29c783b */ /* 0x000fe80000000200 */
[----:B------:R-:W-:Y:S01]  /*7570*/  LDSM.16.M88.4 R168, [R176] ;  /* 0x00000000b0a8783b */ /* 0x000fe20000000200 */
[C---:B------:R-:W-:Y:S03]  /*7580*/  HMMA.16816.F32 R136, R12.reuse, R152, R136 ;  /* 0x000000980c88723c */ /* 0x040fe60000001888 */
[----:B------:R-:W2:Y:S03]  /*7590*/  LDSM.16.M88.4 R152, [R191+0xa000] ;  /* 0x00a00000bf98783b */ /* 0x000ea60000000200 */
[C---:B------:R-:W-:Y:S01]  /*75a0*/  HMMA.16816.F32 R24, R12.reuse, R150, R24 ;  /* 0x000000960c18723c */ /* 0x040fe20000001818 */
[----:B------:R-:W3:Y:S05]  /*75b0*/  LDSM.16.M88.4 R148, [R191+0xa800] ;  /* 0x00a80000bf94783b */ /* 0x000eea0000000200 */
[C---:B-----5:R-:W-:Y:S06]  /*75c0*/  HMMA.16816.F32 R20, R12.reuse, R144, R20 ;  /* 0x000000900c14723c */ /* 0x060fec0000001814 */
[----:B------:R-:W-:Y:S01]  /*75d0*/  HMMA.16816.F32 R16, R12, R146, R16 ;  /* 0x000000920c10723c */ /* 0x000fe20000001810 */
[----:B------:R-:W5:Y:S05]  /*75e0*/  LDSM.16.M88.4 R144, [R191+0xb000] ;  /* 0x00b00000bf90783b */ /* 0x000f6a0000000200 */
[C---:B-1----:R-:W-:Y:S06]  /*75f0*/  HMMA.16816.F32 R32, R172.reuse, R10, R32 ;  /* 0x0000000aac20723c */ /* 0x042fec0000001820 */
[----:B----4-:R-:W-:Y:S06]  /*7600*/  HMMA.16816.F32 R28, R172, R4, R28 ;  /* 0x00000004ac1c723c */ /* 0x010fec000000181c */
[C---:B------:R-:W-:Y:S06]  /*7610*/  HMMA.16816.F32 R164, R12.reuse, R140, R164 ;  /* 0x0000008c0ca4723c */ /* 0x040fec00000018a4 */
[----:B------:R-:W-:Y:S01]  /*7620*/  HMMA.16816.F32 R160, R12, R142, R160 ;  /* 0x0000008e0ca0723c */ /* 0x000fe200000018a0 */
[----:B------:R-:W-:Y:S04]  /*7630*/  LDSM.16.M88.4 R12, [R193+0x4000] ;  /* 0x00400000c10c783b */ /* 0x000fe80000000200 */
[----:B------:R-:W-:Y:S01]  /*7640*/  LDSM.16.M88.4 R140, [R191+0xb800] ;  /* 0x00b80000bf8c783b */ /* 0x000fe20000000200 */
[C---:B------:R-:W-:Y:S03]  /*7650*/  HMMA.16816.F32 R136, R172.reuse, R8, R136 ;  /* 0x00000008ac88723c */ /* 0x040fe60000001888 */
[----:B------:R-:W1:Y:S03]  /*7660*/  LDSM.16.M88.4 R8, [R184+0x4000] ;  /* 0x00400000b808783b */ /* 0x000e660000000200 */
[C---:B------:R-:W-:Y:S01]  /*7670*/  HMMA.16816.F32 R24, R172.reuse, R6, R24 ;  /* 0x00000006ac18723c */ /* 0x040fe20000001818 */
[----:B------:R-:W4:Y:S05]  /*7680*/  LDSM.16.M88.4 R4, [R184+0x4800] ;  /* 0x00480000b804783b */ /* 0x000f2a0000000200 */
[C---:B------:R-:W-:Y:S06]  /*7690*/  HMMA.16816.F32 R20, R172.reuse, R200, R20 ;  /* 0x000000c8ac14723c */ /* 0x040fec0000001814 */
[----:B------:R-:W-:Y:S01]  /*76a0*/  HMMA.16816.F32 R16, R172, R202, R16 ;  /* 0x000000caac10723c */ /* 0x000fe20000001810 */
[----:B------:R-:W4:Y:S05]  /*76b0*/  LDSM.16.M88.4 R200, [R184+0x5000] ;  /* 0x00500000b8c8783b */ /* 0x000f2a0000000200 */
[C---:B--2---:R-:W-:Y:S06]  /*76c0*/  HMMA.16816.F32 R32, R156.reuse, R154, R32 ;  /* 0x0000009a9c20723c */ /* 0x044fec0000001820 */
[----:B---3--:R-:W-:Y:S06]  /*76d0*/  HMMA.16816.F32 R28, R156, R148, R28 ;  /* 0x000000949c1c723c */ /* 0x008fec000000181c */
[----:B------:R-:W-:Y:S06]  /*76e0*/  HMMA.16816.F32 R164, R172, R168, R164 ;  /* 0x000000a8aca4723c */ /* 0x000fec00000018a4 */
[C---:B------:R-:W-:Y:S06]  /*76f0*/  HMMA.16816.F32 R24, R156.reuse, R150, R24 ;  /* 0x000000969c18723c */ /* 0x040fec0000001818 */
[C---:B-----5:R-:W-:Y:S06]  /*7700*/  HMMA.16816.F32 R20, R156.reuse, R144, R20 ;  /* 0x000000909c14723c */ /* 0x060fec0000001814 */
[----:B------:R-:W-:Y:S01]  /*7710*/  HMMA.16816.F32 R16, R156, R146, R16 ;  /* 0x000000929c10723c */ /* 0x000fe20000001810 */
[----:B------:R-:W2:Y:S01]  /*7720*/  LDSM.16.M88.4 R144, [R184+0x5800] ;  /* 0x00580000b890783b */ /* 0x000ea20000000200 */
[----:B------:R-:W-:-:S04]  /*7730*/  DEPBAR.LE SB0, 0x0 ;  /* 0x000080000000791a */ /* 0x000fc80000000000 */
[----:B-1----:R-:W-:Y:S06]  /*7740*/  HMMA.16816.F32 R32, R12, R10, R32 ;  /* 0x0000000a0c20723c */ /* 0x002fec0000001820 */
[----:B------:R-:W-:Y:S01]  /*7750*/  HMMA.16816.F32 R160, R172, R170, R160 ;  /* 0x000000aaaca0723c */ /* 0x000fe200000018a0 */
[----:B------:R-:W-:Y:S01]  /*7760*/  LOP3.LUT R11, R0, 0x6, RZ, 0xc0, !PT ;  /* 0x00000006000b7812 */ /* 0x000fe200078ec0ff */
[----:B------:R-:W-:-:S04]  /*7770*/  IMAD.U32 R10, RZ, RZ, UR16 ;  /* 0x00000010ff0a7e24 */ /* 0x000fc8000f8e00ff */
[----:B----4-:R-:W-:Y:S01]  /*7780*/  HMMA.16816.F32 R28, R12, R4, R28 ;  /* 0x000000040c1c723c */ /* 0x010fe2000000181c */
[----:B------:R-:W-:-:S05]  /*7790*/  IMAD R0, R10, 0x40, R11 ;  /* 0x000000400a007824 */ /* 0x000fca00078e020b */
[----:B------:R-:W-:Y:S01]  /*77a0*/  HMMA.16816.F32 R164, R156, R140, R164 ;  /* 0x0000008c9ca4723c */ /* 0x000fe200000018a4 */
[C---:B------:R-:W-:Y:S02]  /*77b0*/  VIADD R5, R0.reuse, 0x8 ;  /* 0x0000000800057836 */ /* 0x040fe40000000000 */
[----:B------:R-:W-:-:S03]  /*77c0*/  VIADD R4, R0, 0x9 ;  /* 0x0000000900047836 */ /* 0x000fc60000000000 */
[----:B------:R-:W-:Y:S01]  /*77d0*/  HMMA.16816.F32 R24, R12, R6, R24 ;  /* 0x000000060c18723c */ /* 0x000fe20000001818 */
[CC--:B------:R-:W-:Y:S02]  /*77e0*/  ISETP.GE.AND P2, PT, R5.reuse, R134.reuse, PT ;  /* 0x000000860500720c */ /* 0x0c0fe40003f46270 */
[-C--:B------:R-:W-:Y:S01]  /*77f0*/  ISETP.GE.AND P1, PT, R5, R133.reuse, PT ;  /* 0x000000850500720c */ /* 0x080fe20003f26270 */
[----:B------:R-:W-:Y:S01]  /*7800*/  VIADD R5, R0, 0x10 ;  /* 0x0000001000057836 */ /* 0x000fe20000000000 */
[----:B------:R-:W-:Y:S01]  /*7810*/  FSEL R135, R32, -INF , !P2 ;  /* 0xff80000020877808 */ /* 0x000fe20005000000 */
[----:B------:R-:W-:Y:S01]  /*7820*/  HMMA.16816.F32 R136, R156, R152, R136 ;  /* 0x000000989c88723c */ /* 0x000fe20000001888 */
[----:B------:R-:W-:Y:S02]  /*7830*/  FSEL R34, R34, -INF , !P1 ;  /* 0xff80000022227808 */ /* 0x000fe40004800000 */
[CC--:B------:R-:W-:Y:S02]  /*7840*/  ISETP.GE.AND P6, PT, R4.reuse, R134.reuse, PT ;  /* 0x000000860400720c */ /* 0x0c0fe40003fc6270 */
[-C--:B------:R-:W-:Y:S01]  /*7850*/  ISETP.GE.AND P0, PT, R4, R133.reuse, PT ;  /* 0x000000850400720c */ /* 0x080fe20003f06270 */
[C---:B------:R-:W-:Y:S01]  /*7860*/  HMMA.16816.F32 R20, R12.reuse, R200, R20 ;  /* 0x000000c80c14723c */ /* 0x040fe20000001814 */
[C---:B------:R-:W-:Y:S01]  /*7870*/  ISETP.GE.AND P2, PT, R5.reuse, R134, PT ;  /* 0x000000860500720c */ /* 0x040fe20003f46270 */
[C---:B------:R-:W-:Y:S01]  /*7880*/  VIADD R4, R0.reuse, 0x18 ;  /* 0x0000001800047836 */ /* 0x040fe20000000000 */
[----:B------:R-:W-:Y:S01]  /*7890*/  BAR.SYNC.DEFER_BLOCKING 0x0 ;  /* 0x0000000000007b1d */ /* 0x000fe20000010000 */
[----:B------:R-:W-:Y:S01]  /*78a0*/  ISETP.GE.AND P1, PT, R5, R133, PT ;  /* 0x000000850500720c */ /* 0x000fe20003f26270 */
[----:B------:R-:W-:Y:S01]  /*78b0*/  VIADD R5, R0, 0x11 ;  /* 0x0000001100057836 */ /* 0x000fe20000000000 */
[----:B------:R-:W-:Y:S01]  /*78c0*/  HMMA.16816.F32 R16, R12, R202, R16 ;  /* 0x000000ca0c10723c */ /* 0x000fe20000001810 */
[----:B------:R-:W-:-:S02]  /*78d0*/  FSEL R32, R35, -INF , !P0 ;  /* 0xff80000023207808 */ /* 0x000fc40004000000 */
[----:B------:R-:W-:Y:S02]  /*78e0*/  FSEL R149, R33, -INF , !P6 ;  /* 0xff80000021957808 */ /* 0x000fe40007000000 */
[----:B------:R-:W-:Y:S01]  /*78f0*/  FSEL R35, R28, -INF , !P2 ;  /* 0xff8000001c237808 */ /* 0x000fe20005000000 */
[----:B------:R-:W-:Y:S01]  /*7900*/  HMMA.16816.F32 R160, R156, R142, R160 ;  /* 0x0000008e9ca0723c */ /* 0x000fe200000018a0 */
[----:B------:R-:W-:Y:S02]  /*7910*/  FSEL R30, R30, -INF , !P1 ;  /* 0xff8000001e1e7808 */ /* 0x000fe40004800000 */
[CC--:B------:R-:W-:Y:S02]  /*7920*/  ISETP.GE.AND P6, PT, R5.reuse, R134.reuse, PT ;  /* 0x000000860500720c */ /* 0x0c0fe40003fc6270 */
[C---:B------:R-:W-:Y:S01]  /*7930*/  ISETP.GE.AND P2, PT, R4.reuse, R134, PT ;  /* 0x000000860400720c */ /* 0x040fe20003f46270 */
[C---:B--2---:R-:W-:Y:S01]  /*7940*/  HMMA.16816.F32 R164, R12.reuse, R144, R164 ;  /* 0x000000900ca4723c */ /* 0x044fe200000018a4 */
[-C--:B------:R-:W-:Y:S01]  /*7950*/  ISETP.GE.AND P1, PT, R4, R133.reuse, PT ;  /* 0x000000850400720c */ /* 0x080fe20003f26270 */
[C---:B------:R-:W-:Y:S01]  /*7960*/  VIADD R4, R0.reuse, 0x20 ;  /* 0x0000002000047836 */ /* 0x040fe20000000000 */
[----:B------:R-:W-:Y:S01]  /*7970*/  ISETP.GE.AND P0, PT, R5, R133, PT ;  /* 0x000000850500720c */ /* 0x000fe20003f06270 */
[----:B------:R-:W-:Y:S01]  /*7980*/  VIADD R5, R0, 0x19 ;  /* 0x0000001900057836 */ /* 0x000fe20000000000 */
[----:B------:R-:W-:Y:S01]  /*7990*/  FSEL R33, R29, -INF , !P6 ;  /* 0xff8000001d217808 */ /* 0x000fe20007000000 */
[----:B------:R-:W-:Y:S01]  /*79a0*/  HMMA.16816.F32 R136, R12, R8, R136 ;  /* 0x000000080c88723c */ /* 0x000fe20000001888 */
[----:B------:R-:W-:-:S02]  /*79b0*/  FSEL R29, R24, -INF , !P2 ;  /* 0xff800000181d7808 */ /* 0x000fc40005000000 */
[----:B------:R-:W-:Y:S02]  /*79c0*/  FSEL R26, R26, -INF , !P1 ;  /* 0xff8000001a1a7808 */ /* 0x000fe40004800000 */
[----:B------:R-:W-:Y:S02]  /*79d0*/  FSEL R238, R31, -INF , !P0 ;  /* 0xff8000001fee7808 */ /* 0x000fe40004000000 */
[CC--:B------:R-:W-:Y:S02]  /*79e0*/  ISETP.GE.AND P2, PT, R4.reuse, R134.reuse, PT ;  /* 0x000000860400720c */ /* 0x0c0fe40003f46270 */
[-C--:B------:R-:W-:Y:S01]  /*79f0*/  ISETP.GE.AND P1, PT, R4, R133.reuse, PT ;  /* 0x000000850400720c */ /* 0x080fe20003f26270 */
[C---:B------:R-:W-:Y:S01]  /*7a00*/  VIADD R4, R0.reuse, 0x28 ;  /* 0x0000002800047836 */ /* 0x040fe20000000000 */
[C---:B------:R-:W-:Y:S01]  /*7a10*/  ISETP.GE.AND P6, PT, R5.reuse, R134, PT ;  /* 0x000000860500720c */ /* 0x040fe20003fc6270 */
[----:B------:R-:W-:Y:S01]  /*7a20*/  HMMA.16816.F32 R12, R12, R146, R160 ;  /* 0x000000920c0c723c */ /* 0x000fe200000018a0 */
[----:B------:R-:W-:Y:S01]  /*7a30*/  ISETP.GE.AND P0, PT, R5, R133, PT ;  /* 0x000000850500720c */ /* 0x000fe20003f06270 */
[----:B------:R-:W-:Y:S01]  /*7a40*/  VIADD R5, R0, 0x21 ;  /* 0x0000002100057836 */ /* 0x000fe20000000000 */
[----:B------:R-:W-:-:S02]  /*7a50*/  FSEL R141, R20, -INF , !P2 ;  /* 0xff800000148d7808 */ /* 0x000fc40005000000 */
[----:B------:R-:W-:Y:S02]  /*7a60*/  FSEL R140, R22, -INF , !P1 ;  /* 0xff800000168c7808 */ /* 0x000fe40004800000 */
[----:B------:R-:W-:Y:S02]  /*7a70*/  FSEL R25, R25, -INF , !P6 ;  /* 0xff80000019197808 */ /* 0x000fe40007000000 */
[----:B------:R-:W-:Y:S02]  /*7a80*/  FSEL R24, R27, -INF , !P0 ;  /* 0xff8000001b187808 */ /* 0x000fe40004000000 */
[CC--:B------:R-:W-:Y:S02]  /*7a90*/  ISETP.GE.AND P2, PT, R4.reuse, R134.reuse, PT ;  /* 0x000000860400720c */ /* 0x0c0fe40003f46270 */
[----:B------:R-:W-:Y:S01]  /*7aa0*/  ISETP.GE.AND P1, PT, R4, R133, PT ;  /* 0x000000850400720c */ /* 0x000fe20003f26270 */
[----:B------:R-:W-:Y:S01]  /*7ab0*/  VIADD R4, R0, 0x30 ;  /* 0x0000003000047836 */ /* 0x000fe20000000000 */
[----:B------:R-:W-:-:S02]  /*7ac0*/  ISETP.GE.AND P6, PT, R5, R134, PT ;  /* 0x000000860500720c */ /* 0x000fc40003fc6270 */
[-C--:B------:R-:W-:Y:S01]  /*7ad0*/  ISETP.GE.AND P0, PT, R5, R133.reuse, PT ;  /* 0x000000850500720c */ /* 0x080fe20003f06270 */
[----:B------:R-:W-:Y:S01]  /*7ae0*/  VIADD R5, R0, 0x29 ;  /* 0x0000002900057836 */ /* 0x000fe20000000000 */
        /* <DEDUP_REMOVED lines=8> */
[----:B------:R-:W-:Y:S02]  /*7b70*/  FSEL R206, R19, -INF , !P0 ;  /* 0xff80000013ce7808 */ /* 0x000fe40004000000 */
[----:B------:R-:W-:Y:S02]  /*7b80*/  ISETP.GE.AND P0, PT, R4, R133, PT ;  /* 0x000000850400720c */ /* 0x000fe40003f06270 */
[-C--:B------:R-:W-:Y:S01]  /*7b90*/  ISETP.GE.AND P6, PT, R5, R134.reuse, PT ;  /* 0x000000860500720c */ /* 0x080fe20003fc6270 */
[C---:B------:R-:W-:Y:S01]  /*7ba0*/  VIADD R5, R0.reuse, 0x1 ;  /* 0x0000000100057836 */ /* 0x040fe20000000000 */
[----:B------:R-:W-:Y:S02]  /*7bb0*/  FSEL R159, R167, -INF , !P0 ;  /* 0xff800000a79f7808 */ /* 0x000fe40004000000 */
[----:B------:R-:W-:-:S02]  /*7bc0*/  ISETP.GE.AND P0, PT, R0, R134, PT ;  /* 0x000000860000720c */ /* 0x000fc40003f06270 */
[----:B------:R-:W-:Y:S02]  /*7bd0*/  FSEL R147, R17, -INF , !P6 ;  /* 0xff80000011937808 */ /* 0x000fe40007000000 */
[----:B------:R-:W-:Y:S02]  /*7be0*/  FSEL R171, R164, -INF , !P2 ;  /* 0xff800000a4ab7808 */ /* 0x000fe40005000000 */
[----:B------:R-:W-:Y:S02]  /*7bf0*/  FSEL R19, R136, -INF , !P0 ;  /* 0xff80000088137808 */ /* 0x000fe40004000000 */
[-C--:B------:R-:W-:Y:S01]  /*7c00*/  ISETP.GE.AND P6, PT, R4, R134.reuse, PT ;  /* 0x000000860400720c */ /* 0x080fe20003fc6270 */
[----:B------:R-:W-:Y:S01]  /*7c10*/  VIADD R4, R0, 0x38 ;  /* 0x0000003800047836 */ /* 0x000fe20000000000 */
[----:B------:R-:W-:Y:S02]  /*7c20*/  ISETP.GE.AND P2, PT, R5, R134, PT ;  /* 0x000000860500720c */ /* 0x000fe40003f46270 */
[----:B------:R-:W-:-:S02]  /*7c30*/  FSEL R162, R166, -INF , !P1 ;  /* 0xff800000a6a27808 */ /* 0x000fc40004800000 */
[----:B------:R-:W-:Y:S02]  /*7c40*/  PLOP3.LUT P0, PT, PT, PT, UP0, 0x80, 0x0 ;  /* 0x000000000000781c */ /* 0x000fe40003f0f008 */
[-C--:B------:R-:W-:Y:S02]  /*7c50*/  ISETP.GE.AND P1, PT, R5, R133.reuse, PT ;  /* 0x000000850500720c */ /* 0x080fe40003f26270 */
[----:B------:R-:W-:Y:S02]  /*7c60*/  FSEL R137, R137, -INF , !P2 ;  /* 0xff80000089897808 */ /* 0x000fe40005000000 */
[----:B------:R-:W-:Y:S02]  /*7c70*/  FSEL R169, R165, -INF , !P6 ;  /* 0xff800000a5a97808 */ /* 0x000fe40007000000 */
[C---:B------:R-:W-:Y:S01]  /*7c80*/  ISETP.GE.AND P2, PT, R0.reuse, R133, PT ;  /* 0x000000850000720c */ /* 0x040fe20003f46270 */
[----:B------:R-:W-:Y:S01]  /*7c90*/  VIADD R0, R0, 0x39 ;  /* 0x0000003900007836 */ /* 0x000fe20000000000 */
[----:B------:R-:W-:-:S02]  /*7ca0*/  FSEL R18, R139, -INF , !P1 ;  /* 0xff8000008b127808 */ /* 0x000fc40004800000 */
[CC--:B------:R-:W-:Y:S02]  /*7cb0*/  ISETP.GE.AND P6, PT, R4.reuse, R134.reuse, PT ;  /* 0x000000860400720c */ /* 0x0c0fe40003fc6270 */
[-C--:B------:R-:W-:Y:S02]  /*7cc0*/  ISETP.GE.AND P1, PT, R4, R133.reuse, PT ;  /* 0x000000850400720c */ /* 0x080fe40003f26270 */
        /* <DEDUP_REMOVED lines=22> */
[----:B------:R-:W-:Y:S01]  /*7e30*/  IMAD.U32 R13, RZ, RZ, UR4 ;  /* 0x00000004ff0d7e24 */ /* 0x000fe2000f8e00ff */
[C---:B------:R-:W-:Y:S02]  /*7e40*/  IADD3 R0, P6, R21.reuse, UR25, RZ ;  /* 0x0000001915007c10 */ /* 0x040fe4000ffde0ff */
[----:B------:R-:W5:Y:S01]  /*7e50*/  @!P5 LDC.64 R4, c[0x0][0x218] ;  /* 0x00008600ff04db82 */ /* 0x000f620000000a00 */
[----:B-1----:R-:W-:Y:S02]  /*7e60*/  @!P5 LEA R152, P2, R21, R10, 0x1 ;  /* 0x0000000a1598d211 */ /* 0x002fe400078408ff */
[----:B------:R-:W-:-:S04]  /*7e70*/  LEA.HI.X R22, R22, R213, R13, 0x6, P1 ;  /* 0x000000d516167211 */ /* 0x000fc800008f340d */
[C-C-:B------:R-:W-:Y:S01]  /*7e80*/  @!P5 LEA.HI.X R153, R21.reuse, R11, R22.reuse, 0x1, P2 ;  /* 0x0000000b1599d211 */ /* 0x140fe200010f0c16 */
[----:B------:R-:W1:Y:S01]  /*7e90*/  @!P4 LDC.64 R16, c[0x0][0x218] ;  /* 0x00008600ff10cb82 */ /* 0x000e620000000a00 */
[C---:B---3--:R-:W-:Y:S02]  /*7ea0*/  @!P4 LEA R154, P1, R21.reuse, R8, 0x1 ;  /* 0x00000008159ac211 */ /* 0x048fe400078208ff */
[----:B------:R-:W-:Y:S01]  /*7eb0*/  IADD3.X R23, R22, UR24, RZ, P6, !PT ;  /* 0x0000001816177c10 */ /* 0x000fe2000b7fe4ff */
[----:B------:R-:W-:Y:S01]  /*7ec0*/  @!PT LDS RZ, [RZ] ;  /* 0x00000000fffff984 */ /* 0x000fe20000000800 */
[----:B------:R-:W-:Y:S01]  /*7ed0*/  @!PT LDS RZ, [RZ] ;  /* 0x00000000fffff984 */ /* 0x000fe20000000800 */
[----:B------:R-:W-:Y:S01]  /*7ee0*/  @!PT LDS RZ, [RZ] ;  /* 0x00000000fffff984 */ /* 0x000fe20000000800 */
[----:B------:R1:W-:Y:S01]  /*7ef0*/  @!P5 LDGSTS.E.BYPASS.LTC128B.128 [R199+0x6000], desc[UR20][R152.64] ;  /* 0x0600000098c7dfae */ /* 0x0003e2000b901d54 */
[----:B------:R-:W-:-:S03]  /*7f00*/  @!P4 LEA.HI.X R155, R21, R9, R22, 0x1, P1 ;  /* 0x00000009159bc211 */ /* 0x000fc600008f0c16 */
[----:B------:R-:W3:Y:S01]  /*7f10*/  @!P3 LDC.64 R14, c[0x0][0x218] ;  /* 0x00008600ff0ebb82 */ /* 0x000ee20000000a00 */
[C---:B----4-:R-:W-:Y:S01]  /*7f20*/  @!P3 LEA R138, P1, R21.reuse, R6, 0x1 ;  /* 0x00000006158ab211 */ /* 0x050fe200078208ff */
[----:B------:R2:W-:Y:S03]  /*7f30*/  @P4 STS.128 [R199+0x8000], RZ ;  /* 0x008000ffc7004388 */ /* 0x0005e60000000c00 */
[----:B------:R-:W-:Y:S01]  /*7f40*/  @!P3 LEA.HI.X R139, R21, R7, R22, 0x1, P1 ;  /* 0x00000007158bb211 */ /* 0x000fe200008f0c16 */
[----:B------:R-:W-:Y:S01]  /*7f50*/  @!PT LDS RZ, [RZ] ;  /* 0x00000000fffff984 */ /* 0x000fe20000000800 */
[----:B------:R-:W-:Y:S01]  /*7f60*/  @!PT LDS RZ, [RZ] ;  /* 0x00000000fffff984 */ /* 0x000fe20000000800 */
[----:B------:R-:W-:Y:S01]  /*7f70*/  @!PT LDS RZ, [RZ] ;  /* 0x00000000fffff984 */ /* 0x000fe20000000800 */
[----:B------:R-:W-:Y:S02]  /*7f80*/  @!P4 LDGSTS.E.BYPASS.LTC128B.128 [R199+0x8000], desc[UR20][R154.64+0x80] ;  /* 0x080000809ac7cfae */ /* 0x000fe4000b901d54 */
[----:B------:R-:W4:Y:S01]  /*7f90*/  @!P5 LDC.64 R12, c[0x0][0x218] ;  /* 0x00008600ff0cdb82 */ /* 0x000f220000000a00 */
[C---:B-----5:R-:W-:Y:S01]  /*7fa0*/  @!P5 LEA R150, P2, R0.reuse, R4, 0x1 ;  /* 0x000000040096d211 */ /* 0x060fe200078408ff */
[----:B------:R2:W-:Y:S03]  /*7fb0*/  @P3 STS.128 [R199+0xa000], RZ ;  /* 0x00a000ffc7003388 */ /* 0x0005e60000000c00 */
[C-C-:B------:R-:W-:Y:S01]  /*7fc0*/  @!P5 LEA.HI.X R151, R0.reuse, R5, R23.reuse, 0x1, P2 ;  /* 0x000000050097d211 */ /* 0x140fe200010f0c17 */
[----:B------:R-:W-:Y:S01]  /*7fd0*/  @!PT LDS RZ, [RZ] ;  /* 0x00000000fffff984 */ /* 0x000fe20000000800 */
[----:B------:R-:W-:Y:S01]  /*7fe0*/  @!PT LDS RZ, [RZ] ;  /* 0x00000000fffff984 */ /* 0x000fe20000000800 */
[----:B------:R-:W-:Y:S01]  /*7ff0*/  @!PT LDS RZ, [RZ] ;  /* 0x00000000fffff984 */ /* 0x000fe20000000800 */
[----:B------:R5:W-:Y:S02]  /*8000*/  @!P3 LDGSTS.E.BYPASS.LTC128B.128 [R199+0xa000], desc[UR20][R138.64+0x100] ;  /* 0x0a0001008ac7bfae */ /* 0x000be4000b901d54 */
[----:B------:R-:W2:Y:S02]  /*8010*/  @!P4 LDC.64 R10, c[0x0][0x218] ;  /* 0x00008600ff0acb82 */ /* 0x000ea40000000a00 */
[----:B------:R2:W-:Y:S04]  /*8020*/  @P5 STS.128 [R199+0x6800], RZ ;  /* 0x006800ffc7005388 */ /* 0x0005e80000000c00 */
[----:B------:R-:W-:Y:S01]  /*8030*/  @!PT LDS RZ, [RZ] ;  /* 0x00000000fffff984 */ /* 0x000fe20000000800 */
[----:B------:R-:W-:Y:S01]  /*8040*/  @!PT LDS RZ, [RZ] ;  /* 0x00000000fffff984 */ /* 0x000fe20000000800 */
[----:B------:R-:W-:Y:S01]  /*8050*/  @!PT LDS RZ, [RZ] ;  /* 0x00000000fffff984 */ /* 0x000fe20000000800 */
[----:B------:R2:W-:Y:S01]  /*8060*/  @!P5 LDGSTS.E.BYPASS.LTC128B.128 [R199+0x6800], desc[UR20][R150.64] ;  /* 0x0680000096c7dfae */ /* 0x0005e2000b901d54 */
[C---:B-1----:R-:W-:Y:S01]  /*8070*/  @!P4 LEA R152, P1, R0.reuse, R16, 0x1 ;  /* 0x000000100098c211 */ /* 0x042fe200078208ff */
[----:B------:R-:W5:Y:S01]  /*8080*/  @!P3 LDC.64 R8, c[0x0][0x218] ;  /* 0x00008600ff08bb82 */ /* 0x000f620000000a00 */
[C---:B------:R-:W-:Y:S01]  /*8090*/  IADD3 R16, P6, R0.reuse, UR25, RZ ;  /* 0x0000001900107c10 */ /* 0x040fe2000ffde0ff */
[----:B------:R1:W-:Y:S01]  /*80a0*/  @P4 STS.128 [R199+0x8800], RZ ;  /* 0x008800ffc7004388 */ /* 0x0003e20000000c00 */
[----:B------:R-:W-:-:S02]  /*80b0*/  @!P4 LEA.HI.X R153, R0, R17, R23, 0x1, P1 ;  /* 0x000000110099c211 */ /* 0x000fc400008f0c17 */
[----:B---3--:R-:W-:-:S03]  /*80c0*/  @!P3 LEA R14, P1, R0, R14, 0x1 ;  /* 0x0000000e000eb211 */ /* 0x008fc600078208ff */
[----:B------:R-:W3:Y:S01]  /*80d0*/  @!P5 LDC.64 R6, c[0x0][0x218] ;  /* 0x00008600ff06db82 */ /* 0x000ee20000000a00 */
[----:B----4-:R-:W-:Y:S01]  /*80e0*/  @!P5 LEA R22, P2, R16, R12, 0x1 ;  /* 0x0000000c1016d211 */ /* 0x010fe200078408ff */
[----:B------:R-:W-:Y:S01]  /*80f0*/  @!PT LDS RZ, [RZ] ;  /* 0x00000000fffff984 */ /* 0x000fe20000000800 */
[----:B------:R-:W-:Y:S01]  /*8100*/  @!PT LDS RZ, [RZ] ;  /* 0x00000000fffff984 */ /* 0x000fe20000000800 */
[----:B------:R-:W-:Y:S01]  /*8110*/  @!PT LDS RZ, [RZ] ;  /* 0x00000000fffff984 */ /* 0x000fe20000000800 */
[----:B------:R1:W-:Y:S01]  /*8120*/  @!P4 LDGSTS.E.BYPASS.LTC128B.128 [R199+0x8800], desc[UR20][R152.64+0x80] ;  /* 0x0880008098c7cfae */ /* 0x0003e2000b901d54 */
[----:B------:R-:W-:Y:S02]  /*8130*/  IADD3.X R12, R23, UR24, RZ, P6, !PT ;  /* 0x00000018170c7c10 */ /* 0x000fe4000b7fe4ff */
[----:B------:R-:W-:Y:S01]  /*8140*/  @!P3 LEA.HI.X R15, R0, R15, R23, 0x1, P1 ;  /* 0x0000000f000fb211 */ /* 0x000fe200008f0c17 */
[----:B------:R1:W-:Y:S01]  /*8150*/  @P3 STS.128 [R199+0xa800], RZ ;  /* 0x00a800ffc7003388 */ /* 0x0003e20000000c00 */
[C---:B------:R-:W-:Y:S01]  /*8160*/  @!P5 LEA.HI.X R23, R16.reuse, R13, R12, 0x1, P2 ;  /* 0x0000000d1017d211 */ /* 0x040fe200010f0c0c */
[----:B------:R-:W4:Y:S01]  /*8170*/  @!P4 LDC.64 R4, c[0x0][0x218] ;  /* 0x00008600ff04cb82 */ /* 0x000f220000000a00 */
[C---:B--2---:R-:W-:Y:S01]  /*8180*/  @!P4 LEA R10, P2, R16.reuse, R10, 0x1 ;  /* 0x0000000a100ac211 */ /* 0x044fe200078408ff */
[----:B------:R-:W-:Y:S01]  /*8190*/  @!PT LDS RZ, [RZ] ;  /* 0x00000000fffff984 */ /* 0x000fe20000000800 */
[----:B------:R-:W-:Y:S01]  /*81a0*/  @!PT LDS RZ, [RZ] ;  /* 0x00000000fffff984 */ /* 0x000fe20000000800 */
[----:B------:R-:W-:Y:S01]  /*81b0*/  @!PT LDS RZ, [RZ] ;  /* 0x00000000fffff984 */ /* 0x000fe20000000800 */
[----:B------:R1:W-:Y:S01]  /*81c0*/  @!P3 LDGSTS.E.BYPASS.LTC128B.128 [R199+0xa800], desc[UR20][R14.64+0x100] ;  /* 0x0a8001000ec7bfae */ /* 0x0003e2000b901d54 */
[----:B------:R-:W-:-:S02]  /*81d0*/  IADD3 R0, P6, R16, UR25, RZ ;  /* 0x0000001910007c10 */ /* 0x000fc4000ffde0ff */
[C---:B------:R-:W-:Y:S01]  /*81e0*/  @!P4 LEA.HI.X R11, R16.reuse, R11, R12, 0x1, P2 ;  /* 0x0000000b100bc211 */ /* 0x040fe200010f0c0c */
[----:B------:R1:W-:Y:S01]  /*81f0*/  @P5 STS.128 [R199+0x7000], RZ ;  /* 0x007000ffc7005388 */ /* 0x0003e20000000c00 */
[----:B-----5:R-:W-:-:S03]  /*8200*/  @!P3 LEA R138, P1, R16, R8, 0x1 ;  /* 0x00000008108ab211 */ /* 0x020fc600078208ff */
[----:B------:R-:W-:Y:S01]  /*8210*/  @!PT LDS RZ, [RZ] ;  /* 0x00000000fffff984 */ /* 0x000fe20000000800 */
[----:B------:R-:W-:Y:S01]  /*8220*/  @!PT LDS RZ, [RZ] ;  /* 0x00000000fffff984 */ /* 0x000fe20000000800 */
[----:B------:R-:W-:Y:S01]  /*8230*/  @!PT LDS RZ, [RZ] ;  /* 0x00000000fffff984 */ /* 0x000fe20000000800 */
[----:B------:R1:W-:Y:S01]  /*8240*/  @!P5 LDGSTS.E.BYPASS.LTC128B.128 [R199+0x7000], desc[UR20][R22.64] ;  /* 0x0700000016c7dfae */ /* 0x0003e2000b901d54 */
[----:B------:R-:W-:Y:S02]  /*8250*/  @!P3 LEA.HI.X R139, R16, R9, R12, 0x1, P1 ;  /* 0x00000009108bb211 */ /* 0x000fe400008f0c0c */
[----:B------:R-:W-:Y:S01]  /*8260*/  IADD3.X R9, R12, UR24, RZ, P6, !PT ;  /* 0x000000180c097c10 */ /* 0x000fe2000b7fe4ff */
[----:B------:R1:W-:Y:S01]  /*8270*/  @P4 STS.128 [R199+0x9000], RZ ;  /* 0x009000ffc7004388 */ /* 0x0003e20000000c00 */
[----:B---3--:R-:W-:-:S03]  /*8280*/  @!P5 LEA R6, P2, R0, R6, 0x1 ;  /* 0x000000060006d211 */ /* 0x008fc600078408ff */
[----:B------:R-:W-:Y:S01]  /*8290*/  @!PT LDS RZ, [RZ] ;  /* 0x00000000fffff984 */ /* 0x000fe20000000800 */
[----:B------:R-:W-:Y:S01]  /*82a0*/  @!PT LDS RZ, [RZ] ;  /* 0x00000000fffff984 */ /* 0x000fe20000000800 */
[----:B------:R-:W-:Y:S01]  /*82b0*/  @!PT LDS RZ, [RZ] ;  /* 0x00000000fffff984 */ /* 0x000fe20000000800 */
[----:B------:R1:W-:Y:S01]  /*82c0*/  @!P4 LDGSTS.E.BYPASS.LTC128B.128 [R199+0x9000], desc[UR20][R10.64+0x80] ;  /* 0x090000800ac7cfae */ /* 0x0003e2000b901d54 */
[----:B------:R-:W-:-:S03]  /*82d0*/  @!P5 LEA.HI.X R7, R0, R7, R9, 0x1, P2 ;  /* 0x000000070007d211 */ /* 0x000fc600010f0c09 */
[----:B------:R1:W-:Y:S01]  /*82e0*/  @P3 STS.128 [R199+0xb000], RZ ;  /* 0x00b000ffc7003388 */ /* 0x0003e20000000c00 */
        /* <DEDUP_REMOVED lines=25> */
.L_x_357:
[----:B------:R-:W-:Y:S05]  /*8480*/  BSYNC B0 ;  /* 0x0000000000007941 */ /* 0x000fea0003800000 */
.L_x_356:
[----:B------:R-:W0:Y:S02]  /*8490*/  LDGDEPBAR ;  /* 0x00000000000079af */ /* 0x000e240000000000 */
.L_x_355:
[----:B------:R-:W-:Y:S01]  /*84a0*/  FMNMX.FTZ R0, R132, R19, !PT ;  /* 0x0000001384007209 */ /* 0x000fe20007810000 */
[----:B------:R-:W-:Y:S01]  /*84b0*/  IMAD.WIDE.U32 R234, R216, -0x326172a9, RZ ;  /* 0xcd9e8d57d8ea7825 */ /* 0x000fe200078e00ff */
[----:B-12---:R-:W-:Y:S01]  /*84c0*/  FMNMX.FTZ R5, R3, R20, !PT ;  /* 0x0000001403057209 */ /* 0x006fe20007810000 */
[----:B------:R-:W-:Y:S01]  /*84d0*/  USHF.L.U32 UR4, UR16, 0x1, URZ ;  /* 0x0000000110047899 */ /* 0x000fe2000800063f */
[----:B------:R-:W-:Y:S01]  /*84e0*/  FMNMX.FTZ R0, R137, R0, !PT ;  /* 0x0000000089007209 */ /* 0x000fe20007810000 */
[----:B------:R-:W-:Y:S01]  /*84f0*/  IMAD.WIDE.U32 R236, R218, -0x2daee0ad, RZ ;  /* 0xd2511f53daec7825 */ /* 0x000fe200078e00ff */
[----:B------:R-:W-:Y:S01]  /*8500*/  FMNMX.FTZ R5, R18, R5, !PT ;  /* 0x0000000512057209 */ /* 0x000fe20007810000 */
[----:B------:R-:W-:Y:S01]  /*8510*/  @UP0 UIADD3 UR17, UR17, -0x3, URZ ;  /* 0xfffffffd11110890 */ /* 0x000fe2000fffe03f */
[----:B------:R-:W-:Y:S01]  /*8520*/  FMNMX.FTZ R0, R135, R0, !PT ;  /* 0x0000000087007209 */ /* 0x000fe20007810000 */
[C---:B------:R-:W-:Y:S01]  /*8530*/  VIADD R223, R215.reuse, 0x32370b8f ;  /* 0x32370b8fd7df7836 */ /* 0x040fe20000000000 */
[----:B------:R-:W-:Y:S01]  /*8540*/  FMNMX.FTZ R5, R34, R5, !PT ;  /* 0x0000000522057209 */ /* 0x000fe20007810000 */
[----:B------:R-:W-:Y:S01]  /*8550*/  VIADD R144, R215, 0xa9066899 ;  /* 0xa9066899d7907836 */ /* 0x000fe20000000000 */
        /* <DEDUP_REMOVED lines=26> */
[----:B------:R-:W-:Y:S01]  /*8700*/  LOP3.LUT R232, R235, R219, RZ, 0x3c, !PT ;  /* 0x000000dbebe87212 */ /* 0x000fe200078e3cff */
[----:B------:R-:W1:Y:S01]  /*8710*/  SHFL.BFLY PT, R9, R0, 0x2, 0x1f ;  /* 0x0c401f0000097f89 */ /* 0x000e6200000e0000 */
[C---:B------:R-:W-:Y:S02]  /*8720*/  IADD3 R7, R215.reuse, -0x4498517b, RZ ;  /* 0xbb67ae85d7077810 */ /* 0x040fe40007ffe0ff */
[----:B------:R-:W-:Y:S01]  /*8730*/  IADD3 R230, R214, -0x61c88647, RZ ;  /* 0x9e3779b9d6e67810 */ /* 0x000fe20007ffe0ff */
[----:B------:R-:W2:Y:S01]  /*8740*/  SHFL.BFLY PT, R5, R4, 0x2, 0x1f ;  /* 0x0c401f0004057f89 */ /* 0x000ea200000e0000 */
[----:B------:R-:W-:Y:S01]  /*8750*/  IMAD.WIDE.U32 R232, R232, -0x2daee0ad, RZ ;  /* 0xd2511f53e8e87825 */ /* 0x000fe200078e00ff */
[----:B------:R-:W-:Y:S02]  /*8760*/  IADD3 R231, R214, 0x3c6ef372, RZ ;  /* 0x3c6ef372d6e77810 */ /* 0x000fe40007ffe0ff */
[----:B------:R-:W-:-:S02]  /*8770*/  IADD3 R222, R215, 0x76cf5d0a, RZ ;  /* 0x76cf5d0ad7de7810 */ /* 0x000fc40007ffe0ff */
[----:B------:R-:W-:Y:S02]  /*8780*/  LOP3.LUT R224, R233, R236, R7, 0x96, !PT ;  /* 0x000000ece9e07212 */ /* 0x000fe400078e9607 */
[C---:B------:R-:W-:Y:S02]  /*8790*/  IADD3 R220, R214.reuse, -0x255992d5, RZ ;  /* 0xdaa66d2bd6dc7810 */ /* 0x040fe40007ffe0ff */
[----:B------:R-:W-:Y:S01]  /*87a0*/  IADD3 R146, R214, 0x78dde6e4, RZ ;  /* 0x78dde6e4d6927810 */ /* 0x000fe20007ffe0ff */
[----:B------:R-:W-:Y:S01]  /*87b0*/  IMAD.WIDE.U32 R224, R224, -0x326172a9, RZ ;  /* 0xcd9e8d57e0e07825 */ /* 0x000fe200078e00ff */
[----:B------:R-:W-:Y:S02]  /*87c0*/  IADD3 R142, R215, -0x126145ec, RZ ;  /* 0xed9eba14d78e7810 */ /* 0x000fe40007ffe0ff */
[----:B------:R-:W-:Y:S02]  /*87d0*/  IADD3 R203, R214, -0x4ab325aa, RZ ;  /* 0xb54cda56d6cb7810 */ /* 0x000fe40007ffe0ff */
[----:B------:R-:W-:-:S02]  /*87e0*/  PRMT R157, R2, 0x7054, R2 ;  /* 0x00007054029d7816 */ /* 0x000fc40000000002 */
[----:B------:R-:W-:Y:S02]  /*87f0*/  IADD3 R207, R214, 0x1715609d, RZ ;  /* 0x1715609dd6cf7810 */ /* 0x000fe40007ffe0ff */
[----:B-1----:R-:W-:Y:S02]  /*8800*/  FMNMX.FTZ R9, R0, R9, !PT ;  /* 0x0000000900097209 */ /* 0x002fe40007810000 */
[--C-:B------:R-:W-:Y:S01]  /*8810*/  LOP3.LUT R0, R237, UR4, R215.reuse, 0x96, !PT ;  /* 0x00000004ed007c12 */ /* 0x100fe2000f8e96d7 */
[----:B------:R-:W-:Y:S01]  /*8820*/  UIADD3 UR4, UR4, 0x1, URZ ;  /* 0x0000000104047890 */ /* 0x000fe2000fffe03f */
[----:B--2---:R-:W-:Y:S01]  /*8830*/  FMNMX.FTZ R5, R4, R5, !PT ;  /* 0x0000000504057209 */ /* 0x004fe20007810000 */
[----:B------:R-:W1:Y:S01]  /*8840*/  SHFL.BFLY PT, R148, R9, 0x1, 0x1f ;  /* 0x0c201f0009947f89 */ /* 0x000e6200000e0000 */
[----:B------:R-:W-:Y:S01]  /*8850*/  IADD3 R233, R215, 0x646e171e, RZ ;  /* 0x646e171ed7e97810 */ /* 0x000fe20007ffe0ff */
[----:B------:R-:W-:Y:S02]  /*8860*/  IMAD.WIDE.U32 R6, R0, -0x326172a9, RZ ;  /* 0xcd9e8d5700067825 */ /* 0x000fe400078e00ff */
[----:B------:R-:W2:Y:S01]  /*8870*/  SHFL.BFLY PT, R0, R5, 0x1, 0x1f ;  /* 0x0c201f0005007f89 */ /* 0x000ea200000e0000 */
[----:B------:R-:W-:-:S02]  /*8880*/  LOP3.LUT R236, R237, UR4, R215, 0x96, !PT ;  /* 0x00000004edec7c12 */ /* 0x000fc4000f8e96d7 */
[----:B------:R-:W-:Y:S02]  /*8890*/  LOP3.LUT R4, R7, R234, R230, 0x96, !PT ;  /* 0x000000ea07047212 */ /* 0x000fe400078e96e6 */
[----:B------:R-:W-:Y:S01]  /*88a0*/  LOP3.LUT R6, R225, R6, R231, 0x96, !PT ;  /* 0x00000006e1067212 */ /* 0x000fe200078e96e7 */
[----:B------:R-:W-:-:S04]  /*88b0*/  IMAD.WIDE.U32 R236, R236, -0x326172a9, RZ ;  /* 0xcd9e8d57ecec7825 */ /* 0x000fc800078e00ff */
[----:B------:R-:W-:Y:S01]  /*88c0*/  IMAD.WIDE.U32 R138, R4, -0x2daee0ad, RZ ;  /* 0xd2511f53048a7825 */ /* 0x000fe200078e00ff */
[----:B------:R-:W-:-:S03]  /*88d0*/  LOP3.LUT R230, R237, R234, R230, 0x96, !PT ;  /* 0x000000eaede67212 */ /* 0x000fc600078e96e6 */
[----:B------:R-:W-:Y:S01]  /*88e0*/  IMAD.WIDE.U32 R6, R6, -0x2daee0ad, RZ ;  /* 0xd2511f5306067825 */ /* 0x000fe200078e00ff */
[----:B------:R-:W-:-:S04]  /*88f0*/  LOP3.LUT R4, R139, R232, R222, 0x96, !PT ;  /* 0x000000e88b047212 */ /* 0x000fc800078e96de */
[----:B------:R-:W-:Y:S02]  /*8900*/  LOP3.LUT R138, R7, R138, R223, 0x96, !PT ;  /* 0x0000008a078a7212 */ /* 0x000fe400078e96df */
[----:B-1----:R-:W-:Y:S01]  /*8910*/  FMNMX.FTZ R148, R9, R148, !PT ;  /* 0x0000009409947209 */ /* 0x002fe20007810000 */
[----:B------:R-:W-:Y:S01]  /*8920*/  IMAD.WIDE.U32 R8, R4, -0x326172a9, RZ ;  /* 0xcd9e8d5704087825 */ /* 0x000fe200078e00ff */
[----:B--2---:R-:W-:-:S03]  /*8930*/  FMNMX.FTZ R0, R5, R0, !PT ;  /* 0x0000000005007209 */ /* 0x004fc60007810000 */
[C---:B------:R-:W-:Y:S01]  /*8940*/  FMUL.FTZ R166, R148.reuse, UR6 ;  /* 0x0000000694a67c20 */ /* 0x040fe20008410000 */
[----:B------:R-:W-:Y:S01]  /*8950*/  FSETP.NEU.FTZ.AND P2, PT, R148, -INF , PT ;  /* 0xff8000009400780b */ /* 0x000fe20003f5d000 */
[----:B------:R-:W-:Y:S01]  /*8960*/  IMAD.WIDE.U32 R138, R138, -0x326172a9, RZ ;  /* 0xcd9e8d578a8a7825 */ /* 0x000fe200078e00ff */
[----:B------:R-:W-:-:S03]  /*8970*/  LOP3.LUT R4, R9, R224, R220, 0x96, !PT ;  /* 0x000000e009047212 */ /* 0x000fc600078e96dc */
[----:B------:R-:W-:Y:S01]  /*8980*/  FMUL.FTZ R163, R0, UR6 ;  /* 0x0000000600a37c20 */ /* 0x000fe20008410000 */
[----:B------:R-:W-:Y:S02]  /*8990*/  FSEL R166, R166, RZ, P2 ;  /* 0x000000ffa6a67208 */ /* 0x000fe40001000000 */
[----:B------:R-:W-:Y:S01]  /*89a0*/  LOP3.LUT R134, R139, R8, R146, 0x96, !PT ;  /* 0x000000088b867212 */ /* 0x000fe200078e9692 */
[----:B------:R-:W-:Y:S01]  /*89b0*/  IMAD.WIDE.U32 R4, R4, -0x2daee0ad, RZ ;  /* 0xd2511f5304047825 */ /* 0x000fe200078e00ff */
[----:B------:R-:W-:-:S03]  /*89c0*/  FSETP.NEU.FTZ.AND P1, PT, R0, -INF , PT ;  /* 0xff8000000000780b */ /* 0x000fc60003f3d000 */
[--C-:B------:R-:W-:Y:S01]  /*89d0*/  FFMA.FTZ R154, R135, UR6, -R166.reuse ;  /* 0x00000006879a7c23 */ /* 0x100fe200080108a6 */
[----:B------:R-:W-:Y:S01]  /*89e0*/  FFMA.FTZ R153, R137, UR6, -R166 ;  /* 0x0000000689997c23 */ /* 0x000fe200080108a6 */
[----:B------:R-:W-:Y:S01]  /*89f0*/  IMAD.WIDE.U32 R134, R134, -0x2daee0ad, RZ ;  /* 0xd2511f5386867825 */ /* 0x000fe200078e00ff */
[----:B------:R-:W-:-:S03]  /*8a00*/  LOP3.LUT R136, R5, R6, R142, 0x96, !PT ;  /* 0x0000000605887212 */ /* 0x000fc600078e968e */
[--C-:B------:R-:W-:Y:S01]  /*8a10*/  FFMA.FTZ R151, R149, UR6, -R166.reuse ;  /* 0x0000000695977c23 */ /* 0x100fe200080108a6 */
[----:B------:R-:W-:Y:S01]  /*8a20*/  FSEL R163, R163, RZ, P1 ;  /* 0x000000ffa3a37208 */ /* 0x000fe20000800000 */
[----:B------:R-:W-:Y:S01]  /*8a30*/  FFMA.FTZ R156, R19, UR6, -R166 ;  /* 0x00000006139c7c23 */ /* 0x000fe200080108a6 */
[----:B------:R-:W-:Y:S01]  /*8a40*/  LOP3.LUT R4, R135, R4, R144, 0x96, !PT ;  /* 0x0000000487047212 */ /* 0x000fe200078e9690 */
[----:B------:R-:W-:Y:S01]  /*8a50*/  IMAD.WIDE.U32 R136, R136, -0x326172a9, RZ ;  /* 0xcd9e8d5788887825 */ /* 0x000fe200078e00ff */
[----:B------:R-:W-:Y:S03]  /*8a60*/  MUFU.EX2 R153, R153 ;  /* 0x0000009900997308 */ /* 0x000fe60000000800 */
[--C-:B------:R-:W-:Y:S01]  /*8a70*/  FFMA.FTZ R152, R20, UR6, -R163.reuse ;  /* 0x0000000614987c23 */ /* 0x100fe200080108a3 */
[----:B------:R-:W-:Y:S01]  /*8a80*/  FFMA.FTZ R150, R18, UR6, -R163 ;  /* 0x0000000612967c23 */ /* 0x000fe200080108a3 */
[----:B------:R-:W-:-:S04]  /*8a90*/  IMAD.WIDE.U32 R14, R4, -0x326172a9, RZ ;  /* 0xcd9e8d57040e7825 */ /* 0x000fc800078e00ff */
[--C-:B------:R-:W-:Y:S01]  /*8aa0*/  FFMA.FTZ R149, R34, UR6, -R163.reuse ;  /* 0x0000000622957c23 */ /* 0x100fe200080108a3 */
[----:B------:R-:W-:Y:S01]  /*8ab0*/  FFMA.FTZ R158, R32, UR6, -R163 ;  /* 0x00000006209e7c23 */ /* 0x000fe200080108a3 */
[----:B------:R-:W-:Y:S01]  /*8ac0*/  FSEL R4, R0, RZ, P1 ;  /* 0x000000ff00047208 */ /* 0x000fe20000800000 */
[----:B------:R-:W-:Y:S01]  /*8ad0*/  LDSM.16.MT88.4 R16, [R192+0xc000] ;  /* 0x00c00000c010783b */ /* 0x000fe20000004200 */
[C---:B------:R-:W-:Y:S01]  /*8ae0*/  LOP3.LUT R7, R14.reuse, 0xffff, RZ, 0xc0, !PT ;  /* 0x0000ffff0e077812 */ /* 0x040fe200078ec0ff */
[----:B------:R-:W-:Y:S01]  /*8af0*/  MUFU.EX2 R156, R156 ;  /* 0x0000009c009c7308 */ /* 0x000fe20000000800 */
[----:B------:R-:W-:Y:S01]  /*8b00*/  LOP3.LUT R10, R14, 0xff, RZ, 0xc0, !PT ;  /* 0x000000ff0e0a7812 */ /* 0x000fe200078ec0ff */
[----:B------:R-:W-:Y:S01]  /*8b10*/  FADD.FTZ R3, R3, -R4 ;  /* 0x8000000403037221 */ /* 0x000fe20000010000 */
[----:B------:R-:W-:Y:S01]  /*8b20*/  SHF.R.U32.HI R7, RZ, 0x8, R7 ;  /* 0x00000008ff077819 */ /* 0x000fe20000011607 */
[----:B------:R-:W-:Y:S01]  /*8b30*/  LDSM.16.MT88.4 R20, [R189+0xc000] ;  /* 0x00c00000bd14783b */ /* 0x000fe20000004200 */
[----:B------:R-:W-:Y:S01]  /*8b40*/  LOP3.LUT R5, R15, R136, R203, 0x96, !PT ;  /* 0x000000880f057212 */ /* 0x000fe200078e96cb */
[----:B------:R-:W-:Y:S01]  /*8b50*/  FMUL.FTZ R3, R3, UR6 ;  /* 0x0000000603037c20 */ /* 0x000fe20008410000 */
[----:B------:R-:W-:Y:S01]  /*8b60*/  PRMT R10, R10, 0x5410, R7 ;  /* 0x000054100a0a7816 */ /* 0x000fe20000000007 */
[----:B------:R-:W-:Y:S01]  /*8b70*/  MUFU.EX2 R154, R154 ;  /* 0x0000009a009a7308 */ /* 0x000fe20000000800 */
[----:B------:R-:W-:Y:S01]  /*8b80*/  LOP3.LUT R7, R5, 0xffff, RZ, 0xc0, !PT ;  /* 0x0000ffff05077812 */ /* 0x000fe200078ec0ff */
[--C-:B------:R-:W-:Y:S01]  /*8b90*/  FFMA.FTZ R167, R35, UR6, -R166.reuse ;  /* 0x0000000623a77c23 */ /* 0x100fe200080108a6 */
[--C-:B------:R-:W-:Y:S01]  /*8ba0*/  SHF.R.U32.HI R12, RZ, 0x10, R5.reuse ;  /* 0x00000010ff0c7819 */ /* 0x100fe20000011605 */
[--C-:B------:R-:W-:Y:S01]  /*8bb0*/  FFMA.FTZ R168, R33, UR6, -R166.reuse ;  /* 0x0000000621a87c23 */ /* 0x100fe200080108a6 */
[----:B------:R-:W-:Y:S01]  /*8bc0*/  LOP3.LUT R8, R5, 0xff, RZ, 0xc0, !PT ;  /* 0x000000ff05087812 */ /* 0x000fe200078ec0ff */
[--C-:B------:R-:W-:Y:S01]  /*8bd0*/  FFMA.FTZ R173, R29, UR6, -R166.reuse ;  /* 0x000000061dad7c23 */ /* 0x100fe200080108a6 */
[----:B------:R-:W-:Y:S01]  /*8be0*/  SHF.R.U32.HI R5, RZ, 0x18, R5 ;  /* 0x00000018ff057819 */ /* 0x000fe20000011605 */
[----:B------:R-:W1:Y:S01]  /*8bf0*/  MUFU.EX2 R151, R151 ;  /* 0x0000009700977308 */ /* 0x000e620000000800 */
[----:B------:R-:W-:Y:S01]  /*8c00*/  SHF.R.U32.HI R7, RZ, 0x8, R7 ;  /* 0x00000008ff077819 */ /* 0x000fe20000011607 */
[----:B------:R-:W-:Y:S01]  /*8c10*/  FFMA.FTZ R170, R25, UR6, -R166 ;  /* 0x0000000619aa7c23 */ /* 0x000fe200080108a6 */
[----:B------:R-:W-:Y:S01]  /*8c20*/  LOP3.LUT R12, R12, 0xff, RZ, 0xc0, !PT ;  /* 0x000000ff0c0c7812 */ /* 0x000fe200078ec0ff */
[--C-:B------:R-:W-:Y:S01]  /*8c30*/  FFMA.FTZ R175, R26, UR6, -R163.reuse ;  /* 0x000000061aaf7c23 */ /* 0x100fe200080108a3 */
[--C-:B------:R-:W-:Y:S01]  /*8c40*/  SHF.R.U32.HI R9, RZ, 0x10, R14.reuse ;  /* 0x00000010ff097819 */ /* 0x100fe2000001160e */
[----:B------:R-:W-:Y:S01]  /*8c50*/  FFMA.FTZ R172, R24, UR6, -R163 ;  /* 0x0000000618ac7c23 */ /* 0x000fe200080108a3 */
[----:B------:R-:W-:Y:S01]  /*8c60*/  PRMT R8, R8, 0x5410, R7 ;  /* 0x0000541008087816 */ /* 0x000fe20000000007 */
[----:B------:R-:W-:Y:S01]  /*8c70*/  MUFU.EX2 R152, R152 ;  /* 0x0000009800987308 */ /* 0x000fe20000000800 */
[----:B------:R-:W-:Y:S01]  /*8c80*/  PRMT R12, R12, 0x5410, R5 ;  /* 0x000054100c0c7816 */ /* 0x000fe20000000005 */
[--C-:B------:R-:W-:Y:S01]  /*8c90*/  FFMA.FTZ R174, R30, UR6, -R163.reuse ;  /* 0x000000061eae7c23 */ /* 0x100fe200080108a3 */
[----:B------:R-:W2:Y:S01]  /*8ca0*/  LDSM.16.MT88.4 R4, [R190+0xc000] ;  /* 0x00c00000be04783b */ /* 0x000ea20000004200 */
[----:B------:R-:W-:Y:S01]  /*8cb0*/  FSEL R155, R148, RZ, P2 ;  /* 0x000000ff949b7208 */ /* 0x000fe20001000000 */
[----:B------:R-:W-:Y:S01]  /*8cc0*/  FFMA.FTZ R201, R238, UR6, -R163 ;  /* 0x00000006eec97c23 */ /* 0x000fe200080108a3 */
[----:B------:R-:W-:Y:S01]  /*8cd0*/  SHF.R.U32.HI R14, RZ, 0x18, R14 ;  /* 0x00000018ff0e7819 */ /* 0x000fe2000001160e */
[----:B------:R-:W-:Y:S01]  /*8ce0*/  FFMA.FTZ R141, R141, UR6, -R166 ;  /* 0x000000068d8d7c23 */ /* 0x000fe200080108a6 */
[----:B------:R-:W3:Y:S01]  /*8cf0*/  MUFU.EX2 R150, R150 ;  /* 0x0000009600967308 */ /* 0x000ee20000000800 */
[----:B------:R-:W-:Y:S01]  /*8d00*/  LOP3.LUT R9, R9, 0xff, RZ, 0xc0, !PT ;  /* 0x000000ff09097812 */ /* 0x000fe200078ec0ff */
[----:B------:R-:W-:Y:S01]  /*8d10*/  FADD.FTZ R155, R132, -R155 ;  /* 0x8000009b849b7221 */ /* 0x000fe20000010000 */
[--C-:B------:R-:W-:Y:S01]  /*8d20*/  HSET2.LE.AND R10, R10, R157.reuse, PT ;  /* 0x0000009d0a0a7233 */ /* 0x100fe20003803000 */
[----:B------:R-:W-:Y:S01]  /*8d30*/  LDSM.16.MT88.4 R32, [R190+0xc800] ;  /* 0x00c80000be20783b */ /* 0x000fe20000004200 */
[----:B------:R-:W-:Y:S01]  /*8d40*/  PRMT R14, R9, 0x5410, R14 ;  /* 0x00005410090e7816 */ /* 0x000fe2000000000e */
[----:B------:R-:W-:Y:S01]  /*8d50*/  FMUL.FTZ R155, R155, UR6 ;  /* 0x000000069b9b7c20 */ /* 0x000fe20008410000 */
[--C-:B------:R-:W-:Y:S01]  /*8d60*/  HSET2.LE.AND R9, R12, R157.reuse, PT ;  /* 0x0000009d0c097233 */ /* 0x100fe20003803000 */
[----:B------:R-:W-:Y:S01]  /*8d70*/  MUFU.EX2 R149, R149 ;  /* 0x0000009500957308 */ /* 0x000fe20000000800 */
[--C-:B------:R-:W-:Y:S01]  /*8d80*/  HSET2.LE.AND R8, R8, R157.reuse, PT ;  /* 0x0000009d08087233 */ /* 0x100fe20003803000 */
[----:B------:R-:W-:Y:S01]  /*8d90*/  LDSM.16.MT88.4 R28, [R189+0xc800] ;  /* 0x00c80000bd1c783b */ /* 0x000fe20000004200 */
[----:B------:R-:W-:Y:S01]  /*8da0*/  HSET2.LE.AND R11, R14, R157, PT ;  /* 0x0000009d0e0b7233 */ /* 0x000fe20003803000 */
[--C-:B------:R-:W-:Y:S01]  /*8db0*/  FFMA.FTZ R200, R200, UR6, -R163.reuse ;  /* 0x00000006c8c87c23 */ /* 0x100fe200080108a3 */
[----:B-1----:R-:W-:Y:S01]  /*8dc0*/  F2FP.F16.F32.PACK_AB R15, R151, R154 ;  /* 0x0000009a970f723e */ /* 0x002fe200000000ff */
[----:B------:R-:W-:Y:S01]  /*8dd0*/  LDSM.16.MT88.4 R24, [R188+0xc800] ;  /* 0x00c80000bc18783b */ /* 0x000fe20000004200 */
[----:B------:R-:W-:Y:S01]  /*8de0*/  F2FP.F16.F32.PACK_AB R13, R153, R156 ;  /* 0x0000009c990d723e */ /* 0x000fe200000000ff */
[----:B------:R-:W1:Y:S01]  /*8df0*/  MUFU.EX2 R158, R158 ;  /* 0x0000009e009e7308 */ /* 0x000e620000000800 */
[----:B---3--:R-:W-:Y:S01]  /*8e00*/  F2FP.F16.F32.PACK_AB R12, R150, R152 ;  /* 0x00000098960c723e */ /* 0x008fe200000000ff */
[----:B------:R-:W-:Y:S01]  /*8e10*/  FFMA.FTZ R202, R202, UR6, -R163 ;  /* 0x00000006caca7c23 */ /* 0x000fe200080108a3 */
[----:B------:R-:W-:Y:S01]  /*8e20*/  LOP3.LUT R10, R10, R15, RZ, 0xc0, !PT ;  /* 0x0000000f0a0a7212 */ /* 0x000fe200078ec0ff */
[--C-:B------:R-:W-:Y:S01]  /*8e30*/  FFMA.FTZ R171, R171, UR6, -R166.reuse ;  /* 0x00000006abab7c23 */ /* 0x100fe200080108a6 */
[----:B------:R-:W-:Y:S01]  /*8e40*/  LOP3.LUT R8, R8, R13, RZ, 0xc0, !PT ;  /* 0x0000000d08087212 */ /* 0x000fe200078ec0ff */
[--C-:B------:R-:W-:Y:S01]  /*8e50*/  FFMA.FTZ R165, R165, UR6, -R166.reuse ;  /* 0x00000006a5a57c23 */ /* 0x100fe200080108a6 */
[----:B------:R-:W-:Y:S01]  /*8e60*/  LOP3.LUT R9, R9, R12, RZ, 0xc0, !PT ;  /* 0x0000000c09097212 */ /* 0x000fe200078ec0ff */
[----:B------:R-:W3:Y:S01]  /*8e70*/  MUFU.EX2 R155, R155 ;  /* 0x0000009b009b7308 */ /* 0x000ee20000000800 */
[----:B------:R-:W-:Y:S01]  /*8e80*/  LOP3.LUT R136, R137, R138, R207, 0x96, !PT ;  /* 0x0000008a89887212 */ /* 0x000fe200078e96cf */
[----:B------:R-:W-:Y:S01]  /*8e90*/  FFMA.FTZ R164, R164, UR6, -R166 ;  /* 0x00000006a4a47c23 */ /* 0x000fe200080108a6 */
[--C-:B------:R-:W-:Y:S01]  /*8ea0*/  FFMA.FTZ R162, R162, UR6, -R163.reuse ;  /* 0x00000006a2a27c23 */ /* 0x100fe200080108a3 */
[--C-:B------:R-:W-:Y:S01]  /*8eb0*/  FFMA.FTZ R159, R159, UR6, -R163.reuse ;  /* 0x000000069f9f7c23 */ /* 0x100fe200080108a3 */
[----:B------:R-:W-:Y:S01]  /*8ec0*/  FFMA.FTZ R160, R160, UR6, -R163 ;  /* 0x00000006a0a07c23 */ /* 0x000fe200080108a3 */
[----:B------:R-:W-:-:S04]  /*8ed0*/  IMAD.WIDE.U32 R136, R136, -0x2daee0ad, RZ ;  /* 0xd2511f5388887825 */ /* 0x000fc800078e00ff */
[----:B------:R-:W-:Y:S01]  /*8ee0*/  FFMA.FTZ R161, R161, UR6, -R163 ;  /* 0x00000006a1a17c23 */ /* 0x000fe200080108a3 */
[----:B------:R-:W4:Y:S01]  /*8ef0*/  MUFU.EX2 R3, R3 ;  /* 0x0000000300037308 */ /* 0x000f220000000800 */
[----:B-1----:R-:W-:-:S04]  /*8f00*/  F2FP.F16.F32.PACK_AB R14, R158, R149 ;  /* 0x000000959e0e723e */ /* 0x002fc800000000ff */
[----:B------:R-:W-:Y:S02]  /*8f10*/  LOP3.LUT R11, R11, R14, RZ, 0xc0, !PT ;  /* 0x0000000e0b0b7212 */ /* 0x000fe400078ec0ff */
[----:B------:R-:W1:Y:S01]  /*8f20*/  LDSM.16.MT88.4 R12, [R188+0xc000] ;  /* 0x00c00000bc0c783b */ /* 0x000e620000004200 */
        /* <DEDUP_REMOVED lines=25> */
[----:B------:R-:W-:Y:S01]  /*90c0*/  FMUL.FTZ R57, R57, R155 ;  /* 0x0000009b39397220 */ /* 0x000fe20000410000 */
[-C--:B------:R-:W-:Y:S01]  /*90d0*/  FMUL.FTZ R58, R58, R3.reuse ;  /* 0x000000033a3a7220 */ /* 0x080fe20000410000 */
[----:B------:R-:W-:Y:S01]  /*90e0*/  FMUL.FTZ R59, R59, R3 ;  /* 0x000000033b3b7220 */ /* 0x000fe20000410000 */
[-C--:B------:R-:W-:Y:S01]  /*90f0*/  FMUL.FTZ R68, R68, R155.reuse ;  /* 0x0000009b44447220 */ /* 0x080fe20000410000 */
[C---:B------:R-:W-:Y:S01]  /*9100*/  HMMA.16816.F32 R128, R8.reuse, R16, R128 ;  /* 0x000000100880723c */ /* 0x040fe20000001880 */
[----:B------:R-:W-:Y:S01]  /*9110*/  FMUL.FTZ R69, R69, R155 ;  /* 0x0000009b45457220 */ /* 0x000fe20000410000 */
        /* <DEDUP_REMOVED lines=58> */
[----:B------:R-:W-:Y:S01]  /*94c0*/  MUFU.EX2 R168, R168 ;  /* 0x000000a800a87308 */ /* 0x000fe20000000800 */
[-C--:B------:R-:W-:Y:S01]  /*94d0*/  FMUL.FTZ R108, R108, R155.reuse ;  /* 0x0000009b6c6c7220 */ /* 0x080fe20000410000 */
[----:B------:R-:W-:Y:S01]  /*94e0*/  FMUL.FTZ R109, R109, R155 ;  /* 0x0000009b6d6d7220 */ /* 0x000fe20000410000 */
[-C--:B------:R-:W-:Y:S01]  /*94f0*/  FMUL.FTZ R110, R110, R3.reuse ;  /* 0x000000036e6e7220 */ /* 0x080fe20000410000 */
[----:B------:R-:W-:Y:S01]  /*9500*/  FMUL.FTZ R111, R111, R3 ;  /* 0x000000036f6f7220 */ /* 0x000fe20000410000 */
[C---:B------:R-:W-:Y:S01]  /*9510*/  HMMA.16816.F32 R88, R8.reuse, R14, R88 ;  /* 0x0000000e0858723c */ /* 0x040fe20000001858 */
[----:B------:R-:W1:Y:S01]  /*9520*/  LDSM.16.MT88.4 R12, [R189+0x10000] ;  /* 0x01000000bd0c783b */ /* 0x000e620000004200 */
[-C--:B------:R-:W-:Y:S01]  /*9530*/  FMUL.FTZ R96, R96, R155.reuse ;  /* 0x0000009b60607220 */ /* 0x080fe20000410000 */
[----:B------:R-:W-:Y:S01]  /*9540*/  MUFU.EX2 R173, R173 ;  /* 0x000000ad00ad7308 */ /* 0x000fe20000000800 */
[----:B------:R-:W-:Y:S01]  /*9550*/  FMUL.FTZ R97, R97, R155 ;  /* 0x0000009b61617220 */ /* 0x000fe20000410000 */
[-C--:B------:R-:W-:Y:S01]  /*9560*/  FMUL.FTZ R98, R98, R3.reuse ;  /* 0x0000000362627220 */ /* 0x080fe20000410000 */
[C---:B------:R-:W-:Y:S01]  /*9570*/  HMMA.16816.F32 R44, R8.reuse, R20, R44 ;  /* 0x00000014082c723c */ /* 0x040fe2000000182c */
[----:B------:R-:W-:Y:S01]  /*9580*/  FMUL.FTZ R99, R99, R3 ;  /* 0x0000000363637220 */ /* 0x000fe20000410000 */
[-C--:B------:R-:W-:Y:S01]  /*9590*/  FMUL.FTZ R76, R76, R155.reuse ;  /* 0x0000009b4c4c7220 */ /* 0x080fe20000410000 */
[----:B------:R-:W-:Y:S01]  /*95a0*/  FMUL.FTZ R77, R77, R155 ;  /* 0x0000009b4d4d7220 */ /* 0x000fe20000410000 */
[-C--:B------:R-:W-:Y:S01]  /*95b0*/  FMUL.FTZ R78, R78, R3.reuse ;  /* 0x000000034e4e7220 */ /* 0x080fe20000410000 */
[----:B------:R-:W4:Y:S01]  /*95c0*/  MUFU.EX2 R170, R170 ;  /* 0x000000aa00aa7308 */ /* 0x000f220000000800 */
[C---:B------:R-:W-:Y:S01]  /*95d0*/  HMMA.16816.F32 R48, R8.reuse, R22, R48 ;  /* 0x000000160830723c */ /* 0x040fe20000001830 */
[----:B------:R-:W5:Y:S01]  /*95e0*/  LDSM.16.MT88.4 R20, [R189+0xe000] ;  /* 0x00e00000bd14783b */ /* 0x000f620000004200 */
[----:B------:R-:W-:Y:S01]  /*95f0*/  FMUL.FTZ R79, R79, R3 ;  /* 0x000000034f4f7220 */ /* 0x000fe20000410000 */
[-C--:B------:R-:W-:Y:S01]  /*9600*/  FMUL.FTZ R80, R80, R155.reuse ;  /* 0x0000009b50507220 */ /* 0x080fe20000410000 */
[----:B------:R-:W-:Y:S01]  /*9610*/  FMUL.FTZ R81, R81, R155 ;  /* 0x0000009b51517220 */ /* 0x000fe20000410000 */
[-C--:B------:R-:W-:Y:S01]  /*9620*/  FMUL.FTZ R82, R82, R3.reuse ;  /* 0x0000000352527220 */ /* 0x080fe20000410000 */
[C---:B--2---:R-:W-:Y:S01]  /*9630*/  HMMA.16816.F32 R100, R8.reuse, R4, R100 ;  /* 0x000000040864723c */ /* 0x044fe20000001864 */
[----:B------:R-:W-:Y:S01]  /*9640*/  MUFU.EX2 R175, R175 ;  /* 0x000000af00af7308 */ /* 0x000fe20000000800 */
[----:B------:R-:W-:Y:S01]  /*9650*/  FMUL.FTZ R83, R83, R3 ;  /* 0x0000000353537220 */ /* 0x000fe20000410000 */
[-C--:B------:R-:W-:Y:S01]  /*9660*/  FMUL.FTZ R116, R116, R155.reuse ;  /* 0x0000009b74747220 */ /* 0x080fe20000410000 */
[----:B------:R-:W-:Y:S01]  /*9670*/  FMUL.FTZ R117, R117, R155 ;  /* 0x0000009b75757220 */ /* 0x000fe20000410000 */
[-C--:B------:R-:W-:Y:S01]  /*9680*/  FMUL.FTZ R118, R118, R3.reuse ;  /* 0x0000000376767220 */ /* 0x080fe20000410000 */
[C---:B------:R-:W-:Y:S01]  /*9690*/  HMMA.16816.F32 R104, R8.reuse, R6, R104 ;  /* 0x000000060868723c */ /* 0x040fe20000001868 */
[--C-:B------:R-:W-:Y:S01]  /*96a0*/  SHF.R.U32.HI R5, RZ, 0x10, R136.reuse ;  /* 0x00000010ff057819 */ /* 0x100fe20000011688 */
[----:B------:R-:W-:Y:S01]  /*96b0*/  FMUL.FTZ R119, R119, R3 ;  /* 0x0000000377777220 */ /* 0x000fe20000410000 */
[----:B------:R-:W-:Y:S01]  /*96c0*/  LOP3.LUT R4, R136, 0xff, RZ, 0xc0, !PT ;  /* 0x000000ff88047812 */ /* 0x000fe200078ec0ff */
[----:B------:R-:W2:Y:S01]  /*96d0*/  MUFU.EX2 R172, R172 ;  /* 0x000000ac00ac7308 */ /* 0x000ea20000000800 */
[-C--:B------:R-:W-:Y:S01]  /*96e0*/  FMUL.FTZ R112, R112, R155.reuse ;  /* 0x0000009b70707220 */ /* 0x080fe20000410000 */
[C---:B---3--:R-:W-:Y:S01]  /*96f0*/  HMMA.16816.F32 R92, R8.reuse, R16, R92 ;  /* 0x00000010085c723c */ /* 0x048fe2000000185c */
[----:B------:R-:W-:Y:S01]  /*9700*/  LOP3.LUT R7, R136, 0xffff, RZ, 0xc0, !PT ;  /* 0x0000ffff88077812 */ /* 0x000fe200078ec0ff */
[----:B------:R-:W-:Y:S01]  /*9710*/  FMUL.FTZ R113, R113, R155 ;  /* 0x0000009b71717220 */ /* 0x000fe20000410000 */
[----:B------:R-:W-:Y:S01]  /*9720*/  SHF.R.U32.HI R6, RZ, 0x18, R136 ;  /* 0x00000018ff067819 */ /* 0x000fe20000011688 */
[-C--:B------:R-:W-:Y:S01]  /*9730*/  FMUL.FTZ R114, R114, R3.reuse ;  /* 0x0000000372727220 */ /* 0x080fe20000410000 */
[----:B------:R-:W-:Y:S01]  /*9740*/  SHF.R.U32.HI R7, RZ, 0x8, R7 ;  /* 0x00000008ff077819 */ /* 0x000fe20000011607 */
[C---:B------:R-:W-:Y:S01]  /*9750*/  HMMA.16816.F32 R96, R8.reuse, R18, R96 ;  /* 0x000000120860723c */ /* 0x040fe20000001860 */
[----:B------:R-:W-:Y:S01]  /*9760*/  LOP3.LUT R17, R5, 0xff, RZ, 0xc0, !PT ;  /* 0x000000ff05117812 */ /* 0x000fe200078ec0ff */
[----:B------:R-:W-:Y:S01]  /*9770*/  FMUL.FTZ R115, R115, R3 ;  /* 0x0000000373737220 */ /* 0x000fe20000410000 */
[----:B------:R-:W-:Y:S01]  /*9780*/  LOP3.LUT R5, R137, R134, R233, 0x96, !PT ;  /* 0x0000008689057212 */ /* 0x000fe200078e96e9 */
[----:B------:R-:W-:Y:S01]  /*9790*/  MUFU.EX2 R174, R174 ;  /* 0x000000ae00ae7308 */ /* 0x000fe20000000800 */
[----:B------:R-:W3:Y:S01]  /*97a0*/  LDSM.16.MT88.4 R136, [R188+0x10000] ;  /* 0x01000000bc88783b */ /* 0x000ee20000004200 */
[----:B------:R-:W-:Y:S01]  /*97b0*/  PRMT R4, R4, 0x5410, R7 ;  /* 0x0000541004047816 */ /* 0x000fe20000000007 */
[C---:B-1----:R-:W-:Y:S01]  /*97c0*/  HMMA.16816.F32 R120, R8.reuse, R12, R120 ;  /* 0x0000000c0878723c */ /* 0x042fe20000001878 */
[C---:B------:R-:W-:Y:S01]  /*97d0*/  LOP3.LUT R7, R5.reuse, 0xffff, RZ, 0xc0, !PT ;  /* 0x0000ffff05077812 */ /* 0x040fe200078ec0ff */
[----:B------:R-:W1:Y:S01]  /*97e0*/  LDSM.16.MT88.4 R132, [R192+0xc800] ;  /* 0x00c80000c084783b */ /* 0x000e620000004200 */
[----:B------:R-:W-:Y:S01]  /*97f0*/  LOP3.LUT R16, R5, 0xff, RZ, 0xc0, !PT ;  /* 0x000000ff05107812 */ /* 0x000fe200078ec0ff */
[----:B------:R-:W-:Y:S01]  /*9800*/  FFMA.FTZ R156, R221, R155, R156 ;  /* 0x0000009bdd9c7223 */ /* 0x000fe2000001009c */
[----:B------:R-:W-:Y:S01]  /*9810*/  SHF.R.U32.HI R7, RZ, 0x8, R7 ;  /* 0x00000008ff077819 */ /* 0x000fe20000011607 */
[C---:B------:R-:W-:Y:S01]  /*9820*/  HMMA.16816.F32 R108, R8.reuse, R14, R108 ;  /* 0x0000000e086c723c */ /* 0x040fe2000000186c */
[--C-:B------:R-:W-:Y:S01]  /*9830*/  SHF.R.U32.HI R12, RZ, 0x10, R5.reuse ;  /* 0x00000010ff0c7819 */ /* 0x100fe20000011605 */
[----:B------:R-:W3:Y:S01]  /*9840*/  MUFU.EX2 R201, R201 ;  /* 0x000000c900c97308 */ /* 0x000ee20000000800 */
[----:B------:R-:W-:Y:S01]  /*9850*/  PRMT R6, R17, 0x5410, R6 ;  /* 0x0000541011067816 */ /* 0x000fe20000000006 */
[----:B------:R-:W-:Y:S01]  /*9860*/  FFMA.FTZ R3, R217, R3, R152 ;  /* 0x00000003d9037223 */ /* 0x000fe20000010098 */
[----:B------:R-:W-:Y:S01]  /*9870*/  SHF.R.U32.HI R5, RZ, 0x18, R5 ;  /* 0x00000018ff057819 */ /* 0x000fe20000011605 */
[C---:B-----5:R-:W-:Y:S01]  /*9880*/  HMMA.16816.F32 R76, R8.reuse, R20, R76 ;  /* 0x00000014084c723c */ /* 0x060fe2000000184c */
[----:B------:R-:W-:Y:S01]  /*9890*/  LOP3.LUT R12, R12, 0xff, RZ, 0xc0, !PT ;  /* 0x000000ff0c0c7812 */ /* 0x000fe200078ec0ff */
[----:B------:R-:W-:Y:S01]  /*98a0*/  FADD.FTZ R153, R153, R156 ;  /* 0x0000009c99997221 */ /* 0x000fe20000010000 */
[----:B------:R-:W-:Y:S01]  /*98b0*/  PRMT R16, R16, 0x5410, R7 ;  /* 0x0000541010107816 */ /* 0x000fe20000000007 */
[----:B------:R-:W-:Y:S01]  /*98c0*/  MUFU.EX2 R200, R200 ;  /* 0x000000c800c87308 */ /* 0x000fe20000000800 */
[----:B------:R-:W-:Y:S01]  /*98d0*/  PRMT R12, R12, 0x5410, R5 ;  /* 0x000054100c0c7816 */ /* 0x000fe20000000005 */
[C---:B------:R-:W-:Y:S01]  /*98e0*/  HMMA.16816.F32 R80, R8.reuse, R22, R80 ;  /* 0x000000160850723c */ /* 0x040fe20000001850 */
[--C-:B------:R-:W-:Y:S01]  /*98f0*/  HSET2.LE.AND R5, R4, R157.reuse, PT ;  /* 0x0000009d04057233 */ /* 0x100fe20003803000 */
[----:B------:R-:W5:Y:S01]  /*9900*/  LDSM.16.MT88.4 R20, [R192+0xe800] ;  /* 0x00e80000c014783b */ /* 0x000f620000004200 */
[--C-:B------:R-:W-:Y:S01]  /*9910*/  HSET2.LE.AND R7, R6, R157.reuse, PT ;  /* 0x0000009d06077233 */ /* 0x100fe20003803000 */
[----:B------:R-:W-:Y:S01]  /*9920*/  FADD.FTZ R150, R150, R3 ;  /* 0x0000000396967221 */ /* 0x000fe20000010000 */
[--C-:B------:R-:W-:Y:S01]  /*9930*/  HSET2.LE.AND R4, R16, R157.reuse, PT ;  /* 0x0000009d10047233 */ /* 0x100fe20003803000 */
[----:B------:R-:W-:Y:S01]  /*9940*/  MUFU.EX2 R202, R202 ;  /* 0x000000ca00ca7308 */ /* 0x000fe20000000800 */
[----:B----4-:R-:W-:Y:S01]  /*9950*/  F2FP.F16.F32.PACK_AB R6, R170, R173 ;  /* 0x000000adaa06723e */ /* 0x010fe200000000ff */
[----:B------:R-:W4:Y:S01]  /*9960*/  LDSM.16.MT88.4 R16, [R190+0xe800] ;  /* 0x00e80000be10783b */ /* 0x000f220000004200 */
[----:B--2---:R-:W-:Y:S01]  /*9970*/  F2FP.F16.F32.PACK_AB R14, R172, R175 ;  /* 0x000000afac0e723e */ /* 0x004fe200000000ff */
[----:B------:R-:W-:Y:S01]  /*9980*/  FADD.FTZ R154, R154, R153 ;  /* 0x000000999a9a7221 */ /* 0x000fe20000010000 */
[----:B------:R-:W-:Y:S01]  /*9990*/  F2FP.F16.F32.PACK_AB R13, R168, R167 ;  /* 0x000000a7a80d723e */ /* 0x000fe200000000ff */
[----:B------:R-:W-:Y:S01]  /*99a0*/  FADD.FTZ R3, R149, R150 ;  /* 0x0000009695037221 */ /* 0x000fe20000010000 */
[----:B------:R-:W-:Y:S01]  /*99b0*/  LOP3.LUT R6, R5, R6, RZ, 0xc0, !PT ;  /* 0x0000000605067212 */ /* 0x000fe200078ec0ff */
[----:B------:R-:W-:Y:S01]  /*99c0*/  MUFU.EX2 R171, R171 ;  /* 0x000000ab00ab7308 */ /* 0x000fe20000000800 */
[----:B------:R-:W-:Y:S01]  /*99d0*/  LOP3.LUT R7, R7, R14, RZ, 0xc0, !PT ;  /* 0x0000000e07077212 */ /* 0x000fe200078ec0ff */
[----:B------:R-:W-:Y:S01]  /*99e0*/  FADD.FTZ R154, R151, R154 ;  /* 0x0000009a979a7221 */ /* 0x000fe20000010000 */
[----:B------:R-:W-:Y:S01]  /*99f0*/  LOP3.LUT R4, R4, R13, RZ, 0xc0, !PT ;  /* 0x0000000d04047212 */ /* 0x000fe200078ec0ff */
[----:B------:R-:W-:Y:S01]  /*9a00*/  FADD.FTZ R3, R158, R3 ;  /* 0x000000039e037221 */ /* 0x000fe20000010000 */
[----:B------:R-:W-:Y:S01]  /*9a10*/  HSET2.LE.AND R5, R12, R157, PT ;  /* 0x0000009d0c057233 */ /* 0x000fe20003803000 */
[----:B---3--:R-:W-:Y:S01]  /*9a20*/  HMMA.16816.F32 R116, R8, R136, R116 ;  /* 0x000000880874723c */ /* 0x008fe20000001874 */
[----:B------:R-:W2:Y:S01]  /*9a30*/  LDSM.16.MT88.4 R12, [R189+0xe800] ;  /* 0x00e80000bd0c783b */ /* 0x000ea20000004200 */
[----:B------:R-:W-:Y:S01]  /*9a40*/  MUFU.EX2 R165, R165 ;  /* 0x000000a500a57308 */ /* 0x000fe20000000800 */
[----:B------:R-:W-:-:S03]  /*9a50*/  FADD.FTZ R167, R167, R154 ;  /* 0x0000009aa7a77221 */ /* 0x000fc60000010000 */
[----:B------:R-:W-:Y:S01]  /*9a60*/  HMMA.16816.F32 R112, R8, R138, R112 ;  /* 0x0000008a0870723c */ /* 0x000fe20000001870 */
[----:B------:R-:W3:Y:S01]  /*9a70*/  LDSM.16.MT88.4 R8, [R188+0xe800] ;  /* 0x00e80000bc08783b */ /* 0x000ee20000004200 */
[----:B------:R-:W-:Y:S01]  /*9a80*/  F2FP.F16.F32.PACK_AB R136, R201, R174 ;  /* 0x000000aec988723e */ /* 0x000fe200000000ff */
[----:B------:R-:W-:Y:S01]  /*9a90*/  FADD.FTZ R174, R174, R3 ;  /* 0x00000003aeae7221 */ /* 0x000fe20000010000 */
[----:B------:R-:W-:Y:S01]  /*9aa0*/  MUFU.EX2 R164, R164 ;  /* 0x000000a400a47308 */ /* 0x000fe20000000800 */
[----:B------:R-:W-:Y:S01]  /*9ab0*/  FADD.FTZ R168, R168, R167 ;  /* 0x000000a7a8a87221 */ /* 0x000fe20000010000 */
[----:B------:R-:W-:Y:S01]  /*9ac0*/  LOP3.LUT R5, R5, R136, RZ, 0xc0, !PT ;  /* 0x0000008805057212 */ /* 0x000fe200078ec0ff */
[----:B------:R-:W-:Y:S01]  /*9ad0*/  FADD.FTZ R174, R201, R174 ;  /* 0x000000aec9ae7221 */ /* 0x000fe20000010000 */
[----:B------:R-:W-:Y:S01]  /*9ae0*/  LDSM.16.MT88.4 R136, [R192+0xd000] ;  /* 0x00d00000c088783b */ /* 0x000fe20000004200 */
[----:B------:R-:W-:Y:S02]  /*9af0*/  FADD.FTZ R3, R173, R168 ;  /* 0x000000a8ad037221 */ /* 0x000fe40000010000 */
[----:B------:R-:W-:Y:S01]  /*9b00*/  FADD.FTZ R175, R175, R174 ;  /* 0x000000aeafaf7221 */ /* 0x000fe20000010000 */
[----:B------:R-:W-:Y:S01]  /*9b10*/  MUFU.EX2 R162, R162 ;  /* 0x000000a200a27308 */ /* 0x000fe20000000800 */
[----:B-1----:R-:W-:Y:S01]  /*9b20*/  HMMA.16816.F32 R128, R4, R132, R128 ;  /* 0x000000840480723c */ /* 0x002fe20000001880 */
[----:B------:R-:W-:Y:S01]  /*9b30*/  FADD.FTZ R3, R170, R3 ;  /* 0x00000003aa037221 */ /* 0x000fe20000010000 */
[----:B------:R-:W-:-:S04]  /*9b40*/  FADD.FTZ R172, R172, R175 ;  /* 0x000000afacac7221 */ /* 0x000fc80000010000 */
[C---:B-----5:R-:W-:Y:S01]  /*9b50*/  HMMA.16816.F32 R60, R4.reuse, R20, R60 ;  /* 0x00000014043c723c */ /* 0x060fe2000000183c */
[----:B------:R-:W-:Y:S05]  /*9b60*/  MUFU.EX2 R159, R159 ;  /* 0x0000009f009f7308 */ /* 0x000fea0000000800 */
[C---:B----4-:R-:W-:Y:S03]  /*9b70*/  HMMA.16816.F32 R68, R4.reuse, R16, R68 ;  /* 0x000000100444723c */ /* 0x050fe60000001844 */
[----:B------:R-:W-:Y:S03]  /*9b80*/  MUFU.EX2 R160, R160 ;  /* 0x000000a000a07308 */ /* 0x000fe60000000800 */
[C---:B------:R-:W-:Y:S01]  /*9b90*/  HMMA.16816.F32 R72, R4.reuse, R18, R72 ;  /* 0x000000120448723c */ /* 0x040fe20000001848 */
[----:B------:R-:W1:Y:S04]  /*9ba0*/  LDSM.16.MT88.4 R16, [R190+0x10800] ;  /* 0x01080000be10783b */ /* 0x000e680000004200 */
[----:B------:R-:W-:Y:S01]  /*9bb0*/  MUFU.EX2 R161, R161 ;  /* 0x000000a100a17308 */ /* 0x000fe20000000800 */
[C---:B--2---:R-:W-:Y:S06]  /*9bc0*/  HMMA.16816.F32 R76, R4.reuse, R12, R76 ;  /* 0x0000000c044c723c */ /* 0x044fec000000184c */
[----:B---3--:R-:W-:Y:S01]  /*9bd0*/  HMMA.16816.F32 R84, R4, R8, R84 ;  /* 0x000000080454723c */ /* 0x008fe20000001854 */
[----:B------:R-:W-:Y:S01]  /*9be0*/  LOP3.LUT R12, R225, R236, R231, 0x96, !PT ;  /* 0x000000ece10c7212 */ /* 0x000fe200078e96e7 */
[----:B------:R-:W-:-:S04]  /*9bf0*/  IMAD.WIDE.U32 R230, R230, -0x2daee0ad, RZ ;  /* 0xd2511f53e6e67825 */ /* 0x000fc800078e00ff */
[----:B------:R-:W-:Y:S01]  /*9c00*/  IMAD.WIDE.U32 R12, R12, -0x2daee0ad, RZ ;  /* 0xd2511f530c0c7825 */ /* 0x000fe200078e00ff */
[----:B------:R-:W-:Y:S01]  /*9c10*/  LOP3.LUT R232, R231, R232, R222, 0x96, !PT ;  /* 0x000000e8e7e87212 */ /* 0x000fe200078e96de */
[----:B------:R-:W-:Y:S01]  /*9c20*/  HMMA.16816.F32 R64, R4, R22, R64 ;  /* 0x000000160440723c */ /* 0x000fe20000001840 */
[----:B------:R-:W2:Y:S01]  /*9c30*/  LDSM.16.MT88.4 R20, [R192+0x10800] ;  /* 0x01080000c014783b */ /* 0x000ea20000004200 */
[----:B------:R3:W-:Y:S01]  /*9c40*/  MUFU.EX2 R222, R141 ;  /* 0x0000008d00de7308 */ /* 0x0007e20000000800 */
[----:B------:R-:W-:Y:S01]  /*9c50*/  LOP3.LUT R230, R13, R230, R223, 0x96, !PT ;  /* 0x000000e60de67212 */ /* 0x000fe200078e96df */
[----:B------:R-:W-:-:S04]  /*9c60*/  IMAD.WIDE.U32 R8, R232, -0x326172a9, RZ ;  /* 0xcd9e8d57e8087825 */ /* 0x000fc800078e00ff */
[----:B------:R-:W-:Y:S01]  /*9c70*/  FFMA.FTZ R223, R145, UR6, -R166 ;  /* 0x0000000691df7c23 */ /* 0x000fe200080108a6 */
[----:B------:R-:W-:Y:S01]  /*9c80*/  HMMA.16816.F32 R80, R4, R14, R80 ;  /* 0x0000000e0450723c */ /* 0x000fe20000001850 */
[----:B------:R-:W-:Y:S01]  /*9c90*/  IMAD.WIDE.U32 R230, R230, -0x326172a9, RZ ;  /* 0xcd9e8d57e6e67825 */ /* 0x000fe200078e00ff */
[----:B------:R-:W-:-:S03]  /*9ca0*/  LOP3.LUT R224, R9, R224, R220, 0x96, !PT ;  /* 0x000000e009e07212 */ /* 0x000fc600078e96dc */
[----:B------:R-:W-:Y:S01]  /*9cb0*/  FFMA.FTZ R220, R143, UR6, -R166 ;  /* 0x000000068fdc7c23 */ /* 0x000fe200080108a6 */
[----:B------:R-:W4:Y:S01]  /*9cc0*/  MUFU.EX2 R223, R223 ;  /* 0x000000df00df7308 */ /* 0x000f220000000800 */
[----:B------:R-:W-:Y:S01]  /*9cd0*/  HMMA.16816.F32 R88, R4, R10, R88 ;  /* 0x0000000a0458723c */ /* 0x000fe20000001858 */
[----:B------:R-:W-:Y:S01]  /*9ce0*/  LOP3.LUT R225, R231, R8, R146, 0x96, !PT ;  /* 0x00000008e7e17212 */ /* 0x000fe200078e9692 */
[----:B------:R-:W-:-:S04]  /*9cf0*/  IMAD.WIDE.U32 R14, R224, -0x2daee0ad, RZ ;  /* 0xd2511f53e00e7825 */ /* 0x000fc800078e00ff */
[----:B------:R-:W-:Y:S01]  /*9d00*/  FFMA.FTZ R8, R147, UR6, -R166 ;  /* 0x0000000693087c23 */ /* 0x000fe200080108a6 */
[----:B------:R-:W-:Y:S01]  /*9d10*/  FFMA.FTZ R231, R140, UR6, -R163 ;  /* 0x000000068ce77c23 */ /* 0x000fe200080108a3 */
[----:B------:R-:W-:Y:S01]  /*9d20*/  IMAD.WIDE.U32 R224, R225, -0x2daee0ad, RZ ;  /* 0xd2511f53e1e07825 */ /* 0x000fe200078e00ff */
[----:B------:R-:W-:Y:S01]  /*9d30*/  LOP3.LUT R234, R15, R12, R142, 0x96, !PT ;  /* 0x0000000c0fea7212 */ /* 0x000fe200078e968e */
[C---:B------:R-:W-:Y:S01]  /*9d40*/  HMMA.16816.F32 R124, R4.reuse, R134, R124 ;  /* 0x00000086047c723c */ /* 0x040fe2000000187c */
[----:B---3--:R-:W-:Y:S02]  /*9d50*/  LDSM.16.MT88.4 R140, [R188+0x10800] ;  /* 0x01080000bc8c783b */ /* 0x008fe40000004200 */
[----:B------:R-:W3:Y:S01]  /*9d60*/  MUFU.EX2 R231, R231 ;  /* 0x000000e700e77308 */ /* 0x000ee20000000800 */
[----:B------:R-:W-:Y:S01]  /*9d70*/  LOP3.LUT R14, R225, R14, R144, 0x96, !PT ;  /* 0x0000000ee10e7212 */ /* 0x000fe200078e9690 */
[----:B------:R-:W-:Y:S01]  /*9d80*/  IMAD.WIDE.U32 R234, R234, -0x326172a9, RZ ;  /* 0xcd9e8d57eaea7825 */ /* 0x000fe200078e00ff */
[----:B------:R-:W5:Y:S01]  /*9d90*/  LDSM.16.MT88.4 R144, [R189+0x10800] ;  /* 0x01080000bd90783b */ /* 0x000f620000004200 */
[C---:B-1----:R-:W-:Y:S02]  /*9da0*/  HMMA.16816.F32 R100, R4.reuse, R16, R100 ;  /* 0x000000100464723c */ /* 0x042fe40000001864 */
[----:B------:R-:W-:Y:S01]  /*9db0*/  IMAD.WIDE.U32 R14, R14, -0x326172a9, RZ ;  /* 0xcd9e8d570e0e7825 */ /* 0x000fe200078e00ff */
[----:B------:R-:W-:Y:S01]  /*9dc0*/  LOP3.LUT R207, R235, R230, R207, 0x96, !PT ;  /* 0x000000e6ebcf7212 */ /* 0x000fe200078e96cf */
[----:B------:R1:W-:Y:S01]  /*9dd0*/  MUFU.EX2 R225, R8 ;  /* 0x0000000800e17308 */ /* 0x0003e20000000800 */
[----:B------:R-:W-:Y:S01]  /*9de0*/  LDSM.16.MT88.4 R132, [R190+0xd000] ;  /* 0x00d00000be84783b */ /* 0x000fe20000004200 */
[----:B------:R-:W-:Y:S01]  /*9df0*/  HMMA.16816.F32 R104, R4, R18, R104 ;  /* 0x000000120468723c */ /* 0x000fe20000001868 */
[----:B------:R-:W-:Y:S01]  /*9e00*/  LOP3.LUT R10, R15, R234, R203, 0x96, !PT ;  /* 0x000000ea0f0a7212 */ /* 0x000fe200078e96cb */
[----:B------:R-:W-:Y:S01]  /*9e10*/  FFMA.FTZ R203, R206, UR6, -R163 ;  /* 0x00000006cecb7c23 */ /* 0x000fe200080108a3 */
[----:B------:R-:W-:-:S02]  /*9e20*/  SHF.R.U32.HI R13, RZ, 0x10, R14 ;  /* 0x00000010ff0d7819 */ /* 0x000fc4000001160e */
[C---:B------:R-:W-:Y:S01]  /*9e30*/  LOP3.LUT R17, R10.reuse, 0xffff, RZ, 0xc0, !PT ;  /* 0x0000ffff0a117812 */ /* 0x040fe200078ec0ff */
[C---:B------:R-:W-:Y:S01]  /*9e40*/  HMMA.16816.F32 R36, R4.reuse, R32, R36 ;  /* 0x000000200424723c */ /* 0x040fe20000001824 */
[----:B------:R-:W-:Y:S01]  /*9e50*/  LOP3.LUT R12, R10, 0xff, RZ, 0xc0, !PT ;  /* 0x000000ff0a0c7812 */ /* 0x000fe200078ec0ff */
[----:B------:R-:W5:Y:S01]  /*9e60*/  MUFU.EX2 R220, R220 ;  /* 0x000000dc00dc7308 */ /* 0x000f620000000800 */
[----:B------:R-:W-:Y:S02]  /*9e70*/  SHF.R.U32.HI R17, RZ, 0x8, R17 ;  /* 0x00000008ff117819 */ /* 0x000fe40000011611 */
[----:B------:R-:W-:Y:S01]  /*9e80*/  LOP3.LUT R9, R14, 0xff, RZ, 0xc0, !PT ;  /* 0x000000ff0e097812 */ /* 0x000fe200078ec0ff */
[C---:B--2---:R-:W-:Y:S01]  /*9e90*/  HMMA.16816.F32 R92, R4.reuse, R20, R92 ;  /* 0x00000014045c723c */ /* 0x044fe2000000185c */
[----:B------:R-:W-:Y:S02]  /*9ea0*/  PRMT R12, R12, 0x5410, R17 ;  /* 0x000054100c0c7816 */ /* 0x000fe40000000011 */
[----:B-1----:R-:W-:Y:S01]  /*9eb0*/  LOP3.LUT R8, R14, 0xffff, RZ, 0xc0, !PT ;  /* 0x0000ffff0e087812 */ /* 0x002fe200078ec0ff */
[----:B------:R-:W-:Y:S01]  /*9ec0*/  LDSM.16.MT88.4 R16, [R189+0xf000] ;  /* 0x00f00000bd10783b */ /* 0x000fe20000004200 */
[--C-:B------:R-:W-:Y:S01]  /*9ed0*/  SHF.R.U32.HI R15, RZ, 0x10, R10.reuse ;  /* 0x00000010ff0f7819 */ /* 0x100fe2000001160a */
[C---:B------:R-:W-:Y:S01]  /*9ee0*/  HMMA.16816.F32 R96, R4.reuse, R22, R96 ;  /* 0x000000160460723c */ /* 0x040fe20000001860 */
[----:B------:R-:W-:Y:S01]  /*9ef0*/  SHF.R.U32.HI R10, RZ, 0x18, R10 ;  /* 0x00000018ff0a7819 */ /* 0x000fe2000001160a */
[----:B------:R-:W1:Y:S01]  /*9f00*/  LDSM.16.MT88.4 R20, [R190+0xf000] ;  /* 0x00f00000be14783b */ /* 0x000e620000004200 */
[----:B------:R-:W-:Y:S01]  /*9f10*/  LOP3.LUT R15, R15, 0xff, RZ, 0xc0, !PT ;  /* 0x000000ff0f0f7812 */ /* 0x000fe200078ec0ff */
[----:B------:R-:W2:Y:S01]  /*9f20*/  MUFU.EX2 R203, R203 ;  /* 0x000000cb00cb7308 */ /* 0x000ea20000000800 */
[----:B------:R-:W-:Y:S01]  /*9f30*/  SHF.R.U32.HI R11, RZ, 0x18, R14 ;  /* 0x00000018ff0b7819 */ /* 0x000fe2000001160e */
[----:B------:R-:W-:Y:S01]  /*9f40*/  HMMA.16816.F32 R40, R4, R34, R40 ;  /* 0x000000220428723c */ /* 0x000fe20000001828 */
[----:B------:R-:W-:Y:S01]  /*9f50*/  PRMT R10, R15, 0x5410, R10 ;  /* 0x000054100f0a7816 */ /* 0x000fe2000000000a */
[----:B------:R-:W-:Y:S01]  /*9f60*/  LDSM.16.MT88.4 R32, [R189+0xd000] ;  /* 0x00d00000bd20783b */ /* 0x000fe20000004200 */
[----:B------:R-:W-:-:S02]  /*9f70*/  LOP3.LUT R14, R13, 0xff, RZ, 0xc0, !PT ;  /* 0x000000ff0d0e7812 */ /* 0x000fc400078ec0ff */
[----:B------:R-:W-:Y:S01]  /*9f80*/  SHF.R.U32.HI R206, RZ, 0x8, R8 ;  /* 0x00000008ffce7819 */ /* 0x000fe20000011608 */
[C---:B------:R-:W-:Y:S01]  /*9f90*/  HMMA.16816.F32 R44, R4.reuse, R28, R44 ;  /* 0x0000001c042c723c */ /* 0x040fe2000000182c */
[--C-:B------:R-:W-:Y:S02]  /*9fa0*/  HSET2.LE.AND R8, R12, R157.reuse, PT ;  /* 0x0000009d0c087233 */ /* 0x100fe40003803000 */
[--C-:B------:R-:W-:Y:S02]  /*9fb0*/  HSET2.LE.AND R13, R10, R157.reuse, PT ;  /* 0x0000009d0a0d7233 */ /* 0x100fe40003803000 */
[----:B----4-:R-:W-:Y:S01]  /*9fc0*/  F2FP.F16.F32.PACK_AB R15, R223, R222 ;  /* 0x000000dedf0f723e */ /* 0x010fe200000000ff */
[C---:B------:R-:W-:Y:S01]  /*9fd0*/  HMMA.16816.F32 R48, R4.reuse, R30, R48 ;  /* 0x0000001e0430723c */ /* 0x040fe20000001830 */
[----:B------:R-:W-:Y:S01]  /*9fe0*/  PRMT R12, R14, 0x5410, R11 ;  /* 0x000054100e0c7816 */ /* 0x000fe2000000000b */
[----:B------:R-:W-:Y:S01]  /*9ff0*/  LDSM.16.MT88.4 R28, [R188+0xd000] ;  /* 0x00d00000bc1c783b */ /* 0x000fe20000004200 */
[----:B---3--:R-:W-:Y:S01]  /*a000*/  F2FP.F16.F32.PACK_AB R232, R200, R231 ;  /* 0x000000e7c8e8723e */ /* 0x008fe200000000ff */
[----:B------:R-:W-:Y:S01]  /*a010*/  FADD.FTZ R222, R222, R3 ;  /* 0x00000003dede7221 */ /* 0x000fe20000010000 */
[----:B------:R-:W-:Y:S01]  /*a020*/  PRMT R10, R9, 0x5410, R206 ;  /* 0x00005410090a7816 */ /* 0x000fe200000000ce */
[C---:B------:R-:W-:Y:S01]  /*a030*/  HMMA.16816.F32 R52, R4.reuse, R24, R52 ;  /* 0x000000180434723c */ /* 0x040fe20000001834 */
[----:B------:R-:W-:Y:S01]  /*a040*/  LOP3.LUT R8, R8, R15, RZ, 0xc0, !PT ;  /* 0x0000000f08087212 */ /* 0x000fe200078ec0ff */
[----:B------:R-:W-:Y:S01]  /*a050*/  FFMA.FTZ R206, R169, UR6, -R166 ;  /* 0x00000006a9ce7c23 */ /* 0x000fe200080108a6 */
[----:B------:R-:W-:Y:S01]  /*a060*/  LOP3.LUT R9, R13, R232, RZ, 0xc0, !PT ;  /* 0x000000e80d097212 */ /* 0x000fe200078ec0ff */
[----:B------:R-:W-:Y:S01]  /*a070*/  FADD.FTZ R231, R231, R172 ;  /* 0x000000ace7e77221 */ /* 0x000fe20000010000 */
[--C-:B------:R-:W-:Y:S01]  /*a080*/  HSET2.LE.AND R11, R12, R157.reuse, PT ;  /* 0x0000009d0c0b7233 */ /* 0x100fe20003803000 */
[C---:B------:R-:W-:Y:S01]  /*a090*/  HMMA.16816.F32 R56, R4.reuse, R26, R56 ;  /* 0x0000001a0438723c */ /* 0x040fe20000001838 */
[----:B------:R-:W3:Y:S01]  /*a0a0*/  LDSM.16.MT88.4 R12, [R188+0xf000] ;  /* 0x00f00000bc0c783b */ /* 0x000ee20000004200 */
[----:B------:R-:W-:Y:S01]  /*a0b0*/  HSET2.LE.AND R10, R10, R157, PT ;  /* 0x0000009d0a0a7233 */ /* 0x000fe20003803000 */
[----:B------:R-:W4:Y:S01]  /*a0c0*/  MUFU.EX2 R206, R206 ;  /* 0x000000ce00ce7308 */ /* 0x000f220000000800 */
[----:B------:R-:W-:Y:S01]  /*a0d0*/  FADD.FTZ R223, R223, R222 ;  /* 0x000000dedfdf7221 */ /* 0x000fe20000010000 */
[----:B------:R-:W4:Y:S01]  /*a0e0*/  LDSM.16.MT88.4 R24, [R192+0xf000] ;  /* 0x00f00000c018783b */ /* 0x000f220000004200 */
[----:B-----5:R-:W-:Y:S01]  /*a0f0*/  HMMA.16816.F32 R120, R4, R144, R120 ;  /* 0x000000900478723c */ /* 0x020fe20000001878 */
[----:B------:R-:W-:Y:S01]  /*a100*/  FADD.FTZ R231, R200, R231 ;  /* 0x000000e7c8e77221 */ /* 0x000fe20000010000 */
[----:B------:R-:W-:Y:S01]  /*a110*/  IMAD.MOV.U32 R3, RZ, RZ, R0 ;  /* 0x000000ffff037224 */ /* 0x000fe200078e0000 */
[----:B------:R-:W-:-:S03]  /*a120*/  @P0 MOV R3, R0 ;  /* 0x0000000000030202 */ /* 0x000fc60000000f00 */
[C---:B------:R-:W-:Y:S01]  /*a130*/  HMMA.16816.F32 R108, R4.reuse, R146, R108 ;  /* 0x00000092046c723c */ /* 0x040fe2000000186c */
[----:B------:R-:W-:Y:S02]  /*a140*/  F2FP.F16.F32.PACK_AB R145, R225, R220 ;  /* 0x000000dce191723e */ /* 0x000fe400000000ff */
[----:B--2---:R-:W-:Y:S01]  /*a150*/  F2FP.F16.F32.PACK_AB R144, R203, R202 ;  /* 0x000000cacb90723e */ /* 0x004fe200000000ff */
[----:B------:R-:W-:Y:S01]  /*a160*/  FADD.FTZ R202, R202, R231 ;  /* 0x000000e7caca7221 */ /* 0x000fe20000010000 */
[----:B------:R-:W-:Y:S01]  /*a170*/  LOP3.LUT R10, R10, R145, RZ, 0xc0, !PT ;  /* 0x000000910a0a7212 */ /* 0x000fe200078ec0ff */
[C---:B------:R-:W-:Y:S01]  /*a180*/  HMMA.16816.F32 R116, R4.reuse, R140, R116 ;  /* 0x0000008c0474723c */ /* 0x040fe20000001874 */
[----:B------:R-:W-:Y:S01]  /*a190*/  LOP3.LUT R11, R11, R144, RZ, 0xc0, !PT ;  /* 0x000000900b0b7212 */ /* 0x000fe200078ec0ff */
[----:B------:R-:W-:Y:S01]  /*a1a0*/  FADD.FTZ R203, R203, R202 ;  /* 0x000000cacbcb7221 */ /* 0x000fe20000010000 */
[----:B------:R-:W-:Y:S03]  /*a1b0*/  LDSM.16.MT88.4 R144, [R188+0x11000] ;  /* 0x01100000bc90783b */ /* 0x000fe60000004200 */
[----:B------:R-:W-:Y:S01]  /*a1c0*/  HMMA.16816.F32 R112, R4, R142, R112 ;  /* 0x0000008e0470723c */ /* 0x000fe20000001870 */
[----:B------:R-:W2:Y:S04]  /*a1d0*/  LDSM.16.MT88.4 R4, [R192+0x11000] ;  /* 0x01100000c004783b */ /* 0x000ea80000004200 */
[----:B------:R-:W-:Y:S01]  /*a1e0*/  LDSM.16.MT88.4 R140, [R192+0xd800] ;  /* 0x00d80000c08c783b */ /* 0x000fe20000004200 */
[C---:B-1----:R-:W-:Y:S06]  /*a1f0*/  HMMA.16816.F32 R68, R8.reuse, R20, R68 ;  /* 0x000000140844723c */ /* 0x042fec0000001844 */
[C---:B------:R-:W-:Y:S01]  /*a200*/  HMMA.16816.F32 R72, R8.reuse, R22, R72 ;  /* 0x000000160848723c */ /* 0x040fe20000001848 */
[----:B------:R-:W1:Y:S05]  /*a210*/  LDSM.16.MT88.4 R20, [R190+0x11000] ;  /* 0x01100000be14783b */ /* 0x000e6a0000004200 */
[C---:B---3--:R-:W-:Y:S06]  /*a220*/  HMMA.16816.F32 R84, R8.reuse, R12, R84 ;  /* 0x0000000c0854723c */ /* 0x048fec0000001854 */
[C---:B------:R-:W-:Y:S01]  /*a230*/  HMMA.16816.F32 R88, R8.reuse, R14, R88 ;  /* 0x0000000e0858723c */ /* 0x040fe20000001858 */
[----:B------:R-:W3:Y:S05]  /*a240*/  LDSM.16.MT88.4 R12, [R189+0x11000] ;  /* 0x01100000bd0c783b */ /* 0x000eea0000004200 */
[C---:B------:R-:W-:Y:S06]  /*a250*/  HMMA.16816.F32 R76, R8.reuse, R16, R76 ;  /* 0x00000010084c723c */ /* 0x040fec000000184c */
[----:B----4-:R-:W-:Y:S01]  /*a260*/  HMMA.16816.F32 R60, R8, R24, R60 ;  /* 0x00000018083c723c */ /* 0x010fe2000000183c */
[----:B------:R-:W-:-:S05]  /*a270*/  IMAD.WIDE.U32 R16, R207, -0x2daee0ad, RZ ;  /* 0xd2511f53cf107825 */ /* 0x000fca00078e00ff */
[----:B--2---:R-:W-:Y:S01]  /*a280*/  HMMA.16816.F32 R96, R8, R6, R96 ;  /* 0x000000060860723c */ /* 0x004fe20000001860 */
[----:B------:R-:W-:-:S04]  /*a290*/  LOP3.LUT R224, R17, R224, R233, 0x96, !PT ;  /* 0x000000e011e07212 */ /* 0x000fc800078e96e9 */
[----:B------:R-:W-:Y:S01]  /*a2a0*/  SHF.R.U32.HI R166, RZ, 0x10, R224 ;  /* 0x00000010ffa67819 */ /* 0x000fe200000116e0 */
[C---:B------:R-:W-:Y:S01]  /*a2b0*/  HMMA.16816.F32 R92, R8.reuse, R4, R92 ;  /* 0x00000004085c723c */ /* 0x040fe2000000185c */
[C---:B------:R-:W-:Y:S02]  /*a2c0*/  LOP3.LUT R7, R16.reuse, 0xffff, RZ, 0xc0, !PT ;  /* 0x0000ffff10077812 */ /* 0x040fe400078ec0ff */
[--C-:B------:R-:W-:Y:S02]  /*a2d0*/  SHF.R.U32.HI R6, RZ, 0x18, R16.reuse ;  /* 0x00000018ff067819 */ /* 0x100fe40000011610 */
[----:B------:R-:W-:Y:S01]  /*a2e0*/  SHF.R.U32.HI R7, RZ, 0x8, R7 ;  /* 0x00000008ff077819 */ /* 0x000fe20000011607 */
[----:B------:R-:W-:Y:S01]  /*a2f0*/  HMMA.16816.F32 R64, R8, R26, R64 ;  /* 0x0000001a0840723c */ /* 0x000fe20000001840 */
[----:B------:R-:W-:Y:S01]  /*a300*/  SHF.R.U32.HI R5, RZ, 0x10, R16 ;  /* 0x00000010ff057819 */ /* 0x000fe20000011610 */
[----:B------:R-:W2:Y:S01]  /*a310*/  LDSM.16.MT88.4 R24, [R189+0xd800] ;  /* 0x00d80000bd18783b */ /* 0x000ea20000004200 */
[----:B------:R-:W-:-:S02]  /*a320*/  LOP3.LUT R4, R16, 0xff, RZ, 0xc0, !PT ;  /* 0x000000ff10047812 */ /* 0x000fc400078ec0ff */
[----:B------:R-:W-:Y:S01]  /*a330*/  LOP3.LUT R17, R5, 0xff, RZ, 0xc0, !PT ;  /* 0x000000ff05117812 */ /* 0x000fe200078ec0ff */
[C---:B------:R-:W-:Y:S01]  /*a340*/  HMMA.16816.F32 R80, R8.reuse, R18, R80 ;  /* 0x000000120850723c */ /* 0x040fe20000001850 */
[----:B------:R-:W-:Y:S02]  /*a350*/  LOP3.LUT R16, R224, 0xffff, RZ, 0xc0, !PT ;  /* 0x0000ffffe0107812 */ /* 0x000fe400078ec0ff */
[----:B------:R-:W-:Y:S02]  /*a360*/  PRMT R4, R4, 0x5410, R7 ;  /* 0x0000541004047816 */ /* 0x000fe40000000007 */
[----:B------:R-:W-:Y:S01]  /*a370*/  LOP3.LUT R7, R224, 0xff, RZ, 0xc0, !PT ;  /* 0x000000ffe0077812 */ /* 0x000fe200078ec0ff */
[----:B------:R-:W-:Y:S01]  /*a380*/  HMMA.16816.F32 R44, R8, R32, R44 ;  /* 0x00000020082c723c */ /* 0x000fe2000000182c */
[----:B------:R-:W-:Y:S02]  /*a390*/  SHF.R.U32.HI R5, RZ, 0x18, R224 ;  /* 0x00000018ff057819 */ /* 0x000fe400000116e0 */
[----:B------:R-:W-:-:S02]  /*a3a0*/  SHF.R.U32.HI R224, RZ, 0x8, R16 ;  /* 0x00000008ffe07819 */ /* 0x000fc40000011610 */
[----:B------:R-:W-:Y:S01]  /*a3b0*/  PRMT R6, R17, 0x5410, R6 ;  /* 0x0000541011067816 */ /* 0x000fe20000000006 */
[C---:B------:R-:W-:Y:S01]  /*a3c0*/  HMMA.16816.F32 R48, R8.reuse, R34, R48 ;  /* 0x000000220830723c */ /* 0x040fe20000001830 */
[----:B------:R-:W4:Y:S01]  /*a3d0*/  LDSM.16.MT88.4 R16, [R188+0xf800] ;  /* 0x00f80000bc10783b */ /* 0x000f220000004200 */
[----:B------:R-:W-:Y:S02]  /*a3e0*/  LOP3.LUT R166, R166, 0xff, RZ, 0xc0, !PT ;  /* 0x000000ffa6a67812 */ /* 0x000fe400078ec0ff */
[----:B------:R-:W-:Y:S01]  /*a3f0*/  PRMT R224, R7, 0x5410, R224 ;  /* 0x0000541007e07816 */ /* 0x000fe200000000e0 */
[----:B------:R-:W-:Y:S01]  /*a400*/  LDSM.16.MT88.4 R32, [R192+0xf800] ;  /* 0x00f80000c020783b */ /* 0x000fe20000004200 */
[----:B------:R-:W-:Y:S01]  /*a410*/  HMMA.16816.F32 R128, R8, R136, R128 ;  /* 0x000000880880723c */ /* 0x000fe20000001880 */
[----:B------:R-:W-:Y:S02]  /*a420*/  PRMT R166, R166, 0x5410, R5 ;  /* 0x00005410a6a67816 */ /* 0x000fe40000000005 */
[----:B------:R-:W-:-:S02]  /*a430*/  HSET2.LE.AND R163, R4, R157, PT ;  /* 0x0000009d04a37233 */ /* 0x000fc40003803000 */
[--C-:B------:R-:W-:Y:S01]  /*a440*/  HSET2.LE.AND R7, R6, R157.reuse, PT ;  /* 0x0000009d06077233 */ /* 0x100fe20003803000 */
[C---:B------:R-:W-:Y:S01]  /*a450*/  HMMA.16816.F32 R124, R8.reuse, R138, R124 ;  /* 0x0000008a087c723c */ /* 0x040fe2000000187c */
[--C-:B------:R-:W-:Y:S01]  /*a460*/  HSET2.LE.AND R4, R224, R157.reuse, PT ;  /* 0x0000009de0047233 */ /* 0x100fe20003803000 */
[----:B------:R-:W-:Y:S01]  /*a470*/  LDSM.16.MT88.4 R136, [R190+0xd800] ;  /* 0x00d80000be88783b */ /* 0x000fe20000004200 */
[----:B------:R-:W-:Y:S02]  /*a480*/  HSET2.LE.AND R5, R166, R157, PT ;  /* 0x0000009da6057233 */ /* 0x000fe40003803000 */
[----:B------:R-:W-:Y:S01]  /*a490*/  F2FP.F16.F32.PACK_AB R166, R159, R162 ;  /* 0x000000a29fa6723e */ /* 0x000fe200000000ff */
[----:B------:R-:W-:Y:S01]  /*a4a0*/  HMMA.16816.F32 R36, R8, R132, R36 ;  /* 0x000000840824723c */ /* 0x000fe20000001824 */
[----:B------:R-:W-:Y:S01]  /*a4b0*/  F2FP.F16.F32.PACK_AB R6, R164, R165 ;  /* 0x000000a5a406723e */ /* 0x000fe200000000ff */
[----:B------:R-:W-:Y:S01]  /*a4c0*/  FADD.FTZ R162, R162, R203 ;  /* 0x000000cba2a27221 */ /* 0x000fe20000010000 */
[----:B------:R-:W-:-:S02]  /*a4d0*/  LOP3.LUT R5, R5, R166, RZ, 0xc0, !PT ;  /* 0x000000a605057212 */ /* 0x000fc400078ec0ff */
[----:B------:R-:W-:Y:S01]  /*a4e0*/  LOP3.LUT R6, R163, R6, RZ, 0xc0, !PT ;  /* 0x00000006a3067212 */ /* 0x000fe200078ec0ff */
[----:B------:R-:W-:Y:S01]  /*a4f0*/  HMMA.16816.F32 R40, R8, R134, R40 ;  /* 0x000000860828723c */ /* 0x000fe20000001828 */
[----:B------:R-:W-:Y:S01]  /*a500*/  LDSM.16.MT88.4 R132, [R188+0xd800] ;  /* 0x00d80000bc84783b */ /* 0x000fe20000004200 */
[----:B------:R-:W-:-:S04]  /*a510*/  FADD.FTZ R159, R159, R162 ;  /* 0x000000a29f9f7221 */ /* 0x000fc80000010000 */
[C---:B------:R-:W-:Y:S06]  /*a520*/  HMMA.16816.F32 R52, R8.reuse, R28, R52 ;  /* 0x0000001c0834723c */ /* 0x040fec0000001834 */
[C---:B------:R-:W-:Y:S01]  /*a530*/  HMMA.16816.F32 R56, R8.reuse, R30, R56 ;  /* 0x0000001e0838723c */ /* 0x040fe20000001838 */
[----:B------:R-:W-:Y:S05]  /*a540*/  LDSM.16.MT88.4 R28, [R190+0xf800] ;  /* 0x00f80000be1c783b */ /* 0x000fea0000004200 */
[C---:B-1----:R-:W-:Y:S06]  /*a550*/  HMMA.16816.F32 R100, R8.reuse, R20, R100 ;  /* 0x000000140864723c */ /* 0x042fec0000001864 */
[C---:B------:R-:W-:Y:S01]  /*a560*/  HMMA.16816.F32 R104, R8.reuse, R22, R104 ;  /* 0x000000160868723c */ /* 0x040fe20000001868 */
[----:B------:R-:W-:Y:S05]  /*a570*/  LDSM.16.MT88.4 R20, [R189+0xf800] ;  /* 0x00f80000bd14783b */ /* 0x000fea0000004200 */
[C---:B---3--:R-:W-:Y:S06]  /*a580*/  HMMA.16816.F32 R120, R8.reuse, R12, R120 ;  /* 0x0000000c0878723c */ /* 0x048fec0000001878 */
[C---:B------:R-:W-:Y:S01]  /*a590*/  HMMA.16816.F32 R108, R8.reuse, R14, R108 ;  /* 0x0000000e086c723c */ /* 0x040fe2000000186c */
[----:B------:R-:W-:Y:S05]  /*a5a0*/  LDSM.16.MT88.4 R12, [R192+0x11800] ;  /* 0x01180000c00c783b */ /* 0x000fea0000004200 */
[C---:B------:R-:W-:Y:S06]  /*a5b0*/  HMMA.16816.F32 R116, R8.reuse, R144, R116 ;  /* 0x000000900874723c */ /* 0x040fec0000001874 */
[----:B------:R-:W-:Y:S01]  /*a5c0*/  HMMA.16816.F32 R112, R8, R146, R112 ;  /* 0x000000920870723c */ /* 0x000fe20000001870 */
[----:B------:R-:W1:Y:S01]  /*a5d0*/  LDSM.16.MT88.4 R8, [R190+0x11800] ;  /* 0x01180000be08783b */ /* 0x000e620000004200 */
[----:B------:R-:W-:-:S02]  /*a5e0*/  F2FP.F16.F32.PACK_AB R145, R206, R171 ;  /* 0x000000abce91723e */ /* 0x000fc400000000ff */
[----:B------:R-:W-:Y:S01]  /*a5f0*/  F2FP.F16.F32.PACK_AB R144, R161, R160 ;  /* 0x000000a0a190723e */ /* 0x000fe200000000ff */
[----:B------:R-:W-:Y:S01]  /*a600*/  FADD.FTZ R160, R160, R159 ;  /* 0x0000009fa0a07221 */ /* 0x000fe20000010000 */
[----:B------:R-:W-:Y:S02]  /*a610*/  LOP3.LUT R4, R4, R145, RZ, 0xc0, !PT ;  /* 0x0000009104047212 */ /* 0x000fe400078ec0ff */
[----:B------:R-:W-:Y:S01]  /*a620*/  LOP3.LUT R7, R7, R144, RZ, 0xc0, !PT ;  /* 0x0000009007077212 */ /* 0x000fe200078ec0ff */
[----:B------:R-:W-:-:S06]  /*a630*/  FADD.FTZ R217, R161, R160 ;  /* 0x000000a0a1d97221 */ /* 0x000fcc0000010000 */
[C---:B--2---:R-:W-:Y:S06]  /*a640*/  HMMA.16816.F32 R44, R4.reuse, R24, R44 ;  /* 0x00000018042c723c */ /* 0x044fec000000182c */
[C---:B------:R-:W-:Y:S01]  /*a650*/  HMMA.16816.F32 R48, R4.reuse, R26, R48 ;  /* 0x0000001a0430723c */ /* 0x040fe20000001830 */
[----:B------:R-:W2:Y:S05]  /*a660*/  LDSM.16.MT88.4 R24, [R189+0x11800] ;  /* 0x01180000bd18783b */ /* 0x000eaa0000004200 */
[C---:B----4-:R-:W-:Y:S06]  /*a670*/  HMMA.16816.F32 R84, R4.reuse, R16, R84 ;  /* 0x000000100454723c */ /* 0x050fec0000001854 */
[C---:B------:R-:W-:Y:S01]  /*a680*/  HMMA.16816.F32 R88, R4.reuse, R18, R88 ;  /* 0x000000120458723c */ /* 0x040fe20000001858 */
[----:B------:R-:W3:Y:S05]  /*a690*/  LDSM.16.MT88.4 R16, [R188+0x11800] ;  /* 0x01180000bc10783b */ /* 0x000eea0000004200 */
[C---:B------:R-:W-:Y:S06]  /*a6a0*/  HMMA.16816.F32 R128, R4.reuse, R140, R128 ;  /* 0x0000008c0480723c */ /* 0x040fec0000001880 */
[C---:B-1----:R-:W-:Y:S06]  /*a6b0*/  HMMA.16816.F32 R100, R4.reuse, R8, R100 ;  /* 0x000000080464723c */ /* 0x042fec0000001864 */
        /* <DEDUP_REMOVED lines=11> */
[-C--:B------:R-:W-:Y:S02]  /*a770*/  MOV R132, R148.reuse ;  /* 0x0000009400847202 */ /* 0x080fe40000000f00 */
[----:B------:R-:W-:-:S03]  /*a780*/  @P0 MOV R132, R148 ;  /* 0x0000009400840202 */ /* 0x000fc60000000f00 */
        /* <DEDUP_REMOVED lines=11> */
[C---:B---3--:R-:W-:Y:S06]  /*a840*/  HMMA.16816.F32 R116, R4.reuse, R16, R116 ;  /* 0x000000100474723c */ /* 0x048fec0000001874 */
[----:B------:R-:W-:Y:S01]  /*a850*/  HMMA.16816.F32 R112, R4, R18, R112 ;  /* 0x000000120470723c */ /* 0x000fe20000001870 */
[----:B------:R-:W-:-:S08]  /*a860*/  NOP ;  /* 0x0000000000007918 */ /* 0x000fd00000000000 */
[----:B------:R-:W-:-:S15]  /*a870*/  @P0 BRA `(.L_x_358) ;  /* 0x0000000000040947 */ /* 0x000fde0003800000 */
.L_x_354:
[----:B------:R-:W-:-:S12]  /*a880*/  UIADD3 UR17, UR16, -0x1, URZ ;  /* 0xffffffff10117890 */ /* 0x000fd8000fffe03f */
.L_x_358:
[----:B------:R-:W-:-:S13]  /*a890*/  ISETP.LE.AND P0, PT, RZ, UR17, PT ;  /* 0x00000011ff007c0c */ /* 0x000fda000bf03270 */
[----:B------:R-:W-:Y:S05]  /*a8a0*/  @!P0 BRA `(.L_x_359) ;  /* 0x0000003c00208947 */ /* 0x000fea0003800000 */
[----:B------:R-:W-:Y:S01]  /*a8b0*/  ULDC UR4, c[0x0][0x2d0] ;  /* 0x0000b40000047ab9 */ /* 0x000fe20000000800 */
[----:B------:R-:W-:Y:S01]  /*a8c0*/  IMAD.WIDE.U32 R222, R216, -0x326172a9, RZ ;  /* 0xcd9e8d57d8de7825 */ /* 0x000fe200078e00ff */
[----:B------:R-:W-:Y:S01]  /*a8d0*/  ISETP.GE.AND P4, PT, R204, UR4, PT ;  /* 0x00000004cc007c0c */ /* 0x000fe2000bf86270 */
[----:B------:R-:W-:Y:S01]  /*a8e0*/  ULDC UR5, c[0x0][0x2d0] ;  /* 0x0000b40000057ab9 */ /* 0x000fe20000000800 */
[----:B------:R-:W-:Y:S01]  /*a8f0*/  PRMT R216, R2, 0x7054, R2 ;  /* 0x0000705402d87816 */ /* 0x000fe20000000002 */
[----:B------:R-:W-:Y:S01]  /*a900*/  IMAD.WIDE.U32 R224, R218, -0x2daee0ad, RZ ;  /* 0xd2511f53dae07825 */ /* 0x000fe200078e00ff */
[----:B------:R-:W-:Y:S01]  /*a910*/  LOP3.LUT R219, R223, R219, RZ, 0x3c, !PT ;  /* 0x000000dbdfdb7212 */ /* 0x000fe200078e3cff */
[----:B------:R-:W-:Y:S01]  /*a920*/  ULDC UR4, c[0x0][0x2ec] ;  /* 0x0000bb0000047ab9 */ /* 0x000fe20000000800 */
[----:B------:R-:W-:Y:S01]  /*a930*/  MOV R0, R3 ;  /* 0x0000000300007202 */ /* 0x000fe20000000f00 */
[----:B------:R-:W-:Y:S01]  /*a940*/  ULDC.64 UR6, c[0x0][0x248] ;  /* 0x0000920000067ab9 */ /* 0x000fe20000000a00 */
[----:B------:R-:W-:Y:S01]  /*a950*/  MOV R133, R132 ;  /* 0x0000008400857202 */ /* 0x000fe20000000f00 */
[----:B------:R-:W-:Y:S01]  /*a960*/  IMAD.WIDE.U32 R218, R219, -0x2daee0ad, RZ ;  /* 0xd2511f53dbda7825 */ /* 0x000fe200078e00ff */
[----:B------:R-:W-:-:S03]  /*a970*/  MOV R227, R229 ;  /* 0x000000e500e37202 */ /* 0x000fc60000000f00 */
[----:B------:R-:W1:Y:S08]  /*a980*/  @!P4 LDC.64 R206, c[0x0][0x220] ;  /* 0x00008800ffcecb82 */ /* 0x000e700000000a00 */
[----:B------:R-:W2:Y:S08]  /*a990*/  @!P4 LDC.64 R204, c[0x0][0x220] ;  /* 0x00008800ffcccb82 */ /* 0x000eb00000000a00 */
[----:B------:R-:W3:Y:S08]  /*a9a0*/  @!P4 LDC.64 R202, c[0x0][0x220] ;  /* 0x00008800ffcacb82 */ /* 0x000ef00000000a00 */
[----:B------:R-:W4:Y:S01]  /*a9b0*/  @!P4 LDC.64 R200, c[0x0][0x220] ;  /* 0x00008800ffc8cb82 */ /* 0x000f220000000a00 */
[----:B------:R-:W-:Y:S05]  /*a9c0*/  BRA `(.L_x_360) ;  /* 0x0000000400cc7947 */ /* 0x000fea0003800000 */
.L_x_362:
        /* <DEDUP_REMOVED lines=12> */
[----:B------:R-:W-:Y:S04]  /*aa90*/  LEA R149, P0, R149, R210, 0x6 ;  /* 0x000000d295957211 */ /* 0x000fe800078030ff */
[----:B------:R-:W-:Y:S01]  /*aaa0*/  IMAD.U32 R145, RZ, RZ, UR8 ;  /* 0x00000008ff917e24 */ /* 0x000fe2000f8e00ff */
[----:B------:R-:W5:Y:S01]  /*aab0*/  @!P4 LDC.64 R136, c[0x0][0x218] ;  /* 0x00008600ff88cb82 */ /* 0x000f620000000a00 */
[C---:B------:R-:W-:Y:S03]  /*aac0*/  IADD3 R2, P6, R149.reuse, UR25, RZ ;  /* 0x0000001995027c10 */ /* 0x040fe6000ffde0ff */
[----:B------:R-:W-:Y:S04]  /*aad0*/  LEA.HI.X R148, R148, R213, R145, 0x6, P0 ;  /* 0x000000d594947211 */ /* 0x000fe800000f3491 */
[----:B------:R-:W1:Y:S08]  /*aae0*/  @!P3 LDC.64 R134, c[0x0][0x218] ;  /* 0x00008600ff86bb82 */ /* 0x000e700000000a00 */
[----:B------:R-:W1:Y:S08]  /*aaf0*/  @!P2 LDC.64 R146, c[0x0][0x218] ;  /* 0x00008600ff92ab82 */ /* 0x000e700000000a00 */
[----:B------:R-:W1:Y:S01]  /*ab00*/  @!P4 LDC.64 R144, c[0x0][0x218] ;  /* 0x00008600ff90cb82 */ /* 0x000e620000000a00 */
[C---:B--2---:R-:W-:Y:S02]  /*ab10*/  @!P4 LEA R158, P1, R149.reuse, R142, 0x1 ;  /* 0x0000008e959ec211 */ /* 0x044fe400078208ff */
[C---:B---3--:R-:W-:Y:S02]  /*ab20*/  @!P3 LEA R156, P0, R149.reuse, R140, 0x1 ;  /* 0x0000008c959cb211 */ /* 0x048fe400078008ff */
[C-C-:B------:R-:W-:Y:S02]  /*ab30*/  @!P4 LEA.HI.X R159, R149.reuse, R143, R148.reuse, 0x1, P1 ;  /* 0x0000008f959fc211 */ /* 0x140fe400008f0c94 */
[C-C-:B------:R-:W-:Y:S01]  /*ab40*/  @!P3 LEA.HI.X R157, R149.reuse, R141, R148.reuse, 0x1, P0 ;  /* 0x0000008d959db211 */ /* 0x140fe200000f0c94 */
[----:B------:R-:W2:Y:S01]  /*ab50*/  @!P3 LDC.64 R142, c[0x0][0x218] ;  /* 0x00008600ff8ebb82 */ /* 0x000ea20000000a00 */
[C---:B----4-:R-:W-:Y:S01]  /*ab60*/  @!P2 LEA R154, P0, R149.reuse, R138, 0x1 ;  /* 0x0000008a959aa211 */ /* 0x050fe200078008ff */
[----:B------:R-:W-:Y:S01]  /*ab70*/  @!PT LDS RZ, [RZ] ;  /* 0x00000000fffff984 */ /* 0x000fe20000000800 */
[----:B------:R-:W-:Y:S01]  /*ab80*/  @!PT LDS RZ, [RZ] ;  /* 0x00000000fffff984 */ /* 0x000fe20000000800 */
[----:B------:R-:W-:Y:S01]  /*ab90*/  @!PT LDS RZ, [RZ] ;  /* 0x00000000fffff984 */ /* 0x000fe20000000800 */
[----:B------:R3:W-:Y:S01]  /*aba0*/  @!P4 LDGSTS.E.BYPASS.LTC128B.128 [R199+0x6000], desc[UR20][R158.64] ;  /* 0x060000009ec7cfae */ /* 0x0007e2000b901d54 */
[C---:B-----5:R-:W-:Y:S02]  /*abb0*/  @!P4 LEA R150, P1, R2.reuse, R136, 0x1 ;  /* 0x000000880296c211 */ /* 0x060fe400078208ff */
[----:B------:R-:W-:Y:S01]  /*abc0*/  @!P2 LEA.HI.X R155, R149, R139, R148, 0x1, P0 ;  /* 0x0000008b959ba211 */ /* 0x000fe200000f0c94 */
[----:B------:R3:W-:Y:S01]  /*abd0*/  @P3 STS.128 [R199+0x8000], RZ ;  /* 0x008000ffc7003388 */ /* 0x0007e20000000c00 */
[----:B-1----:R-:W-:Y:S01]  /*abe0*/  @!P3 LEA R152, P0, R2, R134, 0x1 ;  /* 0x000000860298b211 */ /* 0x002fe200078008ff */
[----:B------:R-:W1:Y:S01]  /*abf0*/  @!P2 LDC.64 R140, c[0x0][0x218] ;  /* 0x00008600ff8cab82 */ /* 0x000e620000000a00 */
[----:B------:R-:W-:Y:S01]  /*ac00*/  IADD3.X R148, R148, UR24, RZ, P6, !PT ;  /* 0x0000001894947c10 */ /* 0x000fe2000b7fe4ff */
[----:B------:R-:W-:Y:S01]  /*ac10*/  @!PT LDS RZ, [RZ] ;  /* 0x00000000fffff984 */ /* 0x000fe20000000800 */
[----:B------:R-:W-:Y:S01]  /*ac20*/  @!PT LDS RZ, [RZ] ;  /* 0x00000000fffff984 */ /* 0x000fe20000000800 */
[----:B------:R-:W-:Y:S01]  /*ac30*/  @!PT LDS RZ, [RZ] ;  /* 0x00000000fffff984 */ /* 0x000fe20000000800 */
[----:B------:R3:W-:Y:S03]  /*ac40*/  @!P3 LDGSTS.E.BYPASS.LTC128B.128 [R199+0x8000], desc[UR20][R156.64+0x80] ;  /* 0x080000809cc7bfae */ /* 0x0007e6000b901d54 */
[C-C-:B------:R-:W-:Y:S01]  /*ac50*/  @!P4 LEA.HI.X R151, R2.reuse, R137, R148.reuse, 0x1, P1 ;  /* 0x000000890297c211 */ /* 0x140fe200008f0c94 */
[----:B------:R3:W-:Y:S01]  /*ac60*/  @P2 STS.128 [R199+0xa000], RZ ;  /* 0x00a000ffc7002388 */ /* 0x0007e20000000c00 */
[C-C-:B------:R-:W-:Y:S01]  /*ac70*/  @!P3 LEA.HI.X R153, R2.reuse, R135, R148.reuse, 0x1, P0 ;  /* 0x000000870299b211 */ /* 0x140fe200000f0c94 */
[----:B------:R-:W4:Y:S01]  /*ac80*/  @!P4 LDC.64 R138, c[0x0][0x218] ;  /* 0x00008600ff8acb82 */ /* 0x000f220000000a00 */
[C---:B------:R-:W-:Y:S01]  /*ac90*/  @!P2 LEA R146, P0, R2.reuse, R146, 0x1 ;  /* 0x000000920292a211 */ /* 0x040fe200078008ff */
[----:B------:R-:W-:Y:S01]  /*aca0*/  @!PT LDS RZ, [RZ] ;  /* 0x00000000fffff984 */ /* 0x000fe20000000800 */
[----:B------:R-:W-:Y:S01]  /*acb0*/  @!PT LDS RZ, [RZ] ;  /* 0x00000000fffff984 */ /* 0x000fe20000000800 */
[----:B------:R-:W-:Y:S01]  /*acc0*/  @!PT LDS RZ, [RZ] ;  /* 0x00000000fffff984 */ /* 0x000fe20000000800 */
[----:B------:R3:W-:Y:S01]  /*acd0*/  @!P2 LDGSTS.E.BYPASS.LTC128B.128 [R199+0xa000], desc[UR20][R154.64+0x100] ;  /* 0x0a0001009ac7afae */ /* 0x0007e2000b901d54 */
[C---:B------:R-:W-:Y:S02]  /*ace0*/  IADD3 R149, P1, R2.reuse, UR25, RZ ;  /* 0x0000001902957c10 */ /* 0x040fe4000ff3e0ff */
[----:B------:R-:W-:Y:S01]  /*acf0*/  @!P2 LEA.HI.X R147, R2, R147, R148, 0x1, P0 ;  /* 0x000000930293a211 */ /* 0x000fe200000f0c94 */
[----:B------:R3:W-:Y:S01]  /*ad00*/  @P4 STS.128 [R199+0x6800], RZ ;  /* 0x006800ffc7004388 */ /* 0x0007e20000000c00 */
[C---:B------:R-:W-:Y:S01]  /*ad10*/  @!P4 LEA R144, P0, R149.reuse, R144, 0x1 ;  /* 0x000000909590c211 */ /* 0x040fe200078008ff */
[----:B------:R-:W5:Y:S01]  /*ad20*/  @!P3 LDC.64 R136, c[0x0][0x218] ;  /* 0x00008600ff88bb82 */ /* 0x000f620000000a00 */
[C---:B--2---:R-:W-:Y:S01]  /*ad30*/  @!P3 LEA R142, P6, R149.reuse, R142, 0x1 ;  /* 0x0000008e958eb211 */ /* 0x044fe200078c08ff */
[----:B------:R-:W-:Y:S01]  /*ad40*/  @!PT LDS RZ, [RZ] ;  /* 0x00000000fffff984 */ /* 0x000fe20000000800 */
[----:B------:R-:W-:Y:S01]  /*ad50*/  @!PT LDS RZ, [RZ] ;  /* 0x00000000fffff984 */ /* 0x000fe20000000800 */
[----:B------:R-:W-:Y:S01]  /*ad60*/  @!PT LDS RZ, [RZ] ;  /* 0x00000000fffff984 */ /* 0x000fe20000000800 */
[----:B------:R3:W-:Y:S01]  /*ad70*/  @!P4 LDGSTS.E.BYPASS.LTC128B.128 [R199+0x6800], desc[UR20][R150.64] ;  /* 0x0680000096c7cfae */ /* 0x0007e2000b901d54 */
[----:B------:R-:W-:Y:S03]  /*ad80*/  IADD3.X R148, R148, UR24, RZ, P1, !PT ;  /* 0x0000001894947c10 */ /* 0x000fe60008ffe4ff */
[----:B------:R3:W-:Y:S01]  /*ad90*/  @P3 STS.128 [R199+0x8800], RZ ;  /* 0x008800ffc7003388 */ /* 0x0007e20000000c00 */
[C-C-:B------:R-:W-:Y:S01]  /*ada0*/  @!P4 LEA.HI.X R145, R149.reuse, R145, R148.reuse, 0x1, P0 ;  /* 0x000000919591c211 */ /* 0x140fe200000f0c94 */
[----:B------:R-:W2:Y:S01]  /*adb0*/  @!P2 LDC.64 R134, c[0x0][0x218] ;  /* 0x00008600ff86ab82 */ /* 0x000ea20000000a00 */
[C-C-:B------:R-:W-:Y:S01]  /*adc0*/  @!P3 LEA.HI.X R143, R149.reuse, R143, R148.reuse, 0x1, P6 ;  /* 0x0000008f958fb211 */ /* 0x140fe200030f0c94 */
[----:B------:R-:W-:Y:S01]  /*add0*/  @!PT LDS RZ, [RZ] ;  /* 0x00000000fffff984 */ /* 0x000fe20000000800 */
[----:B------:R-:W-:Y:S01]  /*ade0*/  @!PT LDS RZ, [RZ] ;  /* 0x00000000fffff984 */ /* 0x000fe20000000800 */
[----:B------:R-:W-:Y:S01]  /*adf0*/  @!PT LDS RZ, [RZ] ;  /* 0x00000000fffff984 */ /* 0x000fe20000000800 */
[----:B------:R3:W-:Y:S01]  /*ae00*/  @!P3 LDGSTS.E.BYPASS.LTC128B.128 [R199+0x8800], desc[UR20][R152.64+0x80] ;  /* 0x0880008098c7bfae */ /* 0x0007e2000b901d54 */
[C---:B-1----:R-:W-:Y:S02]  /*ae10*/  @!P2 LEA R140, P1, R149.reuse, R140, 0x1 ;  /* 0x0000008c958ca211 */ /* 0x042fe400078208ff */
[C---:B------:R-:W-:Y:S01]  /*ae20*/  IADD3 R2, P0, R149.reuse, UR25, RZ ;  /* 0x0000001995027c10 */ /* 0x040fe2000ff1e0ff */
[----:B------:R3:W-:Y:S01]  /*ae30*/  @P2 STS.128 [R199+0xa800], RZ ;  /* 0x00a800ffc7002388 */ /* 0x0007e20000000c00 */
[----:B------:R-:W-:Y:S02]  /*ae40*/  @!P2 LEA.HI.X R141, R149, R141, R148, 0x1, P1 ;  /* 0x0000008d958da211 */ /* 0x000fe400008f0c94 */
[----:B----4-:R-:W-:Y:S01]  /*ae50*/  @!P4 LEA R138, P6, R2, R138, 0x1 ;  /* 0x0000008a028ac211 */ /* 0x010fe200078c08ff */
[----:B------:R-:W-:Y:S01]  /*ae60*/  @!PT LDS RZ, [RZ] ;  /* 0x00000000fffff984 */ /* 0x000fe20000000800 */
[----:B------:R-:W-:Y:S01]  /*ae70*/  @!PT LDS RZ, [RZ] ;  /* 0x00000000fffff984 */ /* 0x000fe20000000800 */
[----:B------:R-:W-:Y:S01]  /*ae80*/  @!PT LDS RZ, [RZ] ;  /* 0x00000000fffff984 */ /* 0x000fe20000000800 */
[----:B------:R3:W-:Y:S01]  /*ae90*/  @!P2 LDGSTS.E.BYPASS.LTC128B.128 [R199+0xa800], desc[UR20][R146.64+0x100] ;  /* 0x0a80010092c7afae */ /* 0x0007e2000b901d54 */
[----:B------:R-:W-:Y:S03]  /*aea0*/  IADD3.X R148, R148, UR24, RZ, P0, !PT ;  /* 0x0000001894947c10 */ /* 0x000fe600087fe4ff */
[----:B------:R3:W-:Y:S01]  /*aeb0*/  @P4 STS.128 [R199+0x7000], RZ ;  /* 0x007000ffc7004388 */ /* 0x0007e20000000c00 */
[C-C-:B------:R-:W-:Y:S02]  /*aec0*/  @!P4 LEA.HI.X R139, R2.reuse, R139, R148.reuse, 0x1, P6 ;  /* 0x0000008b028bc211 */ /* 0x140fe400030f0c94 */
[C---:B-----5:R-:W-:Y:S01]  /*aed0*/  @!P3 LEA R136, P1, R2.reuse, R136, 0x1 ;  /* 0x000000880288b211 */ /* 0x060fe200078208ff */
[----:B------:R-:W-:Y:S01]  /*aee0*/  @!PT LDS RZ, [RZ] ;  /* 0x00000000fffff984 */ /* 0x000fe20000000800 */
[----:B------:R-:W-:Y:S01]  /*aef0*/  @!PT LDS RZ, [RZ] ;  /* 0x00000000fffff984 */ /* 0x000fe20000000800 */
[----:B------:R-:W-:Y:S01]  /*af00*/  @!PT LDS RZ, [RZ] ;  /* 0x00000000fffff984 */ /* 0x000fe20000000800 */
[----:B------:R3:W-:Y:S03]  /*af10*/  @!P4 LDGSTS.E.BYPASS.LTC128B.128 [R199+0x7000], desc[UR20][R144.64] ;  /* 0x0700000090c7cfae */ /* 0x0007e6000b901d54 */
[C-C-:B------:R-:W-:Y:S01]  /*af20*/  @!P3 LEA.HI.X R137, R2.reuse, R137, R148.reuse, 0x1, P1 ;  /* 0x000000890289b211 */ /* 0x140fe200008f0c94 */
[----:B------:R3:W-:Y:S01]  /*af30*/  @P3 STS.128 [R199+0x9000], RZ ;  /* 0x009000ffc7003388 */ /* 0x0007e20000000c00 */
[C---:B--2---:R-:W-:Y:S03]  /*af40*/  @!P2 LEA R134, P0, R2.reuse, R134, 0x1 ;  /* 0x000000860286a211 */ /* 0x044fe600078008ff */
[----:B------:R-:W-:Y:S01]  /*af50*/  @!PT LDS RZ, [RZ] ;  /* 0x00000000fffff984 */ /* 0x000fe20000000800 */
[----:B------:R-:W-:Y:S01]  /*af60*/  @!PT LDS RZ, [RZ] ;  /* 0x00000000fffff984 */ /* 0x000fe20000000800 */
[----:B------:R-:W-:Y:S01]  /*af70*/  @!PT LDS RZ, [RZ] ;  /* 0x00000000fffff984 */ /* 0x000fe20000000800 */
[----:B------:R3:W-:Y:S01]  /*af80*/  @!P3 LDGSTS.E.BYPASS.LTC128B.128 [R199+0x9000], desc[UR20][R142.64+0x80] ;  /* 0x090000808ec7bfae */ /* 0x0007e2000b901d54 */
[----:B------:R-:W-:Y:S03]  /*af90*/  @!P2 LEA.HI.X R135, R2, R135, R148, 0x1, P0 ;  /* 0x000000870287a211 */ /* 0x000fe600000f0c94 */
        /* <DEDUP_REMOVED lines=22> */
.L_x_360:
        /* <DEDUP_REMOVED lines=10> */
[----:B------:R-:W-:Y:S05]  /*b1a0*/  VIADD R220, R231, UR8 ;  /* 0x00000008e7dc7c36 */ /* 0x000fea0008000000 */
[C-C-:B------:R-:W-:Y:S02]  /*b1b0*/  @!P4 LEA.HI.X R243, R230.reuse, R207, R220.reuse, 0x1, P1 ;  /* 0x000000cfe6f3c211 */ /* 0x140fe400008f0cdc */
[C---:B------:R-:W-:Y:S01]  /*b1c0*/  IADD3 R132, P1, R230.reuse, UR19, RZ ;  /* 0x00000013e6847c10 */ /* 0x040fe2000ff3e0ff */
[----:B------:R-:W-:Y:S01]  /*b1d0*/  @P4 STS.128 [R199+0xc000], RZ ;  /* 0x00c000ffc7004388 */ /* 0x000fe20000000c00 */
[----:B------:R-:W1:Y:S03]  /*b1e0*/  @!P3 LDC.64 R228, c[0x0][0x220] ;  /* 0x00008800ffe4bb82 */ /* 0x000e660000000a00 */
[----:B------:R-:W-:Y:S01]  /*b1f0*/  @!PT LDS RZ, [RZ] ;  /* 0x00000000fffff984 */ /* 0x000fe20000000800 */
[----:B------:R-:W-:Y:S01]  /*b200*/  @!PT LDS RZ, [RZ] ;  /* 0x00000000fffff984 */ /* 0x000fe20000000800 */
[----:B------:R-:W-:Y:S01]  /*b210*/  @!PT LDS RZ, [RZ] ;  /* 0x00000000fffff984 */ /* 0x000fe20000000800 */
[----:B------:R-:W-:Y:S04]  /*b220*/  @!P4 LDGSTS.E.BYPASS.LTC128B.128 [R199+0xc000], desc[UR20][R242.64] ;  /* 0x0c000000f2c7cfae */ /* 0x000fe8000b901d54 */
[----:B------:R-:W-:Y:S01]  /*b230*/  @P3 STS.128 [R199+0xe000], RZ ;  /* 0x00e000ffc7003388 */ /* 0x000fe20000000c00 */
[----:B------:R-:W5:Y:S08]  /*b240*/  @!P2 LDC.64 R134, c[0x0][0x220] ;  /* 0x00008800ff86ab82 */ /* 0x000f700000000a00 */
[----:B------:R-:W3:Y:S08]  /*b250*/  @!P3 LDC.64 R2, c[0x0][0x220] ;  /* 0x00008800ff02bb82 */ /* 0x000ef00000000a00 */
[----:B------:R-:W4:Y:S01]  /*b260*/  @!P2 LDC.64 R232, c[0x0][0x220] ;  /* 0x00008800ffe8ab82 */ /* 0x000f220000000a00 */
[C---:B-1----:R-:W-:Y:S04]  /*b270*/  @!P3 LEA R234, P0, R230.reuse, R228, 0x1 ;  /* 0x000000e4e6eab211 */ /* 0x042fe800078008ff */
[C-C-:B------:R-:W-:Y:S02]  /*b280*/  @!P3 LEA.HI.X R235, R230.reuse, R229, R220.reuse, 0x1, P0 ;  /* 0x000000e5e6ebb211 */ /* 0x140fe400000f0cdc */
[C---:B-----5:R-:W-:Y:S01]  /*b290*/  @!P2 LEA R240, P0, R230.reuse, R134, 0x1 ;  /* 0x00000086e6f0a211 */ /* 0x060fe200078008ff */
[----:B------:R-:W1:Y:S02]  /*b2a0*/  @!P2 LDC.64 R228, c[0x0][0x220] ;  /* 0x00008800ffe4ab82 */ /* 0x000e640000000a00 */
[----:B------:R-:W-:Y:S01]  /*b2b0*/  @!PT LDS RZ, [RZ] ;  /* 0x00000000fffff984 */ /* 0x000fe20000000800 */
[----:B------:R-:W-:Y:S01]  /*b2c0*/  @!PT LDS RZ, [RZ] ;  /* 0x00000000fffff984 */ /* 0x000fe20000000800 */
[----:B------:R-:W-:Y:S01]  /*b2d0*/  @!PT LDS RZ, [RZ] ;  /* 0x00000000fffff984 */ /* 0x000fe20000000800 */
[----:B------:R5:W-:Y:S01]  /*b2e0*/  @!P3 LDGSTS.E.BYPASS.LTC128B.128 [R199+0xe000], desc[UR20][R234.64+0x80] ;  /* 0x0e000080eac7bfae */ /* 0x000be2000b901d54 */
[----:B------:R-:W-:Y:S03]  /*b2f0*/  @!P2 LEA.HI.X R241, R230, R135, R220, 0x1, P0 ;  /* 0x00000087e6f1a211 */ /* 0x000fe600000f0cdc */
[----:B------:R-:W-:Y:S01]  /*b300*/  @P2 STS.128 [R199+0x10000], RZ ;  /* 0x010000ffc7002388 */ /* 0x000fe20000000c00 */
[----:B------:R-:W-:Y:S02]  /*b310*/  IADD3.X R220, R220, UR18, RZ, P1, !PT ;  /* 0x00000012dcdc7c10 */ /* 0x000fe40008ffe4ff */
[C---:B--2---:R-:W-:Y:S01]  /*b320*/  @!P4 LEA R238, P1, R132.reuse, R204, 0x1 ;  /* 0x000000cc84eec211 */ /* 0x044fe200078208ff */
[----:B------:R-:W-:Y:S01]  /*b330*/  @!PT LDS RZ, [RZ] ;  /* 0x00000000fffff984 */ /* 0x000fe20000000800 */
[----:B------:R-:W-:Y:S01]  /*b340*/  @!PT LDS RZ, [RZ] ;  /* 0x00000000fffff984 */ /* 0x000fe20000000800 */
[----:B------:R-:W-:Y:S01]  /*b350*/  @!PT LDS RZ, [RZ] ;  /* 0x00000000fffff984 */ /* 0x000fe20000000800 */
[----:B------:R2:W-:Y:S01]  /*b360*/  @!P2 LDGSTS.E.BYPASS.LTC128B.128 [R199+0x10000], desc[UR20][R240.64+0x100] ;  /* 0x10000100f0c7afae */ /* 0x0005e2000b901d54 */
[----:B------:R-:W2:Y:S01]  /*b370*/  @!P3 LDC.64 R230, c[0x0][0x220] ;  /* 0x00008800ffe6bb82 */ /* 0x000ea20000000a00 */
[C---:B---3--:R-:W-:Y:S02]  /*b380*/  @!P3 LEA R236, P0, R132.reuse, R2, 0x1 ;  /* 0x0000000284ecb211 */ /* 0x048fe400078008ff */
[C-C-:B------:R-:W-:Y:S01]  /*b390*/  @!P4 LEA.HI.X R239, R132.reuse, R205, R220.reuse, 0x1, P1 ;  /* 0x000000cd84efc211 */ /* 0x140fe200008f0cdc */
[----:B------:R-:W-:Y:S01]  /*b3a0*/  @P4 STS.128 [R199+0xc800], RZ ;  /* 0x00c800ffc7004388 */ /* 0x000fe20000000c00 */
[C-C-:B------:R-:W-:Y:S02]  /*b3b0*/  @!P3 LEA.HI.X R237, R132.reuse, R3, R220.reuse, 0x1, P0 ;  /* 0x0000000384edb211 */ /* 0x140fe400000f0cdc */
[C---:B----4-:R-:W-:Y:S01]  /*b3c0*/  @!P2 LEA R232, P0, R132.reuse, R232, 0x1 ;  /* 0x000000e884e8a211 */ /* 0x050fe200078008ff */
[----:B------:R-:W-:Y:S01]  /*b3d0*/  @!PT LDS RZ, [RZ] ;  /* 0x00000000fffff984 */ /* 0x000fe20000000800 */
[----:B------:R-:W-:Y:S01]  /*b3e0*/  @!PT LDS RZ, [RZ] ;  /* 0x00000000fffff984 */ /* 0x000fe20000000800 */
[----:B------:R-:W-:Y:S01]  /*b3f0*/  @!PT LDS RZ, [RZ] ;  /* 0x00000000fffff984 */ /* 0x000fe20000000800 */
[----:B------:R-:W-:Y:S01]  /*b400*/  @!P4 LDGSTS.E.BYPASS.LTC128B.128 [R199+0xc800], desc[UR20][R238.64] ;  /* 0x0c800000eec7cfae */ /* 0x000fe2000b901d54 */
[----:B------:R-:W3:Y:S02]  /*b410*/  @!P3 LDC.64 R134, c[0x0][0x220] ;  /* 0x00008800ff86bb82 */ /* 0x000ee40000000a00 */
[C---:B------:R-:W-:Y:S01]  /*b420*/  @!P2 LEA.HI.X R233, R132.reuse, R233, R220, 0x1, P0 ;  /* 0x000000e984e9a211 */ /* 0x040fe200000f0cdc */
[----:B------:R-:W-:Y:S04]  /*b430*/  @P3 STS.128 [R199+0xe800], RZ ;  /* 0x00e800ffc7003388 */ /* 0x000fe80000000c00 */
[----:B------:R-:W-:Y:S01]  /*b440*/  @!PT LDS RZ, [RZ] ;  /* 0x00000000fffff984 */ /* 0x000fe20000000800 */
[----:B------:R-:W-:Y:S01]  /*b450*/  @!PT LDS RZ, [RZ] ;  /* 0x00000000fffff984 */ /* 0x000fe20000000800 */
[----:B------:R-:W-:Y:S01]  /*b460*/  @!PT LDS RZ, [RZ] ;  /* 0x00000000fffff984 */ /* 0x000fe20000000800 */
[----:B------:R-:W-:Y:S01]  /*b470*/  @!P3 LDGSTS.E.BYPASS.LTC128B.128 [R199+0xe800], desc[UR20][R236.64+0x80] ;  /* 0x0e800080ecc7bfae */ /* 0x000fe2000b901d54 */
[----:B------:R-:W4:Y:S01]  /*b480*/  @!P2 LDC.64 R2, c[0x0][0x220] ;  /* 0x00008800ff02ab82 */ /* 0x000f220000000a00 */
[----:B-----5:R-:W-:Y:S02]  /*b490*/  IADD3 R234, P1, R132, UR19, RZ ;  /* 0x0000001384ea7c10 */ /* 0x020fe4000ff3e0ff */
[----:B------:R-:W-:Y:S02]  /*b4a0*/  @P2 STS.128 [R199+0x10800], RZ ;  /* 0x010800ffc7002388 */ /* 0x000fe40000000c00 */
[----:B------:R-:W-:Y:S02]  /*b4b0*/  IADD3.X R220, R220, UR18, RZ, P1, !PT ;  /* 0x00000012dcdc7c10 */ /* 0x000fe40008ffe4ff */
[----:B------:R-:W-:Y:S01]  /*b4c0*/  @!PT LDS RZ, [RZ] ;  /* 0x00000000fffff984 */ /* 0x000fe20000000800 */
[----:B------:R-:W-:Y:S01]  /*b4d0*/  @!PT LDS RZ, [RZ] ;  /* 0x00000000fffff984 */ /* 0x000fe20000000800 */
[----:B------:R-:W-:Y:S01]  /*b4e0*/  @!PT LDS RZ, [RZ] ;  /* 0x00000000fffff984 */ /* 0x000fe20000000800 */
[----:B------:R-:W-:Y:S01]  /*b4f0*/  @!P2 LDGSTS.E.BYPASS.LTC128B.128 [R199+0x10800], desc[UR20][R232.64+0x100] ;  /* 0x10800100e8c7afae */ /* 0x000fe2000b901d54 */
[C---:B--2---:R-:W-:Y:S02]  /*b500*/  @!P3 LEA R230, P1, R234.reuse, R230, 0x1 ;  /* 0x000000e6eae6b211 */ /* 0x044fe400078208ff */
[C---:B------:R-:W-:Y:S01]  /*b510*/  @!P4 LEA R240, P0, R234.reuse, R202, 0x1 ;  /* 0x000000caeaf0c211 */ /* 0x040fe200078008ff */
[----:B------:R-:W-:Y:S01]  /*b520*/  @P4 STS.128 [R199+0xd000], RZ ;  /* 0x00d000ffc7004388 */ /* 0x000fe20000000c00 */
[C-C-:B------:R-:W-:Y:S02]  /*b530*/  @!P3 LEA.HI.X R231, R234.reuse, R231, R220.reuse, 0x1, P1 ;  /* 0x000000e7eae7b211 */ /* 0x140fe400008f0cdc */
[C-C-:B------:R-:W-:Y:S02]  /*b540*/  @!P4 LEA.HI.X R241, R234.reuse, R203, R220.reuse, 0x1, P0 ;  /* 0x000000cbeaf1c211 */ /* 0x140fe400000f0cdc */
[C---:B-1----:R-:W-:Y:S02]  /*b550*/  @!P2 LEA R228, P0, R234.reuse, R228, 0x1 ;  /* 0x000000e4eae4a211 */ /* 0x042fe400078008ff */
[C---:B------:R-:W-:Y:S01]  /*b560*/  IADD3 R132, P5, R234.reuse, UR19, RZ ;  /* 0x00000013ea847c10 */ /* 0x040fe2000ffbe0ff */
[----:B------:R-:W-:Y:S01]  /*b570*/  @!PT LDS RZ, [RZ] ;  /* 0x00000000fffff984 */ /* 0x000fe20000000800 */
[----:B------:R-:W-:Y:S01]  /*b580*/  @!PT LDS RZ, [RZ] ;  /* 0x00000000fffff984 */ /* 0x000fe20000000800 */
[----:B------:R-:W-:Y:S01]  /*b590*/  @!PT LDS RZ, [RZ] ;  /* 0x00000000fffff984 */ /* 0x000fe20000000800 */
[----:B------:R-:W-:Y:S01]  /*b5a0*/  @!P4 LDGSTS.E.BYPASS.LTC128B.128 [R199+0xd000], desc[UR20][R240.64] ;  /* 0x0d000000f0c7cfae */ /* 0x000fe2000b901d54 */
[----:B------:R-:W-:Y:S02]  /*b5b0*/  @!P2 LEA.HI.X R229, R234, R229, R220, 0x1, P0 ;  /* 0x000000e5eae5a211 */ /* 0x000fe400000f0cdc */
[----:B------:R-:W-:Y:S01]  /*b5c0*/  IADD3.X R220, R220, UR18, RZ, P5, !PT ;  /* 0x00000012dcdc7c10 */ /* 0x000fe2000affe4ff */
[----:B------:R-:W-:Y:S01]  /*b5d0*/  @P3 STS.128 [R199+0xf000], RZ ;  /* 0x00f000ffc7003388 */ /* 0x000fe20000000c00 */
[C---:B------:R-:W-:Y:S02]  /*b5e0*/  @!P4 LEA R234, P5, R132.reuse, R200, 0x1 ;  /* 0x000000c884eac211 */ /* 0x040fe400078a08ff */
[C---:B---3--:R-:W-:Y:S01]  /*b5f0*/  @!P3 LEA R134, P1, R132.reuse, R134, 0x1 ;  /* 0x000000868486b211 */ /* 0x048fe200078208ff */
[----:B------:R-:W-:Y:S01]  /*b600*/  @!PT LDS RZ, [RZ] ;  /* 0x00000000fffff984 */ /* 0x000fe20000000800 */
[----:B------:R-:W-:Y:S01]  /*b610*/  @!PT LDS RZ, [RZ] ;  /* 0x00000000fffff984 */ /* 0x000fe20000000800 */
[----:B------:R-:W-:Y:S01]  /*b620*/  @!PT LDS RZ, [RZ] ;  /* 0x00000000fffff984 */ /* 0x000fe20000000800 */
[----:B------:R-:W-:Y:S01]  /*b630*/  @!P3 LDGSTS.E.BYPASS.LTC128B.128 [R199+0xf000], desc[UR20][R230.64+0x80] ;  /* 0x0f000080e6c7bfae */ /* 0x000fe2000b901d54 */
[C-C-:B------:R-:W-:Y:S02]  /*b640*/  @!P4 LEA.HI.X R235, R132.reuse, R201, R220.reuse, 0x1, P5 ;  /* 0x000000c984ebc211 */ /* 0x140fe400028f0cdc */
[C-C-:B------:R-:W-:Y:S01]  /*b650*/  @!P3 LEA.HI.X R135, R132.reuse, R135, R220.reuse, 0x1, P1 ;  /* 0x000000878487b211 */ /* 0x140fe200008f0cdc */
[----:B------:R-:W-:Y:S01]  /*b660*/  @P2 STS.128 [R199+0x11000], RZ ;  /* 0x011000ffc7002388 */ /* 0x000fe20000000c00 */
[C---:B----4-:R-:W-:Y:S02]  /*b670*/  @!P2 LEA R2, P0, R132.reuse, R2, 0x1 ;  /* 0x000000028402a211 */ /* 0x050fe400078008ff */
[----:B------:R-:W-:Y:S01]  /*b680*/  ISETP.LT.AND P5, PT, RZ, UR17, PT ;  /* 0x00000011ff007c0c */ /* 0x000fe2000bfa1270 */
[----:B------:R-:W-:Y:S01]  /*b690*/  @!PT LDS RZ, [RZ] ;  /* 0x00000000fffff984 */ /* 0x000fe20000000800 */
[----:B------:R-:W-:Y:S01]  /*b6a0*/  @!PT LDS RZ, [RZ] ;  /* 0x00000000fffff984 */ /* 0x000fe20000000800 */
[----:B------:R-:W-:Y:S01]  /*b6b0*/  @!PT LDS RZ, [RZ] ;  /* 0x00000000fffff984 */ /* 0x000fe20000000800 */
[----:B------:R-:W-:Y:S01]  /*b6c0*/  @!P2 LDGSTS.E.BYPASS.LTC128B.128 [R199+0x11000], desc[UR20][R228.64+0x100] ;  /* 0x11000100e4c7afae */ /* 0x000fe2000b901d54 */
[----:B------:R-:W-:Y:S03]  /*b6d0*/  @!P2 LEA.HI.X R3, R132, R3, R220, 0x1, P0 ;  /* 0x000000038403a211 */ /* 0x000fe600000f0cdc */
        /* <DEDUP_REMOVED lines=24> */
[----:B------:R-:W-:Y:S04]  /*b860*/  LDSM.16.M88.4 R168, [R185] ;  /* 0x00000000b9a8783b */ /* 0x000fe80000000200 */
[----:B------:R-:W-:Y:S01]  /*b870*/  LDSM.16.M88.4 R172, [R191+0x6800] ;  /* 0x00680000bfac783b */ /* 0x000fe20000000200 */
[C---:B--2---:R-:W-:Y:S06]  /*b880*/  HMMA.16816.F32 R4, R136.reuse, R140, RZ ;  /* 0x0000008c8804723c */ /* 0x044fec00000018ff */
[C---:B------:R-:W-:Y:S01]  /*b890*/  HMMA.16816.F32 R8, R136.reuse, R142, RZ ;  /* 0x0000008e8808723c */ /* 0x040fe200000018ff */
[----:B------:R-:W2:Y:S05]  /*b8a0*/  LDSM.16.M88.4 R140, [R186] ;  /* 0x00000000ba8c783b */ /* 0x000eaa0000000200 */
[C---:B---3--:R-:W-:Y:S06]  /*b8b0*/  HMMA.16816.F32 R12, R136.reuse, R144, RZ ;  /* 0x00000090880c723c */ /* 0x048fec00000018ff */
[C---:B------:R-:W-:Y:S01]  /*b8c0*/  HMMA.16816.F32 R16, R136.reuse, R146, RZ ;  /* 0x000000928810723c */ /* 0x040fe200000018ff */
[----:B------:R-:W-:Y:S05]  /*b8d0*/  LDSM.16.M88.4 R144, [R194] ;  /* 0x00000000c290783b */ /* 0x000fea0000000200 */
[C---:B----4-:R-:W-:Y:S06]  /*b8e0*/  HMMA.16816.F32 R20, R136.reuse, R148, RZ ;  /* 0x000000948814723c */ /* 0x050fec00000018ff */
[C---:B------:R-:W-:Y:S01]  /*b8f0*/  HMMA.16816.F32 R24, R136.reuse, R150, RZ ;  /* 0x000000968818723c */ /* 0x040fe200000018ff */
[----:B------:R-:W3:Y:S05]  /*b900*/  LDSM.16.M88.4 R148, [R191+0x6000] ;  /* 0x00600000bf94783b */ /* 0x000eea0000000200 */
[C---:B-----5:R-:W-:Y:S06]  /*b910*/  HMMA.16816.F32 R28, R136.reuse, R152, RZ ;  /* 0x00000098881c723c */ /* 0x060fec00000018ff */
[----:B------:R-:W-:Y:S01]  /*b920*/  HMMA.16816.F32 R32, R136, R154, RZ ;  /* 0x0000009a8820723c */ /* 0x000fe200000018ff */
[----:B------:R-:W4:Y:S04]  /*b930*/  LDSM.16.M88.4 R136, [R191+0x7000] ;  /* 0x00700000bf88783b */ /* 0x000f280000000200 */
[----:B------:R-:W5:Y:S01]  /*b940*/  LDSM.16.M88.4 R152, [R191+0x7800] ;  /* 0x00780000bf98783b */ /* 0x000f620000000200 */
[C---:B-1----:R-:W-:Y:S06]  /*b950*/  HMMA.16816.F32 R4, R156.reuse, R160, R4 ;  /* 0x000000a09c04723c */ /* 0x042fec0000001804 */
[C---:B------:R-:W-:Y:S01]  /*b960*/  HMMA.16816.F32 R8, R156.reuse, R162, R8 ;  /* 0x000000a29c08723c */ /* 0x040fe20000001808 */
[----:B------:R-:W-:Y:S05]  /*b970*/  LDSM.16.M88.4 R160, [R184] ;  /* 0x00000000b8a0783b */ /* 0x000fea0000000200 */
[C---:B------:R-:W-:Y:S06]  /*b980*/  HMMA.16816.F32 R12, R156.reuse, R164, R12 ;  /* 0x000000a49c0c723c */ /* 0x040fec000000180c */
[C---:B------:R-:W-:Y:S01]  /*b990*/  HMMA.16816.F32 R16, R156.reuse, R166, R16 ;  /* 0x000000a69c10723c */ /* 0x040fe20000001810 */
[----:B------:R-:W-:Y:S05]  /*b9a0*/  LDSM.16.M88.4 R164, [R184+0x800] ;  /* 0x00080000b8a4783b */ /* 0x000fea0000000200 */
[C---:B--2---:R-:W-:Y:S06]  /*b9b0*/  HMMA.16816.F32 R20, R156.reuse, R140, R20 ;  /* 0x0000008c9c14723c */ /* 0x044fec0000001814 */
[C---:B------:R-:W-:Y:S01]  /*b9c0*/  HMMA.16816.F32 R24, R156.reuse, R142, R24 ;  /* 0x0000008e9c18723c */ /* 0x040fe20000001818 */
[----:B------:R-:W1:Y:S05]  /*b9d0*/  LDSM.16.M88.4 R140, [R193] ;  /* 0x00000000c18c783b */ /* 0x000e6a0000000200 */
[C---:B------:R-:W-:Y:S06]  /*b9e0*/  HMMA.16816.F32 R28, R156.reuse, R168, R28 ;  /* 0x000000a89c1c723c */ /* 0x040fec000000181c */
        /* <DEDUP_REMOVED lines=18> */
[----:B------:R-:W-:Y:S05]  /*bb10*/  LDSM.16.M88.4 R160, [R196+0x2000] ;  /* 0x00200000c4a0783b */ /* 0x000fea0000000200 */
[C---:B------:R-:W-:Y:S06]  /*bb20*/  HMMA.16816.F32 R12, R140.reuse, R164, R12 ;  /* 0x000000a48c0c723c */ /* 0x040fec000000180c */
[C---:B------:R-:W-:Y:S01]  /*bb30*/  HMMA.16816.F32 R16, R140.reuse, R166, R16 ;  /* 0x000000a68c10723c */ /* 0x040fe20000001810 */
[----:B------:R-:W1:Y:S05]  /*bb40*/  LDSM.16.M88.4 R164, [R183] ;  /* 0x00000000b7a4783b */ /* 0x000e6a0000000200 */
[C---:B--2---:R-:W-:Y:S06]  /*bb50*/  HMMA.16816.F32 R20, R140.reuse, R156, R20 ;  /* 0x0000009c8c14723c */ /* 0x044fec0000001814 */
[C---:B------:R-:W-:Y:S01]  /*bb60*/  HMMA.16816.F32 R24, R140.reuse, R158, R24 ;  /* 0x0000009e8c18723c */ /* 0x040fe20000001818 */
[----:B------:R-:W2:Y:S05]  /*bb70*/  LDSM.16.M88.4 R156, [R182] ;  /* 0x00000000b69c783b */ /* 0x000eaa0000000200 */
[C---:B---3--:R-:W-:Y:S06]  /*bb80*/  HMMA.16816.F32 R28, R140.reuse, R148, R28 ;  /* 0x000000948c1c723c */ /* 0x048fec000000181c */
[----:B------:R-:W-:Y:S01]  /*bb90*/  HMMA.16816.F32 R32, R140, R150, R32 ;  /* 0x000000968c20723c */ /* 0x000fe20000001820 */
[----:B------:R-:W3:Y:S04]  /*bba0*/  LDSM.16.M88.4 R140, [R181] ;  /* 0x00000000b58c783b */ /* 0x000ee80000000200 */
[----:B------:R-:W-:Y:S01]  /*bbb0*/  LDSM.16.M88.4 R148, [R194+0x2000] ;  /* 0x00200000c294783b */ /* 0x000fe20000000200 */
[C---:B------:R-:W-:Y:S06]  /*bbc0*/  HMMA.16816.F32 R4, R168.reuse, R172, R4 ;  /* 0x000000aca804723c */ /* 0x040fec0000001804 */
[C---:B------:R-:W-:Y:S01]  /*bbd0*/  HMMA.16816.F32 R8, R168.reuse, R174, R8 ;  /* 0x000000aea808723c */ /* 0x040fe20000001808 */
[----:B------:R-:W-:Y:S05]  /*bbe0*/  LDSM.16.M88.4 R172, [R191+0x8000] ;  /* 0x00800000bfac783b */ /* 0x000fea0000000200 */
[C---:B----4-:R-:W-:Y:S06]  /*bbf0*/  HMMA.16816.F32 R12, R168.reuse, R136, R12 ;  /* 0x00000088a80c723c */ /* 0x050fec000000180c */
[C---:B------:R-:W-:Y:S01]  /*bc00*/  HMMA.16816.F32 R16, R168.reuse, R138, R16 ;  /* 0x0000008aa810723c */ /* 0x040fe20000001810 */
[----:B------:R-:W4:Y:S05]  /*bc10*/  LDSM.16.M88.4 R136, [R180] ;  /* 0x00000000b488783b */ /* 0x000f2a0000000200 */
[C---:B-----5:R-:W-:Y:S06]  /*bc20*/  HMMA.16816.F32 R20, R168.reuse, R144, R20 ;  /* 0x00000090a814723c */ /* 0x060fec0000001814 */
[C---:B------:R-:W-:Y:S01]  /*bc30*/  HMMA.16816.F32 R24, R168.reuse, R146, R24 ;  /* 0x00000092a818723c */ /* 0x040fe20000001818 */
[----:B------:R-:W5:Y:S05]  /*bc40*/  LDSM.16.M88.4 R144, [R191+0x8800] ;  /* 0x00880000bf90783b */ /* 0x000f6a0000000200 */
        /* <DEDUP_REMOVED lines=9> */
[----:B------:R-:W1:Y:S05]  /*bce0*/  LDSM.16.M88.4 R156, [R191+0x9800] ;  /* 0x00980000bf9c783b */ /* 0x000e6a0000000200 */
[C---:B---3--:R-:W-:Y:S06]  /*bcf0*/  HMMA.16816.F32 R20, R160.reuse, R140, R20 ;  /* 0x0000008ca014723c */ /* 0x048fec0000001814 */
[C---:B------:R-:W-:Y:S01]  /*bd00*/  HMMA.16816.F32 R24, R160.reuse, R142, R24 ;  /* 0x0000008ea018723c */ /* 0x040fe20000001818 */
[----:B------:R-:W2:Y:S05]  /*bd10*/  LDSM.16.M88.4 R140, [R184+0x2800] ;  /* 0x00280000b88c783b */ /* 0x000eaa0000000200 */
[C---:B----4-:R-:W-:Y:S06]  /*bd20*/  HMMA.16816.F32 R28, R160.reuse, R136, R28 ;  /* 0x00000088a01c723c */ /* 0x050fec000000181c */
[----:B------:R-:W-:Y:S01]  /*bd30*/  HMMA.16816.F32 R32, R160, R138, R32 ;  /* 0x0000008aa020723c */ /* 0x000fe20000001820 */
[----:B------:R-:W3:Y:S04]  /*bd40*/  LDSM.16.M88.4 R136, [R184+0x3000] ;  /* 0x00300000b888783b */ /* 0x000ee80000000200 */
[----:B------:R-:W-:Y:S01]  /*bd50*/  LDSM.16.M88.4 R160, [R198+0x4000] ;  /* 0x00400000c6a0783b */ /* 0x000fe20000000200 */
[C---:B------:R-:W-:Y:S06]  /*bd60*/  HMMA.16816.F32 R4, R148.reuse, R172, R4 ;  /* 0x000000ac9404723c */ /* 0x040fec0000001804 */
[C---:B------:R-:W-:Y:S01]  /*bd70*/  HMMA.16816.F32 R8, R148.reuse, R174, R8 ;  /* 0x000000ae9408723c */ /* 0x040fe20000001808 */
[----:B------:R-:W-:Y:S05]  /*bd80*/  LDSM.16.M88.4 R172, [R197+0xa000] ;  /* 0x00a00000c5ac783b */ /* 0x000fea0000000200 */
[C---:B-----5:R-:W-:Y:S06]  /*bd90*/  HMMA.16816.F32 R12, R148.reuse, R144, R12 ;  /* 0x00000090940c723c */ /* 0x060fec000000180c */
[C---:B------:R-:W-:Y:S01]  /*bda0*/  HMMA.16816.F32 R16, R148.reuse, R146, R16 ;  /* 0x000000929410723c */ /* 0x040fe20000001810 */
[----:B------:R-:W4:Y:S05]  /*bdb0*/  LDSM.16.M88.4 R144, [R184+0x3800] ;  /* 0x00380000b890783b */ /* 0x000f2a0000000200 */
[C---:B------:R-:W-:Y:S06]  /*bdc0*/  HMMA.16816.F32 R20, R148.reuse, R152, R20 ;  /* 0x000000989414723c */ /* 0x040fec0000001814 */
[C---:B------:R-:W-:Y:S01]  /*bdd0*/  HMMA.16816.F32 R24, R148.reuse, R154, R24 ;  /* 0x0000009a9418723c */ /* 0x040fe20000001818 */
[----:B------:R-:W5:Y:S05]  /*bde0*/  LDSM.16.M88.4 R152, [R197+0xa800] ;  /* 0x00a80000c598783b */ /* 0x000f6a0000000200 */
[C---:B-1----:R-:W-:Y:S06]  /*bdf0*/  HMMA.16816.F32 R28, R148.reuse, R156, R28 ;  /* 0x0000009c941c723c */ /* 0x042fec000000181c */
[----:B------:R-:W-:Y:S01]  /*be00*/  HMMA.16816.F32 R32, R148, R158, R32 ;  /* 0x0000009e9420723c */ /* 0x000fe20000001820 */
[----:B------:R-:W1:Y:S04]  /*be10*/  LDSM.16.M88.4 R148, [R197+0xb000] ;  /* 0x00b00000c594783b */ /* 0x000e680000000200 */
[----:B------:R-:W-:Y:S01]  /*be20*/  LDSM.16.M88.4 R156, [R196+0x4000] ;  /* 0x00400000c49c783b */ /* 0x000fe20000000200 */
[C---:B------:R-:W-:Y:S06]  /*be30*/  HMMA.16816.F32 R4, R164.reuse, R168, R4 ;  /* 0x000000a8a404723c */ /* 0x040fec0000001804 */
[C---:B------:R-:W-:Y:S01]  /*be40*/  HMMA.16816.F32 R8, R164.reuse, R170, R8 ;  /* 0x000000aaa408723c */ /* 0x040fe20000001808 */
[----:B------:R-:W-:Y:S05]  /*be50*/  LDSM.16.M88.4 R168, [R179] ;  /* 0x00000000b3a8783b */ /* 0x000fea0000000200 */
[C---:B--2---:R-:W-:Y:S06]  /*be60*/  HMMA.16816.F32 R12, R164.reuse, R140, R12 ;  /* 0x0000008ca40c723c */ /* 0x044fec000000180c */
[C---:B------:R-:W-:Y:S01]  /*be70*/  HMMA.16816.F32 R16, R164.reuse, R142, R16 ;  /* 0x0000008ea410723c */ /* 0x040fe20000001810 */
[----:B------:R-:W2:Y:S05]  /*be80*/  LDSM.16.M88.4 R140, [R197+0xb800] ;  /* 0x00b80000c58c783b */ /* 0x000eaa0000000200 */
[C---:B---3--:R-:W-:Y:S06]  /*be90*/  HMMA.16816.F32 R20, R164.reuse, R136, R20 ;  /* 0x00000088a414723c */ /* 0x048fec0000001814 */
[C---:B------:R-:W-:Y:S01]  /*bea0*/  HMMA.16816.F32 R24, R164.reuse, R138, R24 ;  /* 0x0000008aa418723c */ /* 0x040fe20000001818 */
[----:B------:R-:W3:Y:S05]  /*beb0*/  LDSM.16.M88.4 R136, [R178] ;  /* 0x00000000b288783b */ /* 0x000eea0000000200 */
[C---:B----4-:R-:W-:Y:S06]  /*bec0*/  HMMA.16816.F32 R28, R164.reuse, R144, R28 ;  /* 0x00000090a41c723c */ /* 0x050fec000000181c */
[----:B------:R-:W-:Y:S01]  /*bed0*/  HMMA.16816.F32 R32, R164, R146, R32 ;  /* 0x00000092a420723c */ /* 0x000fe20000001820 */
[----:B------:R-:W4:Y:S04]  /*bee0*/  LDSM.16.M88.4 R144, [R177] ;  /* 0x00000000b190783b */ /* 0x000f280000000200 */
[----:B------:R-:W-:Y:S01]  /*bef0*/  LDSM.16.M88.4 R164, [R194+0x4000] ;  /* 0x00400000c2a4783b */ /* 0x000fe20000000200 */
[C---:B------:R-:W-:Y:S06]  /*bf00*/  HMMA.16816.F32 R4, R160.reuse, R172, R4 ;  /* 0x000000aca004723c */ /* 0x040fec0000001804 */
[C---:B------:R-:W-:Y:S01]  /*bf10*/  HMMA.16816.F32 R8, R160.reuse, R174, R8 ;  /* 0x000000aea008723c */ /* 0x040fe20000001808 */
[----:B------:R-:W-:Y:S05]  /*bf20*/  LDSM.16.M88.4 R172, [R191+0xa000] ;  /* 0x00a00000bfac783b */ /* 0x000fea0000000200 */
[C---:B-----5:R-:W-:Y:S06]  /*bf30*/  HMMA.16816.F32 R12, R160.reuse, R152, R12 ;  /* 0x00000098a00c723c */ /* 0x060fec000000180c */
[C---:B------:R-:W-:Y:S01]  /*bf40*/  HMMA.16816.F32 R16, R160.reuse, R154, R16 ;  /* 0x0000009aa010723c */ /* 0x040fe20000001810 */
[----:B------:R-:W5:Y:S05]  /*bf50*/  LDSM.16.M88.4 R152, [R176] ;  /* 0x00000000b098783b */ /* 0x000f6a0000000200 */
[C---:B-1----:R-:W-:Y:S06]  /*bf60*/  HMMA.16816.F32 R20, R160.reuse, R148, R20 ;  /* 0x00000094a014723c */ /* 0x042fec0000001814 */
[C---:B------:R-:W-:Y:S01]  /*bf70*/  HMMA.16816.F32 R24, R160.reuse, R150, R24 ;  /* 0x00000096a018723c */ /* 0x040fe20000001818 */
[----:B------:R-:W-:Y:S05]  /*bf80*/  LDSM.16.M88.4 R148, [R191+0xb000] ;  /* 0x00b00000bf94783b */ /* 0x000fea0000000200 */
[C---:B--2---:R-:W-:Y:S06]  /*bf90*/  HMMA.16816.F32 R28, R160.reuse, R140, R28 ;  /* 0x0000008ca01c723c */ /* 0x044fec000000181c */
[----:B------:R-:W-:Y:S01]  /*bfa0*/  HMMA.16816.F32 R32, R160, R142, R32 ;  /* 0x0000008ea020723c */ /* 0x000fe20000001820 */
[----:B------:R-:W1:Y:S04]  /*bfb0*/  LDSM.16.M88.4 R140, [R191+0xa800] ;  /* 0x00a80000bf8c783b */ /* 0x000e680000000200 */
[----:B------:R-:W-:Y:S01]  /*bfc0*/  LDSM.16.M88.4 R160, [R193+0x4000] ;  /* 0x00400000c1a0783b */ /* 0x000fe20000000200 */
[C---:B------:R-:W-:Y:S06]  /*bfd0*/  HMMA.16816.F32 R4, R156.reuse, R168, R4 ;  /* 0x000000a89c04723c */ /* 0x040fec0000001804 */
[C---:B------:R-:W-:Y:S01]  /*bfe0*/  HMMA.16816.F32 R8, R156.reuse, R170, R8 ;  /* 0x000000aa9c08723c */ /* 0x040fe20000001808 */
[----:B------:R-:W-:Y:S05]  /*bff0*/  LDSM.16.M88.4 R168, [R184+0x4000] ;  /* 0x00400000b8a8783b */ /* 0x000fea0000000200 */
[C---:B---3--:R-:W-:Y:S06]  /*c000*/  HMMA.16816.F32 R12, R156.reuse, R136, R12 ;  /* 0x000000889c0c723c */ /* 0x048fec000000180c */
[C---:B------:R-:W-:Y:S01]  /*c010*/  HMMA.16816.F32 R16, R156.reuse, R138, R16 ;  /* 0x0000008a9c10723c */ /* 0x040fe20000001810 */
[----:B------:R-:W2:Y:S05]  /*c020*/  LDSM.16.M88.4 R136, [R191+0xb800] ;  /* 0x00b80000bf88783b */ /* 0x000eaa0000000200 */
[C---:B----4-:R-:W-:Y:S06]  /*c030*/  HMMA.16816.F32 R20, R156.reuse, R144, R20 ;  /* 0x000000909c14723c */ /* 0x050fec0000001814 */
[C---:B------:R-:W-:Y:S01]  /*c040*/  HMMA.16816.F32 R24, R156.reuse, R146, R24 ;  /* 0x000000929c18723c */ /* 0x040fe20000001818 */
[----:B------:R-:W3:Y:S05]  /*c050*/  LDSM.16.M88.4 R144, [R184+0x4800] ;  /* 0x00480000b890783b */ /* 0x000eea0000000200 */
[C---:B-----5:R-:W-:Y:S06]  /*c060*/  HMMA.16816.F32 R28, R156.reuse, R152, R28 ;  /* 0x000000989c1c723c */ /* 0x060fec000000181c */
[----:B------:R-:W-:Y:S06]  /*c070*/  HMMA.16816.F32 R32, R156, R154, R32 ;  /* 0x0000009a9c20723c */ /* 0x000fec0000001820 */
[C---:B------:R-:W-:Y:S06]  /*c080*/  HMMA.16816.F32 R4, R164.reuse, R172, R4 ;  /* 0x000000aca404723c */ /* 0x040fec0000001804 */
[C---:B------:R-:W-:Y:S06]  /*c090*/  HMMA.16816.F32 R8, R164.reuse, R174, R8 ;  /* 0x000000aea408723c */ /* 0x040fec0000001808 */
[C---:B-1----:R-:W-:Y:S06]  /*c0a0*/  HMMA.16816.F32 R12, R164.reuse, R140, R12 ;  /* 0x0000008ca40c723c */ /* 0x042fec000000180c */
[C---:B------:R-:W-:Y:S01]  /*c0b0*/  HMMA.16816.F32 R16, R164.reuse, R142, R16 ;  /* 0x0000008ea410723c */ /* 0x040fe20000001810 */
[----:B------:R-:W1:Y:S05]  /*c0c0*/  LDSM.16.M88.4 R140, [R184+0x5000] ;  /* 0x00500000b88c783b */ /* 0x000e6a0000000200 */
[C---:B------:R-:W-:Y:S06]  /*c0d0*/  HMMA.16816.F32 R20, R164.reuse, R148, R20 ;  /* 0x00000094a414723c */ /* 0x040fec0000001814 */
[C---:B------:R-:W-:Y:S06]  /*c0e0*/  HMMA.16816.F32 R24, R164.reuse, R150, R24 ;  /* 0x00000096a418723c */ /* 0x040fec0000001818 */
[C---:B--2---:R-:W-:Y:S06]  /*c0f0*/  HMMA.16816.F32 R28, R164.reuse, R136, R28 ;  /* 0x00000088a41c723c */ /* 0x044fec000000181c */
[----:B------:R-:W-:Y:S01]  /*c100*/  HMMA.16816.F32 R32, R164, R138, R32 ;  /* 0x0000008aa420723c */ /* 0x000fe20000001820 */
[----:B------:R-:W2:Y:S01]  /*c110*/  LDSM.16.M88.4 R136, [R184+0x5800] ;  /* 0x00580000b888783b */ /* 0x000ea20000000200 */
[----:B------:R-:W-:Y:S04]  /*c120*/  DEPBAR.LE SB0, 0x0 ;  /* 0x000080000000791a */ /* 0x000fe80000000000 */
[C---:B------:R-:W-:Y:S01]  /*c130*/  HMMA.16816.F32 R4, R160.reuse, R168, R4 ;  /* 0x000000a8a004723c */ /* 0x040fe20000001804 */
[----:B------:R-:W-:Y:S05]  /*c140*/  BAR.SYNC.DEFER_BLOCKING 0x0 ;  /* 0x0000000000007b1d */ /* 0x000fea0000010000 */
[C---:B------:R-:W-:Y:S06]  /*c150*/  HMMA.16816.F32 R8, R160.reuse, R170, R8 ;  /* 0x000000aaa008723c */ /* 0x040fec0000001808 */
[C---:B---3--:R-:W-:Y:S06]  /*c160*/  HMMA.16816.F32 R12, R160.reuse, R144, R12 ;  /* 0x00000090a00c723c */ /* 0x048fec000000180c */
[C---:B------:R-:W-:Y:S06]  /*c170*/  HMMA.16816.F32 R16, R160.reuse, R146, R16 ;  /* 0x00000092a010723c */ /* 0x040fec0000001810 */
[----:B------:R-:W-:Y:S01]  /*c180*/  FMNMX.FTZ R2, R4, R133, !PT ;  /* 0x0000008504027209 */ /* 0x000fe20007810000 */
[C---:B-1----:R-:W-:Y:S04]  /*c190*/  HMMA.16816.F32 R20, R160.reuse, R140, R20 ;  /* 0x0000008ca014723c */ /* 0x042fe80000001814 */
[----:B------:R-:W-:Y:S02]  /*c1a0*/  FMNMX.FTZ R3, R5, R2, !PT ;  /* 0x0000000205037209 */ /* 0x000fe40007810000 */
[----:B------:R-:W-:Y:S01]  /*c1b0*/  FMNMX.FTZ R2, R6, R0, !PT ;  /* 0x0000000006027209 */ /* 0x000fe20007810000 */
[C---:B------:R-:W-:Y:S04]  /*c1c0*/  HMMA.16816.F32 R24, R160.reuse, R142, R24 ;  /* 0x0000008ea018723c */ /* 0x040fe80000001818 */
[----:B------:R-:W-:Y:S02]  /*c1d0*/  FMNMX.FTZ R132, R8, R3, !PT ;  /* 0x0000000308847209 */ /* 0x000fe40007810000 */
[----:B------:R-:W-:Y:S01]  /*c1e0*/  FMNMX.FTZ R135, R7, R2, !PT ;  /* 0x0000000207877209 */ /* 0x000fe20007810000 */
[C---:B--2---:R-:W-:Y:S04]  /*c1f0*/  HMMA.16816.F32 R28, R160.reuse, R136, R28 ;  /* 0x00000088a01c723c */ /* 0x044fe8000000181c */
        /* <DEDUP_REMOVED lines=27> */
.L_x_361:
[----:B---3--:R-:W1:Y:S01]  /*c3b0*/  SHFL.BFLY PT, R139, R132, 0x2, 0x1f ;  /* 0x0c401f00848b7f89 */ /* 0x008e6200000e0000 */
[----:B------:R-:W-:Y:S01]  /*c3c0*/  FMNMX.FTZ R2, R34, R3, !PT ;  /* 0x0000000322027209 */ /* 0x000fe20007810000 */
[----:B------:R-:W-:Y:S01]  /*c3d0*/  USHF.L.U32 UR8, UR17, 0x1, URZ ;  /* 0x0000000111087899 */ /* 0x000fe2000800063f */
[C---:B------:R-:W-:Y:S05]  /*c3e0*/  IADD3 R235, R214.reuse, -0x61c88647, RZ ;  /* 0x9e3779b9d6eb7810 */ /* 0x040fea0007ffe0ff */
[----:B------:R-:W-:Y:S01]  /*c3f0*/  LDSM.16.MT88.4 R140, [R192+0xc000] ;  /* 0x00c00000c08c783b */ /* 0x000fe20000004200 */
[----:B------:R-:W-:Y:S01]  /*c400*/  FMNMX.FTZ R135, R35, R2, !PT ;  /* 0x0000000223877209 */ /* 0x000fe20007810000 */
[----:B------:R-:W-:Y:S01]  /*c410*/  UIADD3 UR17, UR17, -0x1, URZ ;  /* 0xffffffff11117890 */ /* 0x000fe2000fffe03f */
[C---:B------:R-:W-:Y:S02]  /*c420*/  IADD3 R233, R214.reuse, 0x3c6ef372, RZ ;  /* 0x3c6ef372d6e97810 */ /* 0x040fe40007ffe0ff */
[C---:B------:R-:W-:Y:S02]  /*c430*/  IADD3 R220, R215.reuse, 0x32370b8f, RZ ;  /* 0x32370b8fd7dc7810 */ /* 0x040fe40007ffe0ff */
[C---:B------:R-:W-:Y:S01]  /*c440*/  IADD3 R231, R215.reuse, 0x76cf5d0a, RZ ;  /* 0x76cf5d0ad7e77810 */ /* 0x040fe20007ffe0ff */
[----:B------:R-:W2:Y:S01]  /*c450*/  SHFL.BFLY PT, R2, R135, 0x2, 0x1f ;  /* 0x0c401f0087027f89 */ /* 0x000ea200000e0000 */
[C---:B------:R-:W-:Y:S02]  /*c460*/  IADD3 R155, R214.reuse, -0x255992d5, RZ ;  /* 0xdaa66d2bd69b7810 */ /* 0x040fe40007ffe0ff */
[C---:B------:R-:W-:Y:S05]  /*c470*/  IADD3 R174, R214.reuse, 0x78dde6e4, RZ ;  /* 0x78dde6e4d6ae7810 */ /* 0x040fea0007ffe0ff */
[----:B------:R-:W-:Y:S01]  /*c480*/  LDSM.16.MT88.4 R144, [R190+0xc000] ;  /* 0x00c00000be90783b */ /* 0x000fe20000004200 */
[C---:B------:R-:W-:Y:S02]  /*c490*/  IADD3 R153, R215.reuse, -0x56f99767, RZ ;  /* 0xa9066899d7997810 */ /* 0x040fe40007ffe0ff */
[C---:B------:R-:W-:Y:S02]  /*c4a0*/  IADD3 R154, R215.reuse, -0x126145ec, RZ ;  /* 0xed9eba14d79a7810 */ /* 0x040fe40007ffe0ff */
[C---:B------:R-:W-:Y:S02]  /*c4b0*/  IADD3 R152, R214.reuse, -0x4ab325aa, RZ ;  /* 0xb54cda56d6987810 */ /* 0x040fe40007ffe0ff */
[C---:B------:R-:W-:Y:S01]  /*c4c0*/  IADD3 R230, R215.reuse, 0x646e171e, RZ ;  /* 0x646e171ed7e67810 */ /* 0x040fe20007ffe0ff */
[----:B------:R-:W-:Y:S01]  /*c4d0*/  LDSM.16.MT88.4 R148, [R189+0xc000] ;  /* 0x00c00000bd94783b */ /* 0x000fe20000004200 */
[----:B------:R-:W-:Y:S02]  /*c4e0*/  IADD3 R175, R214, 0x1715609d, RZ ;  /* 0x1715609dd6af7810 */ /* 0x000fe40007ffe0ff */
[----:B-1----:R-:W-:Y:S02]  /*c4f0*/  FMNMX.FTZ R137, R132, R139, !PT ;  /* 0x0000008b84897209 */ /* 0x002fe40007810000 */
[----:B------:R-:W-:Y:S03]  /*c500*/  IADD3 R139, R215, -0x4498517b, RZ ;  /* 0xbb67ae85d78b7810 */ /* 0x000fe60007ffe0ff */
[----:B------:R-:W1:Y:S01]  /*c510*/  SHFL.BFLY PT, R136, R137, 0x1, 0x1f ;  /* 0x0c201f0089887f89 */ /* 0x000e6200000e0000 */
[----:B------:R-:W-:Y:S02]  /*c520*/  LOP3.LUT R228, R219, R224, R139, 0x96, !PT ;  /* 0x000000e0dbe47212 */ /* 0x000fe400078e968b */
[----:B--2---:R-:W-:Y:S02]  /*c530*/  FMNMX.FTZ R134, R135, R2, !PT ;  /* 0x0000000287867209 */ /* 0x004fe40007810000 */
[----:B------:R-:W-:Y:S01]  /*c540*/  LOP3.LUT R2, R225, UR8, R215, 0x96, !PT ;  /* 0x00000008e1027c12 */ /* 0x000fe2000f8e96d7 */
[----:B------:R-:W-:Y:S01]  /*c550*/  IMAD.WIDE.U32 R228, R228, -0x326172a9, RZ ;  /* 0xcd9e8d57e4e47825 */ /* 0x000fe200078e00ff */
[----:B------:R-:W-:Y:S01]  /*c560*/  UIADD3 UR8, UR8, 0x1, URZ ;  /* 0x0000000108087890 */ /* 0x000fe2000fffe03f */
[----:B------:R-:W2:Y:S02]  /*c570*/  SHFL.BFLY PT, R3, R134, 0x1, 0x1f ;  /* 0x0c201f0086037f89 */ /* 0x000ea400000e0000 */
[----:B------:R-:W-:Y:S05]  /*c580*/  IMAD.WIDE.U32 R168, R2, -0x326172a9, RZ ;  /* 0xcd9e8d5702a87825 */ /* 0x000fea00078e00ff */
[----:B------:R-:W-:Y:S02]  /*c590*/  LOP3.LUT R135, R169, R222, R235, 0x96, !PT ;  /* 0x000000dea9877212 */ /* 0x000fe400078e96eb */
[----:B------:R-:W-:Y:S03]  /*c5a0*/  LOP3.LUT R168, R229, R168, R233, 0x96, !PT ;  /* 0x000000a8e5a87212 */ /* 0x000fe600078e96e9 */
[----:B------:R-:W-:Y:S01]  /*c5b0*/  IMAD.WIDE.U32 R166, R135, -0x2daee0ad, RZ ;  /* 0xd2511f5387a67825 */ /* 0x000fe200078e00ff */
[----:B-1----:R-:W-:Y:S03]  /*c5c0*/  FMNMX.FTZ R132, R137, R136, !PT ;  /* 0x0000008889847209 */ /* 0x002fe60007810000 */
[----:B------:R-:W-:Y:S01]  /*c5d0*/  IMAD.WIDE.U32 R168, R168, -0x2daee0ad, RZ ;  /* 0xd2511f53a8a87825 */ /* 0x000fe200078e00ff */
[C---:B------:R-:W-:Y:S03]  /*c5e0*/  FSETP.NEU.FTZ.AND P0, PT, R132.reuse, -INF , PT ;  /* 0xff8000008400780b */ /* 0x040fe60003f1d000 */
[C---:B------:R-:W-:Y:S01]  /*c5f0*/  FMUL.FTZ R164, R132.reuse, UR4 ;  /* 0x0000000484a47c20 */ /* 0x040fe20008410000 */
[----:B------:R-:W-:Y:S01]  /*c600*/  LOP3.LUT R166, R169, R166, R220, 0x96, !PT ;  /* 0x000000a6a9a67212 */ /* 0x000fe200078e96dc */
[----:B------:R-:W-:Y:S01]  /*c610*/  FADD.FTZ R133, -R132, R133 ;  /* 0x0000008584857221 */ /* 0x000fe20000010100 */
[----:B--2---:R-:W-:Y:S02]  /*c620*/  FMNMX.FTZ R3, R134, R3, !PT ;  /* 0x0000000386037209 */ /* 0x004fe40007810000 */
[----:B------:R-:W-:Y:S01]  /*c630*/  FSEL R164, R164, RZ, P0 ;  /* 0x000000ffa4a47208 */ /* 0x000fe20000000000 */
[----:B------:R-:W-:Y:S01]  /*c640*/  FMUL.FTZ R2, R133, UR4 ;  /* 0x0000000485027c20 */ /* 0x000fe20008410000 */
[C---:B------:R-:W-:Y:S01]  /*c650*/  FSETP.NEU.FTZ.AND P0, PT, R3.reuse, -INF , PT ;  /* 0xff8000000300780b */ /* 0x040fe20003f1d000 */
[----:B------:R-:W-:Y:S02]  /*c660*/  FMUL.FTZ R162, R3, UR4 ;  /* 0x0000000403a27c20 */ /* 0x000fe40008410000 */
[--C-:B------:R-:W-:Y:S01]  /*c670*/  FFMA.FTZ R156, R8, UR4, -R164.reuse ;  /* 0x00000004089c7c23 */ /* 0x100fe200080108a4 */
[----:B------:R-:W-:Y:S01]  /*c680*/  LOP3.LUT R8, R167, R218, R231, 0x96, !PT ;  /* 0x000000daa7087212 */ /* 0x000fe200078e96e7 */
[----:B------:R-:W-:Y:S04]  /*c690*/  IMAD.WIDE.U32 R166, R166, -0x326172a9, RZ ;  /* 0xcd9e8d57a6a67825 */ /* 0x000fe800078e00ff */
[--C-:B------:R-:W-:Y:S01]  /*c6a0*/  FFMA.FTZ R157, R9, UR4, -R164.reuse ;  /* 0x00000004099d7c23 */ /* 0x100fe200080108a4 */
[----:B------:R-:W1:Y:S01]  /*c6b0*/  MUFU.EX2 R2, R2 ;  /* 0x0000000200027308 */ /* 0x000e620000000800 */
[----:B------:R-:W-:Y:S01]  /*c6c0*/  FSEL R162, R162, RZ, P0 ;  /* 0x000000ffa2a27208 */ /* 0x000fe20000000000 */
[----:B------:R-:W-:Y:S04]  /*c6d0*/  IMAD.WIDE.U32 R134, R8, -0x326172a9, RZ ;  /* 0xcd9e8d5708867825 */ /* 0x000fe800078e00ff */
[--C-:B------:R-:W-:Y:S01]  /*c6e0*/  FFMA.FTZ R163, R4, UR4, -R164.reuse ;  /* 0x0000000404a37c23 */ /* 0x100fe200080108a4 */
[----:B------:R-:W-:Y:S01]  /*c6f0*/  FFMA.FTZ R160, R5, UR4, -R164 ;  /* 0x0000000405a07c23 */ /* 0x000fe200080108a4 */
[--C-:B------:R-:W-:Y:S01]  /*c700*/  FFMA.FTZ R161, R7, UR4, -R162.reuse ;  /* 0x0000000407a17c23 */ /* 0x100fe200080108a2 */
[----:B------:R-:W-:Y:S01]  /*c710*/  LOP3.LUT R8, R135, R228, R155, 0x96, !PT ;  /* 0x000000e487087212 */ /* 0x000fe200078e969b */
[----:B------:R-:W-:Y:S01]  /*c720*/  FFMA.FTZ R158, R10, UR4, -R162 ;  /* 0x000000040a9e7c23 */ /* 0x000fe200080108a2 */
[----:B------:R-:W-:Y:S01]  /*c730*/  LOP3.LUT R134, R167, R134, R174, 0x96, !PT ;  /* 0x00000086a7867212 */ /* 0x000fe200078e96ae */
[--C-:B------:R-:W-:Y:S01]  /*c740*/  FFMA.FTZ R159, R11, UR4, -R162.reuse ;  /* 0x000000040b9f7c23 */ /* 0x100fe200080108a2 */
[----:B------:R-:W-:Y:S01]  /*c750*/  FFMA.FTZ R165, R6, UR4, -R162 ;  /* 0x0000000406a57c23 */ /* 0x000fe200080108a2 */
[----:B------:R-:W-:Y:S01]  /*c760*/  IMAD.WIDE.U32 R8, R8, -0x2daee0ad, RZ ;  /* 0xd2511f5308087825 */ /* 0x000fe200078e00ff */
[----:B------:R-:W-:Y:S03]  /*c770*/  MUFU.EX2 R156, R156 ;  /* 0x0000009c009c7308 */ /* 0x000fe60000000800 */
[----:B------:R-:W-:Y:S01]  /*c780*/  FFMA.FTZ R170, R12, UR4, -R164 ;  /* 0x000000040caa7c23 */ /* 0x000fe200080108a4 */
[----:B------:R-:W-:Y:S01]  /*c790*/  IMAD.WIDE.U32 R134, R134, -0x2daee0ad, RZ ;  /* 0xd2511f5386867825 */ /* 0x000fe200078e00ff */
[----:B------:R-:W-:Y:S03]  /*c7a0*/  LOP3.LUT R168, R9, R168, R154, 0x96, !PT ;  /* 0x000000a809a87212 */ /* 0x000fe600078e969a */
[C---:B-1----:R-:W-:Y:S01]  /*c7b0*/  FMUL.FTZ R36, R2.reuse, R36 ;  /* 0x0000002402247220 */ /* 0x042fe20000410000 */
[----:B------:R-:W-:Y:S01]  /*c7c0*/  FMUL.FTZ R37, R2, R37 ;  /* 0x0000002502257220 */ /* 0x000fe20000410000 */
[----:B------:R-:W-:Y:S01]  /*c7d0*/  LOP3.LUT R8, R135, R8, R153, 0x96, !PT ;  /* 0x0000000887087212 */ /* 0x000fe200078e9699 */
[----:B------:R-:W-:Y:S01]  /*c7e0*/  IMAD.WIDE.U32 R168, R168, -0x326172a9, RZ ;  /* 0xcd9e8d57a8a87825 */ /* 0x000fe200078e00ff */
[----:B------:R-:W1:Y:S03]  /*c7f0*/  MUFU.EX2 R157, R157 ;  /* 0x0000009d009d7308 */ /* 0x000e660000000800 */
[----:B------:R-:W-:Y:S01]  /*c800*/  FMUL.FTZ R40, R2, R40 ;  /* 0x0000002802287220 */ /* 0x000fe20000410000 */
[----:B------:R-:W-:Y:S04]  /*c810*/  IMAD.WIDE.U32 R8, R8, -0x326172a9, RZ ;  /* 0xcd9e8d5708087825 */ /* 0x000fe800078e00ff */
[C---:B------:R-:W-:Y:S01]  /*c820*/  FMUL.FTZ R41, R2.reuse, R41 ;  /* 0x0000002902297220 */ /* 0x040fe20000410000 */
[C---:B------:R-:W-:Y:S01]  /*c830*/  FMUL.FTZ R44, R2.reuse, R44 ;  /* 0x0000002c022c7220 */ /* 0x040fe20000410000 */
[C---:B------:R-:W-:Y:S01]  /*c840*/  FMUL.FTZ R45, R2.reuse, R45 ;  /* 0x0000002d022d7220 */ /* 0x040fe20000410000 */
[----:B------:R-:W-:Y:S01]  /*c850*/  SHF.R.U32.HI R4, RZ, 0x10, R8 ;  /* 0x00000010ff047819 */ /* 0x000fe20000011608 */
[----:B------:R-:W-:Y:S01]  /*c860*/  MUFU.EX2 R158, R158 ;  /* 0x0000009e009e7308 */ /* 0x000fe20000000800 */
[----:B------:R-:W-:Y:S01]  /*c870*/  LOP3.LUT R137, R9, R168, R152, 0x96, !PT ;  /* 0x000000a809897212 */ /* 0x000fe200078e9698 */
[----:B------:R-:W-:Y:S01]  /*c880*/  FMUL.FTZ R48, R2, R48 ;  /* 0x0000003002307220 */ /* 0x000fe20000410000 */
[----:B------:R-:W-:Y:S01]  /*c890*/  LOP3.LUT R7, R4, 0xff, RZ, 0xc0, !PT ;  /* 0x000000ff04077812 */ /* 0x000fe200078ec0ff */
[----:B------:R-:W-:Y:S01]  /*c8a0*/  FADD.FTZ R4, -R3, R0 ;  /* 0x0000000003047221 */ /* 0x000fe20000010100 */
[----:B------:R-:W-:Y:S01]  /*c8b0*/  LOP3.LUT R136, R8, 0xffff, RZ, 0xc0, !PT ;  /* 0x0000ffff08887812 */ /* 0x000fe200078ec0ff */
[----:B------:R-:W-:Y:S01]  /*c8c0*/  FMUL.FTZ R49, R2, R49 ;  /* 0x0000003102317220 */ /* 0x000fe20000410000 */
[--C-:B------:R-:W-:Y:S01]  /*c8d0*/  SHF.R.U32.HI R10, RZ, 0x10, R137.reuse ;  /* 0x00000010ff0a7819 */ /* 0x100fe20000011689 */
[----:B------:R-:W-:Y:S02]  /*c8e0*/  FMUL.FTZ R0, R4, UR4 ;  /* 0x0000000404007c20 */ /* 0x000fe40008410000 */
[----:B------:R-:W2:Y:S01]  /*c8f0*/  MUFU.EX2 R159, R159 ;  /* 0x0000009f009f7308 */ /* 0x000ea20000000800 */
[C---:B------:R-:W-:Y:S01]  /*c900*/  LOP3.LUT R9, R137.reuse, 0xffff, RZ, 0xc0, !PT ;  /* 0x0000ffff89097812 */ /* 0x040fe200078ec0ff */
[----:B------:R-:W-:Y:S01]  /*c910*/  FMUL.FTZ R52, R2, R52 ;  /* 0x0000003402347220 */ /* 0x000fe20000410000 */
[----:B------:R-:W-:Y:S01]  /*c920*/  LOP3.LUT R5, R8, 0xff, RZ, 0xc0, !PT ;  /* 0x000000ff08057812 */ /* 0x000fe200078ec0ff */
[C---:B------:R-:W-:Y:S01]  /*c930*/  FMUL.FTZ R53, R2.reuse, R53 ;  /* 0x0000003502357220 */ /* 0x040fe20000410000 */
[----:B------:R-:W-:Y:S01]  /*c940*/  SHF.R.U32.HI R6, RZ, 0x18, R8 ;  /* 0x00000018ff067819 */ /* 0x000fe20000011608 */
[----:B------:R-:W-:Y:S01]  /*c950*/  FMUL.FTZ R56, R2, R56 ;  /* 0x0000003802387220 */ /* 0x000fe20000410000 */
[----:B------:R-:W-:Y:S03]  /*c960*/  LOP3.LUT R8, R137, 0xff, RZ, 0xc0, !PT ;  /* 0x000000ff89087812 */ /* 0x000fe600078ec0ff */
[----:B------:R-:W-:Y:S01]  /*c970*/  MUFU.EX2 R163, R163 ;  /* 0x000000a300a37308 */ /* 0x000fe20000000800 */
[----:B------:R-:W-:Y:S01]  /*c980*/  LOP3.LUT R10, R10, 0xff, RZ, 0xc0, !PT ;  /* 0x000000ff0a0a7812 */ /* 0x000fe200078ec0ff */
[C---:B------:R-:W-:Y:S01]  /*c990*/  FMUL.FTZ R57, R2.reuse, R57 ;  /* 0x0000003902397220 */ /* 0x040fe20000410000 */
[----:B------:R-:W-:Y:S01]  /*c9a0*/  SHF.R.U32.HI R136, RZ, 0x8, R136 ;  /* 0x00000008ff887819 */ /* 0x000fe20000011688 */
[C---:B------:R-:W-:Y:S01]  /*c9b0*/  FMUL.FTZ R60, R2.reuse, R60 ;  /* 0x0000003c023c7220 */ /* 0x040fe20000410000 */
[----:B------:R-:W-:Y:S01]  /*c9c0*/  SHF.R.U32.HI R137, RZ, 0x18, R137 ;  /* 0x00000018ff897819 */ /* 0x000fe20000011689 */
[----:B------:R-:W-:Y:S01]  /*c9d0*/  FMUL.FTZ R61, R2, R61 ;  /* 0x0000003d023d7220 */ /* 0x000fe20000410000 */
[----:B------:R-:W-:Y:S03]  /*c9e0*/  SHF.R.U32.HI R9, RZ, 0x8, R9 ;  /* 0x00000008ff097819 */ /* 0x000fe60000011609 */
[----:B------:R-:W3:Y:S01]  /*c9f0*/  MUFU.EX2 R160, R160 ;  /* 0x000000a000a07308 */ /* 0x000ee20000000800 */
[----:B------:R-:W-:Y:S01]  /*ca00*/  PRMT R137, R10, 0x5410, R137 ;  /* 0x000054100a897816 */ /* 0x000fe20000000089 */
[----:B------:R-:W-:Y:S01]  /*ca10*/  FMUL.FTZ R64, R2, R64 ;  /* 0x0000004002407220 */ /* 0x000fe20000410000 */
[----:B------:R-:W-:Y:S01]  /*ca20*/  PRMT R9, R8, 0x5410, R9 ;  /* 0x0000541008097816 */ /* 0x000fe20000000009 */
[C---:B------:R-:W-:Y:S01]  /*ca30*/  FMUL.FTZ R8, R2.reuse, R124 ;  /* 0x0000007c02087220 */ /* 0x040fe20000410000 */
[----:B------:R-:W-:Y:S01]  /*ca40*/  PRMT R5, R5, 0x5410, R136 ;  /* 0x0000541005057816 */ /* 0x000fe20000000088 */
[C---:B------:R-:W-:Y:S01]  /*ca50*/  FMUL.FTZ R65, R2.reuse, R65 ;  /* 0x0000004102417220 */ /* 0x040fe20000410000 */
[----:B------:R-:W-:Y:S03]  /*ca60*/  PRMT R7, R7, 0x5410, R6 ;  /* 0x0000541007077816 */ /* 0x000fe60000000006 */
[----:B------:R-:W-:Y:S01]  /*ca70*/  MUFU.EX2 R165, R165 ;  /* 0x000000a500a57308 */ /* 0x000fe20000000800 */
[--C-:B------:R-:W-:Y:S01]  /*ca80*/  HSET2.LE.AND R136, R9, R216.reuse, PT ;  /* 0x000000d809887233 */ /* 0x100fe20003803000 */
[C---:B------:R-:W-:Y:S01]  /*ca90*/  FMUL.FTZ R9, R2.reuse, R125 ;  /* 0x0000007d02097220 */ /* 0x040fe20000410000 */
[--C-:B------:R-:W-:Y:S01]  /*caa0*/  HSET2.LE.AND R138, R5, R216.reuse, PT ;  /* 0x000000d8058a7233 */ /* 0x100fe20003803000 */
[C---:B------:R-:W-:Y:S01]  /*cab0*/  FMUL.FTZ R68, R2.reuse, R68 ;  /* 0x0000004402447220 */ /* 0x040fe20000410000 */
[--C-:B------:R-:W-:Y:S01]  /*cac0*/  HSET2.LE.AND R139, R7, R216.reuse, PT ;  /* 0x000000d8078b7233 */ /* 0x100fe20003803000 */
[C---:B------:R-:W-:Y:S01]  /*cad0*/  FMUL.FTZ R69, R2.reuse, R69 ;  /* 0x0000004502457220 */ /* 0x040fe20000410000 */
[--C-:B------:R-:W-:Y:S03]  /*cae0*/  HSET2.LE.AND R137, R137, R216.reuse, PT ;  /* 0x000000d889897233 */ /* 0x100fe60003803000 */
[----:B------:R-:W4:Y:S01]  /*caf0*/  MUFU.EX2 R161, R161 ;  /* 0x000000a100a17308 */ /* 0x000f220000000800 */
[----:B-1----:R-:W-:Y:S01]  /*cb00*/  F2FP.F16.F32.PACK_AB R7, R157, R156 ;  /* 0x0000009c9d07723e */ /* 0x002fe200000000ff */
[C---:B------:R-:W-:Y:S01]  /*cb10*/  FMUL.FTZ R72, R2.reuse, R72 ;  /* 0x0000004802487220 */ /* 0x040fe20000410000 */
[----:B--2---:R-:W-:Y:S01]  /*cb20*/  F2FP.F16.F32.PACK_AB R6, R159, R158 ;  /* 0x0000009e9f06723e */ /* 0x004fe200000000ff */
[----:B------:R-:W-:Y:S01]  /*cb30*/  FMUL.FTZ R73, R2, R73 ;  /* 0x0000004902497220 */ /* 0x000fe20000410000 */
[----:B---3--:R-:W-:Y:S01]  /*cb40*/  F2FP.F16.F32.PACK_AB R5, R160, R163 ;  /* 0x000000a3a005723e */ /* 0x008fe200000000ff */
[----:B------:R-:W-:Y:S01]  /*cb50*/  FMUL.FTZ R76, R2, R76 ;  /* 0x0000004c024c7220 */ /* 0x000fe20000410000 */
[----:B------:R-:W-:Y:S03]  /*cb60*/  LOP3.LUT R138, R138, R7, RZ, 0xc0, !PT ;  /* 0x000000078a8a7212 */ /* 0x000fe600078ec0ff */
[----:B------:R-:W1:Y:S01]  /*cb70*/  MUFU.EX2 R0, R0 ;  /* 0x0000000000007308 */ /* 0x000e620000000800 */
[----:B------:R-:W-:Y:S01]  /*cb80*/  LOP3.LUT R139, R139, R6, RZ, 0xc0, !PT ;  /* 0x000000068b8b7212 */ /* 0x000fe200078ec0ff */
[----:B------:R-:W-:Y:S01]  /*cb90*/  FMUL.FTZ R77, R2, R77 ;  /* 0x0000004d024d7220 */ /* 0x000fe20000410000 */
[----:B------:R-:W-:Y:S01]  /*cba0*/  LOP3.LUT R136, R136, R5, RZ, 0xc0, !PT ;  /* 0x0000000588887212 */ /* 0x000fe200078ec0ff */
[C---:B------:R-:W-:Y:S01]  /*cbb0*/  FMUL.FTZ R5, R2.reuse, R129 ;  /* 0x0000008102057220 */ /* 0x040fe20000410000 */
[C---:B------:R-:W-:Y:S01]  /*cbc0*/  FMUL.FTZ R80, R2.reuse, R80 ;  /* 0x0000005002507220 */ /* 0x040fe20000410000 */
[C---:B------:R-:W-:Y:S01]  /*cbd0*/  FMUL.FTZ R81, R2.reuse, R81 ;  /* 0x0000005102517220 */ /* 0x040fe20000410000 */
[C---:B------:R-:W-:Y:S01]  /*cbe0*/  FMUL.FTZ R84, R2.reuse, R84 ;  /* 0x0000005402547220 */ /* 0x040fe20000410000 */
[C---:B------:R-:W-:Y:S01]  /*cbf0*/  FMUL.FTZ R85, R2.reuse, R85 ;  /* 0x0000005502557220 */ /* 0x040fe20000410000 */
[----:B----4-:R-:W-:Y:S01]  /*cc00*/  F2FP.F16.F32.PACK_AB R4, R161, R165 ;  /* 0x000000a5a104723e */ /* 0x010fe200000000ff */
[C---:B------:R-:W-:Y:S01]  /*cc10*/  FMUL.FTZ R88, R2.reuse, R88 ;  /* 0x0000005802587220 */ /* 0x040fe20000410000 */
[C---:B------:R-:W-:Y:S01]  /*cc20*/  FMUL.FTZ R89, R2.reuse, R89 ;  /* 0x0000005902597220 */ /* 0x040fe20000410000 */
[C---:B------:R-:W-:Y:S01]  /*cc30*/  FMUL.FTZ R92, R2.reuse, R92 ;  /* 0x0000005c025c7220 */ /* 0x040fe20000410000 */
[----:B------:R-:W-:Y:S01]  /*cc40*/  LOP3.LUT R137, R137, R4, RZ, 0xc0, !PT ;  /* 0x0000000489897212 */ /* 0x000fe200078ec0ff */
[C---:B------:R-:W-:Y:S01]  /*cc50*/  FMUL.FTZ R4, R2.reuse, R128 ;  /* 0x0000008002047220 */ /* 0x040fe20000410000 */
[C---:B------:R-:W-:Y:S01]  /*cc60*/  FMUL.FTZ R93, R2.reuse, R93 ;  /* 0x0000005d025d7220 */ /* 0x040fe20000410000 */
[----:B------:R-:W-:Y:S01]  /*cc70*/  FMUL.FTZ R96, R2, R96 ;  /* 0x0000006002607220 */ /* 0x000fe20000410000 */
[C---:B-1----:R-:W-:Y:S01]  /*cc80*/  FMUL.FTZ R6, R0.reuse, R130 ;  /* 0x0000008200067220 */ /* 0x042fe20000410000 */
[C---:B------:R-:W-:Y:S01]  /*cc90*/  FMUL.FTZ R7, R0.reuse, R131 ;  /* 0x0000008300077220 */ /* 0x040fe20000410000 */
[C---:B------:R-:W-:Y:S01]  /*cca0*/  FMUL.FTZ R10, R0.reuse, R126 ;  /* 0x0000007e000a7220 */ /* 0x040fe20000410000 */
[C---:B------:R-:W-:Y:S01]  /*ccb0*/  FMUL.FTZ R11, R0.reuse, R127 ;  /* 0x0000007f000b7220 */ /* 0x040fe20000410000 */
[----:B------:R-:W-:Y:S01]  /*ccc0*/  LDSM.16.MT88.4 R128, [R192+0xe000] ;  /* 0x00e00000c080783b */ /* 0x000fe20000004200 */
[C---:B------:R-:W-:Y:S01]  /*ccd0*/  FMUL.FTZ R38, R0.reuse, R38 ;  /* 0x0000002600267220 */ /* 0x040fe20000410000 */
[C---:B------:R-:W-:Y:S01]  /*cce0*/  FMUL.FTZ R39, R0.reuse, R39 ;  /* 0x0000002700277220 */ /* 0x040fe20000410000 */
[C---:B------:R-:W-:Y:S01]  /*ccf0*/  FMUL.FTZ R42, R0.reuse, R42 ;  /* 0x0000002a002a7220 */ /* 0x040fe20000410000 */
[C---:B------:R-:W-:Y:S01]  /*cd00*/  HMMA.16816.F32 R4, R136.reuse, R140, R4 ;  /* 0x0000008c8804723c */ /* 0x040fe20000001804 */
[----:B------:R-:W-:Y:S03]  /*cd10*/  MUFU.EX2 R170, R170 ;  /* 0x000000aa00aa7308 */ /* 0x000fe60000000800 */
[----:B------:R-:W1:Y:S01]  /*cd20*/  LDSM.16.MT88.4 R124, [R188+0xc000] ;  /* 0x00c00000bc7c783b */ /* 0x000e620000004200 */
[C---:B------:R-:W-:Y:S01]  /*cd30*/  FMUL.FTZ R43, R0.reuse, R43 ;  /* 0x0000002b002b7220 */ /* 0x040fe20000410000 */
[C---:B------:R-:W-:Y:S05]  /*cd40*/  HMMA.16816.F32 R8, R136.reuse, R142, R8 ;  /* 0x0000008e8808723c */ /* 0x040fea0000001808 */
[C---:B------:R-:W-:Y:S01]  /*cd50*/  FMUL.FTZ R46, R0.reuse, R46 ;  /* 0x0000002e002e7220 */ /* 0x040fe20000410000 */
[C---:B------:R-:W-:Y:S01]  /*cd60*/  HMMA.16816.F32 R36, R136.reuse, R144, R36 ;  /* 0x000000908824723c */ /* 0x040fe20000001824 */
[----:B------:R-:W2:Y:S04]  /*cd70*/  LDSM.16.MT88.4 R140, [R190+0xe000] ;  /* 0x00e00000be8c783b */ /* 0x000ea80000004200 */
[C---:B------:R-:W-:Y:S01]  /*cd80*/  FMUL.FTZ R47, R0.reuse, R47 ;  /* 0x0000002f002f7220 */ /* 0x040fe20000410000 */
[C---:B------:R-:W-:Y:S03]  /*cd90*/  HMMA.16816.F32 R40, R136.reuse, R146, R40 ;  /* 0x000000928828723c */ /* 0x040fe60000001828 */
[----:B------:R-:W-:Y:S02]  /*cda0*/  LDSM.16.MT88.4 R144, [R188+0xc800] ;  /* 0x00c80000bc90783b */ /* 0x000fe40000004200 */
[C---:B------:R-:W-:Y:S01]  /*cdb0*/  FMUL.FTZ R50, R0.reuse, R50 ;  /* 0x0000003200327220 */ /* 0x040fe20000410000 */
[C---:B------:R-:W-:Y:S05]  /*cdc0*/  HMMA.16816.F32 R44, R136.reuse, R148, R44 ;  /* 0x00000094882c723c */ /* 0x040fea000000182c */
[C---:B------:R-:W-:Y:S01]  /*cdd0*/  FMUL.FTZ R51, R0.reuse, R51 ;  /* 0x0000003300337220 */ /* 0x040fe20000410000 */
[C---:B------:R-:W-:Y:S01]  /*cde0*/  FMUL.FTZ R54, R0.reuse, R54 ;  /* 0x0000003600367220 */ /* 0x040fe20000410000 */
[C---:B------:R-:W-:Y:S01]  /*cdf0*/  FMUL.FTZ R55, R0.reuse, R55 ;  /* 0x0000003700377220 */ /* 0x040fe20000410000 */
[C---:B------:R-:W-:Y:S03]  /*ce00*/  FMUL.FTZ R58, R0.reuse, R58 ;  /* 0x0000003a003a7220 */ /* 0x040fe60000410000 */
[C---:B------:R-:W-:Y:S01]  /*ce10*/  FMUL.FTZ R59, R0.reuse, R59 ;  /* 0x0000003b003b7220 */ /* 0x040fe20000410000 */
[C---:B------:R-:W-:Y:S03]  /*ce20*/  HMMA.16816.F32 R48, R136.reuse, R150, R48 ;  /* 0x000000968830723c */ /* 0x040fe60000001830 */
[C---:B------:R-:W-:Y:S01]  /*ce30*/  FMUL.FTZ R62, R0.reuse, R62 ;  /* 0x0000003e003e7220 */ /* 0x040fe20000410000 */
[C---:B------:R-:W-:Y:S01]  /*ce40*/  FMUL.FTZ R63, R0.reuse, R63 ;  /* 0x0000003f003f7220 */ /* 0x040fe20000410000 */
[C---:B------:R-:W-:Y:S01]  /*ce50*/  FMUL.FTZ R66, R0.reuse, R66 ;  /* 0x0000004200427220 */ /* 0x040fe20000410000 */
[C---:B------:R-:W-:Y:S01]  /*ce60*/  FMUL.FTZ R67, R0.reuse, R67 ;  /* 0x0000004300437220 */ /* 0x040fe20000410000 */
[C---:B------:R-:W-:Y:S01]  /*ce70*/  FMUL.FTZ R70, R0.reuse, R70 ;  /* 0x0000004600467220 */ /* 0x040fe20000410000 */
[C---:B-1----:R-:W-:Y:S03]  /*ce80*/  HMMA.16816.F32 R52, R136.reuse, R124, R52 ;  /* 0x0000007c8834723c */ /* 0x042fe60000001834 */
[C---:B------:R-:W-:Y:S01]  /*ce90*/  FMUL.FTZ R71, R0.reuse, R71 ;  /* 0x0000004700477220 */ /* 0x040fe20000410000 */
[C---:B------:R-:W-:Y:S01]  /*cea0*/  FMUL.FTZ R74, R0.reuse, R74 ;  /* 0x0000004a004a7220 */ /* 0x040fe20000410000 */
[C---:B------:R-:W-:Y:S01]  /*ceb0*/  FMUL.FTZ R75, R0.reuse, R75 ;  /* 0x0000004b004b7220 */ /* 0x040fe20000410000 */
[C---:B------:R-:W-:Y:S01]  /*cec0*/  HMMA.16816.F32 R56, R136.reuse, R126, R56 ;  /* 0x0000007e8838723c */ /* 0x040fe20000001838 */
[----:B------:R-:W1:Y:S04]  /*ced0*/  LDSM.16.MT88.4 R124, [R189+0xe000] ;  /* 0x00e00000bd7c783b */ /* 0x000e680000004200 */
[C---:B------:R-:W-:Y:S01]  /*cee0*/  FMUL.FTZ R78, R0.reuse, R78 ;  /* 0x0000004e004e7220 */ /* 0x040fe20000410000 */
[C---:B------:R-:W-:Y:S05]  /*cef0*/  HMMA.16816.F32 R60, R136.reuse, R128, R60 ;  /* 0x00000080883c723c */ /* 0x040fea000000183c */
[C---:B------:R-:W-:Y:S01]  /*cf00*/  FMUL.FTZ R79, R0.reuse, R79 ;  /* 0x0000004f004f7220 */ /* 0x040fe20000410000 */
[C---:B------:R-:W-:Y:S01]  /*cf10*/  HMMA.16816.F32 R64, R136.reuse, R130, R64 ;  /* 0x000000828840723c */ /* 0x040fe20000001840 */
[----:B------:R-:W3:Y:S04]  /*cf20*/  LDSM.16.MT88.4 R128, [R188+0xe000] ;  /* 0x00e00000bc80783b */ /* 0x000ee80000004200 */
[C---:B------:R-:W-:Y:S01]  /*cf30*/  FMUL.FTZ R82, R0.reuse, R82 ;  /* 0x0000005200527220 */ /* 0x040fe20000410000 */
[C---:B--2---:R-:W-:Y:S05]  /*cf40*/  HMMA.16816.F32 R68, R136.reuse, R140, R68 ;  /* 0x0000008c8844723c */ /* 0x044fea0000001844 */
[C---:B------:R-:W-:Y:S01]  /*cf50*/  FMUL.FTZ R83, R0.reuse, R83 ;  /* 0x0000005300537220 */ /* 0x040fe20000410000 */
[C---:B------:R-:W-:Y:S01]  /*cf60*/  HMMA.16816.F32 R72, R136.reuse, R142, R72 ;  /* 0x0000008e8848723c */ /* 0x040fe20000001848 */
[----:B------:R-:W2:Y:S04]  /*cf70*/  LDSM.16.MT88.4 R140, [R192+0x10000] ;  /* 0x01000000c08c783b */ /* 0x000ea80000004200 */
[C---:B------:R-:W-:Y:S01]  /*cf80*/  FMUL.FTZ R86, R0.reuse, R86 ;  /* 0x0000005600567220 */ /* 0x040fe20000410000 */
[C---:B------:R-:W-:Y:S01]  /*cf90*/  FMUL.FTZ R87, R0.reuse, R87 ;  /* 0x0000005700577220 */ /* 0x040fe20000410000 */
[C---:B------:R-:W-:Y:S01]  /*cfa0*/  FMUL.FTZ R90, R0.reuse, R90 ;  /* 0x0000005a005a7220 */ /* 0x040fe20000410000 */
[C---:B------:R-:W-:Y:S03]  /*cfb0*/  FMUL.FTZ R91, R0.reuse, R91 ;  /* 0x0000005b005b7220 */ /* 0x040fe60000410000 */
[C---:B------:R-:W-:Y:S01]  /*cfc0*/  FMUL.FTZ R94, R0.reuse, R94 ;  /* 0x0000005e005e7220 */ /* 0x040fe20000410000 */
[----:B------:R-:W-:Y:S01]  /*cfd0*/  FMUL.FTZ R95, R0, R95 ;  /* 0x0000005f005f7220 */ /* 0x000fe20000410000 */
[----:B------:R-:W-:Y:S01]  /*cfe0*/  FMUL.FTZ R97, R2, R97 ;  /* 0x0000006102617220 */ /* 0x000fe20000410000 */
[C---:B------:R-:W-:Y:S01]  /*cff0*/  FMUL.FTZ R98, R0.reuse, R98 ;  /* 0x0000006200627220 */ /* 0x040fe20000410000 */
[----:B------:R-:W-:Y:S01]  /*d000*/  FMUL.FTZ R99, R0, R99 ;  /* 0x0000006300637220 */ /* 0x000fe20000410000 */
[C---:B------:R-:W-:Y:S01]  /*d010*/  FMUL.FTZ R100, R2.reuse, R100 ;  /* 0x0000006402647220 */ /* 0x040fe20000410000 */
[C---:B-1----:R-:W-:Y:S03]  /*d020*/  HMMA.16816.F32 R76, R136.reuse, R124, R76 ;  /* 0x0000007c884c723c */ /* 0x042fe6000000184c */
[----:B------:R-:W-:Y:S01]  /*d030*/  FMUL.FTZ R101, R2, R101 ;  /* 0x0000006502657220 */ /* 0x000fe20000410000 */
[C---:B------:R-:W-:Y:S01]  /*d040*/  FMUL.FTZ R102, R0.reuse, R102 ;  /* 0x0000006600667220 */ /* 0x040fe20000410000 */
[----:B------:R-:W-:Y:S01]  /*d050*/  FMUL.FTZ R103, R0, R103 ;  /* 0x0000006700677220 */ /* 0x000fe20000410000 */
[C---:B------:R-:W-:Y:S01]  /*d060*/  HMMA.16816.F32 R80, R136.reuse, R126, R80 ;  /* 0x0000007e8850723c */ /* 0x040fe20000001850 */
[----:B------:R-:W1:Y:S04]  /*d070*/  LDSM.16.MT88.4 R124, [R190+0x10000] ;  /* 0x01000000be7c783b */ /* 0x000e680000004200 */
[----:B------:R-:W-:Y:S01]  /*d080*/  LOP3.LUT R167, R169, R166, R175, 0x96, !PT ;  /* 0x000000a6a9a77212 */ /* 0x000fe200078e96af */
[C---:B---3--:R-:W-:Y:S05]  /*d090*/  HMMA.16816.F32 R84, R136.reuse, R128, R84 ;  /* 0x000000808854723c */ /* 0x048fea0000001854 */
[----:B------:R-:W-:Y:S01]  /*d0a0*/  FFMA.FTZ R166, R16, UR4, -R164 ;  /* 0x0000000410a67c23 */ /* 0x000fe200080108a4 */
[C---:B------:R-:W-:Y:S01]  /*d0b0*/  HMMA.16816.F32 R88, R136.reuse, R130, R88 ;  /* 0x000000828858723c */ /* 0x040fe20000001858 */
[----:B------:R-:W3:Y:S04]  /*d0c0*/  LDSM.16.MT88.4 R128, [R189+0x10000] ;  /* 0x01000000bd80783b */ /* 0x000ee80000004200 */
[C---:B------:R-:W-:Y:S01]  /*d0d0*/  FMUL.FTZ R104, R2.reuse, R104 ;  /* 0x0000006802687220 */ /* 0x040fe20000410000 */
[C---:B--2---:R-:W-:Y:S01]  /*d0e0*/  HMMA.16816.F32 R92, R136.reuse, R140, R92 ;  /* 0x0000008c885c723c */ /* 0x044fe2000000185c */
[----:B------:R-:W-:Y:S04]  /*d0f0*/  MUFU.EX2 R166, R166 ;  /* 0x000000a600a67308 */ /* 0x000fe80000000800 */
[----:B------:R-:W-:Y:S01]  /*d100*/  FMUL.FTZ R105, R2, R105 ;  /* 0x0000006902697220 */ /* 0x000fe20000410000 */
[C---:B------:R-:W-:Y:S05]  /*d110*/  HMMA.16816.F32 R96, R136.reuse, R142, R96 ;  /* 0x0000008e8860723c */ /* 0x040fea0000001860 */
[----:B------:R-:W-:Y:S06]  /*d120*/  IMAD.WIDE.U32 R140, R167, -0x2daee0ad, RZ ;  /* 0xd2511f53a78c7825 */ /* 0x000fec00078e00ff */
[C---:B------:R-:W-:Y:S01]  /*d130*/  FMUL.FTZ R106, R0.reuse, R106 ;  /* 0x0000006a006a7220 */ /* 0x040fe20000410000 */
[----:B------:R-:W-:Y:S01]  /*d140*/  FMUL.FTZ R107, R0, R107 ;  /* 0x0000006b006b7220 */ /* 0x000fe20000410000 */
[----:B------:R-:W-:Y:S01]  /*d150*/  LOP3.LUT R134, R141, R134, R230, 0x96, !PT ;  /* 0x000000868d867212 */ /* 0x000fe200078e96e6 */
[----:B------:R-:W-:Y:S01]  /*d160*/  FFMA.FTZ R167, R17, UR4, -R164 ;  /* 0x0000000411a77c23 */ /* 0x000fe200080108a4 */
[----:B------:R-:W-:Y:S01]  /*d170*/  LOP3.LUT R16, R140, 0xffff, RZ, 0xc0, !PT ;  /* 0x0000ffff8c107812 */ /* 0x000fe200078ec0ff */
[----:B------:R-:W-:Y:S01]  /*d180*/  FMUL.FTZ R17, R2, R121 ;  /* 0x0000007902117220 */ /* 0x000fe20000410000 */
[----:B------:R-:W-:Y:S01]  /*d190*/  LOP3.LUT R133, R140, 0xff, RZ, 0xc0, !PT ;  /* 0x000000ff8c857812 */ /* 0x000fe200078ec0ff */
[----:B------:R-:W-:Y:S01]  /*d1a0*/  FFMA.FTZ R168, R18, UR4, -R162 ;  /* 0x0000000412a87c23 */ /* 0x000fe200080108a2 */
[C---:B-1----:R-:W-:Y:S01]  /*d1b0*/  HMMA.16816.F32 R100, R136.reuse, R124, R100 ;  /* 0x0000007c8864723c */ /* 0x042fe20000001864 */
[----:B------:R-:W1:Y:S02]  /*d1c0*/  MUFU.EX2 R167, R167 ;  /* 0x000000a700a77308 */ /* 0x000e640000000800 */
[----:B------:R-:W-:Y:S01]  /*d1d0*/  SHF.R.U32.HI R135, RZ, 0x18, R140 ;  /* 0x00000018ff877819 */ /* 0x000fe2000001168c */
[----:B------:R-:W-:Y:S01]  /*d1e0*/  FFMA.FTZ R169, R19, UR4, -R162 ;  /* 0x0000000413a97c23 */ /* 0x000fe200080108a2 */
[----:B------:R-:W-:Y:S01]  /*d1f0*/  SHF.R.U32.HI R16, RZ, 0x8, R16 ;  /* 0x00000008ff107819 */ /* 0x000fe20000011610 */
[C---:B------:R-:W-:Y:S05]  /*d200*/  HMMA.16816.F32 R104, R136.reuse, R126, R104 ;  /* 0x0000007e8868723c */ /* 0x040fea0000001868 */
[----:B------:R-:W-:Y:S01]  /*d210*/  MUFU.EX2 R168, R168 ;  /* 0x000000a800a87308 */ /* 0x000fe20000000800 */
[----:B------:R-:W-:Y:S01]  /*d220*/  SHF.R.U32.HI R124, RZ, 0x10, R140 ;  /* 0x00000010ff7c7819 */ /* 0x000fe2000001168c */
[----:B------:R-:W-:Y:S01]  /*d230*/  FMUL.FTZ R18, R0, R122 ;  /* 0x0000007a00127220 */ /* 0x000fe20000410000 */
[----:B------:R-:W2:Y:S03]  /*d240*/  LDSM.16.MT88.4 R140, [R188+0x10000] ;  /* 0x01000000bc8c783b */ /* 0x000ea60000004200 */
[----:B------:R-:W-:Y:S01]  /*d250*/  PRMT R133, R133, 0x5410, R16 ;  /* 0x0000541085857816 */ /* 0x000fe20000000010 */
[----:B------:R-:W-:Y:S01]  /*d260*/  FMUL.FTZ R16, R2, R120 ;  /* 0x0000007802107220 */ /* 0x000fe20000410000 */
[----:B------:R-:W-:Y:S01]  /*d270*/  FMUL.FTZ R19, R0, R123 ;  /* 0x0000007b00137220 */ /* 0x000fe20000410000 */
[----:B------:R-:W-:Y:S01]  /*d280*/  LOP3.LUT R124, R124, 0xff, RZ, 0xc0, !PT ;  /* 0x000000ff7c7c7812 */ /* 0x000fe200078ec0ff */
[----:B------:R-:W-:Y:S01]  /*d290*/  FFMA.FTZ R171, R13, UR4, -R164 ;  /* 0x000000040dab7c23 */ /* 0x000fe200080108a4 */
[----:B------:R-:W4:Y:S01]  /*d2a0*/  LDSM.16.MT88.4 R120, [R192+0xc800] ;  /* 0x00c80000c078783b */ /* 0x000f220000004200 */
[--C-:B------:R-:W-:Y:S01]  /*d2b0*/  FFMA.FTZ R173, R14, UR4, -R162.reuse ;  /* 0x000000040ead7c23 */ /* 0x100fe200080108a2 */
[----:B------:R-:W-:Y:S01]  /*d2c0*/  FFMA.FTZ R172, R15, UR4, -R162 ;  /* 0x000000040fac7c23 */ /* 0x000fe200080108a2 */
[----:B------:R-:W-:Y:S01]  /*d2d0*/  PRMT R135, R124, 0x5410, R135 ;  /* 0x000054107c877816 */ /* 0x000fe20000000087 */
[C---:B---3--:R-:W-:Y:S01]  /*d2e0*/  HMMA.16816.F32 R16, R136.reuse, R128, R16 ;  /* 0x000000808810723c */ /* 0x048fe20000001810 */
[----:B------:R-:W3:Y:S02]  /*d2f0*/  MUFU.EX2 R169, R169 ;  /* 0x000000a900a97308 */ /* 0x000ee40000000800 */
[C---:B------:R-:W-:Y:S01]  /*d300*/  FMUL.FTZ R108, R2.reuse, R108 ;  /* 0x0000006c026c7220 */ /* 0x040fe20000410000 */
[----:B------:R-:W-:Y:S01]  /*d310*/  FMUL.FTZ R109, R2, R109 ;  /* 0x0000006d026d7220 */ /* 0x000fe20000410000 */
[C---:B------:R-:W-:Y:S01]  /*d320*/  FMUL.FTZ R110, R0.reuse, R110 ;  /* 0x0000006e006e7220 */ /* 0x040fe20000410000 */
[----:B------:R-:W-:Y:S01]  /*d330*/  FMUL.FTZ R111, R0, R111 ;  /* 0x0000006f006f7220 */ /* 0x000fe20000410000 */
[----:B------:R-:W5:Y:S01]  /*d340*/  LDSM.16.MT88.4 R124, [R190+0xc800] ;  /* 0x00c80000be7c783b */ /* 0x000f620000004200 */
[----:B------:R-:W-:Y:S03]  /*d350*/  SHF.R.U32.HI R128, RZ, 0x10, R134 ;  /* 0x00000010ff807819 */ /* 0x000fe60000011686 */
[----:B------:R-:W3:Y:S01]  /*d360*/  MUFU.EX2 R171, R171 ;  /* 0x000000ab00ab7308 */ /* 0x000ee20000000800 */
[----:B------:R-:W-:Y:S01]  /*d370*/  LOP3.LUT R148, R134, 0xffff, RZ, 0xc0, !PT ;  /* 0x0000ffff86947812 */ /* 0x000fe200078ec0ff */
[C---:B------:R-:W-:Y:S01]  /*d380*/  FMUL.FTZ R12, R2.reuse, R116 ;  /* 0x00000074020c7220 */ /* 0x040fe20000410000 */
[C---:B------:R-:W-:Y:S03]  /*d390*/  HMMA.16816.F32 R108, R136.reuse, R130, R108 ;  /* 0x00000082886c723c */ /* 0x040fe6000000186c */
[----:B------:R-:W-:Y:S04]  /*d3a0*/  FMUL.FTZ R13, R2, R117 ;  /* 0x00000075020d7220 */ /* 0x000fe80000410000 */
[----:B------:R-:W-:Y:S01]  /*d3b0*/  MUFU.EX2 R173, R173 ;  /* 0x000000ad00ad7308 */ /* 0x000fe20000000800 */
[C---:B------:R-:W-:Y:S03]  /*d3c0*/  FMUL.FTZ R14, R0.reuse, R118 ;  /* 0x00000076000e7220 */ /* 0x040fe60000410000 */
[----:B------:R-:W-:Y:S01]  /*d3d0*/  FMUL.FTZ R15, R0, R119 ;  /* 0x00000077000f7220 */ /* 0x000fe20000410000 */
[----:B------:R-:W-:Y:S01]  /*d3e0*/  LOP3.LUT R149, R134, 0xff, RZ, 0xc0, !PT ;  /* 0x000000ff86957812 */ /* 0x000fe200078ec0ff */
[----:B------:R-:W-:Y:S01]  /*d3f0*/  FMUL.FTZ R112, R2, R112 ;  /* 0x0000007002707220 */ /* 0x000fe20000410000 */
[----:B------:R-:W-:Y:S03]  /*d400*/  SHF.R.U32.HI R148, RZ, 0x8, R148 ;  /* 0x00000008ff947819 */ /* 0x000fe60000011694 */
[----:B------:R-:W4:Y:S01]  /*d410*/  MUFU.EX2 R172, R172 ;  /* 0x000000ac00ac7308 */ /* 0x000f220000000800 */
[----:B------:R-:W-:Y:S01]  /*d420*/  LOP3.LUT R117, R128, 0xff, RZ, 0xc0, !PT ;  /* 0x000000ff80757812 */ /* 0x000fe200078ec0ff */
[----:B------:R-:W-:Y:S01]  /*d430*/  FMUL.FTZ R113, R2, R113 ;  /* 0x0000007102717220 */ /* 0x000fe20000410000 */
[C---:B--2---:R-:W-:Y:S01]  /*d440*/  HMMA.16816.F32 R12, R136.reuse, R140, R12 ;  /* 0x0000008c880c723c */ /* 0x044fe2000000180c */
[----:B------:R-:W2:Y:S02]  /*d450*/  LDSM.16.MT88.4 R128, [R189+0xc800] ;  /* 0x00c80000bd80783b */ /* 0x000ea40000004200 */
[----:B------:R-:W-:Y:S01]  /*d460*/  SHF.R.U32.HI R134, RZ, 0x18, R134 ;  /* 0x00000018ff867819 */ /* 0x000fe20000011686 */
[C---:B------:R-:W-:Y:S01]  /*d470*/  FMUL.FTZ R114, R0.reuse, R114 ;  /* 0x0000007200727220 */ /* 0x040fe20000410000 */
[----:B------:R-:W-:Y:S01]  /*d480*/  PRMT R149, R149, 0x5410, R148 ;  /* 0x0000541095957816 */ /* 0x000fe20000000094 */
[----:B------:R-:W-:Y:S01]  /*d490*/  FMUL.FTZ R115, R0, R115 ;  /* 0x0000007300737220 */ /* 0x000fe20000410000 */
[----:B------:R-:W-:Y:S01]  /*d4a0*/  PRMT R117, R117, 0x5410, R134 ;  /* 0x0000541075757816 */ /* 0x000fe20000000086 */
[----:B------:R-:W-:Y:S03]  /*d4b0*/  FFMA.FTZ R163, R2, R221, R163 ;  /* 0x000000dd02a37223 */ /* 0x000fe600000100a3 */
[--C-:B------:R-:W-:Y:S01]  /*d4c0*/  HSET2.LE.AND R116, R149, R216.reuse, PT ;  /* 0x000000d895747233 */ /* 0x100fe20003803000 */
[----:B------:R-:W-:Y:S01]  /*d4d0*/  FFMA.FTZ R165, R0, R217, R165 ;  /* 0x000000d900a57223 */ /* 0x000fe200000100a5 */
[----:B------:R-:W-:Y:S01]  /*d4e0*/  HMMA.16816.F32 R112, R136, R142, R112 ;  /* 0x0000008e8870723c */ /* 0x000fe20000001870 */
[----:B------:R-:W2:Y:S02]  /*d4f0*/  LDSM.16.MT88.4 R148, [R192+0xe800] ;  /* 0x00e80000c094783b */ /* 0x000ea40000004200 */
[--C-:B------:R-:W-:Y:S01]  /*d500*/  HSET2.LE.AND R118, R133, R216.reuse, PT ;  /* 0x000000d885767233 */ /* 0x100fe20003803000 */
[----:B------:R-:W-:Y:S01]  /*d510*/  FADD.FTZ R163, R160, R163 ;  /* 0x000000a3a0a37221 */ /* 0x000fe20000010000 */
[--C-:B------:R-:W-:Y:S01]  /*d520*/  HSET2.LE.AND R119, R135, R216.reuse, PT ;  /* 0x000000d887777233 */ /* 0x100fe20003803000 */
[----:B------:R-:W-:Y:S01]  /*d530*/  FADD.FTZ R165, R161, R165 ;  /* 0x000000a5a1a57221 */ /* 0x000fe20000010000 */
[--C-:B------:R-:W-:Y:S01]  /*d540*/  HSET2.LE.AND R117, R117, R216.reuse, PT ;  /* 0x000000d875757233 */ /* 0x100fe20003803000 */
[----:B------:R-:W-:Y:S01]  /*d550*/  FADD.FTZ R156, R156, R163 ;  /* 0x000000a39c9c7221 */ /* 0x000fe20000010000 */
[----:B------:R-:W2:Y:S02]  /*d560*/  LDSM.16.MT88.4 R136, [R190+0xe800] ;  /* 0x00e80000be88783b */ /* 0x000ea40000004200 */
[----:B-1----:R-:W-:Y:S01]  /*d570*/  F2FP.F16.F32.PACK_AB R135, R167, R166 ;  /* 0x000000a6a787723e */ /* 0x002fe200000000ff */
[----:B------:R-:W-:Y:S01]  /*d580*/  FADD.FTZ R158, R158, R165 ;  /* 0x000000a59e9e7221 */ /* 0x000fe20000010000 */
[----:B---3--:R-:W-:Y:S01]  /*d590*/  F2FP.F16.F32.PACK_AB R140, R169, R168 ;  /* 0x000000a8a98c723e */ /* 0x008fe200000000ff */
[----:B------:R-:W-:Y:S01]  /*d5a0*/  FADD.FTZ R157, R157, R156 ;  /* 0x0000009c9d9d7221 */ /* 0x000fe20000010000 */
[----:B------:R-:W-:Y:S01]  /*d5b0*/  F2FP.F16.F32.PACK_AB R133, R171, R170 ;  /* 0x000000aaab85723e */ /* 0x000fe200000000ff */
[----:B------:R-:W-:Y:S01]  /*d5c0*/  FADD.FTZ R158, R159, R158 ;  /* 0x0000009e9f9e7221 */ /* 0x000fe20000010000 */
[----:B----4-:R-:W-:Y:S01]  /*d5d0*/  F2FP.F16.F32.PACK_AB R134, R172, R173 ;  /* 0x000000adac86723e */ /* 0x010fe200000000ff */
[----:B------:R-:W-:Y:S01]  /*d5e0*/  FADD.FTZ R170, R170, R157 ;  /* 0x0000009daaaa7221 */ /* 0x000fe20000010000 */
[----:B------:R-:W-:Y:S01]  /*d5f0*/  LOP3.LUT R118, R118, R135, RZ, 0xc0, !PT ;  /* 0x0000008776767212 */ /* 0x000fe200078ec0ff */
[----:B------:R-:W-:Y:S01]  /*d600*/  FADD.FTZ R173, R173, R158 ;  /* 0x0000009eadad7221 */ /* 0x000fe20000010000 */
[----:B------:R-:W-:Y:S01]  /*d610*/  LOP3.LUT R119, R119, R140, RZ, 0xc0, !PT ;  /* 0x0000008c77777212 */ /* 0x000fe200078ec0ff */
[----:B------:R-:W-:Y:S01]  /*d620*/  FADD.FTZ R171, R171, R170 ;  /* 0x000000aaabab7221 */ /* 0x000fe20000010000 */
[----:B------:R-:W-:Y:S01]  /*d630*/  LOP3.LUT R116, R116, R133, RZ, 0xc0, !PT ;  /* 0x0000008574747212 */ /* 0x000fe200078ec0ff */
[----:B------:R-:W-:Y:S01]  /*d640*/  FFMA.FTZ R133, R20, UR4, -R164 ;  /* 0x0000000414857c23 */ /* 0x000fe200080108a4 */
[----:B------:R-:W-:Y:S01]  /*d650*/  LOP3.LUT R117, R117, R134, RZ, 0xc0, !PT ;  /* 0x0000008675757212 */ /* 0x000fe200078ec0ff */
[----:B------:R-:W-:Y:S01]  /*d660*/  FADD.FTZ R173, R172, R173 ;  /* 0x000000adacad7221 */ /* 0x000fe20000010000 */
[----:B------:R-:W-:Y:S01]  /*d670*/  MOV R0, R3 ;  /* 0x0000000300007202 */ /* 0x000fe20000000f00 */
[----:B------:R-:W-:Y:S02]  /*d680*/  FADD.FTZ R166, R166, R171 ;  /* 0x000000aba6a67221 */ /* 0x000fe40000010000 */
[----:B------:R-:W-:Y:S01]  /*d690*/  MUFU.EX2 R133, R133 ;  /* 0x0000008500857308 */ /* 0x000fe20000000800 */
[----:B------:R-:W-:Y:S01]  /*d6a0*/  FADD.FTZ R168, R168, R173 ;  /* 0x000000ada8a87221 */ /* 0x000fe20000010000 */
[C---:B------:R-:W-:Y:S05]  /*d6b0*/  HMMA.16816.F32 R4, R116.reuse, R120, R4 ;  /* 0x000000787404723c */ /* 0x040fea0000001804 */
[----:B------:R-:W-:Y:S01]  /*d6c0*/  FADD.FTZ R166, R167, R166 ;  /* 0x000000a6a7a67221 */ /* 0x000fe20000010000 */
[C---:B------:R-:W-:Y:S01]  /*d6d0*/  HMMA.16816.F32 R8, R116.reuse, R122, R8 ;  /* 0x0000007a7408723c */ /* 0x040fe20000001808 */
[----:B------:R-:W1:Y:S04]  /*d6e0*/  LDSM.16.MT88.4 R120, [R189+0xe800] ;  /* 0x00e80000bd78783b */ /* 0x000e680000004200 */
[----:B------:R-:W-:Y:S01]  /*d6f0*/  FADD.FTZ R168, R169, R168 ;  /* 0x000000a8a9a87221 */ /* 0x000fe20000010000 */
[C---:B-----5:R-:W-:Y:S06]  /*d700*/  HMMA.16816.F32 R36, R116.reuse, R124, R36 ;  /* 0x0000007c7424723c */ /* 0x060fec0000001824 */
[C---:B------:R-:W-:Y:S01]  /*d710*/  HMMA.16816.F32 R40, R116.reuse, R126, R40 ;  /* 0x0000007e7428723c */ /* 0x040fe20000001828 */
[----:B------:R-:W3:Y:S05]  /*d720*/  LDSM.16.MT88.4 R124, [R188+0xe800] ;  /* 0x00e80000bc7c783b */ /* 0x000eea0000004200 */
[C---:B--2---:R-:W-:Y:S06]  /*d730*/  HMMA.16816.F32 R44, R116.reuse, R128, R44 ;  /* 0x00000080742c723c */ /* 0x044fec000000182c */
[C---:B------:R-:W-:Y:S05]  /*d740*/  HMMA.16816.F32 R48, R116.reuse, R130, R48 ;  /* 0x000000827430723c */ /* 0x040fea0000001830 */
[----:B------:R-:W-:Y:S01]  /*d750*/  LOP3.LUT R128, R225, UR8, R215, 0x96, !PT ;  /* 0x00000008e1807c12 */ /* 0x000fe2000f8e96d7 */
[C---:B------:R-:W-:Y:S05]  /*d760*/  HMMA.16816.F32 R52, R116.reuse, R144, R52 ;  /* 0x000000907434723c */ /* 0x040fea0000001834 */
[----:B------:R-:W-:Y:S01]  /*d770*/  IMAD.WIDE.U32 R134, R128, -0x326172a9, RZ ;  /* 0xcd9e8d5780867825 */ /* 0x000fe200078e00ff */
[C---:B------:R-:W-:Y:S01]  /*d780*/  HMMA.16816.F32 R56, R116.reuse, R146, R56 ;  /* 0x000000927438723c */ /* 0x040fe20000001838 */
[----:B------:R-:W2:Y:S04]  /*d790*/  LDSM.16.MT88.4 R128, [R192+0x10800] ;  /* 0x01080000c080783b */ /* 0x000ea80000004200 */
[----:B------:R-:W-:Y:S01]  /*d7a0*/  LOP3.LUT R235, R135, R222, R235, 0x96, !PT ;  /* 0x000000de87eb7212 */ /* 0x000fe200078e96eb */
[C---:B------:R-:W-:Y:S03]  /*d7b0*/  HMMA.16816.F32 R60, R116.reuse, R148, R60 ;  /* 0x00000094743c723c */ /* 0x040fe6000000183c */
[----:B------:R-:W-:Y:S02]  /*d7c0*/  LDSM.16.MT88.4 R144, [R192+0xf000] ;  /* 0x00f00000c090783b */ /* 0x000fe40000004200 */
[----:B------:R-:W-:Y:S01]  /*d7d0*/  LOP3.LUT R134, R229, R134, R233, 0x96, !PT ;  /* 0x00000086e5867212 */ /* 0x000fe200078e96e9 */
[C---:B------:R-:W-:Y:S05]  /*d7e0*/  HMMA.16816.F32 R64, R116.reuse, R150, R64 ;  /* 0x000000967440723c */ /* 0x040fea0000001840 */
[----:B------:R-:W-:Y:S01]  /*d7f0*/  IMAD.WIDE.U32 R134, R134, -0x2daee0ad, RZ ;  /* 0xd2511f5386867825 */ /* 0x000fe200078e00ff */
[C---:B------:R-:W-:Y:S05]  /*d800*/  HMMA.16816.F32 R68, R116.reuse, R136, R68 ;  /* 0x000000887444723c */ /* 0x040fea0000001844 */
[----:B------:R-:W-:Y:S01]  /*d810*/  IMAD.WIDE.U32 R234, R235, -0x2daee0ad, RZ ;  /* 0xd2511f53ebea7825 */ /* 0x000fe200078e00ff */
[C---:B------:R-:W-:Y:S01]  /*d820*/  HMMA.16816.F32 R72, R116.reuse, R138, R72 ;  /* 0x0000008a7448723c */ /* 0x040fe20000001848 */
[----:B------:R-:W4:Y:S04]  /*d830*/  LDSM.16.MT88.4 R136, [R190+0x10800] ;  /* 0x01080000be88783b */ /* 0x000f280000004200 */
[----:B------:R-:W-:Y:S01]  /*d840*/  LOP3.LUT R234, R135, R234, R220, 0x96, !PT ;  /* 0x000000ea87ea7212 */ /* 0x000fe200078e96dc */
[C---:B-1----:R-:W-:Y:S05]  /*d850*/  HMMA.16816.F32 R76, R116.reuse, R120, R76 ;  /* 0x00000078744c723c */ /* 0x042fea000000184c */
[----:B------:R-:W-:Y:S01]  /*d860*/  LOP3.LUT R231, R235, R218, R231, 0x96, !PT ;  /* 0x000000daebe77212 */ /* 0x000fe200078e96e7 */
[C---:B------:R-:W-:Y:S05]  /*d870*/  HMMA.16816.F32 R80, R116.reuse, R122, R80 ;  /* 0x0000007a7450723c */ /* 0x040fea0000001850 */
[----:B------:R-:W-:Y:S01]  /*d880*/  IMAD.WIDE.U32 R236, R231, -0x326172a9, RZ ;  /* 0xcd9e8d57e7ec7825 */ /* 0x000fe200078e00ff */
[C---:B---3--:R-:W-:Y:S05]  /*d890*/  HMMA.16816.F32 R84, R116.reuse, R124, R84 ;  /* 0x0000007c7454723c */ /* 0x048fea0000001854 */
[----:B------:R-:W-:Y:S01]  /*d8a0*/  IMAD.WIDE.U32 R234, R234, -0x326172a9, RZ ;  /* 0xcd9e8d57eaea7825 */ /* 0x000fe200078e00ff */
[C---:B------:R-:W-:Y:S01]  /*d8b0*/  HMMA.16816.F32 R88, R116.reuse, R126, R88 ;  /* 0x0000007e7458723c */ /* 0x040fe20000001858 */
[----:B------:R-:W-:Y:S04]  /*d8c0*/  LDSM.16.MT88.4 R124, [R192+0xd000] ;  /* 0x00d00000c07c783b */ /* 0x000fe80000004200 */
[----:B------:R-:W-:Y:S01]  /*d8d0*/  LOP3.LUT R155, R237, R228, R155, 0x96, !PT ;  /* 0x000000e4ed9b7212 */ /* 0x000fe200078e969b */
[C---:B--2---:R-:W-:Y:S05]  /*d8e0*/  HMMA.16816.F32 R92, R116.reuse, R128, R92 ;  /* 0x00000080745c723c */ /* 0x044fea000000185c */
[----:B------:R-:W-:Y:S01]  /*d8f0*/  LOP3.LUT R236, R235, R236, R174, 0x96, !PT ;  /* 0x000000ecebec7212 */ /* 0x000fe200078e96ae */
[C---:B------:R-:W-:Y:S01]  /*d900*/  HMMA.16816.F32 R96, R116.reuse, R130, R96 ;  /* 0x000000827460723c */ /* 0x040fe20000001860 */
[----:B------:R-:W-:Y:S04]  /*d910*/  LDSM.16.MT88.4 R128, [R190+0xd000] ;  /* 0x00d00000be80783b */ /* 0x000fe80000004200 */
[----:B------:R-:W-:Y:S01]  /*d920*/  IMAD.WIDE.U32 R120, R155, -0x2daee0ad, RZ ;  /* 0xd2511f539b787825 */ /* 0x000fe200078e00ff */
[C---:B----4-:R-:W-:Y:S05]  /*d930*/  HMMA.16816.F32 R100, R116.reuse, R136, R100 ;  /* 0x000000887464723c */ /* 0x050fea0000001864 */
[----:B------:R-:W-:Y:S01]  /*d940*/  IMAD.WIDE.U32 R236, R236, -0x2daee0ad, RZ ;  /* 0xd2511f53ecec7825 */ /* 0x000fe200078e00ff */
[C---:B------:R-:W-:Y:S01]  /*d950*/  HMMA.16816.F32 R104, R116.reuse, R138, R104 ;  /* 0x0000008a7468723c */ /* 0x040fe20000001868 */
[----:B------:R-:W-:Y:S04]  /*d960*/  LDSM.16.MT88.4 R136, [R189+0xd000] ;  /* 0x00d00000bd88783b */ /* 0x000fe80000004200 */
[----:B------:R-:W-:Y:S01]  /*d970*/  LOP3.LUT R232, R121, R134, R154, 0x96, !PT ;  /* 0x0000008679e87212 */ /* 0x000fe200078e969a */
[----:B------:R-:W-:Y:S01]  /*d980*/  FFMA.FTZ R174, R21, UR4, -R164 ;  /* 0x0000000415ae7c23 */ /* 0x000fe200080108a4 */
[----:B------:R-:W-:Y:S01]  /*d990*/  LOP3.LUT R120, R237, R120, R153, 0x96, !PT ;  /* 0x00000078ed787212 */ /* 0x000fe200078e9699 */
[--C-:B------:R-:W-:Y:S03]  /*d9a0*/  FFMA.FTZ R135, R22, UR4, -R162.reuse ;  /* 0x0000000416877c23 */ /* 0x100fe600080108a2 */
[----:B------:R-:W-:Y:S04]  /*d9b0*/  IMAD.WIDE.U32 R232, R232, -0x326172a9, RZ ;  /* 0xcd9e8d57e8e87825 */ /* 0x000fe800078e00ff */
[----:B------:R-:W-:Y:S01]  /*d9c0*/  FFMA.FTZ R220, R23, UR4, -R162 ;  /* 0x0000000417dc7c23 */ /* 0x000fe200080108a2 */
[----:B------:R-:W1:Y:S01]  /*d9d0*/  MUFU.EX2 R174, R174 ;  /* 0x000000ae00ae7308 */ /* 0x000e620000000800 */
[----:B------:R-:W2:Y:S01]  /*d9e0*/  LDSM.16.MT88.4 R20, [R189+0x10800] ;  /* 0x01080000bd14783b */ /* 0x000ea20000004200 */
[----:B------:R-:W-:Y:S04]  /*d9f0*/  IMAD.WIDE.U32 R120, R120, -0x326172a9, RZ ;  /* 0xcd9e8d5778787825 */ /* 0x000fe800078e00ff */
[--C-:B------:R-:W-:Y:S01]  /*da00*/  FFMA.FTZ R229, R24, UR4, -R164.reuse ;  /* 0x0000000418e57c23 */ /* 0x100fe200080108a4 */
[----:B------:R-:W-:Y:S01]  /*da10*/  FFMA.FTZ R228, R25, UR4, -R164 ;  /* 0x0000000419e47c23 */ /* 0x000fe200080108a4 */
[----:B------:R-:W-:Y:S01]  /*da20*/  FFMA.FTZ R231, R27, UR4, -R162 ;  /* 0x000000041be77c23 */ /* 0x000fe200080108a2 */
[----:B------:R-:W-:Y:S01]  /*da30*/  LOP3.LUT R152, R121, R232, R152, 0x96, !PT ;  /* 0x000000e879987212 */ /* 0x000fe200078e9698 */
[----:B------:R-:W-:Y:S01]  /*da40*/  FFMA.FTZ R232, R26, UR4, -R162 ;  /* 0x000000041ae87c23 */ /* 0x000fe200080108a2 */
[----:B------:R-:W-:Y:S01]  /*da50*/  LOP3.LUT R140, R120, 0xffff, RZ, 0xc0, !PT ;  /* 0x0000ffff788c7812 */ /* 0x000fe200078ec0ff */
[----:B------:R-:W-:Y:S01]  /*da60*/  MUFU.EX2 R135, R135 ;  /* 0x0000008700877308 */ /* 0x000fe20000000800 */
[C---:B------:R-:W-:Y:S02]  /*da70*/  LOP3.LUT R122, R152.reuse, 0xffff, RZ, 0xc0, !PT ;  /* 0x0000ffff987a7812 */ /* 0x040fe400078ec0ff */
[----:B------:R-:W-:Y:S02]  /*da80*/  LOP3.LUT R121, R152, 0xff, RZ, 0xc0, !PT ;  /* 0x000000ff98797812 */ /* 0x000fe400078ec0ff */
[----:B------:R-:W-:Y:S02]  /*da90*/  SHF.R.U32.HI R122, RZ, 0x8, R122 ;  /* 0x00000008ff7a7819 */ /* 0x000fe4000001167a */
[--C-:B------:R-:W-:Y:S03]  /*daa0*/  SHF.R.U32.HI R24, RZ, 0x10, R120.reuse ;  /* 0x00000010ff187819 */ /* 0x100fe60000011678 */
[----:B------:R-:W3:Y:S01]  /*dab0*/  MUFU.EX2 R220, R220 ;  /* 0x000000dc00dc7308 */ /* 0x000ee20000000800 */
[----:B------:R-:W-:Y:S02]  /*dac0*/  LOP3.LUT R235, R120, 0xff, RZ, 0xc0, !PT ;  /* 0x000000ff78eb7812 */ /* 0x000fe400078ec0ff */
[----:B------:R-:W-:Y:S02]  /*dad0*/  SHF.R.U32.HI R134, RZ, 0x18, R120 ;  /* 0x00000018ff867819 */ /* 0x000fe40000011678 */
[----:B------:R-:W-:Y:S02]  /*dae0*/  PRMT R25, R121, 0x5410, R122 ;  /* 0x0000541079197816 */ /* 0x000fe4000000007a */
[----:B------:R-:W4:Y:S03]  /*daf0*/  LDSM.16.MT88.4 R120, [R188+0x10800] ;  /* 0x01080000bc78783b */ /* 0x000f260000004200 */
[----:B------:R-:W-:Y:S01]  /*db00*/  MUFU.EX2 R229, R229 ;  /* 0x000000e500e57308 */ /* 0x000fe20000000800 */
[----:B------:R-:W-:Y:S02]  /*db10*/  SHF.R.U32.HI R149, RZ, 0x10, R152 ;  /* 0x00000010ff957819 */ /* 0x000fe40000011698 */
[----:B------:R-:W-:Y:S02]  /*db20*/  SHF.R.U32.HI R26, RZ, 0x8, R140 ;  /* 0x00000008ff1a7819 */ /* 0x000fe4000001168c */
[----:B------:R-:W-:Y:S01]  /*db30*/  SHF.R.U32.HI R152, RZ, 0x18, R152 ;  /* 0x00000018ff987819 */ /* 0x000fe20000011698 */
[----:B------:R-:W5:Y:S04]  /*db40*/  LDSM.16.MT88.4 R140, [R188+0xd000] ;  /* 0x00d00000bc8c783b */ /* 0x000f680000004200 */
[----:B------:R-:W4:Y:S01]  /*db50*/  MUFU.EX2 R228, R228 ;  /* 0x000000e400e47308 */ /* 0x000f220000000800 */
[----:B------:R-:W-:Y:S02]  /*db60*/  LOP3.LUT R149, R149, 0xff, RZ, 0xc0, !PT ;  /* 0x000000ff95957812 */ /* 0x000fe400078ec0ff */
[----:B------:R-:W-:Y:S02]  /*db70*/  LOP3.LUT R27, R24, 0xff, RZ, 0xc0, !PT ;  /* 0x000000ff181b7812 */ /* 0x000fe400078ec0ff */
[----:B------:R-:W-:Y:S01]  /*db80*/  PRMT R149, R149, 0x5410, R152 ;  /* 0x0000541095957816 */ /* 0x000fe20000000098 */
[C---:B--2---:R-:W-:Y:S04]  /*db90*/  HMMA.16816.F32 R16, R116.reuse, R20, R16 ;  /* 0x000000147410723c */ /* 0x044fe80000001810 */
[----:B------:R-:W-:Y:S01]  /*dba0*/  MUFU.EX2 R232, R232 ;  /* 0x000000e800e87308 */ /* 0x000fe20000000800 */
[----:B------:R-:W-:Y:S01]  /*dbb0*/  LDSM.16.MT88.4 R152, [R189+0xf000] ;  /* 0x00f00000bd98783b */ /* 0x000fe20000004200 */
[--C-:B------:R-:W-:Y:S02]  /*dbc0*/  HSET2.LE.AND R24, R25, R216.reuse, PT ;  /* 0x000000d819187233 */ /* 0x100fe40003803000 */
[----:B-1----:R-:W-:Y:S01]  /*dbd0*/  F2FP.F16.F32.PACK_AB R25, R174, R133 ;  /* 0x00000085ae19723e */ /* 0x002fe200000000ff */
[C---:B------:R-:W-:Y:S05]  /*dbe0*/  HMMA.16816.F32 R108, R116.reuse, R22, R108 ;  /* 0x00000016746c723c */ /* 0x040fea000000186c */
[----:B------:R-:W1:Y:S01]  /*dbf0*/  MUFU.EX2 R231, R231 ;  /* 0x000000e700e77308 */ /* 0x000e620000000800 */
[----:B------:R-:W-:Y:S01]  /*dc00*/  PRMT R235, R235, 0x5410, R26 ;  /* 0x00005410ebeb7816 */ /* 0x000fe2000000001a */
[----:B------:R-:W-:Y:S01]  /*dc10*/  FADD.FTZ R133, R133, R166 ;  /* 0x000000a685857221 */ /* 0x000fe20000010000 */
[----:B------:R-:W-:Y:S03]  /*dc20*/  PRMT R27, R27, 0x5410, R134 ;  /* 0x000054101b1b7816 */ /* 0x000fe60000000086 */
[----:B------:R-:W-:Y:S01]  /*dc30*/  LOP3.LUT R24, R24, R25, RZ, 0xc0, !PT ;  /* 0x0000001918187212 */ /* 0x000fe200078ec0ff */
[----:B------:R-:W-:Y:S01]  /*dc40*/  FADD.FTZ R174, R174, R133 ;  /* 0x00000085aeae7221 */ /* 0x000fe20000010000 */
[--C-:B------:R-:W-:Y:S02]  /*dc50*/  HSET2.LE.AND R25, R149, R216.reuse, PT ;  /* 0x000000d895197233 */ /* 0x100fe40003803000 */
[----:B------:R-:W2:Y:S01]  /*dc60*/  LDSM.16.MT88.4 R148, [R190+0xf000] ;  /* 0x00f00000be94783b */ /* 0x000ea20000004200 */
[C---:B---3--:R-:W-:Y:S01]  /*dc70*/  F2FP.F16.F32.PACK_AB R20, R220.reuse, R135 ;  /* 0x00000087dc14723e */ /* 0x048fe200000000ff */
[----:B------:R-:W-:Y:S01]  /*dc80*/  FADD.FTZ R135, R135, R168 ;  /* 0x000000a887877221 */ /* 0x000fe20000010000 */
[C---:B----4-:R-:W-:Y:S03]  /*dc90*/  HMMA.16816.F32 R12, R116.reuse, R120, R12 ;  /* 0x00000078740c723c */ /* 0x050fe6000000180c */
[--C-:B------:R-:W-:Y:S01]  /*dca0*/  HSET2.LE.AND R26, R235, R216.reuse, PT ;  /* 0x000000d8eb1a7233 */ /* 0x100fe20003803000 */
[----:B------:R-:W-:Y:S01]  /*dcb0*/  FADD.FTZ R135, R220, R135 ;  /* 0x00000087dc877221 */ /* 0x000fe20000010000 */
[--C-:B------:R-:W-:Y:S01]  /*dcc0*/  HSET2.LE.AND R27, R27, R216.reuse, PT ;  /* 0x000000d81b1b7233 */ /* 0x100fe20003803000 */
[----:B------:R-:W-:Y:S01]  /*dcd0*/  HMMA.16816.F32 R112, R116, R122, R112 ;  /* 0x0000007a7470723c */ /* 0x000fe20000001870 */
[----:B------:R-:W-:Y:S04]  /*dce0*/  LDSM.16.MT88.4 R116, [R192+0x11000] ;  /* 0x01100000c074783b */ /* 0x000fe80000004200 */
[----:B------:R-:W-:Y:S01]  /*dcf0*/  F2FP.F16.F32.PACK_AB R21, R228, R229 ;  /* 0x000000e5e415723e */ /* 0x000fe200000000ff */
[----:B------:R-:W-:Y:S01]  /*dd00*/  FADD.FTZ R229, R229, R174 ;  /* 0x000000aee5e57221 */ /* 0x000fe20000010000 */
[----:B-1----:R-:W-:Y:S01]  /*dd10*/  F2FP.F16.F32.PACK_AB R134, R231, R232 ;  /* 0x000000e8e786723e */ /* 0x002fe200000000ff */
[----:B------:R-:W-:Y:S01]  /*dd20*/  FADD.FTZ R232, R232, R135 ;  /* 0x00000087e8e87221 */ /* 0x000fe20000010000 */
[----:B------:R-:W-:Y:S02]  /*dd30*/  LDSM.16.MT88.4 R120, [R190+0x11000] ;  /* 0x01100000be78783b */ /* 0x000fe40000004200 */
[----:B------:R-:W-:Y:S01]  /*dd40*/  LOP3.LUT R25, R25, R20, RZ, 0xc0, !PT ;  /* 0x0000001419197212 */ /* 0x000fe200078ec0ff */
[----:B------:R-:W-:Y:S01]  /*dd50*/  FADD.FTZ R229, R228, R229 ;  /* 0x000000e5e4e57221 */ /* 0x000fe20000010000 */
[----:B------:R-:W-:Y:S01]  /*dd60*/  LOP3.LUT R26, R26, R21, RZ, 0xc0, !PT ;  /* 0x000000151a1a7212 */ /* 0x000fe200078ec0ff */
[----:B------:R-:W-:Y:S01]  /*dd70*/  FADD.FTZ R231, R231, R232 ;  /* 0x000000e8e7e77221 */ /* 0x000fe20000010000 */
[----:B------:R-:W-:Y:S01]  /*dd80*/  LOP3.LUT R27, R27, R134, RZ, 0xc0, !PT ;  /* 0x000000861b1b7212 */ /* 0x000fe200078ec0ff */
[--C-:B------:R-:W-:Y:S01]  /*dd90*/  FFMA.FTZ R134, R28, UR4, -R164.reuse ;  /* 0x000000041c867c23 */ /* 0x100fe200080108a4 */
[----:B------:R-:W1:Y:S01]  /*dda0*/  LDSM.16.MT88.4 R20, [R188+0xf000] ;  /* 0x00f00000bc14783b */ /* 0x000e620000004200 */
[----:B------:R-:W-:Y:S02]  /*ddb0*/  LOP3.LUT R175, R233, R234, R175, 0x96, !PT ;  /* 0x000000eae9af7212 */ /* 0x000fe400078e96af */
[----:B------:R-:W-:Y:S02]  /*ddc0*/  MOV R133, R132 ;  /* 0x0000008400857202 */ /* 0x000fe40000000f00 */
[C---:B------:R-:W-:Y:S01]  /*ddd0*/  HMMA.16816.F32 R4, R24.reuse, R124, R4 ;  /* 0x0000007c1804723c */ /* 0x040fe20000001804 */
[----:B------:R-:W-:Y:S05]  /*dde0*/  MUFU.EX2 R134, R134 ;  /* 0x0000008600867308 */ /* 0x000fea0000000800 */
[C---:B------:R-:W-:Y:S01]  /*ddf0*/  HMMA.16816.F32 R8, R24.reuse, R126, R8 ;  /* 0x0000007e1808723c */ /* 0x040fe20000001808 */
[----:B------:R-:W3:Y:S05]  /*de00*/  LDSM.16.MT88.4 R124, [R189+0x11000] ;  /* 0x01100000bd7c783b */ /* 0x000eea0000004200 */
[C---:B------:R-:W-:Y:S06]  /*de10*/  HMMA.16816.F32 R36, R24.reuse, R128, R36 ;  /* 0x000000801824723c */ /* 0x040fec0000001824 */
[C---:B------:R-:W-:Y:S06]  /*de20*/  HMMA.16816.F32 R40, R24.reuse, R130, R40 ;  /* 0x000000821828723c */ /* 0x040fec0000001828 */
[C---:B------:R-:W-:Y:S06]  /*de30*/  HMMA.16816.F32 R44, R24.reuse, R136, R44 ;  /* 0x00000088182c723c */ /* 0x040fec000000182c */
[C---:B------:R-:W-:Y:S01]  /*de40*/  HMMA.16816.F32 R48, R24.reuse, R138, R48 ;  /* 0x0000008a1830723c */ /* 0x040fe20000001830 */
[----:B------:R-:W-:Y:S05]  /*de50*/  LDSM.16.MT88.4 R136, [R188+0xd800] ;  /* 0x00d80000bc88783b */ /* 0x000fea0000004200 */
[C---:B-----5:R-:W-:Y:S06]  /*de60*/  HMMA.16816.F32 R52, R24.reuse, R140, R52 ;  /* 0x0000008c1834723c */ /* 0x060fec0000001834 */
[C---:B------:R-:W-:Y:S01]  /*de70*/  HMMA.16816.F32 R56, R24.reuse, R142, R56 ;  /* 0x0000008e1838723c */ /* 0x040fe20000001838 */
[----:B------:R-:W-:Y:S05]  /*de80*/  LDSM.16.MT88.4 R140, [R192+0xf800] ;  /* 0x00f80000c08c783b */ /* 0x000fea0000004200 */
[C---:B------:R-:W-:Y:S06]  /*de90*/  HMMA.16816.F32 R60, R24.reuse, R144, R60 ;  /* 0x00000090183c723c */ /* 0x040fec000000183c */
[C---:B------:R-:W-:Y:S05]  /*dea0*/  HMMA.16816.F32 R64, R24.reuse, R146, R64 ;  /* 0x000000921840723c */ /* 0x040fea0000001840 */
[--C-:B------:R-:W-:Y:S01]  /*deb0*/  FFMA.FTZ R145, R29, UR4, -R164.reuse ;  /* 0x000000041d917c23 */ /* 0x100fe200080108a4 */
[C---:B--2---:R-:W-:Y:S05]  /*dec0*/  HMMA.16816.F32 R68, R24.reuse, R148, R68 ;  /* 0x000000941844723c */ /* 0x044fea0000001844 */
[--C-:B------:R-:W-:Y:S01]  /*ded0*/  FFMA.FTZ R146, R32, UR4, -R164.reuse ;  /* 0x0000000420927c23 */ /* 0x100fe200080108a4 */
[C---:B------:R-:W-:Y:S01]  /*dee0*/  HMMA.16816.F32 R72, R24.reuse, R150, R72 ;  /* 0x000000961848723c */ /* 0x040fe20000001848 */
[----:B------:R-:W-:Y:S04]  /*def0*/  MUFU.EX2 R145, R145 ;  /* 0x0000009100917308 */ /* 0x000fe80000000800 */
[----:B------:R-:W-:Y:S01]  /*df00*/  FFMA.FTZ R164, R33, UR4, -R164 ;  /* 0x0000000421a47c23 */ /* 0x000fe200080108a4 */
[C---:B------:R-:W-:Y:S05]  /*df10*/  HMMA.16816.F32 R76, R24.reuse, R152, R76 ;  /* 0x00000098184c723c */ /* 0x040fea000000184c */
[----:B------:R-:W-:Y:S01]  /*df20*/  MUFU.EX2 R146, R146 ;  /* 0x0000009200927308 */ /* 0x000fe20000000800 */
[--C-:B------:R-:W-:Y:S01]  /*df30*/  FFMA.FTZ R151, R34, UR4, -R162.reuse ;  /* 0x0000000422977c23 */ /* 0x100fe200080108a2 */
[C---:B------:R-:W-:Y:S04]  /*df40*/  HMMA.16816.F32 R80, R24.reuse, R154, R80 ;  /* 0x0000009a1850723c */ /* 0x040fe80000001850 */
[--C-:B------:R-:W-:Y:S02]  /*df50*/  FFMA.FTZ R144, R30, UR4, -R162.reuse ;  /* 0x000000041e907c23 */ /* 0x100fe400080108a2 */
[C---:B-1----:R-:W-:Y:S02]  /*df60*/  HMMA.16816.F32 R84, R24.reuse, R20, R84 ;  /* 0x000000141854723c */ /* 0x042fe40000001854 */
[----:B------:R-:W1:Y:S03]  /*df70*/  MUFU.EX2 R149, R164 ;  /* 0x000000a400957308 */ /* 0x000e660000000800 */
[--C-:B------:R-:W-:Y:S01]  /*df80*/  FFMA.FTZ R147, R31, UR4, -R162.reuse ;  /* 0x000000041f937c23 */ /* 0x100fe200080108a2 */
[C---:B------:R-:W-:Y:S01]  /*df90*/  HMMA.16816.F32 R88, R24.reuse, R22, R88 ;  /* 0x000000161858723c */ /* 0x040fe20000001858 */
[----:B------:R-:W2:Y:S05]  /*dfa0*/  LDSM.16.MT88.4 R20, [R188+0x11000] ;  /* 0x01100000bc14783b */ /* 0x000eaa0000004200 */
[----:B------:R-:W-:Y:S01]  /*dfb0*/  MUFU.EX2 R151, R151 ;  /* 0x0000009700977308 */ /* 0x000fe20000000800 */
[----:B------:R-:W-:Y:S01]  /*dfc0*/  FFMA.FTZ R162, R35, UR4, -R162 ;  /* 0x0000000423a27c23 */ /* 0x000fe200080108a2 */
[C---:B------:R-:W-:Y:S01]  /*dfd0*/  HMMA.16816.F32 R92, R24.reuse, R116, R92 ;  /* 0x00000074185c723c */ /* 0x040fe2000000185c */
[----:B------:R-:W4:Y:S07]  /*dfe0*/  LDSM.16.MT88.4 R32, [R192+0xd800] ;  /* 0x00d80000c020783b */ /* 0x000f2e0000004200 */
[----:B------:R-:W5:Y:S01]  /*dff0*/  MUFU.EX2 R162, R162 ;  /* 0x000000a200a27308 */ /* 0x000f620000000800 */
[C---:B------:R-:W-:Y:S01]  /*e000*/  HMMA.16816.F32 R96, R24.reuse, R118, R96 ;  /* 0x000000761860723c */ /* 0x040fe20000001860 */
[----:B------:R-:W4:Y:S05]  /*e010*/  LDSM.16.MT88.4 R116, [R190+0xd800] ;  /* 0x00d80000be74783b */ /* 0x000f2a0000004200 */
[C---:B------:R-:W-:Y:S03]  /*e020*/  HMMA.16816.F32 R100, R24.reuse, R120, R100 ;  /* 0x000000781864723c */ /* 0x040fe60000001864 */
[----:B------:R-:W-:Y:S02]  /*e030*/  MUFU.EX2 R144, R144 ;  /* 0x0000009000907308 */ /* 0x000fe40000000800 */
[----:B------:R-:W-:Y:S01]  /*e040*/  IMAD.WIDE.U32 R28, R175, -0x2daee0ad, RZ ;  /* 0xd2511f53af1c7825 */ /* 0x000fe200078e00ff */
[C---:B------:R-:W-:Y:S01]  /*e050*/  HMMA.16816.F32 R104, R24.reuse, R122, R104 ;  /* 0x0000007a1868723c */ /* 0x040fe20000001868 */
[----:B------:R-:W4:Y:S06]  /*e060*/  LDSM.16.MT88.4 R120, [R189+0xd800] ;  /* 0x00d80000bd78783b */ /* 0x000f2c0000004200 */
[----:B------:R-:W5:Y:S01]  /*e070*/  MUFU.EX2 R147, R147 ;  /* 0x0000009300937308 */ /* 0x000f620000000800 */
[----:B------:R-:W-:Y:S01]  /*e080*/  LOP3.LUT R230, R29, R236, R230, 0x96, !PT ;  /* 0x000000ec1de67212 */ /* 0x000fe200078e96e6 */
[C---:B---3--:R-:W-:Y:S03]  /*e090*/  HMMA.16816.F32 R16, R24.reuse, R124, R16 ;  /* 0x0000007c1810723c */ /* 0x048fe60000001810 */
[----:B------:R-:W-:Y:S03]  /*e0a0*/  LOP3.LUT R30, R28, 0xffff, RZ, 0xc0, !PT ;  /* 0x0000ffff1c1e7812 */ /* 0x000fe600078ec0ff */
[C---:B------:R-:W-:Y:S05]  /*e0b0*/  HMMA.16816.F32 R108, R24.reuse, R126, R108 ;  /* 0x0000007e186c723c */ /* 0x040fea000000186c */
[C---:B------:R-:W-:Y:S01]  /*e0c0*/  LOP3.LUT R125, R230.reuse, 0xffff, RZ, 0xc0, !PT ;  /* 0x0000ffffe67d7812 */ /* 0x040fe200078ec0ff */
[C---:B--2---:R-:W-:Y:S05]  /*e0d0*/  HMMA.16816.F32 R12, R24.reuse, R20, R12 ;  /* 0x00000014180c723c */ /* 0x044fea000000180c */
[----:B------:R-:W-:Y:S01]  /*e0e0*/  SHF.R.U32.HI R129, RZ, 0x10, R230 ;  /* 0x00000010ff817819 */ /* 0x000fe200000116e6 */
[----:B------:R-:W-:Y:S01]  /*e0f0*/  HMMA.16816.F32 R112, R24, R22, R112 ;  /* 0x000000161870723c */ /* 0x000fe20000001870 */
[----:B------:R-:W-:Y:S04]  /*e100*/  LDSM.16.MT88.4 R24, [R192+0x11800] ;  /* 0x01180000c018783b */ /* 0x000fe80000004200 */
[----:B------:R-:W-:Y:S02]  /*e110*/  SHF.R.U32.HI R31, RZ, 0x10, R28 ;  /* 0x00000010ff1f7819 */ /* 0x000fe4000001161c */
[----:B------:R-:W-:Y:S04]  /*e120*/  SHF.R.U32.HI R30, RZ, 0x8, R30 ;  /* 0x00000008ff1e7819 */ /* 0x000fe8000001161e */
[----:B------:R-:W-:Y:S02]  /*e130*/  LOP3.LUT R124, R230, 0xff, RZ, 0xc0, !PT ;  /* 0x000000ffe67c7812 */ /* 0x000fe400078ec0ff */
[----:B------:R-:W-:Y:S02]  /*e140*/  LOP3.LUT R29, R28, 0xff, RZ, 0xc0, !PT ;  /* 0x000000ff1c1d7812 */ /* 0x000fe400078ec0ff */
[----:B------:R-:W-:Y:S02]  /*e150*/  SHF.R.U32.HI R230, RZ, 0x18, R230 ;  /* 0x00000018ffe67819 */ /* 0x000fe400000116e6 */
[----:B------:R-:W-:Y:S02]  /*e160*/  LOP3.LUT R129, R129, 0xff, RZ, 0xc0, !PT ;  /* 0x000000ff81817812 */ /* 0x000fe400078ec0ff */
[----:B------:R-:W-:Y:S02]  /*e170*/  SHF.R.U32.HI R28, RZ, 0x18, R28 ;  /* 0x00000018ff1c7819 */ /* 0x000fe4000001161c */
[----:B------:R-:W-:Y:S02]  /*e180*/  LOP3.LUT R31, R31, 0xff, RZ, 0xc0, !PT ;  /* 0x000000ff1f1f7812 */ /* 0x000fe400078ec0ff */
[----:B------:R-:W-:Y:S02]  /*e190*/  SHF.R.U32.HI R125, RZ, 0x8, R125 ;  /* 0x00000008ff7d7819 */ /* 0x000fe4000001167d */
[----:B------:R-:W-:Y:S02]  /*e1a0*/  PRMT R29, R29, 0x5410, R30 ;  /* 0x000054101d1d7816 */ /* 0x000fe4000000001e */
[----:B------:R-:W-:Y:S02]  /*e1b0*/  PRMT R129, R129, 0x5410, R230 ;  /* 0x0000541081817816 */ /* 0x000fe400000000e6 */
[----:B------:R-:W-:Y:S02]  /*e1c0*/  PRMT R31, R31, 0x5410, R28 ;  /* 0x000054101f1f7816 */ /* 0x000fe4000000001c */
[----:B------:R-:W-:Y:S02]  /*e1d0*/  PRMT R125, R124, 0x5410, R125 ;  /* 0x000054107c7d7816 */ /* 0x000fe4000000007d */
[--C-:B------:R-:W-:Y:S02]  /*e1e0*/  HSET2.LE.AND R30, R29, R216.reuse, PT ;  /* 0x000000d81d1e7233 */ /* 0x100fe40003803000 */
[--C-:B------:R-:W-:Y:S02]  /*e1f0*/  HSET2.LE.AND R31, R31, R216.reuse, PT ;  /* 0x000000d81f1f7233 */ /* 0x100fe40003803000 */
[--C-:B------:R-:W-:Y:S02]  /*e200*/  HSET2.LE.AND R29, R129, R216.reuse, PT ;  /* 0x000000d8811d7233 */ /* 0x100fe40003803000 */
[----:B------:R-:W-:Y:S02]  /*e210*/  HSET2.LE.AND R28, R125, R216, PT ;  /* 0x000000d87d1c7233 */ /* 0x000fe40003803000 */
[----:B-1----:R-:W-:Y:S02]  /*e220*/  F2FP.F16.F32.PACK_AB R21, R149, R146 ;  /* 0x000000929515723e */ /* 0x002fe400000000ff */
[----:B-----5:R-:W-:Y:S02]  /*e230*/  F2FP.F16.F32.PACK_AB R20, R162, R151 ;  /* 0x00000097a214723e */ /* 0x020fe400000000ff */
[----:B------:R-:W-:Y:S01]  /*e240*/  F2FP.F16.F32.PACK_AB R125, R145, R134 ;  /* 0x00000086917d723e */ /* 0x000fe200000000ff */
[----:B------:R-:W-:Y:S01]  /*e250*/  FADD.FTZ R134, R134, R229 ;  /* 0x000000e586867221 */ /* 0x000fe20000010000 */
[----:B------:R-:W-:Y:S01]  /*e260*/  F2FP.F16.F32.PACK_AB R124, R147, R144 ;  /* 0x00000090937c723e */ /* 0x000fe200000000ff */
[----:B------:R-:W-:Y:S01]  /*e270*/  FADD.FTZ R144, R144, R231 ;  /* 0x000000e790907221 */ /* 0x000fe20000010000 */
[----:B------:R-:W-:Y:S01]  /*e280*/  LOP3.LUT R30, R30, R21, RZ, 0xc0, !PT ;  /* 0x000000151e1e7212 */ /* 0x000fe200078ec0ff */
[----:B------:R-:W-:Y:S01]  /*e290*/  FADD.FTZ R145, R145, R134 ;  /* 0x0000008691917221 */ /* 0x000fe20000010000 */
[----:B------:R-:W-:Y:S01]  /*e2a0*/  LOP3.LUT R31, R31, R20, RZ, 0xc0, !PT ;  /* 0x000000141f1f7212 */ /* 0x000fe200078ec0ff */
[----:B------:R-:W-:Y:S01]  /*e2b0*/  FADD.FTZ R144, R147, R144 ;  /* 0x0000009093907221 */ /* 0x000fe20000010000 */
[----:B------:R-:W-:Y:S01]  /*e2c0*/  LOP3.LUT R28, R28, R125, RZ, 0xc0, !PT ;  /* 0x0000007d1c1c7212 */ /* 0x000fe200078ec0ff */
[----:B------:R-:W1:Y:S01]  /*e2d0*/  LDSM.16.MT88.4 R20, [R190+0xf800] ;  /* 0x00f80000be14783b */ /* 0x000e620000004200 */
[----:B------:R-:W-:Y:S01]  /*e2e0*/  LOP3.LUT R29, R29, R124, RZ, 0xc0, !PT ;  /* 0x0000007c1d1d7212 */ /* 0x000fe200078ec0ff */
[----:B------:R-:W-:Y:S01]  /*e2f0*/  FADD.FTZ R146, R146, R145 ;  /* 0x0000009192927221 */ /* 0x000fe20000010000 */
[----:B------:R-:W-:Y:S03]  /*e300*/  FADD.FTZ R151, R151, R144 ;  /* 0x0000009097977221 */ /* 0x000fe60000010000 */
[----:B------:R-:W-:Y:S01]  /*e310*/  FADD.FTZ R221, R149, R146 ;  /* 0x0000009295dd7221 */ /* 0x000fe20000010000 */
[----:B------:R-:W-:Y:S01]  /*e320*/  FADD.FTZ R217, R162, R151 ;  /* 0x00000097a2d97221 */ /* 0x000fe20000010000 */
[C---:B----4-:R-:W-:Y:S01]  /*e330*/  HMMA.16816.F32 R128, R28.reuse, R32, R4 ;  /* 0x000000201c80723c */ /* 0x050fe20000001804 */
[----:B------:R-:W2:Y:S05]  /*e340*/  LDSM.16.MT88.4 R4, [R189+0xf800] ;  /* 0x00f80000bd04783b */ /* 0x000eaa0000004200 */
[C---:B------:R-:W-:Y:S03]  /*e350*/  HMMA.16816.F32 R124, R28.reuse, R34, R8 ;  /* 0x000000221c7c723c */ /* 0x040fe60000001808 */
[----:B------:R-:W3:Y:S03]  /*e360*/  LDSM.16.MT88.4 R8, [R188+0xf800] ;  /* 0x00f80000bc08783b */ /* 0x000ee60000004200 */
[C---:B------:R-:W-:Y:S05]  /*e370*/  HMMA.16816.F32 R36, R28.reuse, R116, R36 ;  /* 0x000000741c24723c */ /* 0x040fea0000001824 */
[----:B------:R-:W4:Y:S01]  /*e380*/  LDSM.16.MT88.4 R32, [R190+0x11800] ;  /* 0x01180000be20783b */ /* 0x000f220000004200 */
[C---:B------:R-:W-:Y:S06]  /*e390*/  HMMA.16816.F32 R40, R28.reuse, R118, R40 ;  /* 0x000000761c28723c */ /* 0x040fec0000001828 */
[C---:B------:R-:W-:Y:S01]  /*e3a0*/  HMMA.16816.F32 R44, R28.reuse, R120, R44 ;  /* 0x000000781c2c723c */ /* 0x040fe2000000182c */
[----:B------:R-:W5:Y:S05]  /*e3b0*/  LDSM.16.MT88.4 R116, [R189+0x11800] ;  /* 0x01180000bd74783b */ /* 0x000f6a0000004200 */
[C---:B------:R-:W-:Y:S06]  /*e3c0*/  HMMA.16816.F32 R48, R28.reuse, R122, R48 ;  /* 0x0000007a1c30723c */ /* 0x040fec0000001830 */
[C---:B------:R-:W-:Y:S06]  /*e3d0*/  HMMA.16816.F32 R52, R28.reuse, R136, R52 ;  /* 0x000000881c34723c */ /* 0x040fec0000001834 */
[C---:B------:R-:W-:Y:S06]  /*e3e0*/  HMMA.16816.F32 R56, R28.reuse, R138, R56 ;  /* 0x0000008a1c38723c */ /* 0x040fec0000001838 */
[C---:B------:R-:W-:Y:S06]  /*e3f0*/  HMMA.16816.F32 R60, R28.reuse, R140, R60 ;  /* 0x0000008c1c3c723c */ /* 0x040fec000000183c */
[C---:B------:R-:W-:Y:S06]  /*e400*/  HMMA.16816.F32 R64, R28.reuse, R142, R64 ;  /* 0x0000008e1c40723c */ /* 0x040fec0000001840 */
[C---:B-1----:R-:W-:Y:S06]  /*e410*/  HMMA.16816.F32 R68, R28.reuse, R20, R68 ;  /* 0x000000141c44723c */ /* 0x042fec0000001844 */
[C---:B------:R-:W-:Y:S01]  /*e420*/  HMMA.16816.F32 R72, R28.reuse, R22, R72 ;  /* 0x000000161c48723c */ /* 0x040fe20000001848 */
[----:B------:R-:W1:Y:S05]  /*e430*/  LDSM.16.MT88.4 R20, [R188+0x11800] ;  /* 0x01180000bc14783b */ /* 0x000e6a0000004200 */
[C---:B--2---:R-:W-:Y:S06]  /*e440*/  HMMA.16816.F32 R76, R28.reuse, R4, R76 ;  /* 0x000000041c4c723c */ /* 0x044fec000000184c */
[C---:B------:R-:W-:Y:S06]  /*e450*/  HMMA.16816.F32 R80, R28.reuse, R6, R80 ;  /* 0x000000061c50723c */ /* 0x040fec0000001850 */
[C---:B---3--:R-:W-:Y:S06]  /*e460*/  HMMA.16816.F32 R84, R28.reuse, R8, R84 ;  /* 0x000000081c54723c */ /* 0x048fec0000001854 */
[C---:B------:R-:W-:Y:S06]  /*e470*/  HMMA.16816.F32 R88, R28.reuse, R10, R88 ;  /* 0x0000000a1c58723c */ /* 0x040fec0000001858 */
[C---:B------:R-:W-:Y:S06]  /*e480*/  HMMA.16816.F32 R92, R28.reuse, R24, R92 ;  /* 0x000000181c5c723c */ /* 0x040fec000000185c */
[C---:B------:R-:W-:Y:S06]  /*e490*/  HMMA.16816.F32 R96, R28.reuse, R26, R96 ;  /* 0x0000001a1c60723c */ /* 0x040fec0000001860 */
[C---:B----4-:R-:W-:Y:S06]  /*e4a0*/  HMMA.16816.F32 R100, R28.reuse, R32, R100 ;  /* 0x000000201c64723c */ /* 0x050fec0000001864 */
[C---:B------:R-:W-:Y:S06]  /*e4b0*/  HMMA.16816.F32 R104, R28.reuse, R34, R104 ;  /* 0x000000221c68723c */ /* 0x040fec0000001868 */
[C---:B-----5:R-:W-:Y:S06]  /*e4c0*/  HMMA.16816.F32 R120, R28.reuse, R116, R16 ;  /* 0x000000741c78723c */ /* 0x060fec0000001810 */
[C---:B------:R-:W-:Y:S06]  /*e4d0*/  HMMA.16816.F32 R108, R28.reuse, R118, R108 ;  /* 0x000000761c6c723c */ /* 0x040fec000000186c */
[C---:B-1----:R-:W-:Y:S06]  /*e4e0*/  HMMA.16816.F32 R116, R28.reuse, R20, R12 ;  /* 0x000000141c74723c */ /* 0x042fec000000180c */
[----:B------:R-:W-:Y:S01]  /*e4f0*/  HMMA.16816.F32 R112, R28, R22, R112 ;  /* 0x000000161c70723c */ /* 0x000fe20000001870 */
[----:B------:R-:W-:Y:S11]  /*e500*/  @!UPT UIADD3 URZ, URZ, URZ, URZ ;  /* 0x0000003f3f3ff290 */ /* 0x000ff6000fffe03f */
[----:B------:R-:W-:Y:S01]  /*e510*/  @!UPT UIADD3 URZ, URZ, URZ, URZ ;  /* 0x0000003f3f3ff290 */ /* 0x000fe2000fffe03f */
[----:B------:R-:W-:Y:S11]  /*e520*/  @P5 BRA `(.L_x_360) ;  /* 0xffffffc800f45947 */ /* 0x000ff6000383ffff */
.L_x_359:
[----:B------:R-:W1:Y:S01]  /*e530*/  SHFL.BFLY PT, R2, R221, 0x2, 0x1f ;  /* 0x0c401f00dd027f89 */ /* 0x000e6200000e0000 */
[----:B------:R-:W-:Y:S01]  /*e540*/  MOV R9, 0x3f800000 ;  /* 0x3f80000000097802 */ /* 0x000fe20000000f00 */
[----:B------:R-:W-:Y:S01]  /*e550*/  ULDC UR4, c[0x0][0x38c] ;  /* 0x0000e30000047ab9 */ /* 0x000fe20000000800 */
[----:B------:R-:W-:Y:S01]  /*e560*/  MOV R10, 0x3f800000 ;  /* 0x3f800000000a7802 */ /* 0x000fe20000000f00 */
[----:B------:R-:W2:Y:S01]  /*e570*/  SHFL.BFLY PT, R0, R217, 0x2, 0x1f ;  /* 0x0c401f00d9007f89 */ /* 0x000ea200000e0000 */
[----:B------:R-:W-:Y:S01]  /*e580*/  UMOV UR5, 0x400 ;  /* 0x0000040000057882 */ /* 0x000fe20000000000 */
[----:B------:R-:W-:Y:S01]  /*e590*/  UISETP.NE.AND UP0, UPT, UR12, -0x1, UPT ;  /* 0xffffffff0c00788c */ /* 0x000fe2000bf05270 */
[----:B------:R-:W3:Y:S01]  /*e5a0*/  S2R R5, SR_TID.X ;  /* 0x0000000000057919 */ /* 0x000ee20000002100 */
[----:B-1----:R-:W-:Y:S01]  /*e5b0*/  FADD.FTZ R11, R2, R221 ;  /* 0x000000dd020b7221 */ /* 0x002fe20000010000 */
[----:B--2---:R-:W-:-:S04]  /*e5c0*/  FADD.FTZ R7, R0, R217 ;  /* 0x000000d900077221 */ /* 0x004fc80000010000 */
[----:B------:R-:W1:Y:S04]  /*e5d0*/  SHFL.BFLY PT, R4, R11, 0x1, 0x1f ;  /* 0x0c201f000b047f89 */ /* 0x000e6800000e0000 */
[----:B------:R-:W2:Y:S01]  /*e5e0*/  SHFL.BFLY PT, R2, R7, 0x1, 0x1f ;  /* 0x0c201f0007027f89 */ /* 0x000ea200000e0000 */
[----:B---3--:R-:W-:-:S04]  /*e5f0*/  SHF.R.S32.HI R0, RZ, 0x1f, R5 ;  /* 0x0000001fff007819 */ /* 0x008fc80000011405 */
[----:B------:R-:W-:-:S04]  /*e600*/  LEA.HI R8, R0, R5, RZ, 0x2 ;  /* 0x0000000500087211 */ /* 0x000fc800078f10ff */
[----:B------:R-:W-:Y:S01]  /*e610*/  SHF.R.S32.HI R6, RZ, 0x1f, R8 ;  /* 0x0000001fff067819 */ /* 0x000fe20000011408 */
[----:B-1----:R-:W-:Y:S01]  /*e620*/  FADD.FTZ R4, R11, R4 ;  /* 0x000000040b047221 */ /* 0x002fe20000010000 */
[----:B--2---:R-:W-:-:S04]  /*e630*/  FADD.FTZ R2, R7, R2 ;  /* 0x0000000207027221 */ /* 0x004fc80000010000 */
[----:B------:R-:W-:Y:S02]  /*e640*/  FSETP.NE.FTZ.AND P5, PT, R4, RZ, PT ;  /* 0x000000ff0400720b */ /* 0x000fe40003fb5000 */
[----:B------:R-:W-:Y:S02]  /*e650*/  SHF.R.S32.HI R7, RZ, 0x2, R8 ;  /* 0x00000002ff077819 */ /* 0x000fe40000011408 */
[----:B------:R-:W-:Y:S02]  /*e660*/  FSETP.NE.FTZ.AND P0, PT, R2, RZ, PT ;  /* 0x000000ff0200720b */ /* 0x000fe40003f15000 */
[----:B------:R-:W-:Y:S02]  /*e670*/  LEA.HI R6, R6, R7, RZ, 0x3 ;  /* 0x0000000706067211 */ /* 0x000fe400078f18ff */
[----:B------:R-:W-:Y:S02]  /*e680*/  LOP3.LUT R8, R8, 0x3ffffffc, RZ, 0xc0, !PT ;  /* 0x3ffffffc08087812 */ /* 0x000fe400078ec0ff */
[----:B------:R-:W-:-:S02]  /*e690*/  LOP3.LUT R6, R6, 0xfffffff8, RZ, 0xc0, !PT ;  /* 0xfffffff806067812 */ /* 0x000fc400078ec0ff */
[-C--:B------:R-:W-:Y:S01]  /*e6a0*/  IADD3 R13, -R8, R5.reuse, RZ ;  /* 0x00000005080d7210 */ /* 0x080fe20007ffe1ff */
[----:B------:R-:W1:Y:S01]  /*e6b0*/  @P5 MUFU.RCP R9, R4 ;  /* 0x0000000400095308 */ /* 0x000e620000001000 */
[----:B------:R-:W-:Y:S02]  /*e6c0*/  IADD3 R6, R7, -R6, RZ ;  /* 0x8000000607067210 */ /* 0x000fe40007ffe0ff */
[----:B------:R-:W-:Y:S02]  /*e6d0*/  LEA.HI R7, R0, R5, RZ, 0x5 ;  /* 0x0000000500077211 */ /* 0x000fe400078f28ff */
[C---:B------:R-:W-:Y:S02]  /*e6e0*/  SHF.L.U32 R11, R6.reuse, 0x6, RZ ;  /* 0x00000006060b7819 */ /* 0x040fe400000006ff */
[----:B------:R-:W-:Y:S01]  /*e6f0*/  R2P PR, R6, 0x6 ;  /* 0x0000000606007804 */ /* 0x000fe20000000000 */
[----:B------:R-:W2:Y:S01]  /*e700*/  @P0 MUFU.RCP R10, R2 ;  /* 0x00000002000a0308 */ /* 0x000ea20000001000 */
[----:B------:R-:W-:-:S02]  /*e710*/  LOP3.LUT R11, R11, 0x1c0, RZ, 0xc0, !PT ;  /* 0x000001c00b0b7812 */ /* 0x000fc400078ec0ff */
[----:B------:R-:W-:Y:S02]  /*e720*/  LOP3.LUT R6, R6, 0x1, RZ, 0xc0, !PT ;  /* 0x0000000106067812 */ /* 0x000fe400078ec0ff */
[----:B------:R-:W-:Y:S02]  /*e730*/  LEA.HI R8, R11, R11, RZ, 0x1d ;  /* 0x0000000b0b087211 */ /* 0x000fe400078fe8ff */
[----:B------:R-:W-:Y:S01]  /*e740*/  ISETP.NE.U32.AND P3, PT, R6, 0x1, PT ;  /* 0x000000010600780c */ /* 0x000fe20003f65070 */
[----:B-1----:R-:W-:Y:S01]  /*e750*/  FMUL.FTZ R9, R9, UR4 ;  /* 0x0000000409097c20 */ /* 0x002fe20008410000 */
[----:B------:R-:W-:-:S03]  /*e760*/  MOV R6, 0x20 ;  /* 0x0000002000067802 */ /* 0x000fc60000000f00 */
[C---:B------:R-:W-:Y:S01]  /*e770*/  FMUL.FTZ R128, R9.reuse, R128 ;  /* 0x0000008009807220 */ /* 0x040fe20000410000 */
[C---:B------:R-:W-:Y:S01]  /*e780*/  FMUL.FTZ R129, R9.reuse, R129 ;  /* 0x0000008109817220 */ /* 0x040fe20000410000 */
[C---:B------:R-:W-:Y:S01]  /*e790*/  FMUL.FTZ R124, R9.reuse, R124 ;  /* 0x0000007c097c7220 */ /* 0x040fe20000410000 */
[C---:B------:R-:W-:Y:S01]  /*e7a0*/  FMUL.FTZ R125, R9.reuse, R125 ;  /* 0x0000007d097d7220 */ /* 0x040fe20000410000 */
[----:B--2---:R-:W-:Y:S01]  /*e7b0*/  FMUL.FTZ R10, R10, UR4 ;  /* 0x000000040a0a7c20 */ /* 0x004fe20008410000 */
[----:B------:R-:W1:Y:S01]  /*e7c0*/  S2UR UR4, SR_CgaCtaId ;  /* 0x00000000000479c3 */ /* 0x000e620000008800 */
        /* <DEDUP_REMOVED lines=50> */
[----:B------:R-:W-:Y:S01]  /*eaf0*/  SHF.R.S32.HI R10, RZ, 0x5, R7 ;  /* 0x00000005ff0a7819 */ /* 0x000fe20000011407 */
[----:B-1----:R-:W-:Y:S01]  /*eb00*/  ULEA UR4, UR4, UR5, 0x18 ;  /* 0x0000000504047291 */ /* 0x002fe2000f8ec03f */
[C---:B------:R-:W-:Y:S01]  /*eb10*/  FMUL.FTZ R40, R9.reuse, R40 ;  /* 0x0000002809287220 */ /* 0x040fe20000410000 */
[C---:B------:R-:W-:Y:S01]  /*eb20*/  FMUL.FTZ R41, R9.reuse, R41 ;  /* 0x0000002909297220 */ /* 0x040fe20000410000 */
[----:B------:R-:W-:Y:S01]  /*eb30*/  LEA R13, R10, R13, 0x9 ;  /* 0x0000000d0a0d7211 */ /* 0x000fe200078e48ff */
[C---:B------:R-:W-:Y:S01]  /*eb40*/  FMUL.FTZ R44, R9.reuse, R44 ;  /* 0x0000002c092c7220 */ /* 0x040fe20000410000 */
[----:B------:R-:W-:Y:S01]  /*eb50*/  SEL R6, R6, 0xffffffe0, !P1 ;  /* 0xffffffe006067807 */ /* 0x000fe20004800000 */
[----:B------:R-:W-:Y:S01]  /*eb60*/  FMUL.FTZ R45, R9, R45 ;  /* 0x0000002d092d7220 */ /* 0x000fe20000410000 */
[----:B------:R-:W-:Y:S01]  /*eb70*/  LEA R8, R13, R8, 0x1 ;  /* 0x000000080d087211 */ /* 0x000fe200078e08ff */
[C---:B------:R-:W-:Y:S01]  /*eb80*/  FMUL.FTZ R48, R9.reuse, R48 ;  /* 0x0000003009307220 */ /* 0x040fe20000410000 */
[----:B------:R-:W-:Y:S01]  /*eb90*/  FMUL.FTZ R49, R9, R49 ;  /* 0x0000003109317220 */ /* 0x000fe20000410000 */
[----:B------:R-:W-:Y:S01]  /*eba0*/  F2FP.F16.F32.PACK_AB R128, R129, R128 ;  /* 0x000000808180723e */ /* 0x000fe200000000ff */
[C---:B------:R-:W-:Y:S01]  /*ebb0*/  FMUL.FTZ R52, R9.reuse, R52 ;  /* 0x0000003409347220 */ /* 0x040fe20000410000 */
[----:B------:R-:W-:Y:S01]  /*ebc0*/  LEA R11, R8, UR4, 0x1 ;  /* 0x00000004080b7c11 */ /* 0x000fe2000f8e08ff */
[C---:B------:R-:W-:Y:S01]  /*ebd0*/  FMUL.FTZ R53, R9.reuse, R53 ;  /* 0x0000003509357220 */ /* 0x040fe20000410000 */
[----:B------:R-:W-:Y:S01]  /*ebe0*/  MOV R8, 0x40 ;  /* 0x0000004000087802 */ /* 0x000fe20000000f00 */
[----:B------:R-:W-:Y:S01]  /*ebf0*/  FMUL.FTZ R56, R9, R56 ;  /* 0x0000003809387220 */ /* 0x000fe20000410000 */
[----:B------:R-:W-:Y:S01]  /*ec00*/  IADD3 R13, R11, -0x10, RZ ;  /* 0xfffffff00b0d7810 */ /* 0x000fe20007ffe0ff */
[----:B------:R-:W-:Y:S01]  /*ec10*/  FMUL.FTZ R57, R9, R57 ;  /* 0x0000003909397220 */ /* 0x000fe20000410000 */
[----:B------:R-:W-:Y:S01]  /*ec20*/  @P3 IADD3 R13, R11, 0x10, RZ ;  /* 0x000000100b0d3810 */ /* 0x000fe20007ffe0ff */
[----:B------:R-:W-:Y:S01]  /*ec30*/  FMUL.FTZ R60, R9, R60 ;  /* 0x0000003c093c7220 */ /* 0x000fe20000410000 */
[----:B------:R-:W-:Y:S01]  /*ec40*/  F2FP.F16.F32.PACK_AB R130, R131, R130 ;  /* 0x000000828382723e */ /* 0x000fe200000000ff */
[C---:B------:R-:W-:Y:S01]  /*ec50*/  FMUL.FTZ R61, R9.reuse, R61 ;  /* 0x0000003d093d7220 */ /* 0x040fe20000410000 */
[----:B------:R-:W-:Y:S01]  /*ec60*/  SEL R8, R8, 0xffffffc0, !P2 ;  /* 0xffffffc008087807 */ /* 0x000fe20005000000 */
[----:B------:R-:W-:Y:S01]  /*ec70*/  FMUL.FTZ R64, R9, R64 ;  /* 0x0000004009407220 */ /* 0x000fe20000410000 */
[----:B------:R-:W-:Y:S01]  /*ec80*/  F2FP.F16.F32.PACK_AB R124, R125, R124 ;  /* 0x0000007c7d7c723e */ /* 0x000fe200000000ff */
[----:B------:R-:W-:Y:S01]  /*ec90*/  FMUL.FTZ R65, R9, R65 ;  /* 0x0000004109417220 */ /* 0x000fe20000410000 */
[----:B------:R-:W-:Y:S01]  /*eca0*/  F2FP.F16.F32.PACK_AB R126, R127, R126 ;  /* 0x0000007e7f7e723e */ /* 0x000fe200000000ff */
[----:B------:R-:W-:Y:S01]  /*ecb0*/  FMUL.FTZ R68, R9, R68 ;  /* 0x0000004409447220 */ /* 0x000fe20000410000 */
        /* <DEDUP_REMOVED lines=20> */
[----:B------:R-:W-:Y:S01]  /*ee00*/  F2FP.F16.F32.PACK_AB R50, R51, R50 ;  /* 0x000000323332723e */ /* 0x000fe200000000ff */
[----:B------:R-:W-:Y:S01]  /*ee10*/  FMUL.FTZ R80, R9, R80 ;  /* 0x0000005009507220 */ /* 0x000fe20000410000 */
[----:B------:R-:W-:Y:S01]  /*ee20*/  IADD3 R21, R8, R13, RZ ;  /* 0x0000000d08157210 */ /* 0x000fe20007ffe0ff */
        /* <DEDUP_REMOVED lines=14> */
[----:B------:R-:W-:Y:S01]  /*ef10*/  @UP0 ULDC.64 UR4, c[0x0][0x298] ;  /* 0x0000a60000040ab9 */ /* 0x000fe20000000a00 */
[----:B------:R-:W-:Y:S01]  /*ef20*/  F2FP.F16.F32.PACK_AB R62, R63, R62 ;  /* 0x0000003e3f3e723e */ /* 0x000fe200000000ff */
[----:B------:R1:W-:Y:S01]  /*ef30*/  STS [R19+0x400], R46 ;  /* 0x0004002e13007388 */ /* 0x0003e20000000800 */
[----:B------:R-:W-:Y:S01]  /*ef40*/  F2FP.F16.F32.PACK_AB R64, R65, R64 ;  /* 0x000000404140723e */ /* 0x000fe200000000ff */
[----:B------:R-:W-:Y:S01]  /*ef50*/  @UP0 UIMAD.WIDE.U32 UR10, UR12, UR4, URZ ;  /* 0x000000040c0a02a5 */ /* 0x000fe2000f8e003f */
[----:B------:R-:W-:Y:S01]  /*ef60*/  F2FP.F16.F32.PACK_AB R66, R67, R66 ;  /* 0x000000424342723e */ /* 0x000fe200000000ff */
        /* <DEDUP_REMOVED lines=21> */
[----:B------:R-:W-:Y:S01]  /*f0c0*/  PLOP3.LUT P1, PT, PT, PT, UP0, 0x80, 0x0 ;  /* 0x000000000000781c */ /* 0x000fe20003f2f008 */
[C---:B------:R-:W-:Y:S01]  /*f0d0*/  FMUL.FTZ R97, R9.reuse, R97 ;  /* 0x0000006109617220 */ /* 0x040fe20000410000 */
[C---:B------:R-:W-:Y:S01]  /*f0e0*/  FMUL.FTZ R100, R9.reuse, R100 ;  /* 0x0000006409647220 */ /* 0x040fe20000410000 */
[----:B------:R1:W-:Y:S01]  /*f0f0*/  STS [R11+0x2000], R60 ;  /* 0x0020003c0b007388 */ /* 0x0003e20000000800 */
[C---:B------:R-:W-:Y:S01]  /*f100*/  FMUL.FTZ R101, R9.reuse, R101 ;  /* 0x0000006509657220 */ /* 0x040fe20000410000 */
        /* <DEDUP_REMOVED lines=12> */
[----:B------:R-:W-:Y:S01]  /*f1d0*/  FMUL.FTZ R9, R9, R113 ;  /* 0x0000007109097220 */ /* 0x000fe20000410000 */
[----:B------:R-:W-:Y:S01]  /*f1e0*/  @UP0 UIMAD UR7, UR12, UR5, UR11 ;  /* 0x000000050c0702a4 */ /* 0x000fe2000f8e020b */
[----:B------:R1:W-:Y:S01]  /*f1f0*/  STS [R15+0x2000], R68 ;  /* 0x002000440f007388 */ /* 0x0003e20000000800 */
[----:B------:R-:W-:-:S02]  /*f200*/  F2FP.F16.F32.PACK_AB R88, R89, R88 ;  /* 0x000000585958723e */ /* 0x000fc400000000ff */
[----:B------:R-:W-:Y:S01]  /*f210*/  F2FP.F16.F32.PACK_AB R90, R91, R90 ;  /* 0x0000005a5b5a723e */ /* 0x000fe200000000ff */
[----:B------:R1:W-:Y:S01]  /*f220*/  STS [R15+0x2400], R70 ;  /* 0x002400460f007388 */ /* 0x0003e20000000800 */
[----:B------:R-:W-:Y:S02]  /*f230*/  F2FP.F16.F32.PACK_AB R92, R93, R92 ;  /* 0x0000005c5d5c723e */ /* 0x000fe400000000ff */
[----:B------:R-:W-:Y:S01]  /*f240*/  F2FP.F16.F32.PACK_AB R94, R95, R94 ;  /* 0x0000005e5f5e723e */ /* 0x000fe200000000ff */
[----:B------:R1:W-:Y:S01]  /*f250*/  STS [R17+0x2000], R72 ;  /* 0x0020004811007388 */ /* 0x0003e20000000800 */
[----:B------:R-:W-:Y:S02]  /*f260*/  F2FP.F16.F32.PACK_AB R96, R97, R96 ;  /* 0x000000606160723e */ /* 0x000fe400000000ff */
[----:B------:R-:W-:Y:S01]  /*f270*/  F2FP.F16.F32.PACK_AB R98, R99, R98 ;  /* 0x000000626362723e */ /* 0x000fe200000000ff */
        /* <DEDUP_REMOVED lines=19> */
[----:B------:R-:W-:Y:S05]  /*f3b0*/  @P1 BRA `(.L_x_363) ;  /* 0x00000000001c1947 */ /* 0x000fea0003800000 */
[----:B------:R-:W2:Y:S01]  /*f3c0*/  S2UR UR7, SR_CTAID.Y ;  /* 0x00000000000779c3 */ /* 0x000ea20000002600 */
[----:B------:R-:W-:Y:S01]  /*f3d0*/  ULDC.64 UR4, c[0x0][0x290] ;  /* 0x0000a40000047ab9 */ /* 0x000fe20000000a00 */
[----:B--2---:R-:W-:Y:S02]  /*f3e0*/  USHF.R.S32.HI UR6, URZ, 0x1f, UR7 ;  /* 0x0000001f3f067899 */ /* 0x004fe40008011407 */
[----:B------:R-:W-:Y:S02]  /*f3f0*/  UIMAD.WIDE.U32 UR10, UR7, UR4, URZ ;  /* 0x00000004070a72a5 */ /* 0x000fe4000f8e003f */
[----:B------:R-:W-:-:S04]  /*f400*/  UIMAD UR6, UR6, UR4, URZ ;  /* 0x00000004060672a4 */ /* 0x000fc8000f8e023f */
[----:B------:R-:W-:-:S04]  /*f410*/  UIMAD UR5, UR7, UR5, UR6 ;  /* 0x00000005070572a4 */ /* 0x000fc8000f8e0206 */
[----:B------:R-:W-:-:S12]  /*f420*/  UIADD3 UR7, UR11, UR5, URZ ;  /* 0x000000050b077290 */ /* 0x000fd8000fffe03f */
.L_x_363:
[----:B------:R-:W2:Y:S01]  /*f430*/  S2R R6, SR_TID.X ;  /* 0x0000000000067919 */ /* 0x000ea20000002100 */
[----:B------:R-:W-:Y:S01]  /*f440*/  ULDC.U8 UR5, c[0x0][0x3d9] ;  /* 0x0000f64000057ab9 */ /* 0x000fe20000000000 */
[----:B------:R-:W3:Y:S01]  /*f450*/  S2UR UR4, SR_CTAID.X ;  /* 0x00000000000479c3 */ /* 0x000ee20000002500 */
[----:B------:R-:W-:Y:S01]  /*f460*/  ISETP.NE.AND P1, PT, RZ, UR5, PT ;  /* 0x00000005ff007c0c */ /* 0x000fe2000bf25270 */
[----:B------:R-:W-:Y:S01]  /*f470*/  STS [R25+0x2000], R88 ;  /* 0x0020005819007388 */ /* 0x000fe20000000800 */
[----:B------:R-:W-:Y:S01]  /*f480*/  ULDC.U8 UR9, c[0x0][0x3d8] ;  /* 0x0000f60000097ab9 */ /* 0x000fe20000000000 */
[----:B------:R-:W4:Y:S01]  /*f490*/  @P5 MUFU.LG2 R4, R4 ;  /* 0x0000000400045308 */ /* 0x000f220000000c00 */
[----:B------:R-:W-:Y:S01]  /*f4a0*/  ISETP.NE.AND P2, PT, RZ, UR9, PT ;  /* 0x00000009ff007c0c */ /* 0x000fe2000bf45270 */
[----:B------:R-:W-:Y:S01]  /*f4b0*/  STS [R25+0x2400], R90 ;  /* 0x0024005a19007388 */ /* 0x000fe20000000800 */
[----:B------:R-:W-:Y:S01]  /*f4c0*/  LOP3.LUT R12, R7, 0xffffffe0, RZ, 0xc0, !PT ;  /* 0xffffffe0070c7812 */ /* 0x000fe200078ec0ff */
[----:B------:R-:W4:Y:S01]  /*f4d0*/  @P5 LDC R27, c[0x0][0x2e8] ;  /* 0x0000ba00ff1b5b82 */ /* 0x000f220000000800 */
[----:B------:R-:W-:Y:S01]  /*f4e0*/  ISETP.EQ.AND P2, PT, RZ, UR5, P2 ;  /* 0x00000005ff007c0c */ /* 0x000fe20009742270 */
[----:B------:R-:W-:Y:S01]  /*f4f0*/  STS [R11+0x4000], R92 ;  /* 0x0040005c0b007388 */ /* 0x000fe20000000800 */
[----:B------:R-:W-:Y:S01]  /*f500*/  LEA.HI R0, R0, R5, RZ, 0x3 ;  /* 0x0000000500007211 */ /* 0x000fe200078f18ff */
[----:B------:R-:W-:-:S02]  /*f510*/  IMAD.IADD R5, R5, 0x1, -R12 ;  /* 0x0000000105057824 */ /* 0x000fc400078e0a0c */
[----:B------:R1:W-:Y:S02]  /*f520*/  STS [R11+0x4400], R94 ;  /* 0x0044005e0b007388 */ /* 0x0003e40000000800 */
[----:B------:R-:W5:Y:S01]  /*f530*/  @P1 LDC.64 R8, c[0x0][0x2c0] ;  /* 0x0000b000ff081b82 */ /* 0x000f620000000a00 */
[----:B------:R-:W4:Y:S01]  /*f540*/  S2R R20, SR_CTAID.Y ;  /* 0x0000000000147919 */ /* 0x000f220000002600 */
[----:B------:R-:W-:Y:S04]  /*f550*/  STS [R13+0x4000], R96 ;  /* 0x004000600d007388 */ /* 0x000fe80000000800 */
[----:B------:R-:W-:Y:S02]  /*f560*/  @!P2 PLOP3.LUT P6, PT, PT, PT, PT, 0x8, 0x0 ;  /* 0x000000000000a81c */ /* 0x000fe40003fce170 */
[----:B------:R-:W4:Y:S01]  /*f570*/  @P1 LDC R22, c[0x0][0x2c0] ;  /* 0x0000b000ff161b82 */ /* 0x000f220000000800 */
[----:B---3--:R-:W-:Y:S01]  /*f580*/  UIMAD UR6, UR4, -0x40, UR14 ;  /* 0xffffffc0040678a4 */ /* 0x008fe2000f8e020e */
[----:B------:R-:W-:Y:S01]  /*f590*/  STS [R13+0x4400], R98 ;  /* 0x004400620d007388 */ /* 0x000fe20000000800 */
[----:B------:R-:W-:-:S02]  /*f5a0*/  @!P2 CS2R R30, SRZ ;  /* 0x00000000001ea805 */ /* 0x000fc4000001ff00 */
[----:B--2---:R-:W-:Y:S01]  /*f5b0*/  SHF.R.S32.HI R7, RZ, 0x1f, R6 ;  /* 0x0000001fff077819 */ /* 0x004fe20000011406 */
[----:B------:R-:W-:Y:S03]  /*f5c0*/  STS [R15+0x4000], R100 ;  /* 0x004000640f007388 */ /* 0x000fe60000000800 */
[CC--:B------:R-:W-:Y:S01]  /*f5d0*/  LEA.HI R29, R7.reuse, R6.reuse, RZ, 0x5 ;  /* 0x00000006071d7211 */ /* 0x0c0fe200078f28ff */
[----:B------:R-:W-:Y:S01]  /*f5e0*/  STS [R15+0x4400], R102 ;  /* 0x004400660f007388 */ /* 0x000fe20000000800 */
[----:B------:R-:W-:Y:S02]  /*f5f0*/  LEA.HI R7, R7, R6, RZ, 0x3 ;  /* 0x0000000607077211 */ /* 0x000fe400078f18ff */
[----:B------:R-:W-:Y:S01]  /*f600*/  LOP3.LUT R29, R29, 0xffffffe0, RZ, 0xc0, !PT ;  /* 0xffffffe01d1d7812 */ /* 0x000fe200078ec0ff */
[----:B-1----:R-:W1:Y:S01]  /*f610*/  S2R R11, SR_CTAID.Z ;  /* 0x00000000000b7919 */ /* 0x002e620000002700 */
[----:B-----5:R-:W-:Y:S01]  /*f620*/  @P1 IMAD R24, R9, R8, RZ ;  /* 0x0000000809181224 */ /* 0x020fe200078e02ff */
[----:B------:R-:W-:Y:S01]  /*f630*/  LOP3.LUT R9, R7, 0xfffffff8, RZ, 0xc0, !PT ;  /* 0xfffffff807097812 */ /* 0x000fe200078ec0ff */
[----:B------:R-:W-:Y:S04]  /*f640*/  STS [R17+0x4000], R104 ;  /* 0x0040006811007388 */ /* 0x000fe80000000800 */
        /* <DEDUP_REMOVED lines=8> */
[----:B------:R3:W-:Y:S01]  /*f6d0*/  STS [R25+0x4400], R114 ;  /* 0x0044007219007388 */ /* 0x0007e20000000800 */
[----:B--2---:R-:W-:Y:S01]  /*f6e0*/  SHF.R.S32.HI R21, RZ, 0x3, R0 ;  /* 0x00000003ff157819 */ /* 0x004fe20000011400 */
[----:B---3--:R-:W-:Y:S01]  /*f6f0*/  @P1 IMAD.MOV.U32 R25, RZ, RZ, 0x1 ;  /* 0x00000001ff191424 */ /* 0x008fe200078e00ff */
[----:B-1--4-:R-:W-:Y:S06]  /*f700*/  @!P2 BRA `(.L_x_364) ;  /* 0x000000000020a947 */ /* 0x012fec0003800000 */
[----:B------:R-:W1:Y:S01]  /*f710*/  S2UR UR5, SR_CTAID.Y ;  /* 0x00000000000579c3 */ /* 0x000e620000002600 */
[----:B------:R-:W-:Y:S01]  /*f720*/  ULDC UR8, c[0x0][0x2c4] ;  /* 0x0000b10000087ab9 */ /* 0x000fe20000000800 */
[----:B------:R-:W-:Y:S01]  /*f730*/  PLOP3.LUT P6, PT, PT, PT, PT, 0x80, 0x0 ;  /* 0x000000000000781c */ /* 0x000fe20003fcf070 */
[----:B-1----:R-:W-:-:S04]  /*f740*/  UIMAD UR5, UR5, UR8, URZ ;  /* 0x00000008050572a4 */ /* 0x002fc8000f8e023f */
[----:B------:R-:W-:-:S04]  /*f750*/  USEL UR12, UR5, UR12, !UP0 ;  /* 0x0000000c050c7287 */ /* 0x000fc8000c000000 */
[----:B------:R-:W-:Y:S02]  /*f760*/  USHF.R.S32.HI UR5, URZ, 0x1f, UR12 ;  /* 0x0000001f3f057899 */ /* 0x000fe4000801140c */
[----:B------:R-:W-:-:S04]  /*f770*/  IMAD.U32 R30, RZ, RZ, UR12 ;  /* 0x0000000cff1e7e24 */ /* 0x000fc8000f8e00ff */
[----:B------:R-:W-:Y:S02]  /*f780*/  MOV R31, UR5 ;  /* 0x00000005001f7c02 */ /* 0x000fe40008000f00 */
.L_x_364:
[----:B------:R-:W-:Y:S05]  /*f790*/  @P1 BRA `(.L_x_365) ;  /* 0x0000000000181947 */ /* 0x000fea0003800000 */
[----:B------:R-:W1:Y:S01]  /*f7a0*/  LDC R24, c[0x0][0x2c4] ;  /* 0x0000b100ff187b82 */ /* 0x000e620000000800 */
[----:B------:R-:W-:Y:S02]  /*f7b0*/  ISETP.NE.AND P1, PT, RZ, UR9, PT ;  /* 0x00000009ff007c0c */ /* 0x000fe4000bf25270 */
[----:B------:R-:W-:-:S05]  /*f7c0*/  MOV R22, 0x1 ;  /* 0x0000000100167802 */ /* 0x000fca0000000f00 */
[----:B------:R-:W2:Y:S08]  /*f7d0*/  LDC R25, c[0x0][0x270] ;  /* 0x00009c00ff197b82 */ /* 0x000eb00000000800 */
[----:B-1----:R-:W2:Y:S02]  /*f7e0*/  @P1 LDC R24, c[0x0][0x2e4] ;  /* 0x0000b900ff181b82 */ /* 0x002ea40000000800 */
[----:B--2---:R-:W-:-:S07]  /*f7f0*/  IMAD R25, R24, R25, RZ ;  /* 0x0000001918197224 */ /* 0x004fce00078e02ff */
.L_x_365:
[----:B------:R-:W-:Y:S01]  /*f800*/  BAR.SYNC.DEFER_BLOCKING 0x0 ;  /* 0x0000000000007b1d */ /* 0x000fe20000010000 */
[----:B------:R-:W-:Y:S01]  /*f810*/  LEA.HI.SX32 R23, R0, 0x10, 0x1d ;  /* 0x0000001000177811 */ /* 0x000fe200078feaff */
[C---:B------:R-:W-:Y:S01]  /*f820*/  IMAD.IADD R8, R6.reuse, 0x1, -R29 ;  /* 0x0000000106087824 */ /* 0x040fe200078e0a1d */
[----:B------:R-:W-:Y:S01]  /*f830*/  ISETP.GE.AND P4, PT, R21, UR6, PT ;  /* 0x0000000615007c0c */ /* 0x000fe2000bf86270 */
[----:B------:R-:W-:Y:S01]  /*f840*/  IMAD.IADD R9, R6, 0x1, -R9 ;  /* 0x0000000106097824 */ /* 0x000fe200078e0a09 */
[----:B------:R-:W-:-:S03]  /*f850*/  ISETP.GE.AND P3, PT, R23, UR6, PT ;  /* 0x0000000617007c0c */ /* 0x000fc6000bf66270 */
[----:B------:R-:W1:Y:S01]  /*f860*/  @P0 LDC R6, c[0x0][0x2e8] ;  /* 0x0000ba00ff060b82 */ /* 0x000e620000000800 */
[----:B------:R-:W-:Y:S01]  /*f870*/  SHF.R.S32.HI R23, RZ, 0x1f, R10 ;  /* 0x0000001fff177819 */ /* 0x000fe2000001140a */
[----:B------:R-:W2:Y:S01]  /*f880*/  @P0 MUFU.LG2 R2, R2 ;  /* 0x0000000200020308 */ /* 0x000ea20000000c00 */
[----:B------:R-:W-:Y:S01]  /*f890*/  LEA.HI.SX32 R21, R0, 0x20, 0x1d ;  /* 0x0000002000157811 */ /* 0x000fe200078feaff */
[----:B------:R-:W-:Y:S01]  /*f8a0*/  IMAD R25, R20, R25, RZ ;  /* 0x0000001914197224 */ /* 0x000fe200078e02ff */
[----:B------:R-:W-:Y:S01]  /*f8b0*/  LEA.HI R23, R23, R10, RZ, 0x2 ;  /* 0x0000000a17177211 */ /* 0x000fe200078f10ff */
[----:B------:R-:W-:Y:S01]  /*f8c0*/  IMAD.MOV.U32 R20, RZ, RZ, 0x7f800000 ;  /* 0x7f800000ff147424 */ /* 0x000fe200078e00ff */
[----:B------:R-:W-:Y:S01]  /*f8d0*/  ISETP.GE.AND P2, PT, R21, UR6, PT ;  /* 0x0000000615007c0c */ /* 0x000fe2000bf46270 */
[----:B------:R-:W-:Y:S01]  /*f8e0*/  @P5 FMUL.FTZ R21, R4, 0.69314718246459960938 ;  /* 0x3f31721804155820 */ /* 0x000fe20000410000 */
[----:B------:R-:W-:Y:S01]  /*f8f0*/  LOP3.LUT R23, R23, 0xffffffc, RZ, 0xc0, !PT ;  /* 0x0ffffffc17177812 */ /* 0x000fe200078ec0ff */
[----:B------:R-:W-:Y:S01]  /*f900*/  IMAD R4, R22, UR4, RZ ;  /* 0x0000000416047c24 */ /* 0x000fe2000f8e02ff */
[----:B------:R-:W-:Y:S01]  /*f910*/  LOP3.LUT P1, RZ, R5, 0x3, RZ, 0xc0, !PT ;  /* 0x0000000305ff7812 */ /* 0x000fe2000782c0ff */
[----:B------:R-:W-:Y:S01]  /*f920*/  @P5 FFMA.FTZ R20, R132, R27, R21 ;  /* 0x0000001b84145223 */ /* 0x000fe20000010015 */
[----:B------:R-:W-:Y:S01]  /*f930*/  SHF.R.S32.HI R5, RZ, 0x1f, R8 ;  /* 0x0000001fff057819 */ /* 0x000fe20000011408 */
[----:B------:R-:W-:Y:S01]  /*f940*/  IMAD.IADD R23, R10, 0x1, -R23 ;  /* 0x000000010a177824 */ /* 0x000fe200078e0a17 */
[----:B------:R-:W-:Y:S01]  /*f950*/  SEL R25, R25, RZ, !P6 ;  /* 0x000000ff19197207 */ /* 0x000fe20007000000 */
[----:B------:R-:W-:Y:S01]  /*f960*/  IMAD.SHL.U32 R10, R4, 0x40, RZ ;  /* 0x00000040040a7824 */ /* 0x000fe200078e00ff */
[----:B------:R-:W-:Y:S01]  /*f970*/  LEA.HI R5, R5, R8, RZ, 0x2 ;  /* 0x0000000805057211 */ /* 0x000fe200078f10ff */
[----:B------:R3:W4:Y:S01]  /*f980*/  LDS.128 R16, [R199+0x1800] ;  /* 0x00180000c7107984 */ /* 0x0007220000000c00 */
[----:B--2---:R-:W-:Y:S01]  /*f990*/  @P0 FMUL.FTZ R2, R2, 0.69314718246459960938 ;  /* 0x3f31721802020820 */ /* 0x004fe20000410000 */
[----:B------:R-:W-:Y:S01]  /*f9a0*/  IMAD R25, R11, R24, R25 ;  /* 0x000000180b197224 */ /* 0x000fe200078e0219 */
[----:B------:R-:W-:Y:S01]  /*f9b0*/  SHF.R.S32.HI R4, RZ, 0x2, R5 ;  /* 0x00000002ff047819 */ /* 0x000fe20000011405 */
[----:B------:R3:W2:Y:S01]  /*f9c0*/  LDS.128 R12, [R199+0x3800] ;  /* 0x00380000c70c7984 */ /* 0x0006a20000000c00 */
[----:B------:R-:W-:Y:S01]  /*f9d0*/  SHF.R.S32.HI R5, RZ, 0x1f, R10 ;  /* 0x0000001fff057819 */ /* 0x000fe2000001140a */
[----:B------:R-:W-:Y:S01]  /*f9e0*/  BSSY B0, `(.L_x_366) ;  /* 0x000001b000007945 */ /* 0x000fe20003800000 */
[--C-:B------:R-:W-:Y:S01]  /*f9f0*/  IADD3 R10, P6, P5, R10, R30, R25.reuse ;  /* 0x0000001e0a0a7210 */ /* 0x100fe20007dde019 */
[----:B------:R-:W-:Y:S01]  /*fa00*/  IMAD.MOV.U32 R8, RZ, RZ, 0x7f800000 ;  /* 0x7f800000ff087424 */ /* 0x000fe200078e00ff */
[----:B------:R-:W-:Y:S01]  /*fa10*/  SHF.R.S32.HI R30, RZ, 0x1f, R25 ;  /* 0x0000001fff1e7819 */ /* 0x000fe20000011419 */
[----:B-1----:R-:W-:Y:S01]  /*fa20*/  @P0 FFMA.FTZ R8, R3, R6, R2 ;  /* 0x0000000603080223 */ /* 0x002fe20000010002 */
[----:B------:R-:W-:-:S02]  /*fa30*/  IMAD R23, R23, 0x10, R4 ;  /* 0x0000001017177824 */ /* 0x000fc400078e0204 */
[----:B------:R-:W-:Y:S01]  /*fa40*/  IMAD.SHL.U32 R6, R9, 0x8, RZ ;  /* 0x0000000809067824 */ /* 0x000fe200078e00ff */
[----:B------:R-:W-:Y:S01]  /*fa50*/  IADD3.X R30, R5, R31, R30, P6, P5 ;  /* 0x0000001f051e7210 */ /* 0x000fe200037ea41e */
[----:B---3--:R-:W-:Y:S06]  /*fa60*/  @P1 BRA `(.L_x_367) ;  /* 0x0000000000481947 */ /* 0x008fec0003800000 */
[----:B------:R-:W-:Y:S01]  /*fa70*/  UIMAD UR5, UR4, -0x40, UR14 ;  /* 0xffffffc0040578a4 */ /* 0x000fe2000f8e020e */
[----:B------:R-:W-:-:S05]  /*fa80*/  VIADD R9, R23, 0x8 ;  /* 0x0000000817097836 */ /* 0x000fca0000000000 */
[----:B------:R-:W-:Y:S02]  /*fa90*/  ISETP.GE.AND P6, PT, R23, UR5, PT ;  /* 0x0000000517007c0c */ /* 0x000fe4000bfc6270 */
[----:B------:R-:W-:-:S11]  /*faa0*/  ISETP.GE.AND P5, PT, R9, UR5, PT ;  /* 0x0000000509007c0c */ /* 0x000fd6000bfa6270 */
[----:B------:R-:W1:Y:S01]  /*fab0*/  @!P6 LDC.64 R4, c[0x0][0x2b0] ;  /* 0x0000ac00ff04eb82 */ /* 0x000e620000000a00 */
[-C--:B------:R-:W-:Y:S02]  /*fac0*/  @!P6 IMAD R23, R23, R22.reuse, RZ ;  /* 0x000000161717e224 */ /* 0x080fe400078e02ff */
[----:B------:R-:W-:-:S03]  /*fad0*/  @!P5 IMAD R21, R9, R22, RZ ;  /* 0x000000160915d224 */ /* 0x000fc600078e02ff */
[-C--:B------:R-:W-:Y:S02]  /*fae0*/  @!P6 IADD3 R9, P1, R23, R10.reuse, RZ ;  /* 0x0000000a1709e210 */ /* 0x080fe40007f3e0ff */
[----:B------:R-:W3:Y:S01]  /*faf0*/  @!P5 LDC.64 R2, c[0x0][0x2b0] ;  /* 0x0000ac00ff02db82 */ /* 0x000ee20000000a00 */
[----:B------:R-:W-:Y:S02]  /*fb00*/  @!P5 IADD3 R10, P0, R21, R10, RZ ;  /* 0x0000000a150ad210 */ /* 0x000fe40007f1e0ff */
        /* <DEDUP_REMOVED lines=8> */
.L_x_367:
[----:B------:R-:W-:Y:S05]  /*fb90*/  BSYNC B0 ;  /* 0x0000000000007941 */ /* 0x000fea0003800000 */
.L_x_366:
[----:B-1----:R-:W-:Y:S01]  /*fba0*/  SHF.R.S32.HI R2, RZ, 0x1f, R6 ;  /* 0x0000001fff027819 */ /* 0x002fe20000011406 */
[----:B------:R-:W-:Y:S01]  /*fbb0*/  ULDC.64 UR4, c[0x0][0x2a0] ;  /* 0x0000a80000047ab9 */ /* 0x000fe20000000a00 */
[----:B------:R-:W-:Y:S01]  /*fbc0*/  IADD3 R28, P0, R6, UR10, RZ ;  /* 0x0000000a061c7c10 */ /* 0x000fe2000ff1e0ff */
[----:B------:R1:W3:Y:S01]  /*fbd0*/  LDS.128 R24, [R199] ;  /* 0x00000000c7187984 */ /* 0x0002e20000000c00 */
[----:B------:R-:W-:Y:S01]  /*fbe0*/  SHF.R.S32.HI R3, RZ, 0x1f, R11 ;  /* 0x0000001fff037819 */ /* 0x000fe2000001140b */
[----:B------:R-:W-:Y:S01]  /*fbf0*/  BSSY B0, `(.L_x_368) ;  /* 0x000001f000007945 */ /* 0x000fe20003800000 */
[----:B------:R-:W-:Y:S01]  /*fc00*/  LEA.HI.SX32 R0, R0, 0x30, 0x1d ;  /* 0x0000003000007811 */ /* 0x000fe200078feaff */
[----:B------:R1:W1:Y:S01]  /*fc10*/  LDS.128 R20, [R199+0x2000] ;  /* 0x00200000c7147984 */ /* 0x0002620000000c00 */
[----:B------:R-:W-:Y:S01]  /*fc20*/  IADD3.X R29, R2, UR7, RZ, P0, !PT ;  /* 0x00000007021d7c10 */ /* 0x000fe200087fe4ff */
[----:B------:R-:W-:Y:S01]  /*fc30*/  IMAD.U32 R2, RZ, RZ, UR13 ;  /* 0x0000000dff027e24 */ /* 0x000fe2000f8e00ff */
[----:B------:R-:W-:Y:S01]  /*fc40*/  ISETP.GE.AND P0, PT, R0, UR6, PT ;  /* 0x0000000600007c0c */ /* 0x000fe2000bf06270 */
[----:B------:R-:W-:Y:S01]  /*fc50*/  IMAD R0, R3, UR4, RZ ;  /* 0x0000000403007c24 */ /* 0x000fe2000f8e02ff */
[----:B------:R-:W-:Y:S01]  /*fc60*/  SHF.R.S32.HI R4, RZ, 0x3, R7 ;  /* 0x00000003ff047819 */ /* 0x000fe20000011407 */
[----:B------:R-:W-:-:S03]  /*fc70*/  IMAD.WIDE.U32 R28, R11, UR4, R28 ;  /* 0x000000040b1c7c25 */ /* 0x000fc6000f8e001c */
[----:B------:R-:W-:Y:S01]  /*fc80*/  SHF.R.S32.HI R5, RZ, 0x1f, R4 ;  /* 0x0000001fff057819 */ /* 0x000fe20000011404 */
[----:B------:R-:W-:Y:S02]  /*fc90*/  IMAD R31, R11, UR5, R0 ;  /* 0x000000050b1f7c24 */ /* 0x000fe4000f8e0200 */
[----:B------:R1:W1:Y:S01]  /*fca0*/  LDS.128 R8, [R199+0x4000] ;  /* 0x00400000c7087984 */ /* 0x0002620000000c00 */
[----:B------:R-:W-:-:S04]  /*fcb0*/  IMAD.WIDE R2, R2, 0x40, R4 ;  /* 0x0000004002027825 */ /* 0x000fc800078e0204 */
[----:B------:R-:W-:Y:S01]  /*fcc0*/  IMAD.IADD R31, R29, 0x1, R31 ;  /* 0x000000011d1f7824 */ /* 0x000fe200078e021f */
[----:B------:R-:W-:Y:S06]  /*fcd0*/  @P4 BRA `(.L_x_369) ;  /* 0x0000000000404947 */ /* 0x000fec0003800000 */
        /* <DEDUP_REMOVED lines=14> */
[----:B-1----:R3:W-:Y:S04]  /*fdc0*/  @!P5 STG.E.128 desc[UR20][R4.64+0x80], R20 ;  /* 0x000080140400d986 */ /* 0x0027e8000c101d14 */
[----:B------:R3:W-:Y:S02]  /*fdd0*/  @!P4 STG.E.128 desc[UR20][R4.64+0x100], R8 ;  /* 0x000100080400c986 */ /* 0x0007e4000c101d14 */
.L_x_369:
[----:B------:R-:W-:Y:S05]  /*fde0*/  BSYNC B0 ;  /* 0x0000000000007941 */ /* 0x000fea0003800000 */
.L_x_368:
[----:B---3--:R3:W2:Y:S01]  /*fdf0*/  LDS.128 R24, [R199+0x800] ;  /* 0x00080000c7187984 */ /* 0x0086a20000000c00 */
[----:B------:R-:W-:Y:S03]  /*fe00*/  BSSY B0, `(.L_x_370) ;  /* 0x0000017000007945 */ /* 0x000fe60003800000 */
[----:B-1----:R3:W1:Y:S04]  /*fe10*/  LDS.128 R20, [R199+0x2800] ;  /* 0x00280000c7147984 */ /* 0x0026680000000c00 */
[----:B------:R3:W1:Y:S01]  /*fe20*/  LDS.128 R8, [R199+0x4800] ;  /* 0x00480000c7087984 */ /* 0x0006620000000c00 */
        /* <DEDUP_REMOVED lines=17> */
[----:B--2---:R2:W-:Y:S04]  /*ff40*/  @!P4 STG.E.128 desc[UR20][R4.64], R24 ;  /* 0x000000180400c986 */ /* 0x0045e8000c101d14 */
[----:B-1----:R2:W-:Y:S04]  /*ff50*/  @!P3 STG.E.128 desc[UR20][R4.64+0x80], R20 ;  /* 0x000080140400b986 */ /* 0x0025e8000c101d14 */
[----:B------:R2:W-:Y:S02]  /*ff60*/  @!P1 STG.E.128 desc[UR20][R4.64+0x100], R8 ;  /* 0x0001000804009986 */ /* 0x0005e4000c101d14 */
.L_x_371:
[----:B------:R-:W-:Y:S05]  /*ff70*/  BSYNC B0 ;  /* 0x0000000000007941 */ /* 0x000fea0003800000 */
.L_x_370:
[----:B--2---:R2:W2:Y:S01]  /*ff80*/  LDS.128 R24, [R199+0x1000] ;  /* 0x00100000c7187984 */ /* 0x0044a20000000c00 */
        /* <DEDUP_REMOVED lines=23> */
.L_x_373:
[----:B------:R-:W-:Y:S05]  /*10100*/  BSYNC B0 ;  /* 0x0000000000007941 */ /* 0x000fea0003800000 */
.L_x_372:
        /* <DEDUP_REMOVED lines=18> */
[----:B----4-:R4:W-:Y:S04]  /*10230*/  @!P2 STG.E.128 desc[UR20][R2.64], R16 ;  /* 0x000000100200a986 */ /* 0x0109e8000c101d14 */
[----:B------:R4:W-:Y:S01]  /*10240*/  @!P1 STG.E.128 desc[UR20][R2.64+0x80], R12 ;  /* 0x0000800c02009986 */ /* 0x0009e2000c101d14 */
[----:B------:R-:W-:Y:S05]  /*10250*/  @P0 EXIT ;  /* 0x000000000000094d */ /* 0x000fea0003800000 */
[----:B--2---:R-:W-:Y:S01]  /*10260*/  STG.E.128 desc[UR20][R2.64+0x100], R8 ;  /* 0x0001000802007986 */ /* 0x004fe2000c101d14 */
[----:B------:R-:W-:Y:S05]  /*10270*/  EXIT ;  /* 0x000000000000794d */ /* 0x000fea0003800000 */
.L_x_324:
[----:B------:R-:W-:Y:S01]  /*10280*/  UISETP.NE.AND UP3, UPT, UR12, -0x1, UPT ;  /* 0xffffffff0c00788c */ /* 0x000fe2000bf65270 */
[----:B------:R-:W-:Y:S01]  /*10290*/  LEA.HI R7, R7, R6, RZ, 0x3 ;  /* 0x0000000607077211 */ /* 0x000fe200078f18ff */
[----:B------:R-:W-:Y:S01]  /*102a0*/  ULDC.U8 UR15, c[0x0][0x3d9] ;  /* 0x0000f640000f7ab9 */ /* 0x000fe20000000000 */
[----:B------:R-:W-:Y:S01]  /*102b0*/  UIADD3 UR14, -UR19, UR14, URZ ;  /* 0x0000000e130e7290 */ /* 0x000fe2000fffe13f */
[----:B------:R-:W-:Y:S01]  /*102c0*/  IMAD.U32 R15, RZ, RZ, UR13 ;  /* 0x0000000dff0f7e24 */ /* 0x000fe2000f8e00ff */
[----:B------:R-:W-:Y:S01]  /*102d0*/  UISETP.NE.AND UP2, UPT, UR15, URZ, UPT ;  /* 0x0000003f0f00728c */ /* 0x000fe2000bf45270 */
[----:B------:R-:W-:Y:S01]  /*102e0*/  LOP3.LUT R3, R7, 0xfffffff8, RZ, 0xc0, !PT ;  /* 0xfffffff807037812 */ /* 0x000fe200078ec0ff */
[----:B------:R-:W-:Y:S01]  /*102f0*/  BSSY B0, `(.L_x_374) ;  /* 0x000004f000007945 */ /* 0x000fe20003800000 */
[----:B------:R-:W-:-:S03]  /*10300*/  SHF.R.S32.HI R16, RZ, 0x3, R7 ;  /* 0x00000003ff107819 */ /* 0x000fc60000011407 */
[----:B------:R-:W-:Y:S01]  /*10310*/  @!UP3 USHF.R.S32.HI UR4, URZ, 0x1f, UR11 ;  /* 0x0000001f3f04b899 */ /* 0x000fe2000801140b */
[----:B------:R-:W-:Y:S01]  /*10320*/  IMAD.IADD R6, R6, 0x1, -R3 ;  /* 0x0000000106067824 */ /* 0x000fe200078e0a03 */
[----:B------:R-:W-:Y:S01]  /*10330*/  @UP3 ULDC.64 UR8, c[0x0][0x298] ;  /* 0x0000a60000083ab9 */ /* 0x000fe20000000a00 */
[----:B------:R-:W-:Y:S01]  /*10340*/  @!UP3 ULDC.64 UR6, c[0x0][0x290] ;  /* 0x0000a4000006bab9 */ /* 0x000fe20000000a00 */
[----:B------:R-:W-:Y:S01]  /*10350*/  @UP3 UIMAD.WIDE.U32 UR16, UR12, UR8, URZ ;  /* 0x000000080c1032a5 */ /* 0x000fe2000f8e003f */
[--C-:B------:R-:W-:Y:S01]  /*10360*/  SHF.R.S32.HI R17, RZ, 0x1f, R16.reuse ;  /* 0x0000001fff117819 */ /* 0x100fe20000011410 */
[----:B------:R-:W-:Y:S01]  /*10370*/  @!UP3 UIMAD UR8, UR4, UR6, URZ ;  /* 0x000000060408b2a4 */ /* 0x000fe2000f8e023f */
[C---:B------:R-:W-:Y:S01]  /*10380*/  ISETP.NE.AND P3, PT, R6.reuse, RZ, PT ;  /* 0x000000ff0600720c */ /* 0x040fe20003f65270 */
[----:B------:R-:W-:Y:S01]  /*10390*/  @!UP3 UIMAD.WIDE.U32 UR22, UR11, UR6, URZ ;  /* 0x000000060b16b2a5 */ /* 0x000fe2000f8e003f */
[----:B------:R-:W-:Y:S01]  /*103a0*/  IMAD.SHL.U32 R6, R6, 0x8, RZ ;  /* 0x0000000806067824 */ /* 0x000fe200078e00ff */
[----:B------:R-:W-:Y:S01]  /*103b0*/  @!UP3 UIMAD UR8, UR11, UR7, UR8 ;  /* 0x000000070b08b2a4 */ /* 0x000fe2000f8e0208 */
[----:B------:R-:W-:Y:S01]  /*103c0*/  IMAD.WIDE R14, R15, 0x40, R16 ;  /* 0x000000400f0e7825 */ /* 0x000fe200078e0210 */
[----:B------:R-:W-:Y:S01]  /*103d0*/  @UP2 ULDC.64 UR4, c[0x0][0x2c0] ;  /* 0x0000b00000042ab9 */ /* 0x000fe20000000a00 */
[----:B------:R-:W-:Y:S01]  /*103e0*/  ULDC.U8 UR7, c[0x0][0x3d8] ;  /* 0x0000f60000077ab9 */ /* 0x000fe20000000000 */
[----:B------:R-:W-:Y:S01]  /*103f0*/  USHF.R.S32.HI UR6, URZ, 0x1f, UR25 ;  /* 0x0000001f3f067899 */ /* 0x000fe20008011419 */
[----:B------:R-:W-:Y:S01]  /*10400*/  VIADD R0, R16, 0x30 ;  /* 0x0000003010007836 */ /* 0x000fe20000000000 */
[----:B------:R-:W-:Y:S01]  /*10410*/  UISETP.NE.AND UP0, UPT, UR7, URZ, !UP2 ;  /* 0x0000003f0700728c */ /* 0x000fe2000d705270 */
[C---:B------:R-:W-:Y:S01]  /*10420*/  VIADD R5, R6.reuse, 0x40 ;  /* 0x0000004006057836 */ /* 0x040fe20000000000 */
[----:B------:R-:W-:Y:S01]  /*10430*/  UISETP.NE.AND UP1, UPT, UR7, URZ, UPT ;  /* 0x0000003f0700728c */ /* 0x000fe2000bf25270 */
[----:B------:R-:W-:Y:S01]  /*10440*/  IADD3 R4, R6, 0x80, RZ ;  /* 0x0000008006047810 */ /* 0x000fe20007ffe0ff */
[----:B------:R-:W-:-:S02]  /*10450*/  @UP2 UIMAD UR18, UR5, UR4, URZ ;  /* 0x00000004051222a4 */ /* 0x000fc4000f8e023f */
[----:B------:R-:W-:Y:S01]  /*10460*/  UISETP.EQ.AND UP1, UPT, UR15, URZ, UP1 ;  /* 0x0000003f0f00728c */ /* 0x000fe20008f22270 */
[----:B------:R-:W-:Y:S01]  /*10470*/  @!UP2 ULDC UR7, c[0x0][0x2c4] ;  /* 0x0000b1000007aab9 */ /* 0x000fe20000000800 */
[----:B------:R-:W-:Y:S01]  /*10480*/  ULDC.64 UR4, c[0x0][0x2a0] ;  /* 0x0000a80000047ab9 */ /* 0x000fe20000000a00 */
[----:B------:R-:W-:Y:S01]  /*10490*/  @UP3 UIMAD UR9, UR12, UR9, UR17 ;  /* 0x000000090c0932a4 */ /* 0x000fe2000f8e0211 */
[----:B------:R-:W-:Y:S01]  /*104a0*/  IMAD.U32 R10, RZ, RZ, UR4 ;  /* 0x00000004ff0a7e24 */ /* 0x000fe2000f8e00ff */
[----:B------:R-:W-:Y:S01]  /*104b0*/  @UP0 ULDC UR7, c[0x0][0x2e4] ;  /* 0x0000b90000070ab9 */ /* 0x000fe20000000800 */
[----:B------:R-:W-:Y:S02]  /*104c0*/  UISETP.NE.OR UP0, UPT, UR12, -0x1, !UP1 ;  /* 0xffffffff0c00788c */ /* 0x000fe4000cf05670 */
[----:B------:R-:W-:Y:S02]  /*104d0*/  UIMAD UR6, UR6, UR4, URZ ;  /* 0x00000004060672a4 */ /* 0x000fe4000f8e023f */
[----:B------:R-:W-:Y:S01]  /*104e0*/  @!UP3 UIADD3 UR9, UR23, UR8, URZ ;  /* 0x000000081709b290 */ /* 0x000fe2000fffe03f */
[----:B------:R-:W-:Y:S01]  /*104f0*/  @UP2 UMOV UR4, 0x1 ;  /* 0x0000000100042882 */ /* 0x000fe20000000000 */
[----:B------:R-:W-:Y:S01]  /*10500*/  @!UP2 UIMAD UR4, UR7, UR10, URZ ;  /* 0x0000000a0704a2a4 */ /* 0x000fe2000f8e023f */
[----:B------:R-:W-:Y:S01]  /*10510*/  @!UP3 UMOV UR16, UR22 ;  /* 0x000000160010bc82 */ /* 0x000fe20008000000 */
[----:B------:R-:W-:Y:S01]  /*10520*/  @UP1 ULDC UR8, c[0x0][0x2c4] ;  /* 0x0000b10000081ab9 */ /* 0x000fe20000000800 */
[----:B------:R-:W-:Y:S01]  /*10530*/  IADD3 R2, P0, R6, UR16, RZ ;  /* 0x0000001006027c10 */ /* 0x000fe2000ff1e0ff */
[----:B------:R-:W-:-:S02]  /*10540*/  UIMAD UR4, UR11, UR4, URZ ;  /* 0x000000040b0472a4 */ /* 0x000fc4000f8e023f */
[----:B------:R-:W-:Y:S01]  /*10550*/  UIMAD UR5, UR25, UR5, UR6 ;  /* 0x00000005190572a4 */ /* 0x000fe2000f8e0206 */
[----:B------:R-:W-:Y:S01]  /*10560*/  LEA.HI.X.SX32 R3, R6, UR9, 0x1, P0 ;  /* 0x0000000906037c11 */ /* 0x000fe200080f0eff */
[----:B------:R-:W-:Y:S01]  /*10570*/  @!UP0 UIMAD UR12, UR11, UR8, URZ ;  /* 0x000000080b0c82a4 */ /* 0x000fe2000f8e023f */
[----:B------:R-:W-:Y:S01]  /*10580*/  ISETP.GE.AND P0, PT, R16, UR14, PT ;  /* 0x0000000e10007c0c */ /* 0x000fe2000bf06270 */
[----:B------:R-:W-:Y:S01]  /*10590*/  @UP2 ULDC UR6, c[0x0][0x2c0] ;  /* 0x0000b00000062ab9 */ /* 0x000fe20000000800 */
[----:B------:R-:W-:Y:S01]  /*105a0*/  USEL UR4, UR4, URZ, !UP1 ;  /* 0x0000003f04047287 */ /* 0x000fe2000c800000 */
[----:B------:R-:W-:Y:S01]  /*105b0*/  IMAD.WIDE.U32 R10, R10, UR25, R2 ;  /* 0x000000190a0a7c25 */ /* 0x000fe2000f8e0002 */
[----:B------:R-:W-:Y:S01]  /*105c0*/  @!UP2 UMOV UR6, 0x1 ;  /* 0x000000010006a882 */ /* 0x000fe20000000000 */
[----:B------:R-:W-:Y:S01]  /*105d0*/  @!UP2 UMOV UR18, UR7 ;  /* 0x000000070012ac82 */ /* 0x000fe20008000000 */
[----:B------:R-:W-:Y:S01]  /*105e0*/  UIMAD UR7, UR19, UR6, URZ ;  /* 0x00000006130772a4 */ /* 0x000fe2000f8e023f */
[C---:B------:R-:W-:Y:S01]  /*105f0*/  VIADD R3, R16.reuse, 0x10 ;  /* 0x0000001010037836 */ /* 0x040fe20000000000 */
[----:B------:R-:W-:Y:S01]  /*10600*/  UIMAD UR18, UR25, UR18, UR4 ;  /* 0x00000012191272a4 */ /* 0x000fe2000f8e0204 */
[----:B------:R-:W-:Y:S01]  /*10610*/  IADD3 R2, R16, 0x20, RZ ;  /* 0x0000002010027810 */ /* 0x000fe20007ffe0ff */
[----:B------:R-:W-:Y:S01]  /*10620*/  @!UP1 UMOV UR26, URZ ;  /* 0x0000003f001a9c82 */ /* 0x000fe20008000000 */
[----:B------:R-:W-:Y:S01]  /*10630*/  @!UP1 UMOV UR27, URZ ;  /* 0x0000003f001b9c82 */ /* 0x000fe20008000000 */
[----:B------:R-:W-:Y:S01]  /*10640*/  @UP1 UMOV UR26, UR12 ;  /* 0x0000000c001a1c82 */ /* 0x000fe20008000000 */
[----:B------:R-:W-:Y:S01]  /*10650*/  @UP1 USHF.R.S32.HI UR27, URZ, 0x1f, UR12 ;  /* 0x0000001f3f1b1899 */ /* 0x000fe2000801140c */
[----:B------:R-:W-:Y:S01]  /*10660*/  VIADD R13, R11, UR5 ;  /* 0x000000050b0d7c36 */ /* 0x000fe20008000000 */
[----:B------:R-:W-:Y:S01]  /*10670*/  USHF.R.S32.HI UR4, URZ, 0x1f, UR7 ;  /* 0x0000001f3f047899 */ /* 0x000fe20008011407 */
[----:B------:R-:W-:Y:S01]  /*10680*/  ISETP.GE.AND P2, PT, R3, UR14, PT ;  /* 0x0000000e03007c0c */ /* 0x000fe2000bf46270 */
[----:B------:R-:W-:Y:S01]  /*10690*/  USHF.R.S32.HI UR8, URZ, 0x1f, UR18 ;  /* 0x0000001f3f087899 */ /* 0x000fe20008011412 */
[----:B------:R-:W-:Y:S01]  /*106a0*/  ISETP.GE.AND P1, PT, R2, UR14, PT ;  /* 0x0000000e02007c0c */ /* 0x000fe2000bf26270 */
[----:B------:R-:W-:-:S04]  /*106b0*/  UIADD3 UR7, UP1, UP0, UR7, UR26, UR18 ;  /* 0x0000001a07077290 */ /* 0x000fc8000f83e012 */
        /* <DEDUP_REMOVED lines=18> */
.L_x_375:
[----:B------:R-:W-:Y:S05]  /*107e0*/  BSYNC B0 ;  /* 0x0000000000007941 */ /* 0x000fea0003800000 */
.L_x_374:
        /* <DEDUP_REMOVED lines=22> */
.L_x_377:
[----:B------:R-:W-:Y:S05]  /*10950*/  BSYNC B0 ;  /* 0x0000000000007941 */ /* 0x000fea0003800000 */
.L_x_376:
        /* <DEDUP_REMOVED lines=22> */
.L_x_379:
[----:B------:R-:W-:Y:S05]  /*10ac0*/  BSYNC B0 ;  /* 0x0000000000007941 */ /* 0x000fea0003800000 */
.L_x_378:
        /* <DEDUP_REMOVED lines=23> */
.L_x_381:
[----:B------:R-:W-:Y:S05]  /*10c40*/  BSYNC B0 ;  /* 0x0000000000007941 */ /* 0x000fea0003800000 */
.L_x_380:
        /* <DEDUP_REMOVED lines=10> */
.L_x_383:
[----:B------:R-:W-:Y:S05]  /*10cf0*/  BSYNC B0 ;  /* 0x0000000000007941 */ /* 0x000fea0003800000 */
.L_x_382:
        /* <DEDUP_REMOVED lines=10> */
.L_x_385:
[----:B------:R-:W-:Y:S05]  /*10da0*/  BSYNC B0 ;  /* 0x0000000000007941 */ /* 0x000fea0003800000 */
.L_x_384:
        /* <DEDUP_REMOVED lines=10> */
.L_x_387:
[----:B------:R-:W-:Y:S05]  /*10e50*/  BSYNC B0 ;  /* 0x0000000000007941 */ /* 0x000fea0003800000 */
.L_x_386:
        /* <DEDUP_REMOVED lines=10> */
.L_x_388:
        /* <DEDUP_REMOVED lines=16> */
.L_x_805:


//--------------------- .text._ZN5flash16flash_fwd_kernelI23Flash_fwd_kernel_traitsILi192ELi64ELi64ELi4ELb0ELb0EN7cutlass6half_tE19Flash_kernel_traitsILi192ELi64ELi64ELi4ES3_EELb1ELb1ELb0ELb0ELb0ELb1ELb0ELb0EEEvNS_16Flash_fwd_paramsE --------------------------
	.section	.text._ZN5flash16flash_fwd_kernelI23Flash_fwd_kernel_traitsILi192ELi64ELi64ELi4ELb0ELb0EN7cutlass6half_tE19Flash_kernel_traitsILi192ELi64ELi64ELi4ES3_EELb1ELb1ELb0ELb0ELb0ELb1ELb0ELb0EEEvNS_16Flash_fwd_paramsE,"ax",@progbits
	.align	128
        .global         _ZN5flash16flash_fwd_kernelI23Flash_fwd_kernel_traitsILi192ELi64ELi64ELi4ELb0ELb0EN7cutlass6half_tE19Flash_kernel_traitsILi192ELi64ELi64ELi4ES3_EELb1ELb1ELb0ELb0ELb0ELb1ELb0ELb0EEEvNS_16Flash_fwd_paramsE
        .type           _ZN5flash16flash_fwd_kernelI23Flash_fwd_kernel_traitsILi192ELi64ELi64ELi4ELb0ELb0EN7cutlass6half_tE19Flash_kernel_traitsILi192ELi64ELi64ELi4ES3_EELb1ELb1ELb0ELb0ELb0ELb1ELb0ELb0EEEvNS_16Flash_fwd_paramsE,@function
        .size           _ZN5flash16flash_fwd_kernelI23Flash_fwd_kernel_traitsILi192ELi64ELi64ELi4ELb0ELb0EN7cutlass6half_tE19Flash_kernel_traitsILi192ELi64ELi64ELi4ES3_EELb1ELb1ELb0ELb0ELb0ELb1ELb0ELb0EEEvNS_16Flash_fwd_paramsE,(.L_x_806 - _ZN5flash16flash_fwd_kernelI23Flash_fwd_kernel_traitsILi192ELi64ELi64ELi4ELb0ELb0EN7cutlass6half_tE19Flash_kernel_traitsILi192ELi64ELi64ELi4ES3_EELb1ELb1ELb0ELb0ELb0ELb1ELb0ELb0EEEvNS_16Flash_fwd_paramsE)
        .other          _ZN5flash16flash_fwd_kernelI23Flash_fwd_kernel_traitsILi192ELi64ELi64ELi4ELb0ELb0EN7cutlass6half_tE19Flash_kernel_traitsILi192ELi64ELi64ELi4ES3_EELb1ELb1ELb0ELb0ELb0ELb1ELb0ELb0EEEvNS_16Flash_fwd_paramsE,@"STO_CUDA_ENTRY STV_DEFAULT"
_ZN5flash16flash_fwd_kernelI23Flash_fwd_kernel_traitsILi192ELi64ELi64ELi4ELb0ELb0EN7cutlass6half_tE19Flash_kernel_traitsILi192ELi64ELi64ELi4ES3_EELb1ELb1ELb0ELb0ELb0ELb1ELb0ELb0EEEvNS_16Flash_fwd_paramsE:
.text._ZN5flash16flash_fwd_kernelI23Flash_fwd_kernel_traitsILi192ELi64ELi64ELi4ELb0ELb0EN7cutlass6half_tE19Flash_kernel_traitsILi192ELi64ELi64ELi4ES3_EELb1ELb1ELb0ELb0ELb0ELb1ELb0ELb0EEEvNS_16Flash_fwd_paramsE:
[----:B------:R-:W-:Y:S08]  /*0000*/  LDC R1, c[0x0][0x28] ;  /* 0x00000a00ff017b82 */ /* 0x000ff00000000800 */
[----:B------:R-:W1:Y:S01]  /*0010*/  LDC R2, c[0x0][0x3a8] ;  /* 0x0000ea00ff027b82 */ /* 0x000e620000000800 */
[----:B------:R-:W-:Y:S01]  /*0020*/  ULDC.U8 UR4, c[0x0][0x3b4] ;  /* 0x0000ed0000047ab9 */ /* 0x000fe20000000000 */
[----:B------:R-:W-:Y:S01]  /*0030*/  ULDC.64 UR30, c[0x0][0x3a0] ;  /* 0x0000e800001e7ab9 */ /* 0x000fe20000000a00 */
[----:B------:R-:W-:Y:S01]  /*0040*/  ISETP.NE.AND P2, PT, RZ, UR4, PT ;  /* 0x00000004ff007c0c */ /* 0x000fe2000bf45270 */
[----:B------:R-:W-:Y:S01]  /*0050*/  IMAD.U32 R6, RZ, RZ, UR30 ;  /* 0x0000001eff067e24 */ /* 0x000fe2000f8e00ff */
[----:B------:R-:W-:Y:S01]  /*0060*/  ULDC.64 UR28, c[0x0][0x208] ;  /* 0x00008200001c7ab9 */ /* 0x000fe20000000a00 */
[----:B------:R-:W-:-:S02]  /*0070*/  IMAD.U32 R7, RZ, RZ, UR31 ;  /* 0x0000001fff077e24 */ /* 0x000fc4000f8e00ff */
[----:B------:R-:W1:Y:S01]  /*0080*/  LDC R3, c[0x0][0x3ac] ;  /* 0x0000eb00ff037b82 */ /* 0x000e620000000800 */
[----:B------:R-:W2:Y:S01]  /*0090*/  S2R R84, SR_TID.X ;  /* 0x0000000000547919 */ /* 0x000ea20000002100 */
[----:B------:R-:W-:Y:S01]  /*00a0*/  ULDC.64 UR6, c[0x0][0x2f0] ;  /* 0x0000bc0000067ab9 */ /* 0x000fe20000000a00 */
[----:B------:R-:W-:-:S05]  /*00b0*/  ULDC.64 UR10, c[0x0][0x2f0] ;  /* 0x0000bc00000a7ab9 */ /* 0x000fca0000000a00 */
[----:B------:R-:W3:Y:S01]  /*00c0*/  @P2 LDG.E.64 R6, desc[UR28][R6.64] ;  /* 0x0000001c06062981 */ /* 0x000ee2000c1e1b00 */
[----:B------:R-:W-:Y:S08]  /*00d0*/  S2UR UR23, SR_CTAID.X ;  /* 0x00000000001779c3 */ /* 0x000ff00000002500 */
[----:B------:R-:W4:Y:S01]  /*00e0*/  S2UR UR16, SR_CTAID.Y ;  /* 0x00000000001079c3 */ /* 0x000f220000002600 */
[----:B-1----:R-:W5:Y:S07]  /*00f0*/  @P2 LDG.E.64 R4, desc[UR28][R2.64] ;  /* 0x0000001c02042981 */ /* 0x002f6e000c1e1b00 */
[----:B------:R-:W1:Y:S01]  /*0100*/  S2UR UR8, SR_CTAID.Z ;  /* 0x00000000000879c3 */ /* 0x000e620000002700 */
[----:B------:R-:W-:-:S03]  /*0110*/  UISETP.NE.U32.AND UP2, UPT, UR6, URZ, UPT ;  /* 0x0000003f0600728c */ /* 0x000fc6000bf45070 */
[----:B------:R-:W-:Y:S01]  /*0120*/  ULDC.U8 UR6, c[0x0][0x3c2] ;  /* 0x0000f08000067ab9 */ /* 0x000fe20000000000 */
[----:B------:R-:W-:Y:S02]  /*0130*/  UISETP.NE.AND.EX UP2, UPT, UR7, URZ, UPT, UP2 ;  /* 0x0000003f0700728c */ /* 0x000fe4000bf45320 */
[----:B------:R-:W-:Y:S01]  /*0140*/  UISETP.NE.AND UP3, UPT, UR6, URZ, UPT ;  /* 0x0000003f0600728c */ /* 0x000fe2000bf65270 */
[----:B------:R-:W5:Y:S02]  /*0150*/  @P2 LDC R0, c[0x0][0x3b0] ;  /* 0x0000ec00ff002b82 */ /* 0x000f640000000800 */
[----:B------:R-:W-:Y:S01]  /*0160*/  ULDC.64 UR6, c[0x0][0x2f8] ;  /* 0x0000be0000067ab9 */ /* 0x000fe20000000a00 */
[----:B------:R-:W-:Y:S01]  /*0170*/  PLOP3.LUT P0, PT, PT, PT, UP2, 0x80, 0x0 ;  /* 0x000000000000781c */ /* 0x000fe20003f0f028 */
[----:B----4-:R-:W-:Y:S02]  /*0180*/  UIMAD.WIDE UR10, UR16, 0x4, UR10 ;  /* 0x00000004100a78a5 */ /* 0x010fe4000f8e020a */
[----:B-1----:R-:W-:-:S04]  /*0190*/  ULOP3.LUT UR4, UR8, UR23, UR16, 0xfe, !UPT ;  /* 0x0000001708047292 */ /* 0x002fc8000f8efe10 */
[----:B------:R-:W-:Y:S01]  /*01a0*/  IMAD.U32 R14, RZ, RZ, UR10 ;  /* 0x0000000aff0e7e24 */ /* 0x000fe2000f8e00ff */
[----:B------:R-:W-:Y:S01]  /*01b0*/  UIMAD.WIDE UR6, UR16, 0x4, UR6 ;  /* 0x00000004100678a5 */ /* 0x000fe2000f8e0206 */
[----:B------:R-:W-:Y:S01]  /*01c0*/  IMAD.U32 R15, RZ, RZ, UR11 ;  /* 0x0000000bff0f7e24 */ /* 0x000fe2000f8e00ff */
[----:B--2---:R-:W-:Y:S01]  /*01d0*/  LOP3.LUT P3, RZ, R84, UR4, RZ, 0xfc, !PT ;  /* 0x0000000454ff7c12 */ /* 0x004fe2000f86fcff */
[----:B------:R-:W-:Y:S02]  /*01e0*/  ULDC.64 UR4, c[0x0][0x300] ;  /* 0x0000c00000047ab9 */ /* 0x000fe40000000a00 */
[----:B------:R-:W-:-:S04]  /*01f0*/  UISETP.NE.U32.AND UP1, UPT, UR4, URZ, UPT ;  /* 0x0000003f0400728c */ /* 0x000fc8000bf25070 */
[----:B------:R-:W-:-:S03]  /*0200*/  UISETP.NE.AND.EX UP1, UPT, UR5, URZ, UPT, UP1 ;  /* 0x0000003f0500728c */ /* 0x000fc6000bf25310 */
[----:B------:R-:W-:Y:S02]  /*0210*/  ULDC.64 UR4, c[0x0][0x2f8] ;  /* 0x0000be0000047ab9 */ /* 0x000fe40000000a00 */
[----:B------:R-:W-:Y:S01]  /*0220*/  UISETP.EQ.U32.AND UP0, UPT, UR4, URZ, UPT ;  /* 0x0000003f0400728c */ /* 0x000fe2000bf02070 */
[----:B------:R-:W1:Y:S03]  /*0230*/  @!P3 LDC.64 R10, c[0x0][0x3b8] ;  /* 0x0000ee00ff0abb82 */ /* 0x000e660000000a00 */
[----:B------:R-:W-:Y:S02]  /*0240*/  UISETP.EQ.OR.EX UP0, UPT, UR5, URZ, !UP3, UP0 ;  /* 0x0000003f0500728c */ /* 0x000fe4000df02700 */
[----:B------:R-:W-:Y:S02]  /*0250*/  @UP1 ULDC.64 UR10, c[0x0][0x300] ;  /* 0x0000c000000a1ab9 */ /* 0x000fe40000000a00 */
[----:B------:R-:W-:Y:S01]  /*0260*/  @UP1 UIMAD.WIDE UR10, UR16, 0x4, UR10 ;  /* 0x00000004100a18a5 */ /* 0x000fe2000f8e020a */
[----:B---3--:R-:W-:-:S02]  /*0270*/  @P2 R2UR UR30, R6 ;  /* 0x00000000061e22ca */ /* 0x008fc400000e0000 */
[----:B------:R-:W-:-:S11]  /*0280*/  @P2 R2UR UR31, R7 ;  /* 0x00000000071f22ca */ /* 0x000fd600000e0000 */
[----:B------:R-:W-:Y:S02]  /*0290*/  IMAD.U32 R12, RZ, RZ, UR30 ;  /* 0x0000001eff0c7e24 */ /* 0x000fe4000f8e00ff */
[----:B------:R-:W-:Y:S01]  /*02a0*/  IMAD.U32 R13, RZ, RZ, UR31 ;  /* 0x0000001fff0d7e24 */ /* 0x000fe2000f8e00ff */
[----:B-----5:R-:W-:-:S04]  /*02b0*/  @P2 IADD3 R2, P1, R4, R0, RZ ;  /* 0x0000000004022210 */ /* 0x020fc80007f3e0ff */
[----:B-1----:R1:W-:Y:S01]  /*02c0*/  @!P3 STG.E.64 desc[UR28][R10.64], R12 ;  /* 0x0000000c0a00b986 */ /* 0x0023e2000c101b1c */
[----:B------:R-:W-:Y:S01]  /*02d0*/  @P2 IMAD.X R3, RZ, RZ, R5, P1 ;  /* 0x000000ffff032224 */ /* 0x000fe200008e0605 */
[----:B------:R-:W-:Y:S01]  /*02e0*/  PLOP3.LUT P2, PT, PT, PT, UP0, 0x80, 0x0 ;  /* 0x000000000000781c */ /* 0x000fe20003f4f008 */
[----:B------:R-:W-:Y:S01]  /*02f0*/  IMAD.U32 R4, RZ, RZ, UR6 ;  /* 0x00000006ff047e24 */ /* 0x000fe2000f8e00ff */
[----:B------:R-:W-:Y:S01]  /*0300*/  PLOP3.LUT P1, PT, PT, PT, UP1, 0x80, 0x0 ;  /* 0x000000000000781c */ /* 0x000fe20003f2f018 */
[----:B------:R-:W-:Y:S01]  /*0310*/  IMAD.U32 R5, RZ, RZ, UR7 ;  /* 0x00000007ff057e24 */ /* 0x000fe2000f8e00ff */
[----:B------:R2:W-:Y:S01]  /*0320*/  @!P3 STG.E.64 desc[UR28][R10.64+0x8], R2 ;  /* 0x000008020a00b986 */ /* 0x0005e2000c101b1c */
[----:B------:R-:W-:Y:S01]  /*0330*/  SHF.R.S32.HI R21, RZ, 0x1f, R84 ;  /* 0x0000001fff157819 */ /* 0x000fe20000011454 */
[----:B------:R-:W-:Y:S01]  /*0340*/  UMOV UR22, 0xffffffff ;  /* 0xffffffff00167882 */ /* 0x000fe20000000000 */
[----:B------:R-:W-:Y:S01]  /*0350*/  ULDC UR6, c[0x0][0x270] ;  /* 0x00009c0000067ab9 */ /* 0x000fe20000000800 */
[----:B------:R-:W3:Y:S04]  /*0360*/  @P0 LDG.E R8, desc[UR28][R14.64] ;  /* 0x0000001c0e080981 */ /* 0x000ee8000c1e1900 */
[----:B------:R-:W4:Y:S04]  /*0370*/  @P0 LDG.E R7, desc[UR28][R14.64+0x4] ;  /* 0x0000041c0e070981 */ /* 0x000f28000c1e1900 */
[----:B------:R-:W5:Y:S01]  /*0380*/  @!P2 LDG.E R0, desc[UR28][R4.64] ;  /* 0x0000001c0400a981 */ /* 0x000f62000c1e1900 */
[----:B-1----:R-:W-:-:S02]  /*0390*/  IMAD.U32 R12, RZ, RZ, UR10 ;  /* 0x0000000aff0c7e24 */ /* 0x002fc4000f8e00ff */
[----:B------:R-:W-:-:S05]  /*03a0*/  IMAD.U32 R13, RZ, RZ, UR11 ;  /* 0x0000000bff0d7e24 */ /* 0x000fca000f8e00ff */
[----:B------:R-:W2:Y:S01]  /*03b0*/  @P1 LDG.E R6, desc[UR28][R12.64] ;  /* 0x0000001c0c061981 */ /* 0x000ea2000c1e1900 */
[----:B------:R-:W-:Y:S01]  /*03c0*/  LEA.HI R85, R21, R84, RZ, 0x5 ;  /* 0x0000005415557211 */ /* 0x000fe200078f28ff */
[----:B------:R-:W-:Y:S01]  /*03d0*/  UIMAD UR7, UR16, UR6, UR8 ;  /* 0x00000006100772a4 */ /* 0x000fe2000f8e0208 */
[----:B------:R-:W-:Y:S01]  /*03e0*/  UMOV UR10, 0xffffffff ;  /* 0xffffffff000a7882 */ /* 0x000fe20000000000 */
[----:B------:R-:W-:Y:S01]  /*03f0*/  UMOV UR17, URZ ;  /* 0x0000003f00117c82 */ /* 0x000fe20008000000 */
[----:B---3--:R-:W-:Y:S02]  /*0400*/  @P0 R2UR UR22, R8 ;  /* 0x00000000081602ca */ /* 0x008fe400000e0000 */
[----:B----4-:R-:W-:Y:S02]  /*0410*/  @P0 R2UR UR24, R7 ;  /* 0x00000000071802ca */ /* 0x010fe400000e0000 */
[----:B------:R-:W-:Y:S02]  /*0420*/  ISETP.NE.U32.AND P0, PT, RZ, UR4, PT ;  /* 0x00000004ff007c0c */ /* 0x000fe4000bf05070 */
[----:B------:R-:W-:-:S02]  /*0430*/  LOP3.LUT R7, R85, 0xffffffe0, RZ, 0xc0, !PT ;  /* 0xffffffe055077812 */ /* 0x000fc400078ec0ff */
[----:B-----5:R-:W-:Y:S02]  /*0440*/  @!P2 R2UR UR10, R0 ;  /* 0x00000000000aa2ca */ /* 0x020fe400000e0000 */
[----:B------:R-:W-:Y:S01]  /*0450*/  ISETP.NE.AND.EX P2, PT, RZ, UR5, PT, P0 ;  /* 0x00000005ff007c0c */ /* 0x000fe2000bf45300 */
[----:B------:R-:W-:Y:S01]  /*0460*/  USHF.L.U32 UR4, UR7, 0x5, URZ ;  /* 0x0000000507047899 */ /* 0x000fe2000800063f */
[----:B------:R-:W-:-:S03]  /*0470*/  IMAD.IADD R86, R84, 0x1, -R7 ;  /* 0x0000000154567824 */ /* 0x000fc600078e0a07 */
[----:B------:R-:W-:Y:S02]  /*0480*/  @UP2 UIADD3 UR24, UR24, -UR22, URZ ;  /* 0x8000001618182290 */ /* 0x000fe4000fffe03f */
[----:B------:R-:W-:Y:S01]  /*0490*/  USHF.R.S32.HI UR5, URZ, 0x1f, UR4 ;  /* 0x0000001f3f057899 */ /* 0x000fe20008011404 */
[----:B--2---:R-:W-:Y:S02]  /*04a0*/  @P1 R2UR UR17, R6 ;  /* 0x00000000061112ca */ /* 0x004fe400000e0000 */
[--C-:B------:R-:W-:Y:S02]  /*04b0*/  IADD3 R2, P1, P0, R2, UR4, R86.reuse ;  /* 0x0000000402027c10 */ /* 0x100fe4000f83e056 */
[----:B------:R-:W-:Y:S01]  /*04c0*/  SHF.R.S32.HI R6, RZ, 0x1f, R86 ;  /* 0x0000001fff067819 */ /* 0x000fe20000011456 */
[----:B------:R-:W-:-:S03]  /*04d0*/  @!UP2 ULDC UR24, c[0x0][0x2c4] ;  /* 0x0000b1000018aab9 */ /* 0x000fc60000000800 */
[----:B------:R-:W-:Y:S01]  /*04e0*/  IADD3.X R6, R3, UR5, R6, P1, P0 ;  /* 0x0000000503067c10 */ /* 0x000fe20008fe0406 */
        /* <DEDUP_REMOVED lines=8> */
.L_x_389:
[----:B------:R-:W-:-:S05]  /*0570*/  ULDC UR7, c[0x0][0x2c8] ;  /* 0x0000b20000077ab9 */ /* 0x000fca0000000800 */
.L_x_390:
        /* <DEDUP_REMOVED lines=38> */
[----:B------:R-:W-:Y:S01]  /*07e0*/  UISETP.NE.AND UP0, UPT, UR22, -0x1, UPT ;  /* 0xffffffff1600788c */ /* 0x000fe2000bf05270 */
[----:B------:R-:W-:Y:S01]  /*07f0*/  IMAD.U32 R29, RZ, RZ, UR23 ;  /* 0x00000017ff1d7e24 */ /* 0x000fe2000f8e00ff */
[----:B------:R-:W-:Y:S02]  /*0800*/  UIADD3 UR21, -UR13, UR24, URZ ;  /* 0x000000180d157290 */ /* 0x000fe4000fffe13f */
[----:B------:R-:W-:-:S04]  /*0810*/  UIADD3 UR5, UR27, -0x1, URZ ;  /* 0xffffffff1b057890 */ /* 0x000fc8000fffe03f */
[----:B------:R-:W-:-:S03]  /*0820*/  UIMAD UR15, UR5, -0x40, UR14 ;  /* 0xffffffc0050f78a4 */ /* 0x000fc6000f8e020e */
[----:B------:R-:W-:Y:S01]  /*0830*/  @UP0 ULDC.64 UR6, c[0x0][0x240] ;  /* 0x0000900000060ab9 */ /* 0x000fe20000000a00 */
[----:B------:R-:W-:Y:S02]  /*0840*/  @!UP0 USHF.R.S32.HI UR9, URZ, 0x1f, UR16 ;  /* 0x0000001f3f098899 */ /* 0x000fe40008011410 */
[----:B------:R-:W-:-:S04]  /*0850*/  @UP0 UIMAD.WIDE.U32 UR18, UR22, UR6, URZ ;  /* 0x00000006161202a5 */ /* 0x000fc8000f8e003f */
[----:B------:R-:W-:-:S03]  /*0860*/  @UP0 UIMAD UR4, UR22, UR7, UR19 ;  /* 0x00000007160402a4 */ /* 0x000fc6000f8e0213 */
[----:B------:R-:W-:Y:S01]  /*0870*/  @!UP0 ULDC.64 UR6, c[0x0][0x228] ;  /* 0x00008a0000068ab9 */ /* 0x000fe20000000a00 */
[----:B-1----:R-:W-:Y:S01]  /*0880*/  IABS R10, R7 ;  /* 0x00000007000a7213 */ /* 0x002fe20000000000 */
[----:B------:R-:W-:Y:S02]  /*0890*/  @!UP0 UIMAD UR9, UR9, UR6, URZ ;  /* 0x00000006090982a4 */ /* 0x000fe4000f8e023f */
[----:B------:R-:W-:Y:S01]  /*08a0*/  @!UP0 UIMAD.WIDE.U32 UR32, UR16, UR6, URZ ;  /* 0x00000006102082a5 */ /* 0x000fe2000f8e003f */
[----:B------:R-:W1:Y:S01]  /*08b0*/  I2F.RP R8, R10 ;  /* 0x0000000a00087306 */ /* 0x000e620000209400 */
[----:B------:R-:W-:Y:S02]  /*08c0*/  @!UP0 UIMAD UR7, UR16, UR7, UR9 ;  /* 0x00000007100782a4 */ /* 0x000fe4000f8e0209 */
[----:B------:R-:W-:Y:S01]  /*08d0*/  USHF.R.S32.HI UR9, URZ, 0x1f, UR8 ;  /* 0x0000001f3f097899 */ /* 0x000fe20008011408 */
[----:B--2---:R-:W-:Y:S01]  /*08e0*/  IABS R0, R0 ;  /* 0x0000000000007213 */ /* 0x004fe20000000000 */
[----:B------:R-:W-:Y:S01]  /*08f0*/  @!UP0 UIADD3 UR4, UR33, UR7, URZ ;  /* 0x0000000721048290 */ /* 0x000fe2000fffe03f */
[----:B------:R-:W-:-:S02]  /*0900*/  @!UP0 UMOV UR18, UR32 ;  /* 0x0000002000128c82 */ /* 0x000fc40008000000 */
[----:B------:R-:W-:Y:S01]  /*0910*/  ULDC.64 UR6, c[0x0][0x258] ;  /* 0x0000960000067ab9 */ /* 0x000fe20000000a00 */
[----:B------:R-:W-:Y:S01]  /*0920*/  UISETP.NE.AND UP0, UPT, UR10, -0x1, UPT ;  /* 0xffffffff0a00788c */ /* 0x000fe2000bf05270 */
[----:B------:R-:W-:Y:S01]  /*0930*/  IMAD.U32 R22, RZ, RZ, UR6 ;  /* 0x00000006ff167e24 */ /* 0x000fe2000f8e00ff */
[----:B------:R-:W-:Y:S01]  /*0940*/  UIMAD UR9, UR9, UR6, URZ ;  /* 0x00000006090972a4 */ /* 0x000fe2000f8e023f */
[----:B-1----:R-:W1:Y:S03]  /*0950*/  MUFU.RCP R4, R8 ;  /* 0x0000000800047308 */ /* 0x002e660000001000 */
[----:B------:R-:W-:Y:S01]  /*0960*/  UIMAD UR7, UR8, UR7, UR9 ;  /* 0x00000007080772a4 */ /* 0x000fe2000f8e0209 */
[----:B------:R-:W-:-:S04]  /*0970*/  UMOV UR6, 0x400 ;  /* 0x0000040000067882 */ /* 0x000fc80000000000 */
[----:B------:R-:W-:Y:S02]  /*0980*/  @UP0 UIADD3 UR19, UR17, UR10, URZ ;  /* 0x0000000a11130290 */ /* 0x000fe4000fffe03f */
[----:B------:R-:W-:Y:S01]  /*0990*/  @UP0 UIADD3 UR10, UR17, UR10, URZ ;  /* 0x0000000a110a0290 */ /* 0x000fe2000fffe03f */
[----:B-1----:R-:W-:-:S04]  /*09a0*/  VIADD R4, R4, 0xffffffe ;  /* 0x0ffffffe04047836 */ /* 0x002fc80000000000 */
[----:B------:R-:W1:Y:S02]  /*09b0*/  F2I.FTZ.U32.TRUNC.NTZ R5, R4 ;  /* 0x0000000400057305 */ /* 0x000e64000021f000 */
[----:B-1----:R-:W-:Y:S02]  /*09c0*/  IMAD.MOV R3, RZ, RZ, -R5 ;  /* 0x000000ffff037224 */ /* 0x002fe400078e0a05 */
[----:B------:R-:W-:Y:S02]  /*09d0*/  IMAD.MOV.U32 R4, RZ, RZ, RZ ;  /* 0x000000ffff047224 */ /* 0x000fe400078e00ff */
[----:B------:R-:W-:-:S04]  /*09e0*/  IMAD R3, R3, R10, RZ ;  /* 0x0000000a03037224 */ /* 0x000fc800078e02ff */
[----:B------:R-:W-:Y:S01]  /*09f0*/  IMAD.HI.U32 R15, R5, R3, R4 ;  /* 0x00000003050f7227 */ /* 0x000fe200078e0004 */
[----:B------:R-:W-:-:S04]  /*0a00*/  LEA.HI R5, R21, R84, RZ, 0x3 ;  /* 0x0000005415057211 */ /* 0x000fc800078f18ff */
[----:B------:R-:W-:Y:S01]  /*0a10*/  SHF.R.S32.HI R18, RZ, 0x3, R5 ;  /* 0x00000003ff127819 */ /* 0x000fe20000011405 */
[----:B------:R-:W-:Y:S01]  /*0a20*/  IMAD.HI.U32 R15, R15, R0, RZ ;  /* 0x000000000f0f7227 */ /* 0x000fe200078e00ff */
[----:B------:R-:W-:Y:S02]  /*0a30*/  LOP3.LUT R5, R5, 0xfffffff8, RZ, 0xc0, !PT ;  /* 0xfffffff805057812 */ /* 0x000fe400078ec0ff */
[C---:B------:R-:W-:Y:S01]  /*0a40*/  ISETP.GE.AND P4, PT, R18.reuse, UR21, PT ;  /* 0x0000001512007c0c */ /* 0x040fe2000bf86270 */
[----:B------:R-:W-:Y:S01]  /*0a50*/  IMAD.MOV R11, RZ, RZ, -R15 ;  /* 0x000000ffff0b7224 */ /* 0x000fe200078e0a0f */
[----:B------:R-:W-:Y:S01]  /*0a60*/  SHF.R.S32.HI R19, RZ, 0x1f, R18 ;  /* 0x0000001fff137819 */ /* 0x000fe20000011412 */
[----:B------:R-:W-:Y:S02]  /*0a70*/  VIADD R3, R18, 0x10 ;  /* 0x0000001012037836 */ /* 0x000fe40000000000 */
[----:B------:R-:W-:Y:S02]  /*0a80*/  IMAD R11, R10, R11, R0 ;  /* 0x0000000b0a0b7224 */ /* 0x000fe400078e0200 */
[----:B------:R-:W-:Y:S01]  /*0a90*/  IMAD.IADD R0, R84, 0x1, -R5 ;  /* 0x0000000154007824 */ /* 0x000fe200078e0a05 */
[----:B------:R-:W-:Y:S01]  /*0aa0*/  ISETP.GE.AND P2, PT, R3, UR21, PT ;  /* 0x0000001503007c0c */ /* 0x000fe2000bf46270 */
[----:B------:R-:W-:Y:S01]  /*0ab0*/  IMAD.WIDE R28, R29, 0x40, R18 ;  /* 0x000000401d1c7825 */ /* 0x000fe200078e0212 */
[----:B------:R-:W-:-:S02]  /*0ac0*/  ISETP.GT.U32.AND P6, PT, R10, R11, PT ;  /* 0x0000000b0a00720c */ /* 0x000fc40003fc4070 */
[C---:B------:R-:W-:Y:S01]  /*0ad0*/  ISETP.GE.AND P0, PT, R3.reuse, UR15, PT ;  /* 0x0000000f03007c0c */ /* 0x040fe2000bf06270 */
[----:B------:R-:W1:Y:S01]  /*0ae0*/  @!P4 LDC.64 R4, c[0x0][0x240] ;  /* 0x00009000ff04cb82 */ /* 0x000e620000000a00 */
[----:B------:R-:W-:Y:S01]  /*0af0*/  ISETP.GE.AND P5, PT, R3, UR15, PT ;  /* 0x0000000f03007c0c */ /* 0x000fe2000bfa6270 */
[----:B------:R-:W-:Y:S02]  /*0b00*/  IMAD.SHL.U32 R3, R18, 0x40, RZ ;  /* 0x0000004012037824 */ /* 0x000fe400078e00ff */
[----:B------:R-:W-:Y:S02]  /*0b10*/  IMAD.SHL.U32 R16, R0, 0x8, RZ ;  /* 0x0000000800107824 */ /* 0x000fe400078e00ff */
[----:B------:R-:W-:Y:S01]  /*0b20*/  VIADD R14, R18, 0x20 ;  /* 0x00000020120e7836 */ /* 0x000fe20000000000 */
[----:B------:R-:W-:Y:S01]  /*0b30*/  LOP3.LUT R3, R3, 0x1c0, RZ, 0xc0, !PT ;  /* 0x000001c003037812 */ /* 0x000fe200078ec0ff */
[----:B------:R-:W2:Y:S01]  /*0b40*/  @!P2 S2R R20, SR_CgaCtaId ;  /* 0x000000000014a919 */ /* 0x000ea20000008800 */
[----:B------:R-:W-:Y:S01]  /*0b50*/  SHF.R.S32.HI R17, RZ, 0x1f, R16 ;  /* 0x0000001fff117819 */ /* 0x000fe20000011410 */
[----:B------:R-:W-:Y:S01]  /*0b60*/  @!P6 IMAD.IADD R11, R11, 0x1, -R10 ;  /* 0x000000010b0be824 */ /* 0x000fe200078e0a0a */
[----:B------:R-:W-:Y:S01]  /*0b70*/  IADD3 R12, P1, R16, UR18, RZ ;  /* 0x00000012100c7c10 */ /* 0x000fe2000ff3e0ff */
[----:B------:R-:W-:Y:S01]  /*0b80*/  @!P6 VIADD R15, R15, 0x1 ;  /* 0x000000010f0fe836 */ /* 0x000fe20000000000 */
[----:B------:R-:W-:-:S02]  /*0b90*/  LOP3.LUT R8, R3, 0x38, R16, 0xf8, !PT ;  /* 0x0000003803087812 */ /* 0x000fc400078ef810 */
[----:B------:R-:W-:Y:S02]  /*0ba0*/  SHF.R.U32.HI R3, RZ, 0x3, R3 ;  /* 0x00000003ff037819 */ /* 0x000fe40000011603 */
[----:B------:R-:W-:Y:S01]  /*0bb0*/  IADD3.X R13, R17, UR4, RZ, P1, !PT ;  /* 0x00000004110d7c10 */ /* 0x000fe20008ffe4ff */
[----:B------:R-:W3:Y:S01]  /*0bc0*/  S2UR UR4, SR_CgaCtaId ;  /* 0x00000000000479c3 */ /* 0x000ee20000008800 */
[----:B------:R-:W-:Y:S02]  /*0bd0*/  LOP3.LUT R3, R8, R3, RZ, 0x3c, !PT ;  /* 0x0000000308037212 */ /* 0x000fe400078e3cff */
[----:B------:R-:W-:Y:S01]  /*0be0*/  ISETP.GE.U32.AND P3, PT, R11, R10, PT ;  /* 0x0000000a0b00720c */ /* 0x000fe20003f66070 */
[----:B------:R-:W-:Y:S01]  /*0bf0*/  IMAD.WIDE.U32 R22, R22, UR8, R12 ;  /* 0x0000000816167c25 */ /* 0x000fe2000f8e000c */
[----:B------:R-:W-:Y:S01]  /*0c00*/  LOP3.LUT R11, R7, UR8, RZ, 0x3c, !PT ;  /* 0x00000008070b7c12 */ /* 0x000fe2000f8e3cff */
[----:B------:R-:W-:Y:S01]  /*0c10*/  @UP0 ULDC.64 UR8, c[0x0][0x248] ;  /* 0x0000920000080ab9 */ /* 0x000fe20000000a00 */
[----:B------:R-:W-:Y:S01]  /*0c20*/  LEA.HI R12, R21, R84, RZ, 0x6 ;  /* 0x00000054150c7211 */ /* 0x000fe200078f30ff */
[----:B------:R-:W4:Y:S01]  /*0c30*/  @!P4 LDC.64 R8, c[0x0][0x210] ;  /* 0x00008400ff08cb82 */ /* 0x000f220000000a00 */
[----:B------:R-:W-:Y:S01]  /*0c40*/  ISETP.GE.AND P1, PT, R11, RZ, PT ;  /* 0x000000ff0b00720c */ /* 0x000fe20003f26270 */
[-C--:B-1----:R-:W-:Y:S01]  /*0c50*/  @!P4 IMAD R10, R29, R4.reuse, RZ ;  /* 0x000000041d0ac224 */ /* 0x082fe200078e02ff */
[----:B------:R-:W-:Y:S01]  /*0c60*/  ISETP.NE.AND P6, PT, R7, RZ, PT ;  /* 0x000000ff0700720c */ /* 0x000fe20003fc5270 */
[----:B------:R-:W-:Y:S01]  /*0c70*/  VIADD R25, R23, UR7 ;  /* 0x0000000717197c36 */ /* 0x000fe20008000000 */
[----:B------:R-:W-:Y:S01]  /*0c80*/  @!P2 MOV R11, 0x400 ;  /* 0x00000400000ba802 */ /* 0x000fe20000000f00 */
[----:B------:R-:W-:Y:S01]  /*0c90*/  @!P4 IMAD.MOV.U32 R24, RZ, RZ, R22 ;  /* 0x000000ffff18c224 */ /* 0x000fe200078e0016 */
[----:B------:R-:W-:Y:S01]  /*0ca0*/  @UP0 UIMAD.WIDE.U32 UR34, UR19, UR8, URZ ;  /* 0x00000008132202a5 */ /* 0x000fe2000f8e003f */
[C---:B------:R-:W-:Y:S01]  /*0cb0*/  @!P4 IMAD R10, R28.reuse, R5, R10 ;  /* 0x000000051c0ac224 */ /* 0x040fe200078e020a */
[----:B------:R-:W-:Y:S01]  /*0cc0*/  @UP0 UIMAD UR19, UR19, UR9, URZ ;  /* 0x00000009131302a4 */ /* 0x000fe2000f8e023f */
[----:B------:R-:W-:-:S02]  /*0cd0*/  @!P4 IMAD.WIDE.U32 R26, R28, R4, R24 ;  /* 0x000000041c1ac225 */ /* 0x000fc400078e0018 */
[----:B------:R-:W1:Y:S01]  /*0ce0*/  @!P2 LDC.64 R4, c[0x0][0x240] ;  /* 0x00009000ff04ab82 */ /* 0x000e620000000a00 */
[----:B------:R-:W-:Y:S01]  /*0cf0*/  @UP0 UIADD3 UR19, UR35, UR19, URZ ;  /* 0x0000001323130290 */ /* 0x000fe2000fffe03f */
[----:B------:R-:W-:Y:S01]  /*0d00*/  @P3 VIADD R15, R15, 0x1 ;  /* 0x000000010f0f3836 */ /* 0x000fe20000000000 */
[----:B--2---:R-:W-:Y:S01]  /*0d10*/  @!P2 LEA R20, R20, R11, 0x18 ;  /* 0x0000000b1414a211 */ /* 0x004fe200078ec0ff */
[----:B------:R-:W-:Y:S01]  /*0d20*/  IMAD.SHL.U32 R12, R12, 0x8, RZ ;  /* 0x000000080c0c7824 */ /* 0x000fe200078e00ff */
[----:B---3--:R-:W-:Y:S01]  /*0d30*/  ULEA UR4, UR4, UR6, 0x18 ;  /* 0x0000000604047291 */ /* 0x008fe2000f8ec03f */
[----:B------:R-:W-:Y:S01]  /*0d40*/  @!P1 IMAD.MOV R15, RZ, RZ, -R15 ;  /* 0x000000ffff0f9224 */ /* 0x000fe200078e0a0f */
[----:B------:R-:W-:Y:S01]  /*0d50*/  ISETP.GE.AND P1, PT, R14, UR21, PT ;  /* 0x000000150e007c0c */ /* 0x000fe2000bf26270 */
[----:B------:R-:W-:Y:S01]  /*0d60*/  @!P4 IMAD.IADD R10, R27, 0x1, R10 ;  /* 0x000000011b0ac824 */ /* 0x000fe200078e020a */
[----:B------:R-:W-:Y:S01]  /*0d70*/  LOP3.LUT R3, R3, 0xfffffe00, R12, 0xf8, !PT ;  /* 0xfffffe0003037812 */ /* 0x000fe200078ef80c */
[----:B------:R-:W-:Y:S01]  /*0d80*/  @!P2 IMAD.MOV.U32 R36, RZ, RZ, R22 ;  /* 0x000000ffff24a224 */ /* 0x000fe200078e0016 */
[----:B------:R-:W2:Y:S01]  /*0d90*/  @!P2 LDC.64 R12, c[0x0][0x210] ;  /* 0x00008400ff0cab82 */ /* 0x000ea20000000a00 */
[----:B----4-:R-:W-:Y:S01]  /*0da0*/  @!P4 LEA R30, P3, R26, R8, 0x1 ;  /* 0x000000081a1ec211 */ /* 0x010fe200078608ff */
[----:B------:R-:W-:Y:S01]  /*0db0*/  @!P2 IMAD.MOV.U32 R37, RZ, RZ, R25 ;  /* 0x000000ffff25a224 */ /* 0x000fe200078e0019 */
[----:B------:R-:W-:Y:S01]  /*0dc0*/  @!P6 LOP3.LUT R15, RZ, R7, RZ, 0x33, !PT ;  /* 0x00000007ff0fe212 */ /* 0x000fe200078e33ff */
[----:B------:R-:W-:Y:S01]  /*0dd0*/  VIADD R7, R18, 0x30 ;  /* 0x0000003012077836 */ /* 0x000fe20000000000 */
[----:B------:R-:W-:Y:S01]  /*0de0*/  @!P2 IADD3 R8, P6, R28, 0x10, RZ ;  /* 0x000000101c08a810 */ /* 0x000fe20007fde0ff */
[----:B------:R-:W-:Y:S01]  /*0df0*/  @UP0 ULDC.64 UR6, c[0x0][0x250] ;  /* 0x0000940000060ab9 */ /* 0x000fe20000000a00 */
[----:B------:R-:W-:Y:S01]  /*0e00*/  @!P4 LEA.HI.X R31, R26, R9, R10, 0x1, P3 ;  /* 0x000000091a1fc211 */ /* 0x000fe200018f0c0a */
[----:B------:R-:W-:Y:S01]  /*0e10*/  @UP0 UIMAD.WIDE.U32 UR32, UR10, UR6, URZ ;  /* 0x000000060a2002a5 */ /* 0x000fe2000f8e003f */
[----:B------:R-:W-:Y:S01]  /*0e20*/  ISETP.GE.AND P3, PT, R7, UR21, PT ;  /* 0x0000001507007c0c */ /* 0x000fe2000bf66270 */
[----:B------:R-:W-:Y:S01]  /*0e30*/  @!P2 IMAD.X R9, RZ, RZ, R29, P6 ;  /* 0x000000ffff09a224 */ /* 0x000fe200030e061d */
[----:B------:R-:W3:Y:S01]  /*0e40*/  @!P1 S2R R27, SR_CgaCtaId ;  /* 0x00000000001b9919 */ /* 0x000ee20000008800 */
[----:B------:R-:W-:Y:S01]  /*0e50*/  LEA R203, R3, UR4, 0x1 ;  /* 0x0000000403cb7c11 */ /* 0x000fe2000f8e08ff */
[----:B------:R-:W4:Y:S01]  /*0e60*/  @!P1 LDC.64 R10, c[0x0][0x240] ;  /* 0x00009000ff0a9b82 */ /* 0x000f220000000a00 */
[-C--:B-1----:R-:W-:Y:S01]  /*0e70*/  @!P2 IMAD R9, R9, R4.reuse, RZ ;  /* 0x000000040909a224 */ /* 0x082fe200078e02ff */
[----:B------:R-:W-:Y:S01]  /*0e80*/  @UP0 UIMAD UR10, UR10, UR7, URZ ;  /* 0x000000070a0a02a4 */ /* 0x000fe2000f8e023f */
[C---:B------:R-:W-:Y:S01]  /*0e90*/  @!P2 IMAD.WIDE.U32 R36, R8.reuse, R4, R36 ;  /* 0x000000040824a225 */ /* 0x040fe200078e0024 */
[----:B------:R-:W-:Y:S01]  /*0ea0*/  @!PT LDS RZ, [RZ] ;  /* 0x00000000fffff984 */ /* 0x000fe20000000800 */
[----:B------:R-:W-:Y:S01]  /*0eb0*/  @!PT LDS RZ, [RZ] ;  /* 0x00000000fffff984 */ /* 0x000fe20000000800 */
[----:B------:R-:W-:Y:S01]  /*0ec0*/  @!PT LDS RZ, [RZ] ;  /* 0x00000000fffff984 */ /* 0x000fe20000000800 */
[----:B------:R-:W-:Y:S01]  /*0ed0*/  @!P4 LDGSTS.E.BYPASS.LTC128B.128 [R203], desc[UR28][R30.64] ;  /* 0x000000001ecbcfae */ /* 0x000fe2000b901d5c */
[----:B------:R-:W-:Y:S01]  /*0ee0*/  @UP0 UMOV UR26, UR34 ;  /* 0x00000022001a0c82 */ /* 0x000fe20008000000 */
[----:B------:R-:W-:Y:S01]  /*0ef0*/  @UP0 UIADD3 UR18, UR33, UR10, URZ ;  /* 0x0000000a21120290 */ /* 0x000fe2000fffe03f */
[----:B------:R-:W-:Y:S01]  /*0f00*/  @!P2 IMAD R32, R8, R5, R9 ;  /* 0x000000050820a224 */ /* 0x000fe200078e0209 */
[----:B------:R-:W-:Y:S01]  /*0f10*/  @!P4 LDGSTS.E.BYPASS.LTC128B.128 [R203+0x2000], desc[UR28][R30.64+0x80] ;  /* 0x020000801ecbcfae */ /* 0x000fe2000b901d5c */
[----:B------:R-:W1:Y:S01]  /*0f20*/  @!P1 LDC.64 R8, c[0x0][0x210] ;  /* 0x00008400ff089b82 */ /* 0x000e620000000a00 */
[----:B------:R-:W-:Y:S01]  /*0f30*/  @UP0 UMOV UR20, UR32 ;  /* 0x0000002000140c82 */ /* 0x000fe20008000000 */
[----:B------:R-:W-:Y:S01]  /*0f40*/  @!P2 IMAD.IADD R32, R37, 0x1, R32 ;  /* 0x000000012520a824 */ /* 0x000fe200078e0220 */
[----:B------:R5:W-:Y:S01]  /*0f50*/  @!P4 LDGSTS.E.BYPASS.LTC128B.128 [R203+0x4000], desc[UR28][R30.64+0x100] ;  /* 0x040001001ecbcfae */ /* 0x000be2000b901d5c */
[C---:B--2---:R-:W-:Y:S01]  /*0f60*/  @!P2 LEA R34, P6, R36.reuse, R12, 0x1 ;  /* 0x0000000c2422a211 */ /* 0x044fe200078c08ff */
[----:B------:R-:W2:Y:S03]  /*0f70*/  @!P3 S2R R26, SR_CgaCtaId ;  /* 0x00000000001ab919 */ /* 0x000ea60000008800 */
[----:B------:R-:W1:Y:S01]  /*0f80*/  @!P3 LDC.64 R4, c[0x0][0x240] ;  /* 0x00009000ff04bb82 */ /* 0x000e620000000a00 */
[----:B------:R-:W-:-:S02]  /*0f90*/  @!P2 LEA.HI.X R35, R36, R13, R32, 0x1, P6 ;  /* 0x0000000d2423a211 */ /* 0x000fc400030f0c20 */
[----:B------:R-:W-:Y:S02]  /*0fa0*/  @!P1 MOV R32, 0x400 ;  /* 0x0000040000209802 */ /* 0x000fe40000000f00 */
[C---:B------:R-:W-:Y:S02]  /*0fb0*/  @!P3 IADD3 R12, P6, R28.reuse, 0x30, RZ ;  /* 0x000000301c0cb810 */ /* 0x040fe40007fde0ff */
[----:B-----5:R-:W-:Y:S02]  /*0fc0*/  @!P1 IADD3 R30, P4, R28, 0x20, RZ ;  /* 0x000000201c1e9810 */ /* 0x020fe40007f9e0ff */
[----:B---3--:R-:W-:-:S03]  /*0fd0*/  @!P1 LEA R28, R27, R32, 0x18 ;  /* 0x000000201b1c9211 */ /* 0x008fc600078ec0ff */
[--C-:B------:R-:W-:Y:S01]  /*0fe0*/  @!P1 IMAD.X R13, RZ, RZ, R29.reuse, P4 ;  /* 0x000000ffff0d9224 */ /* 0x100fe200020e061d */
[----:B------:R-:W-:Y:S01]  /*0ff0*/  PLOP3.LUT P4, PT, PT, PT, UP0, 0x80, 0x0 ;  /* 0x000000000000781c */ /* 0x000fe20003f8f008 */
[----:B------:R-:W-:Y:S02]  /*1000*/  @!P3 IMAD.X R29, RZ, RZ, R29, P6 ;  /* 0x000000ffff1db224 */ /* 0x000fe400030e061d */
[----:B----4-:R-:W-:-:S04]  /*1010*/  @!P1 IMAD R13, R13, R10, RZ ;  /* 0x0000000a0d0d9224 */ /* 0x010fc800078e02ff */
[----:B------:R-:W-:-:S06]  /*1020*/  @!P1 IMAD R27, R30, R11, R13 ;  /* 0x0000000b1e1b9224 */ /* 0x000fcc00078e020d */
[----:B--2---:R-:W-:Y:S05]  /*1030*/  @P4 BRA `(.L_x_392) ;  /* 0x0000000000344947 */ /* 0x004fea0003800000 */
[----:B------:R-:W-:Y:S01]  /*1040*/  USHF.R.S32.HI UR25, URZ, 0x1f, UR17 ;  /* 0x0000001f3f197899 */ /* 0x000fe20008011411 */
[----:B------:R-:W-:Y:S01]  /*1050*/  ULDC.64 UR8, c[0x0][0x248] ;  /* 0x0000920000087ab9 */ /* 0x000fe20000000a00 */
[----:B------:R-:W-:Y:S02]  /*1060*/  USHF.R.S32.HI UR19, URZ, 0x1f, UR16 ;  /* 0x0000001f3f137899 */ /* 0x000fe40008011410 */
[----:B------:R-:W-:Y:S02]  /*1070*/  UIMAD UR25, UR25, UR8, URZ ;  /* 0x00000008191972a4 */ /* 0x000fe4000f8e023f */
[----:B------:R-:W-:Y:S02]  /*1080*/  UIMAD.WIDE.U32 UR32, UR17, UR8, URZ ;  /* 0x00000008112072a5 */ /* 0x000fe4000f8e003f */
[----:B------:R-:W-:Y:S01]  /*1090*/  UIMAD UR25, UR17, UR9, UR25 ;  /* 0x00000009111972a4 */ /* 0x000fe2000f8e0219 */
[----:B------:R-:W-:Y:S02]  /*10a0*/  ULDC.64 UR10, c[0x0][0x230] ;  /* 0x00008c00000a7ab9 */ /* 0x000fe40000000a00 */
[----:B------:R-:W-:-:S02]  /*10b0*/  UIMAD UR19, UR19, UR10, URZ ;  /* 0x0000000a131372a4 */ /* 0x000fc4000f8e023f */
[----:B------:R-:W-:Y:S02]  /*10c0*/  UIADD3 UR33, UR33, UR25, URZ ;  /* 0x0000001921217290 */ /* 0x000fe4000fffe03f */
[----:B------:R-:W-:Y:S02]  /*10d0*/  UIMAD UR19, UR16, UR11, UR19 ;  /* 0x0000000b101372a4 */ /* 0x000fe4000f8e0213 */
[----:B------:R-:W-:-:S04]  /*10e0*/  UIMAD.WIDE.U32 UR10, UR16, UR10, UR32 ;  /* 0x0000000a100a72a5 */ /* 0x000fc8000f8e0020 */
[----:B------:R-:W-:-:S03]  /*10f0*/  UIADD3 UR19, UR11, UR19, URZ ;  /* 0x000000130b137290 */ /* 0x000fc6000fffe03f */
[----:B------:R-:W-:-:S09]  /*1100*/  UMOV UR26, UR10 ;  /* 0x0000000a001a7c82 */ /* 0x000fd20008000000 */
.L_x_392:
[----:B------:R-:W-:Y:S05]  /*1110*/  @P4 BRA `(.L_x_393) ;  /* 0x0000000000344947 */ /* 0x000fea0003800000 */
        /* <DEDUP_REMOVED lines=8> */
[----:B------:R-:W-:-:S04]  /*11a0*/  UIMAD UR17, UR17, UR10, URZ ;  /* 0x0000000a111172a4 */ /* 0x000fc8000f8e023f */
[----:B------:R-:W-:Y:S02]  /*11b0*/  UIMAD UR11, UR16, UR11, UR17 ;  /* 0x0000000b100b72a4 */ /* 0x000fe4000f8e0211 */
[----:B------:R-:W-:-:S04]  /*11c0*/  UIMAD.WIDE.U32 UR16, UR16, UR10, UR32 ;  /* 0x0000000a101072a5 */ /* 0x000fc8000f8e0020 */
[----:B------:R-:W-:-:S03]  /*11d0*/  UIADD3 UR18, UR17, UR11, URZ ;  /* 0x0000000b11127290 */ /* 0x000fc6000fffe03f */
[----:B------:R-:W-:-:S09]  /*11e0*/  UMOV UR20, UR16 ;  /* 0x0000001000147c82 */ /* 0x000fd20008000000 */
.L_x_393:
[----:B------:R-:W-:Y:S01]  /*11f0*/  @!P1 IMAD.MOV.U32 R23, RZ, RZ, R25 ;  /* 0x000000ffff179224 */ /* 0x000fe200078e0019 */
[----:B------:R-:W-:Y:S01]  /*1200*/  ULDC.64 UR10, c[0x0][0x260] ;  /* 0x00009800000a7ab9 */ /* 0x000fe20000000a00 */
[----:B------:R-:W-:Y:S01]  /*1210*/  IMAD R13, R19, UR8, RZ ;  /* 0x00000008130d7c24 */ /* 0x000fe2000f8e02ff */
[----:B------:R-:W-:Y:S01]  /*1220*/  USHF.L.U64.HI UR17, UR8, 0x6, UR9 ;  /* 0x0000000608117899 */ /* 0x000fe20008010209 */
[----:B------:R-:W-:Y:S01]  /*1230*/  @!P1 IMAD.WIDE.U32 R30, R30, R10, R22 ;  /* 0x0000000a1e1e9225 */ /* 0x000fe200078e0016 */
[----:B------:R-:W-:Y:S01]  /*1240*/  @!P3 MOV R23, 0x400 ;  /* 0x000004000017b802 */ /* 0x000fe20000000f00 */
[----:B------:R-:W2:Y:S01]  /*1250*/  @!P3 LDC.64 R10, c[0x0][0x210] ;  /* 0x00008400ff0abb82 */ /* 0x000ea20000000a00 */
[----:B------:R-:W-:Y:S01]  /*1260*/  USHF.R.S32.HI UR16, URZ, 0x1f, UR5 ;  /* 0x0000001f3f107899 */ /* 0x000fe20008011405 */
[----:B------:R-:W-:Y:S01]  /*1270*/  IMAD.WIDE.U32 R32, R18, UR8, R16 ;  /* 0x0000000812207c25 */ /* 0x000fe2000f8e0010 */
[----:B------:R-:W-:Y:S01]  /*1280*/  @!P3 LEA R26, R26, R23, 0x18 ;  /* 0x000000171a1ab211 */ /* 0x000fe200078ec0ff */
[----:B------:R-:W-:Y:S01]  /*1290*/  UIMAD.WIDE.U32 UR32, UR8, 0x20, URZ ;  /* 0x00000020082078a5 */ /* 0x000fe2000f8e003f */
[----:B------:R-:W-:Y:S01]  /*12a0*/  SHF.R.S32.HI R85, RZ, 0x5, R85 ;  /* 0x00000005ff557819 */ /* 0x000fe20000011455 */
[----:B------:R-:W-:Y:S01]  /*12b0*/  IMAD R13, R18, UR9, R13 ;  /* 0x00000009120d7c24 */ /* 0x000fe2000f8e020d */
[----:B------:R-:W-:Y:S01]  /*12c0*/  IADD3 R204, P4, R32, UR26, RZ ;  /* 0x0000001a20cc7c10 */ /* 0x000fe2000ff9e0ff */
[----:B------:R-:W-:Y:S01]  /*12d0*/  @!P1 IMAD.IADD R24, R31, 0x1, R27 ;  /* 0x000000011f189824 */ /* 0x000fe200078e021b */
[C---:B-1----:R-:W-:Y:S01]  /*12e0*/  @!P1 LEA R32, P6, R30.reuse, R8, 0x1 ;  /* 0x000000081e209211 */ /* 0x042fe200078c08ff */
[----:B------:R-:W-:Y:S01]  /*12f0*/  @!P3 IMAD.MOV.U32 R36, RZ, RZ, R22 ;  /* 0x000000ffff24b224 */ /* 0x000fe200078e0016 */
[----:B------:R-:W-:Y:S01]  /*1300*/  IADD3.X R205, R33, UR19, R13, P4, !PT ;  /* 0x0000001321cd7c10 */ /* 0x000fe2000a7fe40d */
[----:B------:R-:W-:Y:S01]  /*1310*/  @!P2 IMAD R13, R3, 0x2, R20 ;  /* 0x00000002030da824 */ /* 0x000fe200078e0214 */
[----:B------:R-:W-:Y:S01]  /*1320*/  @!P1 LEA.HI.X R33, R30, R9, R24, 0x1, P6 ;  /* 0x000000091e219211 */ /* 0x000fe200030f0c18 */
[----:B------:R-:W-:Y:S01]  /*1330*/  @!P3 IMAD.MOV.U32 R37, RZ, RZ, R25 ;  /* 0x000000ffff25b224 */ /* 0x000fe200078e0019 */
[----:B------:R-:W-:Y:S01]  /*1340*/  ISETP.GE.AND P6, PT, R18, UR15, PT ;  /* 0x0000000f12007c0c */ /* 0x000fe2000bfc6270 */
[-C--:B------:R-:W-:Y:S01]  /*1350*/  @!P3 IMAD R29, R29, R4.reuse, RZ ;  /* 0x000000041d1db224 */ /* 0x080fe200078e02ff */
[----:B------:R-:W-:Y:S01]  /*1360*/  @!PT LDS RZ, [RZ] ;  /* 0x00000000fffff984 */ /* 0x000fe20000000800 */
[----:B------:R-:W-:Y:S01]  /*1370*/  @!PT LDS RZ, [RZ] ;  /* 0x00000000fffff984 */ /* 0x000fe20000000800 */
[----:B------:R-:W-:Y:S01]  /*1380*/  @!PT LDS RZ, [RZ] ;  /* 0x00000000fffff984 */ /* 0x000fe20000000800 */
[----:B------:R-:W-:Y:S01]  /*1390*/  @!P2 LDGSTS.E.BYPASS.LTC128B.128 [R13+0x800], desc[UR28][R34.64] ;  /* 0x00800000220dafae */ /* 0x000fe2000b901d5c */
[----:B------:R-:W-:Y:S01]  /*13a0*/  @!P1 IMAD R23, R3, 0x2, R28 ;  /* 0x0000000203179824 */ /* 0x000fe200078e021c */
[----:B------:R-:W-:Y:S01]  /*13b0*/  USHF.L.U32 UR19, UR8, 0x6, URZ ;  /* 0x0000000608137899 */ /* 0x000fe2000800063f */
[C---:B------:R-:W-:Y:S01]  /*13c0*/  @!P3 IMAD R5, R12.reuse, R5, R29 ;  /* 0x000000050c05b224 */ /* 0x040fe200078e021d */
[----:B------:R-:W-:Y:S01]  /*13d0*/  @!P2 LDGSTS.E.BYPASS.LTC128B.128 [R13+0x2800], desc[UR28][R34.64+0x80] ;  /* 0x02800080220dafae */ /* 0x000fe2000b901d5c */
[----:B------:R-:W-:Y:S01]  /*13e0*/  @!P3 IMAD.WIDE.U32 R36, R12, R4, R36 ;  /* 0x000000040c24b225 */ /* 0x000fe200078e0024 */
[----:B------:R-:W-:-:S02]  /*13f0*/  LEA.HI R24, R21, R84, RZ, 0x4 ;  /* 0x0000005415187211 */ /* 0x000fc400078f20ff */
[----:B------:R1:W-:Y:S01]  /*1400*/  @!P2 LDGSTS.E.BYPASS.LTC128B.128 [R13+0x4800], desc[UR28][R34.64+0x100] ;  /* 0x04800100220dafae */ /* 0x0003e2000b901d5c */
[----:B------:R-:W-:Y:S01]  /*1410*/  @!P3 IMAD.IADD R4, R37, 0x1, R5 ;  /* 0x000000012504b824 */ /* 0x000fe200078e0205 */
[----:B------:R-:W-:Y:S01]  /*1420*/  ISETP.GE.AND P2, PT, R14, UR15, PT ;  /* 0x0000000f0e007c0c */ /* 0x000fe2000bf46270 */
[----:B------:R-:W-:Y:S01]  /*1430*/  IMAD.WIDE.U32 R204, R15, UR10, R204 ;  /* 0x0000000a0fcc7c25 */ /* 0x000fe2000f8e00cc */
[----:B------:R-:W-:Y:S01]  /*1440*/  @!P1 LDGSTS.E.BYPASS.LTC128B.128 [R23+0x1000], desc[UR28][R32.64] ;  /* 0x0100000020179fae */ /* 0x000fe2000b901d5c */
[----:B------:R-:W-:Y:S02]  /*1450*/  SHF.R.S32.HI R201, RZ, 0x4, R24 ;  /* 0x00000004ffc97819 */ /* 0x000fe40000011418 */
[----:B------:R-:W-:Y:S01]  /*1460*/  IMAD.U32 R87, RZ, RZ, UR19 ;  /* 0x00000013ff577e24 */ /* 0x000fe2000f8e00ff */
[----:B------:R-:W-:Y:S01]  /*1470*/  @!P1 LDGSTS.E.BYPASS.LTC128B.128 [R23+0x3000], desc[UR28][R32.64+0x80] ;  /* 0x0300008020179fae */ /* 0x000fe2000b901d5c */
[----:B------:R-:W-:Y:S01]  /*1480*/  IMAD.MOV.U32 R208, RZ, RZ, R204 ;  /* 0x000000ffffd07224 */ /* 0x000fe200078e00cc */
[----:B------:R-:W-:Y:S01]  /*1490*/  @!P0 MOV R21, 0x400 ;  /* 0x0000040000158802 */ /* 0x000fe20000000f00 */
[----:B------:R-:W-:Y:S01]  /*14a0*/  IMAD.WIDE.U32 R16, R18, UR6, R16 ;  /* 0x0000000612107c25 */ /* 0x000fe2000f8e0010 */
[----:B------:R3:W-:Y:S01]  /*14b0*/  @!P1 LDGSTS.E.BYPASS.LTC128B.128 [R23+0x5000], desc[UR28][R32.64+0x100] ;  /* 0x0500010020179fae */ /* 0x0007e2000b901d5c */
[----:B--2---:R-:W-:-:S02]  /*14c0*/  @!P3 LEA R30, P1, R36, R10, 0x1 ;  /* 0x0000000a241eb211 */ /* 0x004fc400078208ff */
[----:B------:R-:W-:Y:S01]  /*14d0*/  SHF.R.S32.HI R10, RZ, 0x1f, R15 ;  /* 0x0000001fff0a7819 */ /* 0x000fe2000001140f */
[----:B------:R-:W2:Y:S01]  /*14e0*/  @!P6 S2R R9, SR_CgaCtaId ;  /* 0x000000000009e919 */ /* 0x000ea20000008800 */
[----:B------:R-:W-:Y:S01]  /*14f0*/  @!P3 LEA.HI.X R31, R36, R11, R4, 0x1, P1 ;  /* 0x0000000b241fb211 */ /* 0x000fe200008f0c04 */
[----:B------:R-:W-:Y:S01]  /*1500*/  @!P3 IMAD R11, R3, 0x2, R26 ;  /* 0x00000002030bb824 */ /* 0x000fe200078e021a */
[----:B------:R-:W4:Y:S01]  /*1510*/  @!P6 LDC.64 R4, c[0x0][0x218] ;  /* 0x00008600ff04eb82 */ /* 0x000f220000000a00 */
[----:B------:R-:W-:Y:S01]  /*1520*/  IMAD R8, R10, UR10, RZ ;  /* 0x0000000a0a087c24 */ /* 0x000fe2000f8e02ff */
[----:B------:R-:W-:Y:S01]  /*1530*/  ISETP.GE.AND P1, PT, R7, UR15, PT ;  /* 0x0000000f07007c0c */ /* 0x000fe2000bf26270 */
[----:B------:R-:W-:Y:S01]  /*1540*/  UIMAD UR10, UR17, UR5, URZ ;  /* 0x00000005110a72a4 */ /* 0x000fe2000f8e023f */
[----:B------:R-:W-:Y:S01]  /*1550*/  @!P3 LDGSTS.E.BYPASS.LTC128B.128 [R11+0x1800], desc[UR28][R30.64] ;  /* 0x018000001e0bbfae */ /* 0x000fe2000b901d5c */
[----:B------:R-:W-:Y:S01]  /*1560*/  IMAD R209, R15, UR11, R8 ;  /* 0x0000000b0fd17c24 */ /* 0x000fe2000f8e0208 */
[----:B------:R-:W-:Y:S01]  /*1570*/  @!P6 MOV R26, 0x400 ;  /* 0x00000400001ae802 */ /* 0x000fe20000000f00 */
[----:B------:R-:W-:Y:S01]  /*1580*/  UIMAD UR10, UR16, UR19, UR10 ;  /* 0x00000013100a72a4 */ /* 0x000fe2000f8e020a */
[----:B------:R-:W5:Y:S01]  /*1590*/  @!P0 S2R R8, SR_CgaCtaId ;  /* 0x0000000000088919 */ /* 0x000f620000008800 */
[----:B------:R-:W-:Y:S01]  /*15a0*/  IMAD.IADD R209, R205, 0x1, R209 ;  /* 0x00000001cdd17824 */ /* 0x000fe200078e02d1 */
[----:B------:R-:W-:Y:S01]  /*15b0*/  ISETP.GE.AND P4, PT, R14, UR15, PT ;  /* 0x0000000f0e007c0c */ /* 0x000fe2000bf86270 */
[----:B-1----:R-:W-:Y:S01]  /*15c0*/  IMAD.U32 R13, RZ, RZ, UR8 ;  /* 0x00000008ff0d7e24 */ /* 0x002fe2000f8e00ff */
[----:B------:R-:W-:Y:S01]  /*15d0*/  @!P3 LDGSTS.E.BYPASS.LTC128B.128 [R11+0x3800], desc[UR28][R30.64+0x80] ;  /* 0x038000801e0bbfae */ /* 0x000fe2000b901d5c */
[----:B------:R-:W-:-:S02]  /*15e0*/  IMAD.U32 R27, RZ, RZ, UR7 ;  /* 0x00000007ff1b7e24 */ /* 0x000fc4000f8e00ff */
[----:B------:R-:W-:Y:S01]  /*15f0*/  VOTEU.ALL UP0, P1 ;  /* 0x00000000003f7886 */ /* 0x000fe20000800000 */
[----:B------:R-:W1:Y:S01]  /*1600*/  @!P1 S2R R12, SR_CgaCtaId ;  /* 0x00000000000c9919 */ /* 0x000e620000008800 */
[----:B------:R-:W-:Y:S02]  /*1610*/  IMAD.U32 R133, RZ, RZ, UR14 ;  /* 0x0000000eff857e24 */ /* 0x000fe4000f8e00ff */
[----:B---3--:R-:W-:Y:S01]  /*1620*/  IMAD.WIDE.U32 R22, R87, UR5, R208 ;  /* 0x0000000557167c25 */ /* 0x008fe2000f8e00d0 */
[----:B------:R3:W-:Y:S03]  /*1630*/  @!P3 LDGSTS.E.BYPASS.LTC128B.128 [R11+0x5800], desc[UR28][R30.64+0x100] ;  /* 0x058001001e0bbfae */ /* 0x0007e6000b901d5c */
[----:B------:R-:W-:Y:S01]  /*1640*/  VIADD R23, R23, UR10 ;  /* 0x0000000a17177c36 */ /* 0x000fe20008000000 */
[----:B----4-:R-:W-:Y:S01]  /*1650*/  @!P6 LEA R28, P3, R22, R4, 0x1 ;  /* 0x00000004161ce211 */ /* 0x010fe200078608ff */
[----:B------:R-:W4:Y:S01]  /*1660*/  @!P2 S2R R20, SR_CgaCtaId ;  /* 0x000000000014a919 */ /* 0x000f220000008800 */
[----:B------:R-:W-:-:S02]  /*1670*/  ULDC.64 UR10, c[0x0][0x268] ;  /* 0x00009a00000a7ab9 */ /* 0x000fc40000000a00 */
[----:B------:R-:W-:Y:S02]  /*1680*/  @!P6 LEA.HI.X R29, R22, R5, R23, 0x1, P3 ;  /* 0x00000005161de211 */ /* 0x000fe400018f0c17 */
[----:B------:R-:W4:Y:S01]  /*1690*/  @!P0 LDC.64 R4, c[0x0][0x218] ;  /* 0x00008600ff048b82 */ /* 0x000f220000000a00 */
[----:B--2---:R-:W-:Y:S02]  /*16a0*/  @!P6 LEA R26, R9, R26, 0x18 ;  /* 0x0000001a091ae211 */ /* 0x004fe400078ec0ff */
[C---:B------:R-:W-:Y:S02]  /*16b0*/  LOP3.LUT R9, R24.reuse, 0xfffffff0, RZ, 0xc0, !PT ;  /* 0xfffffff018097812 */ /* 0x040fe400078ec0ff */
[----:B------:R-:W-:Y:S01]  /*16c0*/  ISETP.GE.AND P3, PT, R7, UR15, PT ;  /* 0x0000000f07007c0c */ /* 0x000fe2000bf66270 */
[----:B------:R-:W-:Y:S01]  /*16d0*/  @!P6 IMAD R25, R3, 0x2, R26 ;  /* 0x000000020319e824 */ /* 0x000fe200078e021a */
[----:B------:R-:W-:Y:S01]  /*16e0*/  LEA.HI R24, R24, R201, RZ, 0x1 ;  /* 0x000000c918187211 */ /* 0x000fe200078f08ff */
[----:B------:R-:W-:Y:S01]  /*16f0*/  IMAD.IADD R7, R84, 0x1, -R9 ;  /* 0x0000000154077824 */ /* 0x000fe200078e0a09 */
[----:B-----5:R-:W-:Y:S01]  /*1700*/  @!P0 LEA R8, R8, R21, 0x18 ;  /* 0x0000001508088211 */ /* 0x020fe200078ec0ff */
[----:B------:R-:W-:Y:S01]  /*1710*/  IMAD.U32 R9, RZ, RZ, UR8 ;  /* 0x00000008ff097e24 */ /* 0x000fe2000f8e00ff */
[----:B------:R-:W-:Y:S01]  /*1720*/  @!P6 LDGSTS.E.BYPASS.LTC128B.128 [R25+0x6000], desc[UR28][R28.64] ;  /* 0x060000001c19efae */ /* 0x000fe2000b901d5c */
[----:B------:R-:W-:Y:S01]  /*1730*/  LOP3.LUT R24, R24, 0xfffffffe, RZ, 0xc0, !PT ;  /* 0xfffffffe18187812 */ /* 0x000fe200078ec0ff */
[----:B------:R-:W-:Y:S01]  /*1740*/  IMAD.U32 R21, RZ, RZ, UR6 ;  /* 0x00000006ff157e24 */ /* 0x000fe2000f8e00ff */
[----:B------:R-:W-:Y:S01]  /*1750*/  SHF.R.S32.HI R14, RZ, 0x1f, R7 ;  /* 0x0000001fff0e7819 */ /* 0x000fe20000011407 */
[----:B------:R-:W-:Y:S01]  /*1760*/  @!P6 LDGSTS.E.BYPASS.LTC128B.128 [R25+0x8000], desc[UR28][R28.64+0x80] ;  /* 0x080000801c19efae */ /* 0x000fe2000b901d5c */
[----:B---3--:R-:W-:-:S02]  /*1770*/  IMAD.U32 R11, RZ, RZ, UR9 ;  /* 0x00000009ff0b7e24 */ /* 0x008fc4000f8e00ff */
[----:B------:R-:W-:Y:S01]  /*1780*/  LEA.HI R14, R14, R7, RZ, 0x3 ;  /* 0x000000070e0e7211 */ /* 0x000fe200078f18ff */
[----:B------:R2:W-:Y:S01]  /*1790*/  @!P6 LDGSTS.E.BYPASS.LTC128B.128 [R25+0xa000], desc[UR28][R28.64+0x100] ;  /* 0x0a0001001c19efae */ /* 0x0005e2000b901d5c */
[----:B------:R-:W-:Y:S01]  /*17a0*/  @!P0 LEA R9, P6, R9, R22, 0x4 ;  /* 0x0000001609098211 */ /* 0x000fe200078c20ff */
[----:B------:R-:W-:Y:S01]  /*17b0*/  IMAD.IADD R201, R201, 0x1, -R24 ;  /* 0x00000001c9c97824 */ /* 0x000fe200078e0a18 */
[----:B------:R-:W-:Y:S02]  /*17c0*/  LOP3.LUT R26, R14, 0xfffffff8, RZ, 0xc0, !PT ;  /* 0xfffffff80e1a7812 */ /* 0x000fe400078ec0ff */
[----:B------:R-:W-:Y:S02]  /*17d0*/  @!P0 LEA.HI.X R24, R13, R23, R11, 0x4, P6 ;  /* 0x000000170d188211 */ /* 0x000fe400030f240b */
[----:B------:R-:W-:Y:S01]  /*17e0*/  @!P1 MOV R11, 0x400 ;  /* 0x00000400000b9802 */ /* 0x000fe20000000f00 */
[----:B------:R-:W-:Y:S01]  /*17f0*/  IMAD.IADD R7, R7, 0x1, -R26 ;  /* 0x0000000107077824 */ /* 0x000fe200078e0a1a */
[----:B------:R-:W-:-:S02]  /*1800*/  @!P2 MOV R13, 0x400 ;  /* 0x00000400000da802 */ /* 0x000fc40000000f00 */
[----:B-1----:R-:W-:Y:S01]  /*1810*/  @!P1 LEA R12, R12, R11, 0x18 ;  /* 0x0000000b0c0c9211 */ /* 0x002fe200078ec0ff */
[----:B------:R-:W-:Y:S01]  /*1820*/  IMAD R11, R19, UR6, RZ ;  /* 0x00000006130b7c24 */ /* 0x000fe2000f8e02ff */
[----:B----4-:R-:W-:Y:S01]  /*1830*/  @!P2 LEA R20, R20, R13, 0x18 ;  /* 0x0000000d1414a211 */ /* 0x010fe200078ec0ff */
[----:B------:R-:W-:Y:S02]  /*1840*/  @!P0 IMAD R13, R3, 0x2, R8 ;  /* 0x00000002030d8824 */ /* 0x000fe400078e0208 */
[----:B------:R-:W-:Y:S01]  /*1850*/  IMAD R11, R18, UR7, R11 ;  /* 0x00000007120b7c24 */ /* 0x000fe2000f8e020b */
[C---:B--2---:R-:W-:Y:S01]  /*1860*/  @!P0 LEA R28, P6, R9.reuse, R4, 0x1 ;  /* 0x00000004091c8211 */ /* 0x044fe200078c08ff */
[----:B------:R-:W-:Y:S02]  /*1870*/  IMAD.SHL.U32 R4, R0, 0x40, RZ ;  /* 0x0000004000047824 */ /* 0x000fe400078e00ff */
[----:B------:R-:W-:Y:S01]  /*1880*/  IMAD.U32 R25, RZ, RZ, UR6 ;  /* 0x00000006ff197e24 */ /* 0x000fe2000f8e00ff */
[----:B------:R-:W-:-:S02]  /*1890*/  @!P0 LEA.HI.X R29, R9, R5, R24, 0x1, P6 ;  /* 0x00000005091d8211 */ /* 0x000fc400030f0c18 */
[C---:B------:R-:W-:Y:S01]  /*18a0*/  ISETP.GE.AND P6, PT, R18.reuse, UR15, PT ;  /* 0x0000000f12007c0c */ /* 0x040fe2000bfc6270 */
[----:B------:R-:W-:Y:S01]  /*18b0*/  IMAD.SHL.U32 R18, R18, 0x8, RZ ;  /* 0x0000000812127824 */ /* 0x000fe200078e00ff */
[----:B------:R-:W-:Y:S01]  /*18c0*/  LOP3.LUT R5, R4, 0x1c0, RZ, 0xc0, !PT ;  /* 0x000001c004057812 */ /* 0x000fe200078ec0ff */
[----:B------:R-:W1:Y:S01]  /*18d0*/  @!P2 LDC.64 R8, c[0x0][0x218] ;  /* 0x00008600ff08ab82 */ /* 0x000e620000000a00 */
[----:B------:R-:W-:Y:S01]  /*18e0*/  @!P0 LDGSTS.E.BYPASS.LTC128B.128 [R13+0x6800], desc[UR28][R28.64] ;  /* 0x068000001c0d8fae */ /* 0x000fe2000b901d5c */
[----:B------:R-:W-:Y:S01]  /*18f0*/  USHF.L.U32 UR15, UR9, 0x5, URZ ;  /* 0x00000005090f7899 */ /* 0x000fe2000800063f */
[----:B------:R-:W-:Y:S02]  /*1900*/  LOP3.LUT R18, R5, 0x8, R18, 0xf8, !PT ;  /* 0x0000000805127812 */ /* 0x000fe400078ef812 */
[----:B------:R-:W-:Y:S01]  /*1910*/  SHF.R.U32.HI R19, RZ, 0x3, R5 ;  /* 0x00000003ff137819 */ /* 0x000fe20000011605 */
[----:B------:R-:W-:Y:S02]  /*1920*/  @!P0 LDGSTS.E.BYPASS.LTC128B.128 [R13+0x8800], desc[UR28][R28.64+0x80] ;  /* 0x088000801c0d8fae */ /* 0x000fe4000b901d5c */
[----:B------:R-:W2:Y:S02]  /*1930*/  @!P1 LDC.64 R4, c[0x0][0x218] ;  /* 0x00008600ff049b82 */ /* 0x000ea40000000a00 */
[----:B------:R3:W-:Y:S01]  /*1940*/  @!P0 LDGSTS.E.BYPASS.LTC128B.128 [R13+0xa800], desc[UR28][R28.64+0x100] ;  /* 0x0a8001001c0d8fae */ /* 0x0007e2000b901d5c */
[----:B------:R-:W-:-:S02]  /*1950*/  IADD3 R222, P0, R16, UR20, RZ ;  /* 0x0000001410de7c10 */ /* 0x000fc4000ff1e0ff */
[----:B------:R-:W-:Y:S01]  /*1960*/  LOP3.LUT R16, R18, R19, RZ, 0x3c, !PT ;  /* 0x0000001312107212 */ /* 0x000fe200078e3cff */
[----:B------:R-:W-:Y:S01]  /*1970*/  IMAD R18, R10, UR10, RZ ;  /* 0x0000000a0a127c24 */ /* 0x000fe2000f8e02ff */
[----:B------:R-:W-:Y:S01]  /*1980*/  IADD3.X R223, R17, UR18, R11, P0, !PT ;  /* 0x0000001211df7c10 */ /* 0x000fe200087fe40b */
[----:B------:R-:W-:Y:S01]  /*1990*/  IMAD.U32 R11, RZ, RZ, UR15 ;  /* 0x0000000fff0b7e24 */ /* 0x000fe2000f8e00ff */
[----:B------:R-:W-:Y:S01]  /*19a0*/  @!P2 IADD3 R10, P0, R22, UR32, RZ ;  /* 0x00000020160aac10 */ /* 0x000fe2000ff1e0ff */
[----:B------:R-:W-:Y:S02]  /*19b0*/  @!P2 IMAD R17, R3, 0x2, R20 ;  /* 0x000000020311a824 */ /* 0x000fe400078e0214 */
[----:B------:R-:W-:Y:S01]  /*19c0*/  IMAD.WIDE.U32 R222, R15, UR10, R222 ;  /* 0x0000000a0fde7c25 */ /* 0x000fe2000f8e00de */
[----:B------:R-:W-:Y:S01]  /*19d0*/  @!P2 IADD3.X R11, R23, UR33, R11, P0, !PT ;  /* 0x00000021170bac10 */ /* 0x000fe200087fe40b */
[----:B------:R-:W-:Y:S02]  /*19e0*/  @!UP0 UIMAD UR10, UR9, 0x30, URZ ;  /* 0x00000030090a88a4 */ /* 0x000fe4000f8e023f */
[----:B------:R-:W-:Y:S01]  /*19f0*/  IMAD R15, R15, UR11, R18 ;  /* 0x0000000b0f0f7c24 */ /* 0x000fe2000f8e0212 */
[----:B-1----:R-:W-:Y:S01]  /*1a00*/  @!P2 LEA R8, P0, R10, R8, 0x1 ;  /* 0x000000080a08a211 */ /* 0x002fe200078008ff */
[----:B------:R-:W-:-:S02]  /*1a10*/  UIMAD.WIDE.U32 UR32, UR5, UR6, URZ ;  /* 0x00000006052072a5 */ /* 0x000fc4000f8e003f */
[----:B------:R-:W-:Y:S01]  /*1a20*/  UIMAD UR11, UR16, UR6, URZ ;  /* 0x00000006100b72a4 */ /* 0x000fe2000f8e023f */
[----:B------:R-:W-:Y:S01]  /*1a30*/  @!P2 LEA.HI.X R9, R10, R9, R11, 0x1, P0 ;  /* 0x000000090a09a211 */ /* 0x000fe200000f0c0b */
[----:B------:R-:W-:Y:S01]  /*1a40*/  IMAD.SHL.U32 R11, R201, 0x8, RZ ;  /* 0x00000008c90b7824 */ /* 0x000fe200078e00ff */
[----:B------:R-:W-:Y:S01]  /*1a50*/  VOTEU.ALL UP0, P3 ;  /* 0x00000000003f7886 */ /* 0x000fe20001800000 */
[----:B------:R-:W-:Y:S01]  /*1a60*/  IMAD.U32 R207, RZ, RZ, UR33 ;  /* 0x00000021ffcf7e24 */ /* 0x000fe2000f8e00ff */
[----:B------:R-:W-:Y:S01]  /*1a70*/  UIMAD UR11, UR5, UR7, UR11 ;  /* 0x00000007050b72a4 */ /* 0x000fe2000f8e020b */
[----:B------:R-:W-:Y:S01]  /*1a80*/  IMAD.IADD R207, R223, 0x1, R15 ;  /* 0x00000001dfcf7824 */ /* 0x000fe200078e020f */
[----:B------:R-:W-:Y:S01]  /*1a90*/  @!P2 LDGSTS.E.BYPASS.LTC128B.128 [R17+0x7000], desc[UR28][R8.64] ;  /* 0x070000000811afae */ /* 0x000fe2000b901d5c */
[----:B------:R-:W-:Y:S01]  /*1aa0*/  @!P1 IMAD R15, R3, 0x2, R12 ;  /* 0x00000002030f9824 */ /* 0x000fe200078e020c */
[----:B------:R-:W-:Y:S01]  /*1ab0*/  UIADD3 UR11, UR33, UR11, URZ ;  /* 0x0000000b210b7290 */ /* 0x000fe2000fffe03f */
[----:B---3--:R-:W-:Y:S01]  /*1ac0*/  IMAD.U32 R13, RZ, RZ, UR8 ;  /* 0x00000008ff0d7e24 */ /* 0x008fe2000f8e00ff */
[----:B------:R-:W-:Y:S01]  /*1ad0*/  @!P2 LDGSTS.E.BYPASS.LTC128B.128 [R17+0x9000], desc[UR28][R8.64+0x80] ;  /* 0x090000800811afae */ /* 0x000fe2000b901d5c */
[----:B------:R-:W-:Y:S01]  /*1ae0*/  IMAD.U32 R206, RZ, RZ, UR32 ;  /* 0x00000020ffce7e24 */ /* 0x000fe2000f8e00ff */
[----:B------:R-:W-:Y:S01]  /*1af0*/  UIMAD.WIDE.U32 UR32, UR6, 0x20, URZ ;  /* 0x00000020062078a5 */ /* 0x000fe2000f8e003f */
[----:B------:R-:W-:Y:S01]  /*1b00*/  @!P1 IMAD.WIDE.U32 R18, R13, 0x30, R22 ;  /* 0x000000300d129825 */ /* 0x000fe200078e0016 */
[----:B------:R1:W-:Y:S03]  /*1b10*/  @!P2 LDGSTS.E.BYPASS.LTC128B.128 [R17+0xb000], desc[UR28][R8.64+0x100] ;  /* 0x0b0001000811afae */ /* 0x0003e6000b901d5c */
[----:B------:R-:W-:Y:S01]  /*1b20*/  @!P1 VIADD R10, R19, UR10 ;  /* 0x0000000a130a9c36 */ /* 0x000fe20008000000 */
[C---:B--2---:R-:W-:Y:S01]  /*1b30*/  @!P1 LEA R22, P0, R18.reuse, R4, 0x1 ;  /* 0x0000000412169211 */ /* 0x044fe200078008ff */
[----:B------:R-:W-:Y:S01]  /*1b40*/  IMAD.SHL.U32 R13, R7, 0x40, RZ ;  /* 0x00000040070d7824 */ /* 0x000fe200078e00ff */
[----:B------:R-:W-:Y:S01]  /*1b50*/  USHF.L.U32 UR10, UR7, 0x5, URZ ;  /* 0x00000005070a7899 */ /* 0x000fe2000800063f */
[----:B------:R-:W-:Y:S01]  /*1b60*/  IMAD R201, R201, 0x200, R16 ;  /* 0x00000200c9c97824 */ /* 0x000fe200078e0210 */
[----:B------:R-:W-:Y:S01]  /*1b70*/  @!P1 LEA.HI.X R23, R18, R5, R10, 0x1, P0 ;  /* 0x0000000512179211 */ /* 0x000fe200000f0c0a */
[----:B------:R-:W-:Y:S01]  /*1b80*/  IMAD.U32 R5, RZ, RZ, UR11 ;  /* 0x0000000bff057e24 */ /* 0x000fe2000f8e00ff */
[----:B------:R-:W-:Y:S01]  /*1b90*/  LOP3.LUT R4, R13, 0x1c0, RZ, 0xc0, !PT ;  /* 0x000001c00d047812 */ /* 0x000fe200078ec0ff */
[----:B------:R-:W-:Y:S01]  /*1ba0*/  IMAD.U32 R16, RZ, RZ, UR6 ;  /* 0x00000006ff107e24 */ /* 0x000fe2000f8e00ff */
[----:B------:R-:W-:Y:S01]  /*1bb0*/  LEA R18, P0, R206, R222, 0x6 ;  /* 0x000000dece127211 */ /* 0x000fe200078030ff */
[----:B------:R-:W-:Y:S01]  /*1bc0*/  @!P1 LDGSTS.E.BYPASS.LTC128B.128 [R15+0x7800], desc[UR28][R22.64] ;  /* 0x07800000160f9fae */ /* 0x000fe2000b901d5c */
[----:B------:R-:W-:Y:S01]  /*1bd0*/  LOP3.LUT R11, R4, 0x8, R11, 0xf8, !PT ;  /* 0x00000008040b7812 */ /* 0x000fe200078ef80b */
[----:B------:R-:W2:Y:S01]  /*1be0*/  @!P6 LDC.64 R12, c[0x0][0x220] ;  /* 0x00008800ff0ceb82 */ /* 0x000ea20000000a00 */
[----:B------:R-:W-:Y:S01]  /*1bf0*/  SHF.R.U32.HI R4, RZ, 0x3, R4 ;  /* 0x00000003ff047819 */ /* 0x000fe20000011604 */
[----:B------:R-:W-:Y:S01]  /*1c00*/  @!P1 LDGSTS.E.BYPASS.LTC128B.128 [R15+0x9800], desc[UR28][R22.64+0x80] ;  /* 0x09800080160f9fae */ /* 0x000fe2000b901d5c */
[----:B------:R-:W-:-:S02]  /*1c10*/  LEA.HI.X R19, R206, R207, R5, 0x6, P0 ;  /* 0x000000cfce137211 */ /* 0x000fc400000f3405 */
[----:B------:R-:W-:Y:S01]  /*1c20*/  LOP3.LUT R3, R11, R4, RZ, 0x3c, !PT ;  /* 0x000000040b037212 */ /* 0x000fe200078e3cff */
[----:B------:R3:W-:Y:S01]  /*1c30*/  @!P1 LDGSTS.E.BYPASS.LTC128B.128 [R15+0xb800], desc[UR28][R22.64+0x100] ;  /* 0x0b800100160f9fae */ /* 0x0007e2000b901d5c */
[----:B------:R-:W-:Y:S01]  /*1c40*/  @!P5 LEA R21, P0, R21, R18, 0x4 ;  /* 0x000000121515d211 */ /* 0x000fe200078020ff */
[----:B------:R-:W4:Y:S01]  /*1c50*/  @!P5 LDC.64 R4, c[0x0][0x220] ;  /* 0x00008800ff04db82 */ /* 0x000f220000000a00 */
[----:B------:R-:W-:Y:S01]  /*1c60*/  LEA R201, R201, UR4, 0x1 ;  /* 0x00000004c9c97c11 */ /* 0x000fe2000f8e08ff */
[----:B------:R-:W0:Y:S01]  /*1c70*/  LDGDEPBAR ;  /* 0x00000000000079af */ /* 0x000e220000000000 */
[----:B------:R-:W-:Y:S01]  /*1c80*/  @!P5 LEA.HI.X R16, R16, R19, R27, 0x4, P0 ;  /* 0x000000131010d211 */ /* 0x000fe200000f241b */
[----:B-1----:R-:W-:Y:S01]  /*1c90*/  IMAD.U32 R17, RZ, RZ, UR10 ;  /* 0x0000000aff117e24 */ /* 0x002fe2000f8e00ff */
[----:B------:R-:W-:Y:S01]  /*1ca0*/  @!UP0 UIMAD UR10, UR7, 0x30, URZ ;  /* 0x00000030070a88a4 */ /* 0x000fe2000f8e023f */
[----:B------:R-:W-:Y:S01]  /*1cb0*/  VIADD R199, R201, 0x6020 ;  /* 0x00006020c9c77836 */ /* 0x000fe20000000000 */
[----:B------:R-:W-:Y:S01]  /*1cc0*/  UISETP.GE.AND UP0, UPT, UR27, 0x2, UPT ;  /* 0x000000021b00788c */ /* 0x000fe2000bf06270 */
[----:B------:R-:W1:Y:S08]  /*1cd0*/  @!P4 LDC.64 R10, c[0x0][0x220] ;  /* 0x00008800ff0acb82 */ /* 0x000e700000000a00 */
[----:B------:R-:W5:Y:S01]  /*1ce0*/  @!P3 LDC.64 R8, c[0x0][0x220] ;  /* 0x00008800ff08bb82 */ /* 0x000f620000000a00 */
[----:B--2---:R-:W-:-:S04]  /*1cf0*/  @!P6 LEA R12, P2, R18, R12, 0x1 ;  /* 0x0000000c120ce211 */ /* 0x004fc800078408ff */
[----:B------:R-:W-:Y:S02]  /*1d00*/  @!P6 LEA.HI.X R13, R18, R13, R19, 0x1, P2 ;  /* 0x0000000d120de211 */ /* 0x000fe400010f0c13 */
[----:B----4-:R-:W-:Y:S01]  /*1d10*/  @!P5 LEA R20, P1, R21, R4, 0x1 ;  /* 0x000000041514d211 */ /* 0x010fe200078208ff */
[----:B---3--:R-:W-:Y:S01]  /*1d20*/  IMAD.SHL.U32 R15, R14, 0x40, RZ ;  /* 0x000000400e0f7824 */ /* 0x008fe200078e00ff */
[----:B------:R-:W-:-:S04]  /*1d30*/  DEPBAR.LE SB0, 0x0 ;  /* 0x000080000000791a */ /* 0x000fc80000000000 */
[----:B------:R-:W-:Y:S01]  /*1d40*/  BAR.SYNC.DEFER_BLOCKING 0x0 ;  /* 0x0000000000007b1d */ /* 0x000fe20000010000 */
[----:B------:R-:W-:Y:S01]  /*1d50*/  @!P4 IADD3 R14, P0, R18, UR32, RZ ;  /* 0x00000020120ecc10 */ /* 0x000fe2000ff1e0ff */
[----:B------:R-:W-:Y:S01]  /*1d60*/  @!P3 IMAD.WIDE.U32 R22, R25, 0x30, R18 ;  /* 0x000000301916b825 */ /* 0x000fe200078e0012 */
[----:B------:R-:W-:Y:S02]  /*1d70*/  LOP3.LUT R4, R15, 0xfffffe00, RZ, 0xc0, !PT ;  /* 0xfffffe000f047812 */ /* 0x000fe400078ec0ff */
[----:B------:R-:W-:Y:S02]  /*1d80*/  @!P4 IADD3.X R17, R19, UR33, R17, P0, !PT ;  /* 0x000000211311cc10 */ /* 0x000fe400087fe411 */
[----:B------:R-:W-:Y:S01]  /*1d90*/  @!P5 LEA.HI.X R21, R21, R5, R16, 0x1, P1 ;  /* 0x000000051515d211 */ /* 0x000fe200008f0c10 */
[----:B------:R-:W-:Y:S01]  /*1da0*/  IMAD R202, R85, 0x400, R4 ;  /* 0x0000040055ca7824 */ /* 0x000fe200078e0204 */
[----:B-1----:R-:W-:Y:S01]  /*1db0*/  @!P4 LEA R16, P0, R14, R10, 0x1 ;  /* 0x0000000a0e10c211 */ /* 0x002fe200078008ff */
[----:B------:R-:W-:-:S02]  /*1dc0*/  @!P3 VIADD R5, R23, UR10 ;  /* 0x0000000a1705bc36 */ /* 0x000fc40008000000 */
[----:B------:R-:W-:Y:S01]  /*1dd0*/  IMAD.IADD R202, R3, 0x1, R202 ;  /* 0x0000000103ca7824 */ /* 0x000fe200078e02ca */
[----:B------:R-:W-:Y:S02]  /*1de0*/  @!P4 LEA.HI.X R17, R14, R11, R17, 0x1, P0 ;  /* 0x0000000b0e11c211 */ /* 0x000fe400000f0c11 */
[----:B-----5:R-:W-:Y:S02]  /*1df0*/  @!P3 LEA R14, P0, R22, R8, 0x1 ;  /* 0x00000008160eb211 */ /* 0x020fe400078008ff */
[----:B------:R-:W-:Y:S02]  /*1e00*/  LEA R202, R202, UR4, 0x1 ;  /* 0x00000004caca7c11 */ /* 0x000fe4000f8e08ff */
[----:B------:R-:W-:Y:S01]  /*1e10*/  @!P3 LEA.HI.X R15, R22, R9, R5, 0x1, P0 ;  /* 0x00000009160fb211 */ /* 0x000fe200000f0c05 */
[----:B------:R-:W-:Y:S01]  /*1e20*/  IMAD.MOV.U32 R5, RZ, RZ, 0x20 ;  /* 0x00000020ff057424 */ /* 0x000fe200078e00ff */
[----:B------:R-:W-:Y:S01]  /*1e30*/  R2P PR, R7, 0x6 ;  /* 0x0000000607007804 */ /* 0x000fe20000000000 */
[----:B------:R-:W-:Y:S01]  /*1e40*/  IMAD.MOV.U32 R7, RZ, RZ, 0x10 ;  /* 0x00000010ff077424 */ /* 0x000fe200078e00ff */
[----:B------:R-:W-:Y:S03]  /*1e50*/  @P6 STS.128 [R203+0xc000], RZ ;  /* 0x00c000ffcb006388 */ /* 0x000fe60000000c00 */
[----:B------:R-:W-:Y:S01]  /*1e60*/  SEL R5, R5, 0xffffffe0, !P2 ;  /* 0xffffffe005057807 */ /* 0x000fe20005000000 */
[----:B------:R-:W-:Y:S01]  /*1e70*/  @P6 STS.128 [R203+0xe000], RZ ;  /* 0x00e000ffcb006388 */ /* 0x000fe20000000c00 */
[----:B------:R-:W-:-:S02]  /*1e80*/  SEL R7, R7, 0xfffffff0, !P1 ;  /* 0xfffffff007077807 */ /* 0x000fc40004800000 */
[----:B------:R-:W-:Y:S01]  /*1e90*/  R2P PR, R0, 0x6 ;  /* 0x0000000600007804 */ /* 0x000fe20000000000 */
[----:B------:R-:W-:Y:S01]  /*1ea0*/  @P6 STS.128 [R203+0x10000], RZ ;  /* 0x010000ffcb006388 */ /* 0x000fe20000000c00 */
[----:B------:R-:W-:Y:S02]  /*1eb0*/  VIADD R0, R201, 0x6000 ;  /* 0x00006000c9007836 */ /* 0x000fe40000000000 */
[--C-:B------:R-:W-:Y:S01]  /*1ec0*/  IMAD R200, R7, 0x2, R202.reuse ;  /* 0x0000000207c87824 */ /* 0x100fe200078e02ca */
[----:B------:R-:W-:Y:S01]  /*1ed0*/  @!PT LDS RZ, [RZ] ;  /* 0x00000000fffff984 */ /* 0x000fe20000000800 */
[----:B------:R-:W-:Y:S01]  /*1ee0*/  @!PT LDS RZ, [RZ] ;  /* 0x00000000fffff984 */ /* 0x000fe20000000800 */
[----:B------:R-:W-:Y:S01]  /*1ef0*/  @!PT LDS RZ, [RZ] ;  /* 0x00000000fffff984 */ /* 0x000fe20000000800 */
[----:B------:R-:W-:Y:S01]  /*1f00*/  @!P6 LDGSTS.E.BYPASS.LTC128B.128 [R203+0xc000], desc[UR28][R12.64] ;  /* 0x0c0000000ccbefae */ /* 0x000fe2000b901d5c */
[C---:B------:R-:W-:Y:S02]  /*1f10*/  IMAD R198, R5.reuse, 0x2, R202 ;  /* 0x0000000205c67824 */ /* 0x040fe400078e02ca */
[----:B------:R-:W-:Y:S01]  /*1f20*/  IMAD R197, R5, 0x2, R200 ;  /* 0x0000000205c57824 */ /* 0x000fe200078e02c8 */
[----:B------:R-:W-:Y:S04]  /*1f30*/  @!P6 LDGSTS.E.BYPASS.LTC128B.128 [R203+0xe000], desc[UR28][R12.64+0x80] ;  /* 0x0e0000800ccbefae */ /* 0x000fe8000b901d5c */
[----:B------:R-:W-:Y:S01]  /*1f40*/  @!P6 LDGSTS.E.BYPASS.LTC128B.128 [R203+0x10000], desc[UR28][R12.64+0x100] ;  /* 0x100001000ccbefae */ /* 0x000fe2000b901d5c */
[----:B------:R-:W-:-:S02]  /*1f50*/  @P1 VIADD R199, R0, 0xffffffe0 ;  /* 0xffffffe000c71836 */ /* 0x000fc40000000000 */
[----:B------:R-:W-:Y:S01]  /*1f60*/  IMAD.MOV.U32 R0, RZ, RZ, 0x40 ;  /* 0x00000040ff007424 */ /* 0x000fe200078e00ff */
[----:B------:R-:W-:Y:S04]  /*1f70*/  @P5 STS.128 [R203+0xc800], RZ ;  /* 0x00c800ffcb005388 */ /* 0x000fe80000000c00 */
[----:B------:R-:W-:Y:S01]  /*1f80*/  @P5 STS.128 [R203+0xe800], RZ ;  /* 0x00e800ffcb005388 */ /* 0x000fe20000000c00 */
[----:B------:R-:W-:-:S03]  /*1f90*/  SEL R0, R0, 0xffffffc0, !P2 ;  /* 0xffffffc000007807 */ /* 0x000fc60005000000 */
[----:B------:R-:W-:Y:S02]  /*1fa0*/  @P5 STS.128 [R203+0x10800], RZ ;  /* 0x010800ffcb005388 */ /* 0x000fe40000000c00 */
[----:B------:R-:W-:Y:S02]  /*1fb0*/  IMAD.IADD R195, R201, 0x1, R0 ;  /* 0x00000001c9c37824 */ /* 0x000fe400078e0200 */
[----:B------:R-:W-:Y:S01]  /*1fc0*/  @!PT LDS RZ, [RZ] ;  /* 0x00000000fffff984 */ /* 0x000fe20000000800 */
[----:B------:R-:W-:Y:S01]  /*1fd0*/  @!PT LDS RZ, [RZ] ;  /* 0x00000000fffff984 */ /* 0x000fe20000000800 */
[----:B------:R-:W-:Y:S01]  /*1fe0*/  @!PT LDS RZ, [RZ] ;  /* 0x00000000fffff984 */ /* 0x000fe20000000800 */
[----:B------:R-:W-:Y:S01]  /*1ff0*/  @!P5 LDGSTS.E.BYPASS.LTC128B.128 [R203+0xc800], desc[UR28][R20.64] ;  /* 0x0c80000014cbdfae */ /* 0x000fe2000b901d5c */
[----:B------:R-:W-:-:S03]  /*2000*/  IMAD.IADD R188, R0, 0x1, R199 ;  /* 0x0000000100bc7824 */ /* 0x000fc600078e02c7 */
[----:B------:R-:W-:Y:S04]  /*2010*/  @!P5 LDGSTS.E.BYPASS.LTC128B.128 [R203+0xe800], desc[UR28][R20.64+0x80] ;  /* 0x0e80008014cbdfae */ /* 0x000fe8000b901d5c */
[----:B------:R-:W-:Y:S04]  /*2020*/  @!P5 LDGSTS.E.BYPASS.LTC128B.128 [R203+0x10800], desc[UR28][R20.64+0x100] ;  /* 0x1080010014cbdfae */ /* 0x000fe8000b901d5c */
[----:B------:R-:W-:Y:S04]  /*2030*/  @P4 STS.128 [R203+0xd000], RZ ;  /* 0x00d000ffcb004388 */ /* 0x000fe80000000c00 */
[----:B------:R-:W-:Y:S04]  /*2040*/  @P4 STS.128 [R203+0xf000], RZ ;  /* 0x00f000ffcb004388 */ /* 0x000fe80000000c00 */
[----:B------:R-:W-:Y:S04]  /*2050*/  @P4 STS.128 [R203+0x11000], RZ ;  /* 0x011000ffcb004388 */ /* 0x000fe80000000c00 */
[----:B------:R-:W-:Y:S01]  /*2060*/  @!PT LDS RZ, [RZ] ;  /* 0x00000000fffff984 */ /* 0x000fe20000000800 */
[----:B------:R-:W-:Y:S01]  /*2070*/  @!PT LDS RZ, [RZ] ;  /* 0x00000000fffff984 */ /* 0x000fe20000000800 */
[----:B------:R-:W-:Y:S01]  /*2080*/  @!PT LDS RZ, [RZ] ;  /* 0x00000000fffff984 */ /* 0x000fe20000000800 */
[----:B------:R-:W-:Y:S04]  /*2090*/  @!P4 LDGSTS.E.BYPASS.LTC128B.128 [R203+0xd000], desc[UR28][R16.64] ;  /* 0x0d00000010cbcfae */ /* 0x000fe8000b901d5c */
[----:B------:R-:W-:Y:S04]  /*20a0*/  @!P4 LDGSTS.E.BYPASS.LTC128B.128 [R203+0xf000], desc[UR28][R16.64+0x80] ;  /* 0x0f00008010cbcfae */ /* 0x000fe8000b901d5c */
[----:B------:R1:W-:Y:S04]  /*20b0*/  @!P4 LDGSTS.E.BYPASS.LTC128B.128 [R203+0x11000], desc[UR28][R16.64+0x100] ;  /* 0x1100010010cbcfae */ /* 0x0003e8000b901d5c */
        /* <DEDUP_REMOVED lines=9> */
[----:B------:R-:W-:Y:S04]  /*2150*/  LDSM.16.M88.4 R8, [R202] ;  /* 0x00000000ca08783b */ /* 0x000fe80000000200 */
[----:B------:R-:W3:Y:S04]  /*2160*/  LDSM.16.M88.4 R24, [R201+0x6000] ;  /* 0x00600000c918783b */ /* 0x000ee80000000200 */
[----:B-1----:R-:W1:Y:S04]  /*2170*/  LDSM.16.M88.4 R16, [R201+0x6800] ;  /* 0x00680000c910783b */ /* 0x002e680000000200 */
[----:B------:R-:W4:Y:S04]  /*2180*/  LDSM.16.M88.4 R60, [R201+0x7000] ;  /* 0x00700000c93c783b */ /* 0x000f280000000200 */
[----:B------:R-:W5:Y:S04]  /*2190*/  LDSM.16.M88.4 R48, [R201+0x7800] ;  /* 0x00780000c930783b */ /* 0x000f680000000200 */
[----:B------:R-:W-:Y:S04]  /*21a0*/  LDSM.16.M88.4 R32, [R199] ;  /* 0x00000000c720783b */ /* 0x000fe80000000200 */
[----:B--2---:R-:W2:Y:S04]  /*21b0*/  LDSM.16.M88.4 R12, [R200] ;  /* 0x00000000c80c783b */ /* 0x004ea80000000200 */
[----:B------:R-:W2:Y:S04]  /*21c0*/  LDSM.16.M88.4 R36, [R199+0x800] ;  /* 0x00080000c724783b */ /* 0x000ea80000000200 */
[----:B------:R-:W2:Y:S04]  /*21d0*/  LDSM.16.M88.4 R40, [R199+0x1000] ;  /* 0x00100000c728783b */ /* 0x000ea80000000200 */
[----:B------:R-:W2:Y:S04]  /*21e0*/  LDSM.16.M88.4 R76, [R199+0x1800] ;  /* 0x00180000c74c783b */ /* 0x000ea80000000200 */
[----:B------:R-:W-:Y:S01]  /*21f0*/  LDSM.16.M88.4 R52, [R198] ;  /* 0x00000000c634783b */ /* 0x000fe20000000200 */
[C---:B---3--:R-:W-:Y:S03]  /*2200*/  HMMA.16816.F32 R28, R8.reuse, R24, RZ ;  /* 0x00000018081c723c */ /* 0x048fe600000018ff */
[----:B------:R-:W3:Y:S04]  /*2210*/  LDSM.16.M88.4 R44, [R195+0x6000] ;  /* 0x00600000c32c783b */ /* 0x000ee80000000200 */
[----:B------:R-:W3:Y:S01]  /*2220*/  LDSM.16.M88.4 R72, [R195+0x6800] ;  /* 0x00680000c348783b */ /* 0x000ee20000000200 */
[C---:B------:R-:W-:Y:S03]  /*2230*/  HMMA.16816.F32 R24, R8.reuse, R26, RZ ;  /* 0x0000001a0818723c */ /* 0x040fe600000018ff */
[----:B------:R-:W-:Y:S03]  /*2240*/  LDSM.16.M88.4 R68, [R195+0x7800] ;  /* 0x00780000c344783b */ /* 0x000fe60000000200 */
[C---:B-1----:R-:W-:Y:S01]  /*2250*/  HMMA.16816.F32 R20, R8.reuse, R16, RZ ;  /* 0x000000100814723c */ /* 0x042fe200000018ff */
[----:B------:R-:W-:Y:S04]  /*2260*/  LDSM.16.M88.4 R80, [R201+0x9000] ;  /* 0x00900000c950783b */ /* 0x000fe80000000200 */
[----:B------:R-:W0:Y:S01]  /*2270*/  LDGDEPBAR ;  /* 0x00000000000079af */ /* 0x000e220000000000 */
[C---:B----4-:R-:W-:Y:S06]  /*2280*/  HMMA.16816.F32 R64, R8.reuse, R60, RZ ;  /* 0x0000003c0840723c */ /* 0x050fec00000018ff */
[C---:B------:R-:W-:Y:S06]  /*2290*/  HMMA.16816.F32 R16, R8.reuse, R18, RZ ;  /* 0x000000120810723c */ /* 0x040fec00000018ff */
[C---:B------:R-:W-:Y:S06]  /*22a0*/  HMMA.16816.F32 R60, R8.reuse, R62, RZ ;  /* 0x0000003e083c723c */ /* 0x040fec00000018ff */
[C---:B-----5:R-:W-:Y:S06]  /*22b0*/  HMMA.16816.F32 R56, R8.reuse, R48, RZ ;  /* 0x000000300838723c */ /* 0x060fec00000018ff */
[----:B------:R-:W-:Y:S01]  /*22c0*/  HMMA.16816.F32 R8, R8, R50, RZ ;  /* 0x000000320808723c */ /* 0x000fe200000018ff */
[----:B------:R-:W-:Y:S05]  /*22d0*/  LDSM.16.M88.4 R48, [R188] ;  /* 0x00000000bc30783b */ /* 0x000fea0000000200 */
[C---:B--2---:R-:W-:Y:S06]  /*22e0*/  HMMA.16816.F32 R28, R12.reuse, R32, R28 ;  /* 0x000000200c1c723c */ /* 0x044fec000000181c */
[C---:B------:R-:W-:Y:S01]  /*22f0*/  HMMA.16816.F32 R24, R12.reuse, R34, R24 ;  /* 0x000000220c18723c */ /* 0x040fe20000001818 */
[----:B------:R-:W1:Y:S05]  /*2300*/  LDSM.16.M88.4 R32, [R195+0x7000] ;  /* 0x00700000c320783b */ /* 0x000e6a0000000200 */
[C---:B------:R-:W-:Y:S06]  /*2310*/  HMMA.16816.F32 R20, R12.reuse, R36, R20 ;  /* 0x000000240c14723c */ /* 0x040fec0000001814 */
[C---:B------:R-:W-:Y:S01]  /*2320*/  HMMA.16816.F32 R16, R12.reuse, R38, R16 ;  /* 0x000000260c10723c */ /* 0x040fe20000001810 */
[----:B------:R-:W2:Y:S05]  /*2330*/  LDSM.16.M88.4 R36, [R197] ;  /* 0x00000000c524783b */ /* 0x000eaa0000000200 */
[C---:B------:R-:W-:Y:S06]  /*2340*/  HMMA.16816.F32 R64, R12.reuse, R40, R64 ;  /* 0x000000280c40723c */ /* 0x040fec0000001840 */
[C---:B------:R-:W-:Y:S01]  /*2350*/  HMMA.16816.F32 R60, R12.reuse, R42, R60 ;  /* 0x0000002a0c3c723c */ /* 0x040fe2000000183c */
[----:B------:R-:W4:Y:S05]  /*2360*/  LDSM.16.M88.4 R40, [R188+0x800] ;  /* 0x00080000bc28783b */ /* 0x000f2a0000000200 */
[C---:B------:R-:W-:Y:S06]  /*2370*/  HMMA.16816.F32 R56, R12.reuse, R76, R56 ;  /* 0x0000004c0c38723c */ /* 0x040fec0000001838 */
[----:B------:R-:W-:Y:S01]  /*2380*/  HMMA.16816.F32 R8, R12, R78, R8 ;  /* 0x0000004e0c08723c */ /* 0x000fe20000001808 */
[----:B------:R-:W5:Y:S04]  /*2390*/  LDSM.16.M88.4 R12, [R188+0x1000] ;  /* 0x00100000bc0c783b */ /* 0x000f680000000200 */
[----:B------:R-:W-:Y:S01]  /*23a0*/  LDSM.16.M88.4 R76, [R201+0x9800] ;  /* 0x00980000c94c783b */ /* 0x000fe20000000200 */
[C---:B---3--:R-:W-:Y:S06]  /*23b0*/  HMMA.16816.F32 R28, R52.reuse, R44, R28 ;  /* 0x0000002c341c723c */ /* 0x048fec000000181c */
[C---:B------:R-:W-:Y:S01]  /*23c0*/  HMMA.16816.F32 R24, R52.reuse, R46, R24 ;  /* 0x0000002e3418723c */ /* 0x040fe20000001818 */
[----:B------:R-:W3:Y:S05]  /*23d0*/  LDSM.16.M88.4 R44, [R188+0x1800] ;  /* 0x00180000bc2c783b */ /* 0x000eea0000000200 */
[C---:B------:R-:W-:Y:S06]  /*23e0*/  HMMA.16816.F32 R20, R52.reuse, R72, R20 ;  /* 0x000000483414723c */ /* 0x040fec0000001814 */
[C---:B------:R-:W-:Y:S01]  /*23f0*/  HMMA.16816.F32 R16, R52.reuse, R74, R16 ;  /* 0x0000004a3410723c */ /* 0x040fe20000001810 */
[----:B------:R-:W-:Y:S05]  /*2400*/  LDSM.16.M88.4 R72, [R202+0x2000] ;  /* 0x00200000ca48783b */ /* 0x000fea0000000200 */
        /* <DEDUP_REMOVED lines=8> */
[C---:B------:R-:W-:Y:S01]  /*2490*/  HMMA.16816.F32 R24, R36.reuse, R50, R24 ;  /* 0x000000322418723c */ /* 0x040fe20000001818 */
[----:B------:R-:W-:Y:S05]  /*24a0*/  LDSM.16.M88.4 R48, [R199+0x3800] ;  /* 0x00380000c730783b */ /* 0x000fea0000000200 */
[C---:B----4-:R-:W-:Y:S06]  /*24b0*/  HMMA.16816.F32 R20, R36.reuse, R40, R20 ;  /* 0x000000282414723c */ /* 0x050fec0000001814 */
        /* <DEDUP_REMOVED lines=8> */
[----:B------:R-:W-:Y:S01]  /*2540*/  LDSM.16.M88.4 R44, [R195+0x8800] ;  /* 0x00880000c32c783b */ /* 0x000fe20000000200 */
[C---:B-1----:R-:W-:Y:S06]  /*2550*/  HMMA.16816.F32 R28, R72.reuse, R32, R28 ;  /* 0x00000020481c723c */ /* 0x042fec000000181c */
[C---:B------:R-:W-:Y:S01]  /*2560*/  HMMA.16816.F32 R24, R72.reuse, R34, R24 ;  /* 0x000000224818723c */ /* 0x040fe20000001818 */
[----:B------:R-:W-:Y:S05]  /*2570*/  LDSM.16.M88.4 R32, [R198+0x2000] ;  /* 0x00200000c620783b */ /* 0x000fea0000000200 */
[C---:B------:R-:W-:Y:S06]  /*2580*/  HMMA.16816.F32 R20, R72.reuse, R8, R20 ;  /* 0x000000084814723c */ /* 0x040fec0000001814 */
[C---:B------:R-:W-:Y:S01]  /*2590*/  HMMA.16816.F32 R16, R72.reuse, R10, R16 ;  /* 0x0000000a4810723c */ /* 0x040fe20000001810 */
[----:B------:R-:W1:Y:S05]  /*25a0*/  LDSM.16.M88.4 R8, [R195+0x8000] ;  /* 0x00800000c308783b */ /* 0x000e6a0000000200 */
[C---:B------:R-:W-:Y:S06]  /*25b0*/  HMMA.16816.F32 R64, R72.reuse, R80, R64 ;  /* 0x000000504840723c */ /* 0x040fec0000001840 */
[C---:B------:R-:W-:Y:S06]  /*25c0*/  HMMA.16816.F32 R60, R72.reuse, R82, R60 ;  /* 0x00000052483c723c */ /* 0x040fec000000183c */
        /* <DEDUP_REMOVED lines=13> */
[C---:B------:R-:W-:Y:S06]  /*26a0*/  HMMA.16816.F32 R56, R12.reuse, R48, R56 ;  /* 0x000000300c38723c */ /* 0x040fec0000001838 */
[----:B------:R-:W-:Y:S01]  /*26b0*/  HMMA.16816.F32 R52, R12, R50, R52 ;  /* 0x000000320c34723c */ /* 0x000fe20000001834 */
[----:B------:R-:W4:Y:S04]  /*26c0*/  LDSM.16.M88.4 R12, [R188+0x2000] ;  /* 0x00200000bc0c783b */ /* 0x000f280000000200 */
[----:B------:R-:W-:Y:S01]  /*26d0*/  LDSM.16.M88.4 R48, [R202+0x4000] ;  /* 0x00400000ca30783b */ /* 0x000fe20000000200 */
[C---:B-1----:R-:W-:Y:S06]  /*26e0*/  HMMA.16816.F32 R28, R32.reuse, R8, R28 ;  /* 0x00000008201c723c */ /* 0x042fec000000181c */
[C---:B------:R-:W-:Y:S01]  /*26f0*/  HMMA.16816.F32 R24, R32.reuse, R10, R24 ;  /* 0x0000000a2018723c */ /* 0x040fe20000001818 */
[----:B------:R-:W1:Y:S05]  /*2700*/  LDSM.16.M88.4 R8, [R188+0x2800] ;  /* 0x00280000bc08783b */ /* 0x000e6a0000000200 */
[C---:B------:R-:W-:Y:S06]  /*2710*/  HMMA.16816.F32 R20, R32.reuse, R44, R20 ;  /* 0x0000002c2014723c */ /* 0x040fec0000001814 */
[C---:B------:R-:W-:Y:S01]  /*2720*/  HMMA.16816.F32 R16, R32.reuse, R46, R16 ;  /* 0x0000002e2010723c */ /* 0x040fe20000001810 */
[----:B------:R-:W5:Y:S05]  /*2730*/  LDSM.16.M88.4 R44, [R201+0xa000] ;  /* 0x00a00000c92c783b */ /* 0x000f6a0000000200 */
[C---:B--2---:R-:W-:Y:S06]  /*2740*/  HMMA.16816.F32 R64, R32.reuse, R40, R64 ;  /* 0x000000282040723c */ /* 0x044fec0000001840 */
[C---:B------:R-:W-:Y:S01]  /*2750*/  HMMA.16816.F32 R60, R32.reuse, R42, R60 ;  /* 0x0000002a203c723c */ /* 0x040fe2000000183c */
[----:B------:R-:W2:Y:S05]  /*2760*/  LDSM.16.M88.4 R40, [R201+0xa800] ;  /* 0x00a80000c928783b */ /* 0x000eaa0000000200 */
[C---:B---3--:R-:W-:Y:S06]  /*2770*/  HMMA.16816.F32 R56, R32.reuse, R36, R56 ;  /* 0x000000242038723c */ /* 0x048fec0000001838 */
[----:B------:R-:W-:Y:S01]  /*2780*/  HMMA.16816.F32 R52, R32, R38, R52 ;  /* 0x000000262034723c */ /* 0x000fe20000001834 */
[----:B------:R-:W3:Y:S04]  /*2790*/  LDSM.16.M88.4 R36, [R201+0xb000] ;  /* 0x00b00000c924783b */ /* 0x000ee80000000200 */
[----:B------:R-:W-:Y:S01]  /*27a0*/  LDSM.16.M88.4 R32, [R201+0xb800] ;  /* 0x00b80000c920783b */ /* 0x000fe20000000200 */
[C---:B----4-:R-:W-:Y:S06]  /*27b0*/  HMMA.16816.F32 R28, R76.reuse, R12, R28 ;  /* 0x0000000c4c1c723c */ /* 0x050fec000000181c */
[C---:B------:R-:W-:Y:S01]  /*27c0*/  HMMA.16816.F32 R24, R76.reuse, R14, R24 ;  /* 0x0000000e4c18723c */ /* 0x040fe20000001818 */
[----:B------:R-:W-:Y:S05]  /*27d0*/  LDSM.16.M88.4 R12, [R200+0x4000] ;  /* 0x00400000c80c783b */ /* 0x000fea0000000200 */
[C---:B-1----:R-:W-:Y:S06]  /*27e0*/  HMMA.16816.F32 R20, R76.reuse, R8, R20 ;  /* 0x000000084c14723c */ /* 0x042fec0000001814 */
[C---:B------:R-:W-:Y:S01]  /*27f0*/  HMMA.16816.F32 R16, R76.reuse, R10, R16 ;  /* 0x0000000a4c10723c */ /* 0x040fe20000001810 */
[----:B------:R-:W1:Y:S05]  /*2800*/  LDSM.16.M88.4 R8, [R199+0x4000] ;  /* 0x00400000c708783b */ /* 0x000e6a0000000200 */
[C---:B------:R-:W-:Y:S06]  /*2810*/  HMMA.16816.F32 R64, R76.reuse, R72, R64 ;  /* 0x000000484c40723c */ /* 0x040fec0000001840 */
[C---:B------:R-:W-:Y:S06]  /*2820*/  HMMA.16816.F32 R56, R76.reuse, R68, R56 ;  /* 0x000000444c38723c */ /* 0x040fec0000001838 */
[C---:B------:R-:W-:Y:S01]  /*2830*/  HMMA.16816.F32 R68, R76.reuse, R70, R52 ;  /* 0x000000464c44723c */ /* 0x040fe20000001834 */
[----:B------:R-:W4:Y:S05]  /*2840*/  LDSM.16.M88.4 R52, [R199+0x4800] ;  /* 0x00480000c734783b */ /* 0x000f2a0000000200 */
[----:B------:R-:W-:Y:S06]  /*2850*/  HMMA.16816.F32 R60, R76, R74, R60 ;  /* 0x0000004a4c3c723c */ /* 0x000fec000000183c */
[C---:B-----5:R-:W-:Y:S06]  /*2860*/  HMMA.16816.F32 R28, R48.reuse, R44, R28 ;  /* 0x0000002c301c723c */ /* 0x060fec000000181c */
[C---:B------:R-:W-:Y:S01]  /*2870*/  HMMA.16816.F32 R24, R48.reuse, R46, R24 ;  /* 0x0000002e3018723c */ /* 0x040fe20000001818 */
[----:B------:R-:W-:Y:S05]  /*2880*/  LDSM.16.M88.4 R44, [R198+0x4000] ;  /* 0x00400000c62c783b */ /* 0x000fea0000000200 */
[C---:B--2---:R-:W-:Y:S06]  /*2890*/  HMMA.16816.F32 R20, R48.reuse, R40, R20 ;  /* 0x000000283014723c */ /* 0x044fec0000001814 */
[C---:B------:R-:W-:Y:S01]  /*28a0*/  HMMA.16816.F32 R16, R48.reuse, R42, R16 ;  /* 0x0000002a3010723c */ /* 0x040fe20000001810 */
[----:B------:R-:W2:Y:S05]  /*28b0*/  LDSM.16.M88.4 R40, [R199+0x5000] ;  /* 0x00500000c728783b */ /* 0x000eaa0000000200 */
[C---:B---3--:R-:W-:Y:S01]  /*28c0*/  HMMA.16816.F32 R72, R48.reuse, R36, R64 ;  /* 0x000000243048723c */ /* 0x048fe20000001840 */
[----:B------:R-:W3:Y:S05]  /*28d0*/  LDSM.16.M88.4 R64, [R195+0xa000] ;  /* 0x00a00000c340783b */ /* 0x000eea0000000200 */
[----:B------:R-:W-:Y:S01]  /*28e0*/  HMMA.16816.F32 R60, R48, R38, R60 ;  /* 0x00000026303c723c */ /* 0x000fe2000000183c */
[----:B------:R-:W5:Y:S05]  /*28f0*/  LDSM.16.M88.4 R36, [R199+0x5800] ;  /* 0x00580000c724783b */ /* 0x000f6a0000000200 */
[----:B-1----:R-:W-:Y:S06]  /*2900*/  HMMA.16816.F32 R28, R12, R8, R28 ;  /* 0x000000080c1c723c */ /* 0x002fec000000181c */
[C---:B------:R-:W-:Y:S06]  /*2910*/  HMMA.16816.F32 R56, R48.reuse, R32, R56 ;  /* 0x000000203038723c */ /* 0x040fec0000001838 */
[----:B------:R-:W-:Y:S01]  /*2920*/  HMMA.16816.F32 R68, R48, R34, R68 ;  /* 0x000000223044723c */ /* 0x000fe20000001844 */
[----:B------:R-:W1:Y:S04]  /*2930*/  LDSM.16.M88.4 R32, [R195+0xa800] ;  /* 0x00a80000c320783b */ /* 0x000e680000000200 */
[----:B------:R-:W-:Y:S01]  /*2940*/  LDSM.16.M88.4 R48, [R188+0x4000] ;  /* 0x00400000bc30783b */ /* 0x000fe20000000200 */
[C---:B------:R-:W-:Y:S03]  /*2950*/  HMMA.16816.F32 R24, R12.reuse, R10, R24 ;  /* 0x0000000a0c18723c */ /* 0x040fe60000001818 */
[----:B------:R-:W1:Y:S03]  /*2960*/  LDSM.16.M88.4 R8, [R195+0xb000] ;  /* 0x00b00000c308783b */ /* 0x000e660000000200 */
[C---:B----4-:R-:W-:Y:S01]  /*2970*/  HMMA.16816.F32 R76, R12.reuse, R52, R20 ;  /* 0x000000340c4c723c */ /* 0x050fe20000001814 */
[----:B------:R-:W4:Y:S05]  /*2980*/  LDSM.16.M88.4 R20, [R197+0x4000] ;  /* 0x00400000c514783b */ /* 0x000f2a0000000200 */
[----:B--2---:R-:W-:Y:S06]  /*2990*/  HMMA.16816.F32 R72, R12, R40, R72 ;  /* 0x000000280c48723c */ /* 0x004fec0000001848 */
[----:B---3--:R-:W-:Y:S06]  /*29a0*/  HMMA.16816.F32 R28, R44, R64, R28 ;  /* 0x000000402c1c723c */ /* 0x008fec000000181c */
[C---:B------:R-:W-:Y:S01]  /*29b0*/  HMMA.16816.F32 R60, R12.reuse, R42, R60 ;  /* 0x0000002a0c3c723c */ /* 0x040fe2000000183c */
[----:B------:R-:W2:Y:S05]  /*29c0*/  LDSM.16.M88.4 R40, [R188+0x4800] ;  /* 0x00480000bc28783b */ /* 0x000eaa0000000200 */
[C---:B------:R-:W-:Y:S06]  /*29d0*/  HMMA.16816.F32 R16, R12.reuse, R54, R16 ;  /* 0x000000360c10723c */ /* 0x040fec0000001810 */
[C---:B-----5:R-:W-:Y:S06]  /*29e0*/  HMMA.16816.F32 R56, R12.reuse, R36, R56 ;  /* 0x000000240c38723c */ /* 0x060fec0000001838 */
[----:B------:R-:W-:Y:S01]  /*29f0*/  HMMA.16816.F32 R68, R12, R38, R68 ;  /* 0x000000260c44723c */ /* 0x000fe20000001844 */
[----:B------:R-:W-:-:S05]  /*2a00*/  IMAD.U32 R36, RZ, RZ, UR5 ;  /* 0x00000005ff247e24 */ /* 0x000fca000f8e00ff */
[----:B-1----:R-:W-:Y:S01]  /*2a10*/  HMMA.16816.F32 R76, R44, R32, R76 ;  /* 0x000000202c4c723c */ /* 0x002fe2000000184c */
[----:B------:R-:W-:-:S04]  /*2a20*/  SHF.R.S32.HI R13, RZ, 0x1f, R86 ;  /* 0x0000001fff0d7819 */ /* 0x000fc80000011456 */
[----:B------:R-:W-:Y:S01]  /*2a30*/  LEA.HI R210, R13, R86, RZ, 0x2 ;  /* 0x000000560dd27211 */ /* 0x000fe200078f10ff */
[----:B------:R-:W-:Y:S01]  /*2a40*/  HMMA.16816.F32 R24, R44, R66, R24 ;  /* 0x000000422c18723c */ /* 0x000fe20000001818 */
[----:B------:R-:W-:Y:S01]  /*2a50*/  LEA R33, R85, UR13, 0x4 ;  /* 0x0000000d55217c11 */ /* 0x000fe2000f8e20ff */
[----:B------:R-:W1:Y:S01]  /*2a60*/  LDSM.16.M88.4 R12, [R195+0xb800] ;  /* 0x00b80000c30c783b */ /* 0x000e620000000200 */
[----:B------:R-:W-:-:S03]  /*2a70*/  SHF.R.S32.HI R210, RZ, 0x2, R210 ;  /* 0x00000002ffd27819 */ /* 0x000fc600000114d2 */
[----:B------:R-:W-:Y:S01]  /*2a80*/  HMMA.16816.F32 R72, R44, R8, R72 ;  /* 0x000000082c48723c */ /* 0x000fe20000001848 */
[----:B------:R-:W-:-:S04]  /*2a90*/  IADD3 R0, R33, 0x1, R210 ;  /* 0x0000000121007810 */ /* 0x000fc80007ffe0d2 */
[----:B------:R-:W-:Y:S01]  /*2aa0*/  IADD3 R0, R133, -UR24, R0 ;  /* 0x8000001885007c10 */ /* 0x000fe2000fffe000 */
[----:B----4-:R-:W-:Y:S01]  /*2ab0*/  HMMA.16816.F32 R28, R20, R48, R28 ;  /* 0x00000030141c723c */ /* 0x010fe2000000181c */
[----:B------:R-:W-:-:S03]  /*2ac0*/  IMAD.SHL.U32 R9, R84, 0x2, RZ ;  /* 0x0000000254097824 */ /* 0x000fc600078e00ff */
[----:B------:R-:W-:Y:S02]  /*2ad0*/  VIADD R0, R0, UR12 ;  /* 0x0000000c00007c36 */ /* 0x000fe40008000000 */
[----:B------:R-:W-:Y:S01]  /*2ae0*/  LOP3.LUT R9, R9, 0x6, RZ, 0xc0, !PT ;  /* 0x0000000609097812 */ /* 0x000fe200078ec0ff */
[----:B------:R-:W-:Y:S01]  /*2af0*/  HMMA.16816.F32 R16, R44, R34, R16 ;  /* 0x000000222c10723c */ /* 0x000fe20000001810 */
[----:B------:R-:W3:Y:S01]  /*2b00*/  LDSM.16.M88.4 R32, [R188+0x5000] ;  /* 0x00500000bc20783b */ /* 0x000ee20000000200 */
[----:B------:R-:W-:Y:S02]  /*2b10*/  VIMNMX R134, R0, UR14, PT ;  /* 0x0000000e00867c48 */ /* 0x000fe4000bfe0100 */
[----:B------:R-:W-:Y:S01]  /*2b20*/  IMAD R36, R36, 0x40, R9 ;  /* 0x0000004024247824 */ /* 0x000fe200078e0209 */
[----:B------:R-:W-:Y:S01]  /*2b30*/  VIADDMNMX R133, R0, 0x8, R133, PT ;  /* 0x0000000800857846 */ /* 0x000fe20003800185 */
[----:B------:R-:W-:Y:S02]  /*2b40*/  HMMA.16816.F32 R24, R20, R50, R24 ;  /* 0x000000321418723c */ /* 0x000fe40000001818 */
[----:B------:R-:W-:-:S02]  /*2b50*/  VIADD R8, R36, 0x1 ;  /* 0x0000000124087836 */ /* 0x000fc40000000000 */
[C---:B------:R-:W-:Y:S02]  /*2b60*/  VIADD R0, R36.reuse, 0x8 ;  /* 0x0000000824007836 */ /* 0x040fe40000000000 */
[----:B------:R-:W-:Y:S01]  /*2b70*/  VIADD R9, R36, 0x9 ;  /* 0x0000000924097836 */ /* 0x000fe20000000000 */
[CC--:B------:R-:W-:Y:S01]  /*2b80*/  ISETP.GE.AND P3, PT, R8.reuse, R134.reuse, PT ;  /* 0x000000860800720c */ /* 0x0c0fe20003f66270 */
[----:B------:R-:W-:Y:S01]  /*2b90*/  HMMA.16816.F32 R60, R44, R10, R60 ;  /* 0x0000000a2c3c723c */ /* 0x000fe2000000183c */
[-C--:B------:R-:W-:Y:S01]  /*2ba0*/  ISETP.GE.AND P0, PT, R8, R133.reuse, PT ;  /* 0x000000850800720c */ /* 0x080fe20003f06270 */
[----:B------:R-:W-:Y:S01]  /*2bb0*/  VIADD R8, R36, 0x10 ;  /* 0x0000001024087836 */ /* 0x000fe20000000000 */
[-C--:B------:R-:W-:Y:S01]  /*2bc0*/  ISETP.GE.AND P5, PT, R0, R134.reuse, PT ;  /* 0x000000860000720c */ /* 0x080fe20003fa6270 */
[----:B------:R-:W-:Y:S01]  /*2bd0*/  VIADD R38, R36, 0x11 ;  /* 0x0000001124267836 */ /* 0x000fe20000000000 */
[----:B------:R-:W-:Y:S01]  /*2be0*/  ISETP.GE.AND P6, PT, R0, R133, PT ;  /* 0x000000850000720c */ /* 0x000fe20003fc6270 */
[----:B--2---:R-:W-:Y:S01]  /*2bf0*/  HMMA.16816.F32 R76, R20, R40, R76 ;  /* 0x00000028144c723c */ /* 0x004fe2000000184c */
[----:B------:R-:W-:Y:S01]  /*2c00*/  FSEL R0, R29, -INF , !P3 ;  /* 0xff8000001d007808 */ /* 0x000fe20005800000 */
[----:B------:R-:W-:Y:S01]  /*2c10*/  VIADD R29, R36, 0x18 ;  /* 0x00000018241d7836 */ /* 0x000fe20000000000 */
[----:B------:R-:W-:-:S02]  /*2c20*/  ISETP.GE.AND P2, PT, R9, R134, PT ;  /* 0x000000860900720c */ /* 0x000fc40003f46270 */
[-C--:B------:R-:W-:Y:S01]  /*2c30*/  ISETP.GE.AND P1, PT, R9, R133.reuse, PT ;  /* 0x000000850900720c */ /* 0x080fe20003f26270 */
[----:B------:R-:W-:Y:S01]  /*2c40*/  HMMA.16816.F32 R16, R20, R42, R16 ;  /* 0x0000002a1410723c */ /* 0x000fe20000001810 */
[C---:B------:R-:W-:Y:S02]  /*2c50*/  ISETP.GE.AND P4, PT, R8.reuse, R134, PT ;  /* 0x000000860800720c */ /* 0x040fe40003f86270 */
[----:B------:R-:W-:Y:S02]  /*2c60*/  ISETP.GE.AND P3, PT, R8, R133, PT ;  /* 0x000000850800720c */ /* 0x000fe40003f66270 */
[----:B------:R-:W2:Y:S01]  /*2c70*/  LDSM.16.M88.4 R8, [R188+0x5800] ;  /* 0x00580000bc08783b */ /* 0x000ea20000000200 */
[----:B-1----:R-:W-:Y:S01]  /*2c80*/  HMMA.16816.F32 R56, R44, R12, R56 ;  /* 0x0000000c2c38723c */ /* 0x002fe20000001838 */
[----:B------:R-:W-:Y:S01]  /*2c90*/  FSEL R24, R24, -INF , !P5 ;  /* 0xff80000018187808 */ /* 0x000fe20006800000 */
[----:B------:R-:W-:-:S04]  /*2ca0*/  DEPBAR.LE SB0, 0x0 ;  /* 0x000080000000791a */ /* 0x000fc80000000000 */
[----:B------:R-:W-:Y:S01]  /*2cb0*/  ISETP.GE.AND P5, PT, R38, R133, PT ;  /* 0x000000852600720c */ /* 0x000fe20003fa6270 */
[----:B------:R-:W-:Y:S01]  /*2cc0*/  HMMA.16816.F32 R68, R44, R14, R68 ;  /* 0x0000000e2c44723c */ /* 0x000fe20000001844 */
[----:B------:R-:W-:Y:S01]  /*2cd0*/  FSEL R39, R26, -INF , !P6 ;  /* 0xff8000001a277808 */ /* 0x000fe20007000000 */
[C---:B------:R-:W-:Y:S01]  /*2ce0*/  VIADD R12, R36.reuse, 0x19 ;  /* 0x00000019240c7836 */ /* 0x040fe20000000000 */
[----:B------:R-:W-:Y:S02]  /*2cf0*/  FSEL R37, R31, -INF , !P0 ;  /* 0xff8000001f257808 */ /* 0x000fe40004000000 */
[----:B------:R-:W-:Y:S01]  /*2d00*/  FSEL R26, R25, -INF , !P2 ;  /* 0xff800000191a7808 */ /* 0x000fe20005000000 */
[C---:B------:R-:W-:Y:S01]  /*2d10*/  VIADD R25, R36.reuse, 0x20 ;  /* 0x0000002024197836 */ /* 0x040fe20000000000 */
[----:B------:R-:W-:Y:S01]  /*2d20*/  FSEL R15, R79, -INF , !P5 ;  /* 0xff8000004f0f7808 */ /* 0x000fe20006800000 */
[----:B---3--:R-:W-:Y:S01]  /*2d30*/  HMMA.16816.F32 R72, R20, R32, R72 ;  /* 0x000000201448723c */ /* 0x008fe20000001848 */
[CC--:B------:R-:W-:Y:S01]  /*2d40*/  ISETP.GE.AND P5, PT, R36.reuse, R134.reuse, PT ;  /* 0x000000862400720c */ /* 0x0c0fe20003fa6270 */
[----:B------:R-:W-:Y:S01]  /*2d50*/  VIADD R14, R36, 0x21 ;  /* 0x00000021240e7836 */ /* 0x000fe20000000000 */
[----:B------:R-:W-:-:S02]  /*2d60*/  ISETP.GE.AND P0, PT, R38, R134, PT ;  /* 0x000000862600720c */ /* 0x000fc40003f06270 */
[CC--:B------:R-:W-:Y:S01]  /*2d70*/  ISETP.GE.AND P6, PT, R29.reuse, R134.reuse, PT ;  /* 0x000000861d00720c */ /* 0x0c0fe20003fc6270 */
[----:B------:R-:W-:Y:S01]  /*2d80*/  HMMA.16816.F32 R60, R20, R34, R60 ;  /* 0x00000022143c723c */ /* 0x000fe2000000183c */
[-C--:B------:R-:W-:Y:S01]  /*2d90*/  ISETP.GE.AND P2, PT, R29, R133.reuse, PT ;  /* 0x000000851d00720c */ /* 0x080fe20003f46270 */
[----:B------:R-:W-:Y:S01]  /*2da0*/  VIADD R29, R36, 0x28 ;  /* 0x00000028241d7836 */ /* 0x000fe20000000000 */
[----:B------:R-:W-:Y:S02]  /*2db0*/  FSEL R27, R27, -INF , !P1 ;  /* 0xff8000001b1b7808 */ /* 0x000fe40004800000 */
[----:B------:R-:W-:Y:S02]  /*2dc0*/  FSEL R76, R76, -INF , !P4 ;  /* 0xff8000004c4c7808 */ /* 0x000fe40006000000 */
[----:B------:R-:W-:Y:S02]  /*2dd0*/  FSEL R38, R28, -INF , !P5 ;  /* 0xff8000001c267808 */ /* 0x000fe40006800000 */
[C---:B------:R-:W-:Y:S01]  /*2de0*/  ISETP.GE.AND P1, PT, R12.reuse, R134, PT ;  /* 0x000000860c00720c */ /* 0x040fe20003f26270 */
[----:B------:R-:W-:Y:S01]  /*2df0*/  BAR.SYNC.DEFER_BLOCKING 0x0 ;  /* 0x0000000000007b1d */ /* 0x000fe20000010000 */
[----:B------:R-:W-:-:S02]  /*2e00*/  ISETP.GE.AND P4, PT, R12, R133, PT ;  /* 0x000000850c00720c */ /* 0x000fc40003f86270 */
[----:B------:R-:W-:Y:S02]  /*2e10*/  FSEL R13, R78, -INF , !P3 ;  /* 0xff8000004e0d7808 */ /* 0x000fe40005800000 */
[----:B------:R-:W-:Y:S02]  /*2e20*/  FSEL R12, R77, -INF , !P0 ;  /* 0xff8000004d0c7808 */ /* 0x000fe40004000000 */
[C---:B------:R-:W-:Y:S01]  /*2e30*/  ISETP.GE.AND P3, PT, R25.reuse, R134, PT ;  /* 0x000000861900720c */ /* 0x040fe20003f66270 */
[C---:B--2---:R-:W-:Y:S01]  /*2e40*/  HMMA.16816.F32 R56, R20.reuse, R8, R56 ;  /* 0x000000081438723c */ /* 0x044fe20000001838 */
[----:B------:R-:W-:Y:S02]  /*2e50*/  ISETP.GE.AND P0, PT, R25, R133, PT ;  /* 0x000000851900720c */ /* 0x000fe40003f06270 */
[----:B------:R-:W-:Y:S02]  /*2e60*/  FSEL R16, R16, -INF , !P6 ;  /* 0xff80000010107808 */ /* 0x000fe40007000000 */
[----:B------:R-:W-:Y:S01]  /*2e70*/  FSEL R25, R18, -INF , !P2 ;  /* 0xff80000012197808 */ /* 0x000fe20005000000 */
[----:B------:R-:W-:Y:S01]  /*2e80*/  HMMA.16816.F32 R68, R20, R10, R68 ;  /* 0x0000000a1444723c */ /* 0x000fe20000001844 */
[----:B------:R-:W-:Y:S01]  /*2e90*/  FMNMX.FTZ R31, R38, R0, !PT ;  /* 0x00000000261f7209 */ /* 0x000fe20007810000 */
[----:B------:R-:W-:Y:S01]  /*2ea0*/  VIADD R8, R36, 0x38 ;  /* 0x0000003824087836 */ /* 0x000fe20000000000 */
[----:B------:R-:W-:-:S02]  /*2eb0*/  ISETP.GE.AND P6, PT, R14, R134, PT ;  /* 0x000000860e00720c */ /* 0x000fc40003fc6270 */
[-C--:B------:R-:W-:Y:S02]  /*2ec0*/  ISETP.GE.AND P2, PT, R14, R133.reuse, PT ;  /* 0x000000850e00720c */ /* 0x080fe40003f46270 */
[----:B------:R-:W-:Y:S01]  /*2ed0*/  FSEL R14, R17, -INF , !P1 ;  /* 0xff800000110e7808 */ /* 0x000fe20004800000 */
[C---:B------:R-:W-:Y:S01]  /*2ee0*/  VIADD R17, R36.reuse, 0x29 ;  /* 0x0000002924117836 */ /* 0x040fe20000000000 */
[C---:B------:R-:W-:Y:S01]  /*2ef0*/  ISETP.GE.AND P5, PT, R29.reuse, R134, PT ;  /* 0x000000861d00720c */ /* 0x040fe20003fa6270 */
[----:B------:R-:W-:Y:S01]  /*2f00*/  VIADD R10, R36, 0x30 ;  /* 0x00000030240a7836 */ /* 0x000fe20000000000 */
[----:B------:R-:W-:Y:S02]  /*2f10*/  ISETP.GE.AND P1, PT, R29, R133, PT ;  /* 0x000000851d00720c */ /* 0x000fe40003f26270 */
[----:B------:R-:W-:Y:S02]  /*2f20*/  FMNMX.FTZ R29, R24, R31, !PT ;  /* 0x0000001f181d7209 */ /* 0x000fe40007810000 */
[----:B------:R-:W-:-:S02]  /*2f30*/  FSEL R32, R72, -INF , !P3 ;  /* 0xff80000048207808 */ /* 0x000fc40005800000 */
[----:B------:R-:W-:Y:S02]  /*2f40*/  FMNMX.FTZ R9, R26, R29, !PT ;  /* 0x0000001d1a097209 */ /* 0x000fe40007810000 */
[----:B------:R-:W-:Y:S02]  /*2f50*/  ISETP.GE.AND P3, PT, R36, R133, PT ;  /* 0x000000852400720c */ /* 0x000fe40003f66270 */
[----:B------:R-:W-:Y:S02]  /*2f60*/  FMNMX.FTZ R9, R76, R9, !PT ;  /* 0x000000094c097209 */ /* 0x000fe40007810000 */
[----:B------:R-:W-:Y:S02]  /*2f70*/  FSEL R19, R19, -INF , !P4 ;  /* 0xff80000013137808 */ /* 0x000fe40006000000 */
[----:B------:R-:W-:Y:S02]  /*2f80*/  FMNMX.FTZ R9, R12, R9, !PT ;  /* 0x000000090c097209 */ /* 0x000fe40007810000 */
[----:B------:R-:W-:-:S02]  /*2f90*/  FSEL R35, R74, -INF , !P0 ;  /* 0xff8000004a237808 */ /* 0x000fc40004000000 */
[----:B------:R-:W-:Y:S01]  /*2fa0*/  FMNMX.FTZ R11, R16, R9, !PT ;  /* 0x00000009100b7209 */ /* 0x000fe20007810000 */
[C---:B------:R-:W-:Y:S01]  /*2fb0*/  VIADD R9, R36.reuse, 0x31 ;  /* 0x0000003124097836 */ /* 0x040fe20000000000 */
[C---:B------:R-:W-:Y:S01]  /*2fc0*/  ISETP.GE.AND P4, PT, R17.reuse, R134, PT ;  /* 0x000000861100720c */ /* 0x040fe20003f86270 */
[----:B------:R-:W-:Y:S01]  /*2fd0*/  VIADD R36, R36, 0x39 ;  /* 0x0000003924247836 */ /* 0x000fe20000000000 */
[----:B------:R-:W-:Y:S02]  /*2fe0*/  ISETP.GE.AND P0, PT, R17, R133, PT ;  /* 0x000000851100720c */ /* 0x000fe40003f06270 */
[----:B------:R-:W-:Y:S02]  /*2ff0*/  FSEL R17, R30, -INF , !P3 ;  /* 0xff8000001e117808 */ /* 0x000fe40005800000 */
[----:B------:R-:W-:Y:S02]  /*3000*/  FMNMX.FTZ R11, R14, R11, !PT ;  /* 0x0000000b0e0b7209 */ /* 0x000fe40007810000 */
[----:B------:R-:W-:-:S02]  /*3010*/  FSEL R34, R73, -INF , !P6 ;  /* 0xff80000049227808 */ /* 0x000fc40007000000 */
[----:B------:R-:W-:Y:S02]  /*3020*/  FMNMX.FTZ R18, R17, R37, !PT ;  /* 0x0000002511127209 */ /* 0x000fe40007810000 */
[----:B------:R-:W-:Y:S02]  /*3030*/  FMNMX.FTZ R11, R32, R11, !PT ;  /* 0x0000000b200b7209 */ /* 0x000fe40007810000 */
[----:B------:R-:W-:Y:S02]  /*3040*/  FSEL R33, R75, -INF , !P2 ;  /* 0xff8000004b217808 */ /* 0x000fe40005000000 */
[----:B------:R-:W-:Y:S02]  /*3050*/  ISETP.GE.AND P2, PT, R10, R134, PT ;  /* 0x000000860a00720c */ /* 0x000fe40003f46270 */
[----:B------:R-:W-:Y:S02]  /*3060*/  FSEL R30, R60, -INF , !P5 ;  /* 0xff8000003c1e7808 */ /* 0x000fe40006800000 */
[----:B------:R-:W-:-:S02]  /*3070*/  FMNMX.FTZ R18, R39, R18, !PT ;  /* 0x0000001227127209 */ /* 0x000fc40007810000 */
[----:B------:R-:W-:Y:S02]  /*3080*/  FMNMX.FTZ R11, R34, R11, !PT ;  /* 0x0000000b220b7209 */ /* 0x000fe40007810000 */
[----:B------:R-:W-:Y:S02]  /*3090*/  FSEL R186, R56, -INF , !P2 ;  /* 0xff80000038ba7808 */ /* 0x000fe40005000000 */
[----:B------:R-:W-:Y:S02]  /*30a0*/  FSEL R28, R61, -INF , !P4 ;  /* 0xff8000003d1c7808 */ /* 0x000fe40006000000 */
[----:B------:R-:W-:Y:S02]  /*30b0*/  FMNMX.FTZ R18, R27, R18, !PT ;  /* 0x000000121b127209 */ /* 0x000fe40007810000 */
[----:B------:R-:W-:Y:S02]  /*30c0*/  FMNMX.FTZ R11, R30, R11, !PT ;  /* 0x0000000b1e0b7209 */ /* 0x000fe40007810000 */
[----:B------:R-:W-:-:S02]  /*30d0*/  ISETP.GE.AND P2, PT, R8, R134, PT ;  /* 0x000000860800720c */ /* 0x000fc40003f46270 */
[----:B------:R-:W-:Y:S02]  /*30e0*/  ISETP.GE.AND P3, PT, R9, R134, PT ;  /* 0x000000860900720c */ /* 0x000fe40003f66270 */
[----:B------:R-:W-:Y:S02]  /*30f0*/  FMNMX.FTZ R18, R13, R18, !PT ;  /* 0x000000120d127209 */ /* 0x000fe40007810000 */
[----:B------:R-:W-:Y:S02]  /*3100*/  FMNMX.FTZ R11, R28, R11, !PT ;  /* 0x0000000b1c0b7209 */ /* 0x000fe40007810000 */
[----:B------:R-:W-:Y:S02]  /*3110*/  FSEL R182, R68, -INF , !P2 ;  /* 0xff80000044b67808 */ /* 0x000fe40005000000 */
[----:B------:R-:W-:Y:S02]  /*3120*/  PLOP3.LUT P2, PT, PT, PT, UP0, 0x80, 0x0 ;  /* 0x000000000000781c */ /* 0x000fe40003f4f008 */
[----:B------:R-:W-:-:S02]  /*3130*/  FSEL R184, R57, -INF , !P3 ;  /* 0xff80000039b87808 */ /* 0x000fc40005800000 */
[----:B------:R-:W-:Y:S02]  /*3140*/  FMNMX.FTZ R18, R15, R18, !PT ;  /* 0x000000120f127209 */ /* 0x000fe40007810000 */
[----:B------:R-:W-:Y:S02]  /*3150*/  FMNMX.FTZ R11, R186, R11, !PT ;  /* 0x0000000bba0b7209 */ /* 0x000fe40007810000 */
[----:B------:R-:W-:Y:S02]  /*3160*/  ISETP.GE.AND P3, PT, R36, R134, PT ;  /* 0x000000862400720c */ /* 0x000fe40003f66270 */
[----:B------:R-:W-:Y:S02]  /*3170*/  FMNMX.FTZ R18, R25, R18, !PT ;  /* 0x0000001219127209 */ /* 0x000fe40007810000 */
[----:B------:R-:W-:Y:S02]  /*3180*/  FMNMX.FTZ R11, R184, R11, !PT ;  /* 0x0000000bb80b7209 */ /* 0x000fe40007810000 */
[----:B------:R-:W-:-:S02]  /*3190*/  FSEL R180, R69, -INF , !P3 ;  /* 0xff80000045b47808 */ /* 0x000fc40005800000 */
[----:B------:R-:W-:Y:S02]  /*31a0*/  FMNMX.FTZ R18, R19, R18, !PT ;  /* 0x0000001213127209 */ /* 0x000fe40007810000 */
[----:B------:R-:W-:Y:S02]  /*31b0*/  FMNMX.FTZ R11, R182, R11, !PT ;  /* 0x0000000bb60b7209 */ /* 0x000fe40007810000 */
[----:B------:R-:W-:Y:S02]  /*31c0*/  FMNMX.FTZ R18, R35, R18, !PT ;  /* 0x0000001223127209 */ /* 0x000fe40007810000 */
[----:B------:R-:W-:Y:S01]  /*31d0*/  FMNMX.FTZ R132, R180, R11, !PT ;  /* 0x0000000bb4847209 */ /* 0x000fe20007810000 */
[----:B------:R-:W-:Y:S06]  /*31e0*/  @!P2 BRA `(.L_x_394) ;  /* 0x000000000084a947 */ /* 0x000fec0003800000 */
[----:B------:R-:W-:Y:S02]  /*31f0*/  UIADD3 UR11, UR27, -0x2, URZ ;  /* 0xfffffffe1b0b7890 */ /* 0x000fe4000fffe03f */
[----:B------:R-:W-:Y:S02]  /*3200*/  USHF.L.U32 UR12, UR8, 0x5, URZ ;  /* 0x00000005080c7899 */ /* 0x000fe4000800063f */
[----:B------:R-:W-:Y:S02]  /*3210*/  USHF.R.S32.HI UR10, URZ, 0x1f, UR11 ;  /* 0x0000001f3f0a7899 */ /* 0x000fe4000801140b */
[----:B------:R-:W-:Y:S01]  /*3220*/  UIMAD UR17, UR17, UR11, URZ ;  /* 0x0000000b111172a4 */ /* 0x000fe2000f8e023f */
[----:B------:R-:W-:-:S03]  /*3230*/  IMAD.WIDE.U32 R20, R87, UR11, R208 ;  /* 0x0000000b57147c25 */ /* 0x000fc6000f8e00d0 */
[----:B------:R-:W-:-:S03]  /*3240*/  UIMAD UR17, UR10, UR19, UR17 ;  /* 0x000000130a1172a4 */ /* 0x000fc6000f8e0211 */
[----:B------:R-:W-:Y:S02]  /*3250*/  ULDC.64 UR10, c[0x0][0x218] ;  /* 0x00008600000a7ab9 */ /* 0x000fe40000000a00 */
[----:B------:R-:W-:Y:S01]  /*3260*/  LEA R40, P4, R20, UR10, 0x1 ;  /* 0x0000000a14287c11 */ /* 0x000fe2000f8808ff */
[----:B------:R-:W-:Y:S01]  /*3270*/  VIADD R11, R21, UR17 ;  /* 0x00000011150b7c36 */ /* 0x000fe20008000000 */
[----:B------:R-:W-:Y:S02]  /*3280*/  USHF.L.U64.HI UR10, UR8, 0x5, UR9 ;  /* 0x00000005080a7899 */ /* 0x000fe40008010209 */
[----:B------:R-:W-:Y:S02]  /*3290*/  IADD3 R22, P3, R40, UR12, RZ ;  /* 0x0000000c28167c10 */ /* 0x000fe4000ff7e0ff */
[----:B------:R-:W-:Y:S02]  /*32a0*/  LEA.HI.X R41, R20, UR11, R11, 0x1, P4 ;  /* 0x0000000b14297c11 */ /* 0x000fe4000a0f0c0b */
[----:B------:R-:W-:-:S02]  /*32b0*/  IADD3 R42, P4, R22, UR12, RZ ;  /* 0x0000000c162a7c10 */ /* 0x000fc4000ff9e0ff */
[----:B------:R-:W-:Y:S01]  /*32c0*/  IADD3.X R23, R41, UR10, RZ, P3, !PT ;  /* 0x0000000a29177c10 */ /* 0x000fe20009ffe4ff */
[----:B------:R-:W-:Y:S01]  /*32d0*/  @!PT LDS RZ, [RZ] ;  /* 0x00000000fffff984 */ /* 0x000fe20000000800 */
[----:B------:R-:W-:Y:S01]  /*32e0*/  @!PT LDS RZ, [RZ] ;  /* 0x00000000fffff984 */ /* 0x000fe20000000800 */
[----:B------:R-:W-:Y:S01]  /*32f0*/  @!PT LDS RZ, [RZ] ;  /* 0x00000000fffff984 */ /* 0x000fe20000000800 */
[----:B------:R1:W-:Y:S01]  /*3300*/  LDGSTS.E.BYPASS.LTC128B.128 [R203+0x6000], desc[UR28][R40.64] ;  /* 0x0600000028cb7fae */ /* 0x0003e2000b901d5c */
[----:B------:R-:W-:Y:S02]  /*3310*/  IADD3 R20, P3, R42, UR12, RZ ;  /* 0x0000000c2a147c10 */ /* 0x000fe4000ff7e0ff */
[----:B------:R-:W-:Y:S01]  /*3320*/  IADD3.X R43, R23, UR10, RZ, P4, !PT ;  /* 0x0000000a172b7c10 */ /* 0x000fe2000a7fe4ff */
[----:B------:R1:W-:Y:S03]  /*3330*/  LDGSTS.E.BYPASS.LTC128B.128 [R203+0x8000], desc[UR28][R40.64+0x80] ;  /* 0x0800008028cb7fae */ /* 0x0003e6000b901d5c */
[----:B------:R-:W-:Y:S01]  /*3340*/  IADD3.X R21, R43, UR10, RZ, P3, !PT ;  /* 0x0000000a2b157c10 */ /* 0x000fe20009ffe4ff */
[----:B------:R1:W-:Y:S04]  /*3350*/  LDGSTS.E.BYPASS.LTC128B.128 [R203+0xa000], desc[UR28][R40.64+0x100] ;  /* 0x0a00010028cb7fae */ /* 0x0003e8000b901d5c */
        /* <DEDUP_REMOVED lines=9> */
[----:B------:R-:W0:Y:S02]  /*33f0*/  LDGDEPBAR ;  /* 0x00000000000079af */ /* 0x000e240000000000 */
.L_x_394:
[----:B------:R-:W-:Y:S01]  /*3400*/  FSEL R31, R62, -INF , !P1 ;  /* 0xff8000003e1f7808 */ /* 0x000fe20004800000 */
[----:B------:R-:W2:Y:S01]  /*3410*/  SHFL.BFLY PT, R11, R132, 0x2, 0x1f ;  /* 0x0c401f00840b7f89 */ /* 0x000ea200000e0000 */
[----:B------:R-:W-:Y:S01]  /*3420*/  FMNMX.FTZ R18, R33, R18, !PT ;  /* 0x0000001221127209 */ /* 0x000fe20007810000 */
[----:B------:R-:W-:Y:S01]  /*3430*/  UMOV UR10, UR5 ;  /* 0x00000005000a7c82 */ /* 0x000fe20008000000 */
[-C--:B------:R-:W-:Y:S01]  /*3440*/  ISETP.GE.AND P1, PT, R10, R133.reuse, PT ;  /* 0x000000850a00720c */ /* 0x080fe20003f26270 */
[----:B------:R-:W-:Y:S01]  /*3450*/  USHF.L.U32 UR11, UR10, 0x1, URZ ;  /* 0x000000010a0b7899 */ /* 0x000fe2000800063f */
[----:B------:R-:W-:Y:S01]  /*3460*/  FSEL R29, R63, -INF , !P0 ;  /* 0xff8000003f1d7808 */ /* 0x000fe20004000000 */
[----:B------:R-:W-:Y:S01]  /*3470*/  UIADD3 UR18, UR31, -0x4498517b, URZ ;  /* 0xbb67ae851f127890 */ /* 0x000fe2000fffe03f */
[----:B------:R-:W-:Y:S01]  /*3480*/  FMNMX.FTZ R18, R31, R18, !PT ;  /* 0x000000121f127209 */ /* 0x000fe20007810000 */
[----:B------:R-:W-:Y:S01]  /*3490*/  IMAD.WIDE.U32 R146, R2, -0x2daee0ad, RZ ;  /* 0xd2511f5302927825 */ /* 0x000fe200078e00ff */
[-C--:B------:R-:W-:Y:S01]  /*34a0*/  ISETP.GE.AND P0, PT, R9, R133.reuse, PT ;  /* 0x000000850900720c */ /* 0x080fe20003f06270 */
[----:B------:R-:W-:Y:S01]  /*34b0*/  UIADD3 UR19, UR30, -0x61c88647, URZ ;  /* 0x9e3779b91e137890 */ /* 0x000fe2000fffe03f */
[----:B------:R-:W-:Y:S01]  /*34c0*/  FSEL R181, R58, -INF , !P1 ;  /* 0xff8000003ab57808 */ /* 0x000fe20004800000 */
[----:B-1----:R-:W-:Y:S01]  /*34d0*/  IMAD.U32 R21, RZ, RZ, UR11 ;  /* 0x0000000bff157e24 */ /* 0x002fe2000f8e00ff */
[----:B------:R-:W-:Y:S01]  /*34e0*/  FMNMX.FTZ R18, R29, R18, !PT ;  /* 0x000000121d127209 */ /* 0x000fe20007810000 */
[----:B------:R-:W-:Y:S01]  /*34f0*/  UIADD3 UR17, UR30, 0x3c6ef372, URZ ;  /* 0x3c6ef3721e117890 */ /* 0x000fe2000fffe03f */
[-C--:B------:R-:W-:Y:S01]  /*3500*/  ISETP.GE.AND P1, PT, R8, R133.reuse, PT ;  /* 0x000000850800720c */ /* 0x080fe20003f26270 */
[----:B------:R-:W-:Y:S01]  /*3510*/  IMAD.U32 R8, RZ, RZ, UR23 ;  /* 0x00000017ff087e24 */ /* 0x000fe2000f8e00ff */
[----:B------:R-:W-:Y:S01]  /*3520*/  FSEL R179, R59, -INF , !P0 ;  /* 0xff8000003bb37808 */ /* 0x000fe20004000000 */
[----:B------:R-:W-:Y:S01]  /*3530*/  UIADD3 UR16, UR31, 0x76cf5d0a, URZ ;  /* 0x76cf5d0a1f107890 */ /* 0x000fe2000fffe03f */
[----:B------:R-:W-:Y:S01]  /*3540*/  FMNMX.FTZ R18, R181, R18, !PT ;  /* 0x00000012b5127209 */ /* 0x000fe20007810000 */
[----:B------:R-:W-:Y:S01]  /*3550*/  IMAD R211, R8, 0x4, R85 ;  /* 0x0000000408d37824 */ /* 0x000fe200078e0255 */
[----:B------:R-:W-:Y:S01]  /*3560*/  ISETP.GE.AND P0, PT, R36, R133, PT ;  /* 0x000000852400720c */ /* 0x000fe20003f06270 */
[----:B------:R-:W-:Y:S01]  /*3570*/  UIADD3 UR14, UR31, 0x32370b8f, URZ ;  /* 0x32370b8f1f0e7890 */ /* 0x000fe2000fffe03f */
[----:B------:R-:W-:Y:S01]  /*3580*/  FSEL R177, R70, -INF , !P1 ;  /* 0xff80000046b17808 */ /* 0x000fe20004800000 */
[----:B------:R-:W-:Y:S01]  /*3590*/  IMAD.WIDE.U32 R144, R211, -0x326172a9, RZ ;  /* 0xcd9e8d57d3907825 */ /* 0x000fe200078e00ff */
[----:B------:R-:W-:Y:S01]  /*35a0*/  FMNMX.FTZ R18, R179, R18, !PT ;  /* 0x00000012b3127209 */ /* 0x000fe20007810000 */
[----:B------:R-:W-:Y:S01]  /*35b0*/  ULDC UR32, c[0x0][0x2ec] ;  /* 0x0000bb0000207ab9 */ /* 0x000fe20000000800 */
[----:B------:R-:W-:Y:S01]  /*35c0*/  FSEL R176, R71, -INF , !P0 ;  /* 0xff80000047b07808 */ /* 0x000fe20004000000 */
[----:B------:R-:W-:Y:S01]  /*35d0*/  UIADD3 UR15, UR30, -0x255992d5, URZ ;  /* 0xdaa66d2b1e0f7890 */ /* 0x000fe2000fffe03f */
[----:B------:R-:W-:Y:S01]  /*35e0*/  FMNMX.FTZ R9, R177, R18, !PT ;  /* 0x00000012b1097209 */ /* 0x000fe20007810000 */
[----:B------:R-:W-:Y:S01]  /*35f0*/  UIADD3 UR13, UR30, 0x78dde6e4, URZ ;  /* 0x78dde6e41e0d7890 */ /* 0x000fe2000fffe03f */
[----:B--2---:R-:W-:Y:S01]  /*3600*/  FMNMX.FTZ R132, R132, R11, !PT ;  /* 0x0000000b84847209 */ /* 0x004fe20007810000 */
[----:B------:R-:W-:Y:S01]  /*3610*/  IMAD.IADD R196, R4, 0x1, R3 ;  /* 0x0000000104c47824 */ /* 0x000fe200078e0203 */
[----:B------:R-:W-:Y:S01]  /*3620*/  FMNMX.FTZ R9, R176, R9, !PT ;  /* 0x00000009b0097209 */ /* 0x000fe20007810000 */
[----:B------:R-:W-:Y:S01]  /*3630*/  UIADD3 UR5, UR31, -0x56f99767, URZ ;  /* 0xa90668991f057890 */ /* 0x000fe2000fffe03f */
[----:B------:R-:W-:Y:S01]  /*3640*/  LOP3.LUT R213, R6, UR30, RZ, 0x3c, !PT ;  /* 0x0000001e06d57c12 */ /* 0x000fe2000f8e3cff */
[----:B------:R-:W1:Y:S01]  /*3650*/  SHFL.BFLY PT, R11, R132, 0x1, 0x1f ;  /* 0x0c201f00840b7f89 */ /* 0x000e6200000e0000 */
[----:B------:R-:W-:Y:S01]  /*3660*/  LOP3.LUT R6, R147, UR31, R21, 0x96, !PT ;  /* 0x0000001f93067c12 */ /* 0x000fe2000f8e9615 */
[----:B------:R-:W-:Y:S01]  /*3670*/  UIADD3 UR12, UR31, -0x126145ec, URZ ;  /* 0xed9eba141f0c7890 */ /* 0x000fe2000fffe03f */
[----:B------:R-:W-:Y:S01]  /*3680*/  LOP3.LUT R138, R145, R213, RZ, 0x3c, !PT ;  /* 0x000000d5918a7212 */ /* 0x000fe200078e3cff */
[----:B------:R-:W2:Y:S01]  /*3690*/  SHFL.BFLY PT, R8, R9, 0x2, 0x1f ;  /* 0x0c401f0009087f89 */ /* 0x000ea200000e0000 */
[----:B------:R-:W-:Y:S01]  /*36a0*/  UIADD3 UR20, UR30, -0x4ab325aa, URZ ;  /* 0xb54cda561e147890 */ /* 0x000fe2000fffe03f */
[----:B------:R-:W-:Y:S01]  /*36b0*/  IMAD.WIDE.U32 R20, R6, -0x326172a9, RZ ;  /* 0xcd9e8d5706147825 */ /* 0x000fe200078e00ff */
[----:B------:R-:W-:Y:S01]  /*36c0*/  LEA R196, R196, UR4, 0x1 ;  /* 0x00000004c4c47c11 */ /* 0x000fe2000f8e08ff */
[----:B------:R-:W-:-:S02]  /*36d0*/  UIADD3 UR25, UR30, 0x1715609d, URZ ;  /* 0x1715609d1e197890 */ /* 0x000fc4000fffe03f */
[----:B------:R-:W-:Y:S01]  /*36e0*/  IMAD.WIDE.U32 R138, R138, -0x2daee0ad, RZ ;  /* 0xd2511f538a8a7825 */ /* 0x000fe200078e00ff */
[----:B------:R-:W-:Y:S01]  /*36f0*/  UIADD3 UR26, UR31, 0x646e171e, URZ ;  /* 0x646e171e1f1a7890 */ /* 0x000fe2000fffe03f */
[----:B------:R-:W-:Y:S01]  /*3700*/  LDSM.16.MT88.4 R124, [R196+0xc000] ;  /* 0x00c00000c47c783b */ /* 0x000fe20000004200 */
[----:B------:R-:W-:Y:S01]  /*3710*/  UIADD3 UR11, UR11, 0x1, URZ ;  /* 0x000000010b0b7890 */ /* 0x000fe2000fffe03f */
[----:B------:R-:W-:Y:S01]  /*3720*/  IMAD R194, R7, 0x2, R196 ;  /* 0x0000000207c27824 */ /* 0x000fe200078e02c4 */
[----:B------:R-:W-:Y:S01]  /*3730*/  LOP3.LUT R136, R139, UR18, R146, 0x96, !PT ;  /* 0x000000128b887c12 */ /* 0x000fe2000f8e9692 */
[C---:B------:R-:W-:Y:S01]  /*3740*/  IMAD R193, R5.reuse, 0x2, R196 ;  /* 0x0000000205c17824 */ /* 0x040fe200078e02c4 */
[----:B------:R-:W-:Y:S01]  /*3750*/  LDSM.16.MT88.4 R64, [R196+0xe000] ;  /* 0x00e00000c440783b */ /* 0x000fe20000004200 */
[----:B------:R-:W-:Y:S02]  /*3760*/  IMAD R192, R5, 0x2, R194 ;  /* 0x0000000205c07824 */ /* 0x000fe400078e02c2 */
[----:B------:R-:W-:Y:S01]  /*3770*/  IMAD.WIDE.U32 R136, R136, -0x326172a9, RZ ;  /* 0xcd9e8d5788887825 */ /* 0x000fe200078e00ff */
[----:B------:R-:W-:Y:S01]  /*3780*/  LDSM.16.MT88.4 R40, [R194+0xc000] ;  /* 0x00c00000c228783b */ /* 0x000fe20000004200 */
[----:B-1----:R-:W-:-:S03]  /*3790*/  FMNMX.FTZ R132, R132, R11, !PT ;  /* 0x0000000b84847209 */ /* 0x002fc60007810000 */
[----:B------:R-:W-:Y:S01]  /*37a0*/  LDSM.16.MT88.4 R56, [R192+0xc000] ;  /* 0x00c00000c038783b */ /* 0x000fe20000004200 */
[----:B------:R-:W-:Y:S01]  /*37b0*/  LOP3.LUT R20, R137, UR17, R20, 0x96, !PT ;  /* 0x0000001189147c12 */ /* 0x000fe2000f8e9614 */
[----:B------:R-:W-:Y:S01]  /*37c0*/  VIADD R189, R199, 0x1800 ;  /* 0x00001800c7bd7836 */ /* 0x000fe20000000000 */
[----:B--2---:R-:W-:Y:S01]  /*37d0*/  FMNMX.FTZ R9, R9, R8, !PT ;  /* 0x0000000809097209 */ /* 0x004fe20007810000 */
[----:B------:R-:W-:Y:S01]  /*37e0*/  FMUL.FTZ R183, R132, UR32 ;  /* 0x0000002084b77c20 */ /* 0x000fe20008410000 */
[----:B------:R-:W-:Y:S01]  /*37f0*/  LOP3.LUT R8, R21, UR19, R144, 0x96, !PT ;  /* 0x0000001315087c12 */ /* 0x000fe2000f8e9690 */
[----:B------:R-:W-:Y:S01]  /*3800*/  IMAD.WIDE.U32 R20, R20, -0x2daee0ad, RZ ;  /* 0xd2511f5314147825 */ /* 0x000fe200078e00ff */
[----:B------:R-:W-:Y:S01]  /*3810*/  FSETP.NEU.FTZ.AND P0, PT, R132, -INF , PT ;  /* 0xff8000008400780b */ /* 0x000fe20003f1d000 */
[----:B------:R-:W1:Y:S02]  /*3820*/  SHFL.BFLY PT, R6, R9, 0x1, 0x1f ;  /* 0x0c201f0009067f89 */ /* 0x000e6400000e0000 */
[----:B------:R-:W-:Y:S01]  /*3830*/  IMAD.WIDE.U32 R10, R8, -0x2daee0ad, RZ ;  /* 0xd2511f53080a7825 */ /* 0x000fe200078e00ff */
[----:B------:R-:W-:Y:S01]  /*3840*/  FSEL R183, R183, RZ, P0 ;  /* 0x000000ffb7b77208 */ /* 0x000fe20000000000 */
[----:B------:R-:W2:Y:S02]  /*3850*/  LDSM.16.MT88.4 R48, [R193+0xc000] ;  /* 0x00c00000c130783b */ /* 0x000ea40000004200 */
[----:B------:R-:W-:Y:S01]  /*3860*/  VIADD R187, R199, 0x2000 ;  /* 0x00002000c7bb7836 */ /* 0x000fe20000000000 */
[----:B------:R-:W-:Y:S01]  /*3870*/  LOP3.LUT R8, R11, UR16, R138, 0x96, !PT ;  /* 0x000000100b087c12 */ /* 0x000fe2000f8e968a */
[--C-:B------:R-:W-:Y:S01]  /*3880*/  FFMA.FTZ R163, R0, UR32, -R183.reuse ;  /* 0x0000002000a37c23 */ /* 0x100fe200080108b7 */
[----:B------:R-:W-:Y:S01]  /*3890*/  LOP3.LUT R10, R21, UR14, R10, 0x96, !PT ;  /* 0x0000000e150a7c12 */ /* 0x000fe2000f8e960a */
[--C-:B------:R-:W-:Y:S01]  /*38a0*/  FFMA.FTZ R164, R38, UR32, -R183.reuse ;  /* 0x0000002026a47c23 */ /* 0x100fe200080108b7 */
[----:B------:R-:W-:Y:S01]  /*38b0*/  FFMA.FTZ R162, R24, UR32, -R183 ;  /* 0x0000002018a27c23 */ /* 0x000fe200080108b7 */
[----:B------:R-:W-:-:S04]  /*38c0*/  IMAD.WIDE.U32 R22, R8, -0x326172a9, RZ ;  /* 0xcd9e8d5708167825 */ /* 0x000fc800078e00ff */
[----:B------:R-:W-:Y:S01]  /*38d0*/  FFMA.FTZ R159, R26, UR32, -R183 ;  /* 0x000000201a9f7c23 */ /* 0x000fe200080108b7 */
[----:B------:R-:W-:Y:S01]  /*38e0*/  MUFU.EX2 R163, R163 ;  /* 0x000000a300a37308 */ /* 0x000fe20000000800 */
[----:B------:R-:W3:Y:S01]  /*38f0*/  LDSM.16.MT88.4 R72, [R194+0xe000] ;  /* 0x00e00000c248783b */ /* 0x000ee20000004200 */
[----:B------:R-:W-:Y:S01]  /*3900*/  IMAD.WIDE.U32 R10, R10, -0x326172a9, RZ ;  /* 0xcd9e8d570a0a7825 */ /* 0x000fe200078e00ff */
[----:B------:R-:W-:-:S03]  /*3910*/  LOP3.LUT R0, R23, UR15, R136, 0x96, !PT ;  /* 0x0000000f17007c12 */ /* 0x000fc6000f8e9688 */
[--C-:B------:R-:W-:Y:S01]  /*3920*/  FFMA.FTZ R154, R16, UR32, -R183.reuse ;  /* 0x00000020109a7c23 */ /* 0x100fe200080108b7 */
[----:B------:R-:W4:Y:S01]  /*3930*/  LDSM.16.MT88.4 R80, [R193+0xe000] ;  /* 0x00e00000c150783b */ /* 0x000f220000004200 */
[----:B------:R-:W-:Y:S01]  /*3940*/  FFMA.FTZ R153, R14, UR32, -R183 ;  /* 0x000000200e997c23 */ /* 0x000fe200080108b7 */
[----:B------:R-:W-:Y:S01]  /*3950*/  LOP3.LUT R8, R11, UR13, R22, 0x96, !PT ;  /* 0x0000000d0b087c12 */ /* 0x000fe2000f8e9616 */
[----:B------:R-:W-:Y:S01]  /*3960*/  IMAD.WIDE.U32 R22, R0, -0x2daee0ad, RZ ;  /* 0xd2511f5300167825 */ /* 0x000fe200078e00ff */
[----:B------:R-:W5:Y:S01]  /*3970*/  MUFU.EX2 R164, R164 ;  /* 0x000000a400a47308 */ /* 0x000f620000000800 */
[----:B-1----:R-:W-:Y:S01]  /*3980*/  FMNMX.FTZ R3, R9, R6, !PT ;  /* 0x0000000609037209 */ /* 0x002fe20007810000 */
[----:B------:R-:W1:Y:S01]  /*3990*/  LDSM.16.MT88.4 R88, [R192+0xe000] ;  /* 0x00e00000c058783b */ /* 0x000e620000004200 */
[----:B------:R-:W-:Y:S01]  /*39a0*/  IMAD.WIDE.U32 R8, R8, -0x2daee0ad, RZ ;  /* 0xd2511f5308087825 */ /* 0x000fe200078e00ff */
[----:B------:R-:W-:-:S03]  /*39b0*/  LOP3.LUT R20, R23, UR12, R20, 0x96, !PT ;  /* 0x0000000c17147c12 */ /* 0x000fc6000f8e9614 */
[--C-:B------:R-:W-:Y:S01]  /*39c0*/  FFMA.FTZ R157, R76, UR32, -R183.reuse ;  /* 0x000000204c9d7c23 */ /* 0x100fe200080108b7 */
[C---:B------:R-:W-:Y:S01]  /*39d0*/  FMUL.FTZ R178, R3.reuse, UR32 ;  /* 0x0000002003b27c20 */ /* 0x040fe20008410000 */
[----:B------:R-:W-:Y:S01]  /*39e0*/  FSETP.NEU.FTZ.AND P0, PT, R3, -INF , PT ;  /* 0xff8000000300780b */ /* 0x000fe20003f1d000 */
[----:B------:R-:W-:Y:S01]  /*39f0*/  MUFU.EX2 R162, R162 ;  /* 0x000000a200a27308 */ /* 0x000fe20000000800 */
[----:B------:R-:W-:Y:S01]  /*3a00*/  LOP3.LUT R0, R9, UR5, R22, 0x96, !PT ;  /* 0x0000000509007c12 */ /* 0x000fe2000f8e9616 */
[----:B------:R-:W-:Y:S01]  /*3a10*/  IMAD.WIDE.U32 R20, R20, -0x326172a9, RZ ;  /* 0xcd9e8d5714147825 */ /* 0x000fe200078e00ff */
[----:B------:R-:W-:Y:S01]  /*3a20*/  FSEL R178, R178, RZ, P0 ;  /* 0x000000ffb2b27208 */ /* 0x000fe20000000000 */
[----:B------:R-:W1:Y:S02]  /*3a30*/  LDSM.16.MT88.4 R96, [R196+0x10000] ;  /* 0x01000000c460783b */ /* 0x000e640000004200 */
[----:B------:R-:W-:Y:S01]  /*3a40*/  FFMA.FTZ R156, R12, UR32, -R183 ;  /* 0x000000200c9c7c23 */ /* 0x000fe200080108b7 */
[----:B------:R-:W-:-:S04]  /*3a50*/  IMAD.WIDE.U32 R22, R0, -0x326172a9, RZ ;  /* 0xcd9e8d5700167825 */ /* 0x000fc800078e00ff */
[----:B------:R-:W-:Y:S01]  /*3a60*/  FFMA.FTZ R167, R32, UR32, -R183 ;  /* 0x0000002020a77c23 */ /* 0x000fe200080108b7 */
[----:B------:R-:W2:Y:S01]  /*3a70*/  LDC.U8 R0, c[0x0][0x388] ;  /* 0x0000e200ff007b82 */ /* 0x000ea20000000000 */
[--C-:B------:R-:W-:Y:S01]  /*3a80*/  FFMA.FTZ R165, R17, UR32, -R178.reuse ;  /* 0x0000002011a57c23 */ /* 0x100fe200080108b2 */
[----:B------:R-:W-:Y:S01]  /*3a90*/  FFMA.FTZ R166, R37, UR32, -R178 ;  /* 0x0000002025a67c23 */ /* 0x000fe200080108b2 */
[----:B------:R-:W-:Y:S01]  /*3aa0*/  LOP3.LUT R17, R23, UR20, R20, 0x96, !PT ;  /* 0x0000001417117c12 */ /* 0x000fe2000f8e9614 */
[--C-:B------:R-:W-:Y:S01]  /*3ab0*/  FFMA.FTZ R161, R39, UR32, -R178.reuse ;  /* 0x0000002027a17c23 */ /* 0x100fe200080108b2 */
[--C-:B------:R-:W-:Y:S01]  /*3ac0*/  FFMA.FTZ R160, R27, UR32, -R178.reuse ;  /* 0x000000201ba07c23 */ /* 0x100fe200080108b2 */
[----:B------:R-:W-:Y:S01]  /*3ad0*/  MUFU.EX2 R159, R159 ;  /* 0x0000009f009f7308 */ /* 0x000fe20000000800 */
[--C-:B------:R-:W-:Y:S01]  /*3ae0*/  SHF.R.U32.HI R4, RZ, 0x10, R17.reuse ;  /* 0x00000010ff047819 */ /* 0x100fe20000011611 */
[----:B------:R-:W1:Y:S01]  /*3af0*/  LDSM.16.MT88.4 R100, [R194+0x10000] ;  /* 0x01000000c264783b */ /* 0x000e620000004200 */
[----:B------:R-:W-:Y:S01]  /*3b00*/  SHF.R.U32.HI R5, RZ, 0x18, R17 ;  /* 0x00000018ff057819 */ /* 0x000fe20000011611 */
[--C-:B------:R-:W-:Y:S01]  /*3b10*/  FFMA.FTZ R152, R25, UR32, -R178.reuse ;  /* 0x0000002019987c23 */ /* 0x100fe200080108b2 */
[----:B------:R-:W-:Y:S01]  /*3b20*/  LOP3.LUT R4, R4, 0xff, RZ, 0xc0, !PT ;  /* 0x000000ff04047812 */ /* 0x000fe200078ec0ff */
[----:B------:R-:W1:Y:S01]  /*3b30*/  LDSM.16.MT88.4 R116, [R193+0x10000] ;  /* 0x01000000c174783b */ /* 0x000e620000004200 */
[----:B------:R-:W-:Y:S01]  /*3b40*/  LOP3.LUT R9, R17, 0xffff, RZ, 0xc0, !PT ;  /* 0x0000ffff11097812 */ /* 0x000fe200078ec0ff */
[----:B------:R-:W-:Y:S01]  /*3b50*/  MUFU.EX2 R165, R165 ;  /* 0x000000a500a57308 */ /* 0x000fe20000000800 */
[----:B------:R-:W-:Y:S01]  /*3b60*/  PRMT R4, R4, 0x5410, R5 ;  /* 0x0000541004047816 */ /* 0x000fe20000000005 */
[--C-:B------:R-:W-:Y:S01]  /*3b70*/  FFMA.FTZ R135, R19, UR32, -R178.reuse ;  /* 0x0000002013877c23 */ /* 0x100fe200080108b2 */
[----:B------:R-:W-:Y:S01]  /*3b80*/  LOP3.LUT R112, R17, 0xff, RZ, 0xc0, !PT ;  /* 0x000000ff11707812 */ /* 0x000fe200078ec0ff */
[--C-:B------:R-:W-:Y:S01]  /*3b90*/  FFMA.FTZ R158, R13, UR32, -R178.reuse ;  /* 0x000000200d9e7c23 */ /* 0x100fe200080108b2 */
[----:B------:R-:W-:Y:S01]  /*3ba0*/  SHF.R.U32.HI R9, RZ, 0x8, R9 ;  /* 0x00000008ff097819 */ /* 0x000fe20000011609 */
[----:B------:R-:W-:Y:S01]  /*3bb0*/  FFMA.FTZ R155, R15, UR32, -R178 ;  /* 0x000000200f9b7c23 */ /* 0x000fe200080108b2 */
[----:B-----5:R-:W-:Y:S01]  /*3bc0*/  F2FP.F16.F32.PACK_AB R5, R163, R164 ;  /* 0x000000a4a305723e */ /* 0x020fe200000000ff */
[----:B------:R-:W5:Y:S01]  /*3bd0*/  MUFU.EX2 R166, R166 ;  /* 0x000000a600a67308 */ /* 0x000f620000000800 */
[----:B------:R-:W-:Y:S01]  /*3be0*/  PRMT R112, R112, 0x5410, R9 ;  /* 0x0000541070707816 */ /* 0x000fe20000000009 */
[----:B--2---:R-:W-:Y:S01]  /*3bf0*/  IMAD R171, R0, 0x10000, R0 ;  /* 0x0001000000ab7824 */ /* 0x004fe200078e0200 */
[--C-:B------:R-:W-:Y:S01]  /*3c00*/  SHF.R.U32.HI R7, RZ, 0x10, R22.reuse ;  /* 0x00000010ff077819 */ /* 0x100fe20000011616 */
[----:B------:R-:W-:Y:S01]  /*3c10*/  LDSM.16.MT88.4 R12, [R192+0xc800] ;  /* 0x00c80000c00c783b */ /* 0x000fe20000004200 */
[----:B------:R-:W-:Y:S01]  /*3c20*/  LOP3.LUT R11, R22, 0xffff, RZ, 0xc0, !PT ;  /* 0x0000ffff160b7812 */ /* 0x000fe200078ec0ff */
[--C-:B------:R-:W-:Y:S01]  /*3c30*/  FFMA.FTZ R168, R34, UR32, -R183.reuse ;  /* 0x0000002022a87c23 */ /* 0x100fe200080108b7 */
[--C-:B------:R-:W-:Y:S01]  /*3c40*/  HSET2.LE.AND R113, R4, R171.reuse, PT ;  /* 0x000000ab04717233 */ /* 0x100fe20003803000 */
[----:B------:R-:W-:Y:S01]  /*3c50*/  MUFU.EX2 R161, R161 ;  /* 0x000000a100a17308 */ /* 0x000fe20000000800 */
[----:B------:R-:W-:Y:S01]  /*3c60*/  HSET2.LE.AND R112, R112, R171, PT ;  /* 0x000000ab70707233 */ /* 0x000fe20003803000 */
[----:B------:R-:W-:Y:S01]  /*3c70*/  LDSM.16.MT88.4 R16, [R194+0xc800] ;  /* 0x00c80000c210783b */ /* 0x000fe20000004200 */
[----:B------:R-:W-:Y:S01]  /*3c80*/  SHF.R.U32.HI R6, RZ, 0x18, R22 ;  /* 0x00000018ff067819 */ /* 0x000fe20000011616 */
[--C-:B------:R-:W-:Y:S01]  /*3c90*/  FFMA.FTZ R172, R35, UR32, -R178.reuse ;  /* 0x0000002023ac7c23 */ /* 0x100fe200080108b2 */
[----:B------:R-:W-:Y:S01]  /*3ca0*/  LOP3.LUT R7, R7, 0xff, RZ, 0xc0, !PT ;  /* 0x000000ff07077812 */ /* 0x000fe200078ec0ff */
[----:B------:R-:W-:Y:S01]  /*3cb0*/  LDSM.16.MT88.4 R148, [R193+0x10800] ;  /* 0x01080000c194783b */ /* 0x000fe20000004200 */
[----:B------:R-:W-:Y:S01]  /*3cc0*/  LOP3.LUT R112, R112, R5, RZ, 0xc0, !PT ;  /* 0x0000000570707212 */ /* 0x000fe200078ec0ff */
[----:B------:R-:W2:Y:S01]  /*3cd0*/  MUFU.EX2 R160, R160 ;  /* 0x000000a000a07308 */ /* 0x000ea20000000800 */
[----:B-----5:R-:W-:Y:S01]  /*3ce0*/  F2FP.F16.F32.PACK_AB R4, R166, R165 ;  /* 0x000000a5a604723e */ /* 0x020fe200000000ff */
[----:B------:R-:W-:Y:S01]  /*3cf0*/  FFMA.FTZ R173, R33, UR32, -R178 ;  /* 0x0000002021ad7c23 */ /* 0x000fe200080108b2 */
[----:B------:R-:W-:Y:S01]  /*3d00*/  LOP3.LUT R114, R22, 0xff, RZ, 0xc0, !PT ;  /* 0x000000ff16727812 */ /* 0x000fe200078ec0ff */
[--C-:B------:R-:W-:Y:S01]  /*3d10*/  FFMA.FTZ R169, R30, UR32, -R183.reuse ;  /* 0x000000201ea97c23 */ /* 0x100fe200080108b7 */
[----:B------:R-:W-:Y:S01]  /*3d20*/  LOP3.LUT R113, R113, R4, RZ, 0xc0, !PT ;  /* 0x0000000471717212 */ /* 0x000fe200078ec0ff */
[----:B------:R-:W-:Y:S01]  /*3d30*/  FFMA.FTZ R170, R28, UR32, -R183 ;  /* 0x000000201caa7c23 */ /* 0x000fe200080108b7 */
[----:B------:R-:W-:Y:S01]  /*3d40*/  LOP3.LUT R4, R21, UR25, R10, 0x96, !PT ;  /* 0x0000001915047c12 */ /* 0x000fe2000f8e960a */
[----:B------:R-:W-:Y:S01]  /*3d50*/  MUFU.EX2 R154, R154 ;  /* 0x0000009a009a7308 */ /* 0x000fe20000000800 */
[----:B------:R-:W-:Y:S01]  /*3d60*/  SHF.R.U32.HI R11, RZ, 0x8, R11 ;  /* 0x00000008ff0b7819 */ /* 0x000fe2000001160b */
[----:B------:R-:W-:Y:S01]  /*3d70*/  LDSM.16.MT88.4 R20, [R193+0xc800] ;  /* 0x00c80000c114783b */ /* 0x000fe20000004200 */
[----:B------:R-:W-:Y:S01]  /*3d80*/  PRMT R6, R7, 0x5410, R6 ;  /* 0x0000541007067816 */ /* 0x000fe20000000006 */
[----:B------:R-:W-:Y:S01]  /*3d90*/  IMAD.WIDE.U32 R4, R4, -0x2daee0ad, RZ ;  /* 0xd2511f5304047825 */ /* 0x000fe200078e00ff */
[----:B------:R-:W-:-:S03]  /*3da0*/  PRMT R114, R114, 0x5410, R11 ;  /* 0x0000541072727816 */ /* 0x000fc6000000000b */
[----:B------:R-:W-:Y:S01]  /*3db0*/  FFMA.FTZ R175, R31, UR32, -R178 ;  /* 0x000000201faf7c23 */ /* 0x000fe200080108b2 */
[----:B------:R-:W-:Y:S01]  /*3dc0*/  F2FP.F16.F32.PACK_AB R7, R159, R162 ;  /* 0x000000a29f07723e */ /* 0x000fe200000000ff */
[----:B------:R-:W5:Y:S01]  /*3dd0*/  MUFU.EX2 R153, R153 ;  /* 0x0000009900997308 */ /* 0x000f620000000800 */
[----:B------:R-:W-:Y:S01]  /*3de0*/  LOP3.LUT R8, R5, UR26, R8, 0x96, !PT ;  /* 0x0000001a05087c12 */ /* 0x000fe2000f8e9608 */
[--C-:B------:R-:W-:Y:S01]  /*3df0*/  FFMA.FTZ R174, R29, UR32, -R178.reuse ;  /* 0x000000201dae7c23 */ /* 0x100fe200080108b2 */
[----:B------:R-:W-:Y:S01]  /*3e00*/  LOP3.LUT R5, R4, 0xffff, RZ, 0xc0, !PT ;  /* 0x0000ffff04057812 */ /* 0x000fe200078ec0ff */
[----:B------:R-:W-:Y:S01]  /*3e10*/  LDSM.16.MT88.4 R24, [R196+0xc800] ;  /* 0x00c80000c418783b */ /* 0x000fe20000004200 */
[--C-:B------:R-:W-:Y:S01]  /*3e20*/  HSET2.LE.AND R115, R6, R171.reuse, PT ;  /* 0x000000ab06737233 */ /* 0x100fe20003803000 */
[----:B------:R-:W-:Y:S01]  /*3e30*/  FFMA.FTZ R177, R177, UR32, -R178 ;  /* 0x00000020b1b17c23 */ /* 0x000fe200080108b2 */
[----:B------:R-:W-:Y:S01]  /*3e40*/  HSET2.LE.AND R114, R114, R171, PT ;  /* 0x000000ab72727233 */ /* 0x000fe20003803000 */
[----:B------:R-:W-:Y:S01]  /*3e50*/  MUFU.EX2 R152, R152 ;  /* 0x0000009800987308 */ /* 0x000fe20000000800 */
[----:B--2---:R-:W-:Y:S01]  /*3e60*/  F2FP.F16.F32.PACK_AB R6, R160, R161 ;  /* 0x000000a1a006723e */ /* 0x004fe200000000ff */
[----:B------:R-:W-:Y:S01]  /*3e70*/  LDSM.16.MT88.4 R32, [R193+0xd000] ;  /* 0x00d00000c120783b */ /* 0x000fe20000004200 */
[----:B------:R-:W-:Y:S01]  /*3e80*/  SHF.R.U32.HI R5, RZ, 0x8, R5 ;  /* 0x00000008ff057819 */ /* 0x000fe20000011605 */
[----:B------:R-:W-:Y:S01]  /*3e90*/  FADD.FTZ R163, R164, R163 ;  /* 0x000000a3a4a37221 */ /* 0x000fe20000010000 */
[----:B------:R-:W-:Y:S01]  /*3ea0*/  LOP3.LUT R142, R4, 0xff, RZ, 0xc0, !PT ;  /* 0x000000ff048e7812 */ /* 0x000fe200078ec0ff */
[----:B------:R-:W-:Y:S01]  /*3eb0*/  LDSM.16.MT88.4 R28, [R196+0xf000] ;  /* 0x00f00000c41c783b */ /* 0x000fe20000004200 */
[----:B------:R-:W-:Y:S01]  /*3ec0*/  LOP3.LUT R114, R114, R7, RZ, 0xc0, !PT ;  /* 0x0000000772727212 */ /* 0x000fe200078ec0ff */
[----:B------:R-:W2:Y:S01]  /*3ed0*/  MUFU.EX2 R135, R135 ;  /* 0x0000008700877308 */ /* 0x000ea20000000800 */
[----:B------:R-:W-:Y:S01]  /*3ee0*/  LOP3.LUT R115, R115, R6, RZ, 0xc0, !PT ;  /* 0x0000000673737212 */ /* 0x000fe200078ec0ff */
[----:B------:R-:W-:Y:S01]  /*3ef0*/  FADD.FTZ R166, R165, R166 ;  /* 0x000000a6a5a67221 */ /* 0x000fe20000010000 */
[--C-:B------:R-:W-:Y:S01]  /*3f00*/  SHF.R.U32.HI R10, RZ, 0x10, R4.reuse ;  /* 0x00000010ff0a7819 */ /* 0x100fe20000011604 */
[----:B------:R-:W-:Y:S01]  /*3f10*/  FADD.FTZ R162, R162, R163 ;  /* 0x000000a3a2a27221 */ /* 0x000fe20000010000 */
[----:B------:R-:W-:Y:S01]  /*3f20*/  SHF.R.U32.HI R11, RZ, 0x18, R4 ;  /* 0x00000018ff0b7819 */ /* 0x000fe20000011604 */
[----:B------:R-:W-:Y:S01]  /*3f30*/  FADD.FTZ R161, R161, R166 ;  /* 0x000000a6a1a17221 */ /* 0x000fe20000010000 */
[----:B------:R-:W-:Y:S01]  /*3f40*/  PRMT R142, R142, 0x5410, R5 ;  /* 0x000054108e8e7816 */ /* 0x000fe20000000005 */
[----:B------:R-:W-:Y:S01]  /*3f50*/  MUFU.EX2 R157, R157 ;  /* 0x0000009d009d7308 */ /* 0x000fe20000000800 */
[----:B------:R-:W1:Y:S01]  /*3f60*/  LDSM.16.MT88.4 R4, [R192+0x10000] ;  /* 0x01000000c004783b */ /* 0x000e620000004200 */
[----:B------:R-:W-:Y:S01]  /*3f70*/  LOP3.LUT R10, R10, 0xff, RZ, 0xc0, !PT ;  /* 0x000000ff0a0a7812 */ /* 0x000fe200078ec0ff */
[C---:B------:R-:W-:Y:S01]  /*3f80*/  HMMA.16816.F32 R52, R112.reuse, R56, RZ ;  /* 0x000000387034723c */ /* 0x040fe200000018ff */
[----:B------:R-:W-:Y:S01]  /*3f90*/  LOP3.LUT R9, R8, 0xffff, RZ, 0xc0, !PT ;  /* 0x0000ffff08097812 */ /* 0x000fe200078ec0ff */
[----:B------:R-:W-:Y:S01]  /*3fa0*/  FADD.FTZ R162, R159, R162 ;  /* 0x000000a29fa27221 */ /* 0x000fe20000010000 */
[----:B------:R-:W-:Y:S01]  /*3fb0*/  PRMT R10, R10, 0x5410, R11 ;  /* 0x000054100a0a7816 */ /* 0x000fe2000000000b */
[----:B------:R-:W-:Y:S01]  /*3fc0*/  FADD.FTZ R161, R160, R161 ;  /* 0x000000a1a0a17221 */ /* 0x000fe20000010000 */
[--C-:B------:R-:W-:Y:S01]  /*3fd0*/  SHF.R.U32.HI R11, RZ, 0x10, R8.reuse ;  /* 0x00000010ff0b7819 */ /* 0x100fe20000011608 */
[----:B------:R-:W3:Y:S01]  /*3fe0*/  MUFU.EX2 R156, R156 ;  /* 0x0000009c009c7308 */ /* 0x000ee20000000800 */
[----:B------:R-:W-:Y:S01]  /*3ff0*/  LOP3.LUT R140, R8, 0xff, RZ, 0xc0, !PT ;  /* 0x000000ff088c7812 */ /* 0x000fe200078ec0ff */
[----:B------:R-:W-:Y:S01]  /*4000*/  HMMA.16816.F32 R56, R112, R58, RZ ;  /* 0x0000003a7038723c */ /* 0x000fe200000018ff */
[----:B------:R-:W-:Y:S01]  /*4010*/  SHF.R.U32.HI R9, RZ, 0x8, R9 ;  /* 0x00000008ff097819 */ /* 0x000fe20000011609 */
[----:B------:R-:W-:Y:S01]  /*4020*/  VIADD R185, R199, 0x3000 ;  /* 0x00003000c7b97836 */ /* 0x000fe20000000000 */
[----:B------:R-:W-:-:S02]  /*4030*/  SHF.R.U32.HI R8, RZ, 0x18, R8 ;  /* 0x00000018ff087819 */ /* 0x000fc40000011608 */
[----:B------:R-:W-:Y:S01]  /*4040*/  LOP3.LUT R11, R11, 0xff, RZ, 0xc0, !PT ;  /* 0x000000ff0b0b7812 */ /* 0x000fe200078ec0ff */
[----:B------:R-:W-:Y:S01]  /*4050*/  MUFU.EX2 R158, R158 ;  /* 0x0000009e009e7308 */ /* 0x000fe20000000800 */
[----:B------:R-:W-:Y:S01]  /*4060*/  PRMT R140, R140, 0x5410, R9 ;  /* 0x000054108c8c7816 */ /* 0x000fe20000000009 */
[C---:B------:R-:W-:Y:S01]  /*4070*/  HMMA.16816.F32 R128, R112.reuse, R124, RZ ;  /* 0x0000007c7080723c */ /* 0x040fe200000018ff */
[--C-:B------:R-:W-:Y:S02]  /*4080*/  HSET2.LE.AND R143, R10, R171.reuse, PT ;  /* 0x000000ab0a8f7233 */ /* 0x100fe40003803000 */
[----:B------:R-:W-:Y:S02]  /*4090*/  HSET2.LE.AND R142, R142, R171, PT ;  /* 0x000000ab8e8e7233 */ /* 0x000fe40003803000 */
[----:B-----5:R-:W-:Y:S01]  /*40a0*/  F2FP.F16.F32.PACK_AB R9, R153, R154 ;  /* 0x0000009a9909723e */ /* 0x020fe200000000ff */
[----:B------:R-:W5:Y:S01]  /*40b0*/  MUFU.EX2 R155, R155 ;  /* 0x0000009b009b7308 */ /* 0x000f620000000800 */
[----:B--2---:R-:W-:Y:S01]  /*40c0*/  F2FP.F16.F32.PACK_AB R10, R135, R152 ;  /* 0x00000098870a723e */ /* 0x004fe200000000ff */
[----:B------:R-:W-:Y:S01]  /*40d0*/  HMMA.16816.F32 R36, R112, R40, RZ ;  /* 0x000000287024723c */ /* 0x000fe200000018ff */
[----:B------:R-:W-:-:S02]  /*40e0*/  PRMT R8, R11, 0x5410, R8 ;  /* 0x000054100b087816 */ /* 0x000fc40000000008 */
[----:B------:R-:W-:Y:S02]  /*40f0*/  LOP3.LUT R142, R142, R9, RZ, 0xc0, !PT ;  /* 0x000000098e8e7212 */ /* 0x000fe400078ec0ff */
[----:B------:R-:W-:Y:S01]  /*4100*/  LOP3.LUT R143, R143, R10, RZ, 0xc0, !PT ;  /* 0x0000000a8f8f7212 */ /* 0x000fe200078ec0ff */
[C---:B------:R-:W-:Y:S01]  /*4110*/  HMMA.16816.F32 R44, R112.reuse, R48, RZ ;  /* 0x00000030702c723c */ /* 0x040fe200000018ff */
[--C-:B------:R-:W-:Y:S01]  /*4120*/  HSET2.LE.AND R141, R8, R171.reuse, PT ;  /* 0x000000ab088d7233 */ /* 0x100fe20003803000 */
[----:B------:R-:W-:Y:S01]  /*4130*/  MUFU.EX2 R167, R167 ;  /* 0x000000a700a77308 */ /* 0x000fe20000000800 */
[----:B------:R-:W2:Y:S01]  /*4140*/  LDSM.16.MT88.4 R8, [R196+0xe800] ;  /* 0x00e80000c408783b */ /* 0x000ea20000004200 */
[----:B------:R-:W-:Y:S02]  /*4150*/  HSET2.LE.AND R140, R140, R171, PT ;  /* 0x000000ab8c8c7233 */ /* 0x000fe40003803000 */
[----:B---3--:R-:W-:Y:S01]  /*4160*/  F2FP.F16.F32.PACK_AB R109, R156, R157 ;  /* 0x0000009d9c6d723e */ /* 0x008fe200000000ff */
[C---:B------:R-:W-:Y:S01]  /*4170*/  HMMA.16816.F32 R60, R112.reuse, R64, RZ ;  /* 0x00000040703c723c */ /* 0x040fe200000018ff */
[----:B------:R-:W-:Y:S01]  /*4180*/  FADD.FTZ R157, R157, R162 ;  /* 0x000000a29d9d7221 */ /* 0x000fe20000010000 */
[----:B-----5:R-:W-:Y:S01]  /*4190*/  F2FP.F16.F32.PACK_AB R108, R155, R158 ;  /* 0x0000009e9b6c723e */ /* 0x020fe200000000ff */
[----:B------:R-:W3:Y:S01]  /*41a0*/  MUFU.EX2 R168, R168 ;  /* 0x000000a800a87308 */ /* 0x000ee20000000800 */
[----:B------:R-:W-:Y:S01]  /*41b0*/  LOP3.LUT R140, R140, R109, RZ, 0xc0, !PT ;  /* 0x0000006d8c8c7212 */ /* 0x000fe200078ec0ff */
[----:B------:R-:W-:Y:S01]  /*41c0*/  FADD.FTZ R158, R158, R161 ;  /* 0x000000a19e9e7221 */ /* 0x000fe20000010000 */
[----:B------:R-:W-:Y:S01]  /*41d0*/  HMMA.16816.F32 R68, R112, R72, RZ ;  /* 0x000000487044723c */ /* 0x000fe200000018ff */
[----:B------:R-:W-:Y:S01]  /*41e0*/  LOP3.LUT R141, R141, R108, RZ, 0xc0, !PT ;  /* 0x0000006c8d8d7212 */ /* 0x000fe200078ec0ff */
[----:B------:R-:W-:Y:S01]  /*41f0*/  FADD.FTZ R157, R156, R157 ;  /* 0x0000009d9c9d7221 */ /* 0x000fe20000010000 */
[----:B------:R-:W-:-:S02]  /*4200*/  FADD.FTZ R155, R155, R158 ;  /* 0x0000009e9b9b7221 */ /* 0x000fc40000010000 */
[----:B------:R-:W-:Y:S01]  /*4210*/  MUFU.EX2 R172, R172 ;  /* 0x000000ac00ac7308 */ /* 0x000fe20000000800 */
[----:B----4-:R-:W-:Y:S01]  /*4220*/  HMMA.16816.F32 R76, R112, R80, RZ ;  /* 0x00000050704c723c */ /* 0x010fe200000018ff */
[----:B------:R-:W-:-:S04]  /*4230*/  FADD.FTZ R152, R152, R155 ;  /* 0x0000009b98987221 */ /* 0x000fc80000010000 */
[----:B------:R-:W-:Y:S01]  /*4240*/  FADD.FTZ R135, R135, R152 ;  /* 0x0000009887877221 */ /* 0x000fe20000010000 */
[C---:B-1----:R-:W-:Y:S01]  /*4250*/  HMMA.16816.F32 R84, R112.reuse, R88, RZ ;  /* 0x000000587054723c */ /* 0x042fe200000018ff */
[----:B------:R-:W1:Y:S05]  /*4260*/  MUFU.EX2 R173, R173 ;  /* 0x000000ad00ad7308 */ /* 0x000e6a0000000800 */
[C---:B------:R-:W-:Y:S03]  /*4270*/  HMMA.16816.F32 R92, R112.reuse, R96, RZ ;  /* 0x00000060705c723c */ /* 0x040fe600000018ff */
[----:B------:R-:W-:Y:S03]  /*4280*/  MUFU.EX2 R169, R169 ;  /* 0x000000a900a97308 */ /* 0x000fe60000000800 */
[C---:B------:R-:W-:Y:S05]  /*4290*/  HMMA.16816.F32 R120, R112.reuse, R100, RZ ;  /* 0x000000647078723c */ /* 0x040fea00000018ff */
[----:B------:R-:W4:Y:S01]  /*42a0*/  MUFU.EX2 R170, R170 ;  /* 0x000000aa00aa7308 */ /* 0x000f220000000800 */
[C---:B------:R-:W-:Y:S06]  /*42b0*/  HMMA.16816.F32 R104, R112.reuse, R116, RZ ;  /* 0x000000747068723c */ /* 0x040fec00000018ff */
[C---:B------:R-:W-:Y:S01]  /*42c0*/  HMMA.16816.F32 R124, R112.reuse, R126, RZ ;  /* 0x0000007e707c723c */ /* 0x040fe200000018ff */
[----:B------:R-:W-:Y:S05]  /*42d0*/  MUFU.EX2 R175, R175 ;  /* 0x000000af00af7308 */ /* 0x000fea0000000800 */
[C---:B------:R-:W-:Y:S03]  /*42e0*/  HMMA.16816.F32 R40, R112.reuse, R42, RZ ;  /* 0x0000002a7028723c */ /* 0x040fe600000018ff */
[----:B------:R-:W5:Y:S03]  /*42f0*/  MUFU.EX2 R174, R174 ;  /* 0x000000ae00ae7308 */ /* 0x000f660000000800 */
[C---:B------:R-:W-:Y:S06]  /*4300*/  HMMA.16816.F32 R48, R112.reuse, R50, RZ ;  /* 0x000000327030723c */ /* 0x040fec00000018ff */
        /* <DEDUP_REMOVED lines=8> */
[----:B------:R-:W-:Y:S01]  /*4390*/  HMMA.16816.F32 R112, R112, R6, RZ ;  /* 0x000000067070723c */ /* 0x000fe200000018ff */
[----:B------:R-:W3:Y:S05]  /*43a0*/  LDSM.16.MT88.4 R4, [R194+0xe800] ;  /* 0x00e80000c204783b */ /* 0x000eea0000004200 */
[C---:B------:R-:W-:Y:S06]  /*43b0*/  HMMA.16816.F32 R52, R140.reuse, R12, R52 ;  /* 0x0000000c8c34723c */ /* 0x040fec0000001834 */
[----:B------:R-:W-:Y:S01]  /*43c0*/  HMMA.16816.F32 R56, R140, R14, R56 ;  /* 0x0000000e8c38723c */ /* 0x000fe20000001838 */
[----:B------:R-:W-:-:S05]  /*43d0*/  IMAD.U32 R13, RZ, RZ, UR11 ;  /* 0x0000000bff0d7e24 */ /* 0x000fca000f8e00ff */
[----:B------:R-:W-:Y:S01]  /*43e0*/  LOP3.LUT R146, R147, UR31, R13, 0x96, !PT ;  /* 0x0000001f93927c12 */ /* 0x000fe2000f8e960d */
[C---:B--2---:R-:W-:Y:S01]  /*43f0*/  HMMA.16816.F32 R60, R140.reuse, R8, R60 ;  /* 0x000000088c3c723c */ /* 0x044fe2000000183c */
[----:B------:R-:W2:Y:S03]  /*4400*/  LDSM.16.MT88.4 R12, [R192+0xe800] ;  /* 0x00e80000c00c783b */ /* 0x000ea60000004200 */
[----:B------:R-:W-:Y:S02]  /*4410*/  IMAD.WIDE.U32 R146, R146, -0x326172a9, RZ ;  /* 0xcd9e8d5792927825 */ /* 0x000fe400078e00ff */
[----:B------:R-:W-:Y:S01]  /*4420*/  HMMA.16816.F32 R64, R140, R10, R64 ;  /* 0x0000000a8c40723c */ /* 0x000fe20000001840 */
[----:B------:R-:W1:Y:S02]  /*4430*/  LDSM.16.MT88.4 R8, [R196+0x10800] ;  /* 0x01080000c408783b */ /* 0x000e640000004200 */
[----:B------:R-:W-:-:S03]  /*4440*/  LOP3.LUT R144, R147, UR19, R144, 0x96, !PT ;  /* 0x0000001393907c12 */ /* 0x000fc6000f8e9690 */
[----:B------:R-:W-:Y:S02]  /*4450*/  HMMA.16816.F32 R36, R140, R16, R36 ;  /* 0x000000108c24723c */ /* 0x000fe40000001824 */
[----:B------:R-:W-:-:S04]  /*4460*/  IMAD.WIDE.U32 R144, R144, -0x2daee0ad, RZ ;  /* 0xd2511f5390907825 */ /* 0x000fc800078e00ff */
[----:B------:R-:W-:Y:S01]  /*4470*/  HMMA.16816.F32 R40, R140, R18, R40 ;  /* 0x000000128c28723c */ /* 0x000fe20000001828 */
[----:B------:R-:W4:Y:S01]  /*4480*/  LDSM.16.MT88.4 R16, [R193+0xe800] ;  /* 0x00e80000c110783b */ /* 0x000f220000004200 */
[----:B------:R-:W-:-:S04]  /*4490*/  LOP3.LUT R138, R145, UR16, R138, 0x96, !PT ;  /* 0x00000010918a7c12 */ /* 0x000fc8000f8e968a */
[----:B------:R-:W-:Y:S01]  /*44a0*/  HMMA.16816.F32 R44, R140, R20, R44 ;  /* 0x000000148c2c723c */ /* 0x000fe2000000182c */
[----:B------:R-:W-:-:S05]  /*44b0*/  IMAD.WIDE.U32 R138, R138, -0x326172a9, RZ ;  /* 0xcd9e8d578a8a7825 */ /* 0x000fca00078e00ff */
[----:B---3--:R-:W-:Y:S01]  /*44c0*/  HMMA.16816.F32 R68, R140, R4, R68 ;  /* 0x000000048c44723c */ /* 0x008fe20000001844 */
[----:B------:R-:W-:Y:S02]  /*44d0*/  LOP3.LUT R20, R137, UR17, R146, 0x96, !PT ;  /* 0x0000001189147c12 */ /* 0x000fe4000f8e9692 */
[----:B------:R-:W-:-:S03]  /*44e0*/  LOP3.LUT R136, R139, UR15, R136, 0x96, !PT ;  /* 0x0000000f8b887c12 */ /* 0x000fc6000f8e9688 */
[----:B------:R-:W-:Y:S01]  /*44f0*/  IMAD.WIDE.U32 R20, R20, -0x2daee0ad, RZ ;  /* 0xd2511f5314147825 */ /* 0x000fe200078e00ff */
[C---:B------:R-:W-:Y:S01]  /*4500*/  HMMA.16816.F32 R72, R140.reuse, R6, R72 ;  /* 0x000000068c48723c */ /* 0x040fe20000001848 */
[----:B------:R-:W3:Y:S02]  /*4510*/  LDSM.16.MT88.4 R4, [R194+0x10800] ;  /* 0x01080000c204783b */ /* 0x000ee40000004200 */
[----:B------:R-:W-:Y:S01]  /*4520*/  IMAD.WIDE.U32 R136, R136, -0x2daee0ad, RZ ;  /* 0xd2511f5388887825 */ /* 0x000fe200078e00ff */
[----:B------:R-:W-:Y:S02]  /*4530*/  LOP3.LUT R214, R21, UR14, R144, 0x96, !PT ;  /* 0x0000000e15d67c12 */ /* 0x000fe4000f8e9690 */
[----:B--2---:R-:W-:Y:S01]  /*4540*/  HMMA.16816.F32 R84, R140, R12, R84 ;  /* 0x0000000c8c54723c */ /* 0x004fe20000001854 */
[----:B------:R-:W2:Y:S01]  /*4550*/  LDSM.16.MT88.4 R144, [R192+0x10800] ;  /* 0x01080000c090783b */ /* 0x000ea20000004200 */
[----:B------:R-:W-:Y:S01]  /*4560*/  LOP3.LUT R216, R137, UR12, R20, 0x96, !PT ;  /* 0x0000000c89d87c12 */ /* 0x000fe2000f8e9614 */
[----:B------:R-:W-:-:S03]  /*4570*/  IMAD.WIDE.U32 R214, R214, -0x326172a9, RZ ;  /* 0xcd9e8d57d6d67825 */ /* 0x000fc600078e00ff */
[----:B-1----:R-:W-:Y:S01]  /*4580*/  HMMA.16816.F32 R92, R140, R8, R92 ;  /* 0x000000088c5c723c */ /* 0x002fe2000000185c */
[----:B------:R-:W-:Y:S01]  /*4590*/  IMAD.WIDE.U32 R216, R216, -0x326172a9, RZ ;  /* 0xcd9e8d57d8d87825 */ /* 0x000fe200078e00ff */
[----:B------:R-:W-:-:S03]  /*45a0*/  LOP3.LUT R190, R215, UR13, R138, 0x96, !PT ;  /* 0x0000000dd7be7c12 */ /* 0x000fc6000f8e968a */
[----:B------:R-:W-:Y:S02]  /*45b0*/  FFMA.FTZ R215, R176, UR32, -R178 ;  /* 0x00000020b0d77c23 */ /* 0x000fe400080108b2 */
[----:B------:R-:W-:Y:S01]  /*45c0*/  MUFU.EX2 R176, R177 ;  /* 0x000000b100b07308 */ /* 0x000fe20000000800 */
[----:B------:R-:W-:Y:S01]  /*45d0*/  HMMA.16816.F32 R88, R140, R14, R88 ;  /* 0x0000000e8c58723c */ /* 0x000fe20000001858 */
[----:B------:R-:W-:Y:S01]  /*45e0*/  IMAD.WIDE.U32 R190, R190, -0x2daee0ad, RZ ;  /* 0xd2511f53bebe7825 */ /* 0x000fe200078e00ff */
[----:B------:R-:W-:-:S03]  /*45f0*/  LOP3.LUT R214, R217, UR25, R214, 0x96, !PT ;  /* 0x00000019d9d67c12 */ /* 0x000fc6000f8e96d6 */
[----:B------:R-:W-:Y:S01]  /*4600*/  FFMA.FTZ R217, R180, UR32, -R183 ;  /* 0x00000020b4d97c23 */ /* 0x000fe200080108b7 */
[----:B------:R-:W-:Y:S01]  /*4610*/  FFMA.FTZ R180, R179, UR32, -R178 ;  /* 0x00000020b3b47c23 */ /* 0x000fe200080108b2 */
[----:B------:R-:W-:Y:S01]  /*4620*/  LOP3.LUT R12, R191, UR5, R136, 0x96, !PT ;  /* 0x00000005bf0c7c12 */ /* 0x000fe2000f8e9688 */
[C---:B----4-:R-:W-:Y:S01]  /*4630*/  HMMA.16816.F32 R76, R140.reuse, R16, R76 ;  /* 0x000000108c4c723c */ /* 0x050fe2000000184c */
[----:B------:R-:W-:Y:S02]  /*4640*/  LDSM.16.MT88.4 R136, [R196+0xd000] ;  /* 0x00d00000c488783b */ /* 0x000fe40000004200 */
[----:B------:R-:W-:Y:S01]  /*4650*/  MUFU.EX2 R217, R217 ;  /* 0x000000d900d97308 */ /* 0x000fe20000000800 */
[----:B------:R-:W-:Y:S02]  /*4660*/  VIADD R191, R199, 0x800 ;  /* 0x00000800c7bf7836 */ /* 0x000fe40000000000 */
[----:B------:R-:W-:Y:S01]  /*4670*/  IMAD.WIDE.U32 R12, R12, -0x326172a9, RZ ;  /* 0xcd9e8d570c0c7825 */ /* 0x000fe200078e00ff */
[C---:B------:R-:W-:Y:S04]  /*4680*/  HMMA.16816.F32 R80, R140.reuse, R18, R80 ;  /* 0x000000128c50723c */ /* 0x040fe80000001850 */
[----:B------:R-:W-:Y:S01]  /*4690*/  LOP3.LUT R8, R13, UR20, R216, 0x96, !PT ;  /* 0x000000140d087c12 */ /* 0x000fe2000f8e96d8 */
[----:B------:R-:W-:Y:S01]  /*46a0*/  MUFU.EX2 R180, R180 ;  /* 0x000000b400b47308 */ /* 0x000fe20000000800 */
[C---:B------:R-:W-:Y:S01]  /*46b0*/  LOP3.LUT R16, R12.reuse, 0xff, RZ, 0xc0, !PT ;  /* 0x000000ff0c107812 */ /* 0x040fe200078ec0ff */
[----:B------:R-:W-:Y:S01]  /*46c0*/  HMMA.16816.F32 R96, R140, R10, R96 ;  /* 0x0000000a8c60723c */ /* 0x000fe20000001860 */
[----:B------:R-:W-:-:S02]  /*46d0*/  LOP3.LUT R19, R12, 0xffff, RZ, 0xc0, !PT ;  /* 0x0000ffff0c137812 */ /* 0x000fc400078ec0ff */
[--C-:B------:R-:W-:Y:S02]  /*46e0*/  SHF.R.U32.HI R9, RZ, 0x10, R12.reuse ;  /* 0x00000010ff097819 */ /* 0x100fe4000001160c */
[----:B------:R-:W-:Y:S01]  /*46f0*/  SHF.R.U32.HI R17, RZ, 0x18, R12 ;  /* 0x00000018ff117819 */ /* 0x000fe2000001160c */
[C---:B------:R-:W-:Y:S01]  /*4700*/  HMMA.16816.F32 R48, R140.reuse, R22, R48 ;  /* 0x000000168c30723c */ /* 0x040fe20000001830 */
[----:B------:R-:W1:Y:S01]  /*4710*/  LDSM.16.MT88.4 R12, [R194+0xd000] ;  /* 0x00d00000c20c783b */ /* 0x000e620000004200 */
[C---:B------:R-:W-:Y:S01]  /*4720*/  LOP3.LUT R11, R8.reuse, 0xffff, RZ, 0xc0, !PT ;  /* 0x0000ffff080b7812 */ /* 0x040fe200078ec0ff */
[----:B------:R-:W-:Y:S01]  /*4730*/  MUFU.EX2 R215, R215 ;  /* 0x000000d700d77308 */ /* 0x000fe20000000800 */
[----:B------:R-:W-:Y:S02]  /*4740*/  LOP3.LUT R10, R8, 0xff, RZ, 0xc0, !PT ;  /* 0x000000ff080a7812 */ /* 0x000fe400078ec0ff */
[----:B------:R-:W-:Y:S01]  /*4750*/  SHF.R.U32.HI R11, RZ, 0x8, R11 ;  /* 0x00000008ff0b7819 */ /* 0x000fe2000001160b */
[----:B---3--:R-:W-:Y:S01]  /*4760*/  HMMA.16816.F32 R120, R140, R4, R120 ;  /* 0x000000048c78723c */ /* 0x008fe20000001878 */
[----:B------:R-:W-:-:S02]  /*4770*/  SHF.R.U32.HI R22, RZ, 0x10, R8 ;  /* 0x00000010ff167819 */ /* 0x000fc40000011608 */
[----:B------:R-:W-:Y:S02]  /*4780*/  SHF.R.U32.HI R19, RZ, 0x8, R19 ;  /* 0x00000008ff137819 */ /* 0x000fe40000011613 */
[----:B------:R-:W-:Y:S01]  /*4790*/  LOP3.LUT R22, R22, 0xff, RZ, 0xc0, !PT ;  /* 0x000000ff16167812 */ /* 0x000fe200078ec0ff */
[C---:B------:R-:W-:Y:S01]  /*47a0*/  HMMA.16816.F32 R100, R140.reuse, R6, R100 ;  /* 0x000000068c64723c */ /* 0x040fe20000001864 */
[----:B------:R-:W-:Y:S02]  /*47b0*/  PRMT R4, R10, 0x5410, R11 ;  /* 0x000054100a047816 */ /* 0x000fe4000000000b */
[----:B------:R-:W-:Y:S02]  /*47c0*/  SHF.R.U32.HI R5, RZ, 0x18, R8 ;  /* 0x00000018ff057819 */ /* 0x000fe40000011608 */
[----:B------:R-:W-:Y:S01]  /*47d0*/  PRMT R18, R16, 0x5410, R19 ;  /* 0x0000541010127816 */ /* 0x000fe20000000013 */
[----:B------:R-:W-:Y:S01]  /*47e0*/  HMMA.16816.F32 R104, R140, R148, R104 ;  /* 0x000000948c68723c */ /* 0x000fe20000001868 */
[----:B------:R-:W-:-:S02]  /*47f0*/  LOP3.LUT R6, R9, 0xff, RZ, 0xc0, !PT ;  /* 0x000000ff09067812 */ /* 0x000fc400078ec0ff */
[----:B------:R-:W3:Y:S01]  /*4800*/  LDSM.16.MT88.4 R8, [R192+0xd000] ;  /* 0x00d00000c008783b */ /* 0x000ee20000004200 */
[--C-:B------:R-:W-:Y:S02]  /*4810*/  HSET2.LE.AND R20, R4, R171.reuse, PT ;  /* 0x000000ab04147233 */ /* 0x100fe40003803000 */
[----:B------:R-:W-:Y:S01]  /*4820*/  F2FP.F16.F32.PACK_AB R7, R168, R167 ;  /* 0x000000a7a807723e */ /* 0x000fe200000000ff */
[C---:B------:R-:W-:Y:S01]  /*4830*/  HMMA.16816.F32 R128, R140.reuse, R24, R128 ;  /* 0x000000188c80723c */ /* 0x040fe20000001880 */
[----:B------:R-:W-:Y:S01]  /*4840*/  PRMT R4, R22, 0x5410, R5 ;  /* 0x0000541016047816 */ /* 0x000fe20000000005 */
[----:B------:R-:W-:Y:S01]  /*4850*/  FFMA.FTZ R149, R184, UR32, -R183 ;  /* 0x00000020b8957c23 */ /* 0x000fe200080108b7 */
[----:B------:R-:W-:Y:S01]  /*4860*/  PRMT R16, R6, 0x5410, R17 ;  /* 0x0000541006107816 */ /* 0x000fe20000000011 */
[----:B------:R-:W-:Y:S01]  /*4870*/  VIADD R184, R199, 0x3800 ;  /* 0x00003800c7b87836 */ /* 0x000fe20000000000 */
[----:B------:R-:W-:Y:S01]  /*4880*/  LOP3.LUT R20, R20, R7, RZ, 0xc0, !PT ;  /* 0x0000000714147212 */ /* 0x000fe200078ec0ff */
[C---:B------:R-:W-:Y:S01]  /*4890*/  HMMA.16816.F32 R124, R140.reuse, R26, R124 ;  /* 0x0000001a8c7c723c */ /* 0x040fe2000000187c */
[--C-:B------:R-:W-:Y:S01]  /*48a0*/  HSET2.LE.AND R21, R4, R171.reuse, PT ;  /* 0x000000ab04157233 */ /* 0x100fe20003803000 */
[----:B------:R-:W-:Y:S01]  /*48b0*/  LDSM.16.MT88.4 R24, [R194+0xf000] ;  /* 0x00f00000c218783b */ /* 0x000fe20000004200 */
[----:B------:R-:W-:Y:S01]  /*48c0*/  F2FP.F16.F32.PACK_AB R22, R173, R172 ;  /* 0x000000acad16723e */ /* 0x000fe200000000ff */
[----:B------:R-:W-:Y:S01]  /*48d0*/  MUFU.EX2 R149, R149 ;  /* 0x0000009500957308 */ /* 0x000fe20000000800 */
[--C-:B------:R-:W-:Y:S01]  /*48e0*/  HSET2.LE.AND R18, R18, R171.reuse, PT ;  /* 0x000000ab12127233 */ /* 0x100fe20003803000 */
[----:B------:R-:W4:Y:S01]  /*48f0*/  LDSM.16.MT88.4 R4, [R193+0xf000] ;  /* 0x00f00000c104783b */ /* 0x000f220000004200 */
[----:B------:R-:W-:Y:S01]  /*4900*/  HSET2.LE.AND R23, R16, R171, PT ;  /* 0x000000ab10177233 */ /* 0x000fe20003803000 */
[----:B--2---:R-:W-:Y:S01]  /*4910*/  HMMA.16816.F32 R108, R140, R144, R108 ;  /* 0x000000908c6c723c */ /* 0x004fe2000000186c */
[----:B------:R-:W-:-:S02]  /*4920*/  F2FP.F16.F32.PACK_AB R17, R170, R169 ;  /* 0x000000a9aa11723e */ /* 0x000fc400000000ff */
[----:B-----5:R-:W-:Y:S02]  /*4930*/  F2FP.F16.F32.PACK_AB R148, R174, R175 ;  /* 0x000000afae94723e */ /* 0x020fe400000000ff */
[----:B------:R-:W-:Y:S01]  /*4940*/  LOP3.LUT R21, R21, R22, RZ, 0xc0, !PT ;  /* 0x0000001615157212 */ /* 0x000fe200078ec0ff */
[C---:B------:R-:W-:Y:S01]  /*4950*/  HMMA.16816.F32 R112, R140.reuse, R146, R112 ;  /* 0x000000928c70723c */ /* 0x040fe20000001870 */
[----:B------:R-:W-:Y:S01]  /*4960*/  LOP3.LUT R22, R18, R17, RZ, 0xc0, !PT ;  /* 0x0000001112167212 */ /* 0x000fe200078ec0ff */
[----:B------:R-:W-:Y:S01]  /*4970*/  LDSM.16.MT88.4 R144, [R192+0x11000] ;  /* 0x01100000c090783b */ /* 0x000fe20000004200 */
[----:B------:R-:W-:Y:S01]  /*4980*/  LOP3.LUT R23, R23, R148, RZ, 0xc0, !PT ;  /* 0x0000009417177212 */ /* 0x000fe200078ec0ff */
[--C-:B------:R-:W-:Y:S01]  /*4990*/  FFMA.FTZ R148, R186, UR32, -R183.reuse ;  /* 0x00000020ba947c23 */ /* 0x100fe200080108b7 */
[----:B------:R-:W-:Y:S01]  /*49a0*/  VIADD R186, R199, 0x2800 ;  /* 0x00002800c7ba7836 */ /* 0x000fe20000000000 */
[----:B------:R-:W2:Y:S01]  /*49b0*/  LDSM.16.MT88.4 R16, [R192+0xf000] ;  /* 0x00f00000c010783b */ /* 0x000ea20000004200 */
[----:B------:R-:W-:Y:S03]  /*49c0*/  HMMA.16816.F32 R116, R140, R150, R116 ;  /* 0x000000968c74723c */ /* 0x000fe60000001874 */
[----:B------:R-:W-:Y:S01]  /*49d0*/  MUFU.EX2 R148, R148 ;  /* 0x0000009400947308 */ /* 0x000fe20000000800 */
[----:B------:R-:W-:Y:S02]  /*49e0*/  LDSM.16.MT88.4 R140, [R194+0xd800] ;  /* 0x00d80000c28c783b */ /* 0x000fe40000004200 */
[----:B-1----:R-:W-:Y:S01]  /*49f0*/  HMMA.16816.F32 R36, R20, R12, R36 ;  /* 0x0000000c1424723c */ /* 0x002fe20000001824 */
[----:B------:R-:W-:Y:S01]  /*4a00*/  FFMA.FTZ R150, R182, UR32, -R183 ;  /* 0x00000020b6967c23 */ /* 0x000fe200080108b7 */
[----:B------:R-:W-:Y:S01]  /*4a10*/  FFMA.FTZ R151, R181, UR32, -R178 ;  /* 0x00000020b5977c23 */ /* 0x000fe200080108b2 */
[----:B------:R-:W-:-:S02]  /*4a20*/  VIADD R183, R199, 0x4000 ;  /* 0x00004000c7b77836 */ /* 0x000fc40000000000 */
[C---:B------:R-:W-:Y:S01]  /*4a30*/  VIADD R182, R199.reuse, 0x4800 ;  /* 0x00004800c7b67836 */ /* 0x040fe20000000000 */
[----:B------:R-:W-:Y:S01]  /*4a40*/  HMMA.16816.F32 R40, R20, R14, R40 ;  /* 0x0000000e1428723c */ /* 0x000fe20000001828 */
[----:B------:R-:W1:Y:S01]  /*4a50*/  LDSM.16.MT88.4 R12, [R196+0x11000] ;  /* 0x01100000c40c783b */ /* 0x000e620000004200 */
[----:B------:R-:W-:Y:S01]  /*4a60*/  MUFU.EX2 R150, R150 ;  /* 0x0000009600967308 */ /* 0x000fe20000000800 */
[----:B------:R-:W-:-:S03]  /*4a70*/  VIADD R181, R199, 0x5000 ;  /* 0x00005000c7b57836 */ /* 0x000fc60000000000 */
[C---:B---3--:R-:W-:Y:S04]  /*4a80*/  HMMA.16816.F32 R52, R20.reuse, R8, R52 ;  /* 0x000000081434723c */ /* 0x048fe80000001834 */
[----:B------:R-:W3:Y:S02]  /*4a90*/  MUFU.EX2 R151, R151 ;  /* 0x0000009700977308 */ /* 0x000ee40000000800 */
[C---:B------:R-:W-:Y:S01]  /*4aa0*/  HMMA.16816.F32 R56, R20.reuse, R10, R56 ;  /* 0x0000000a1438723c */ /* 0x040fe20000001838 */
[----:B------:R-:W5:Y:S05]  /*4ab0*/  LDSM.16.MT88.4 R8, [R194+0x11000] ;  /* 0x01100000c208783b */ /* 0x000f6a0000004200 */
[C---:B----4-:R-:W-:Y:S06]  /*4ac0*/  HMMA.16816.F32 R76, R20.reuse, R4, R76 ;  /* 0x00000004144c723c */ /* 0x050fec000000184c */
[----:B------:R-:W-:Y:S01]  /*4ad0*/  HMMA.16816.F32 R80, R20, R6, R80 ;  /* 0x000000061450723c */ /* 0x000fe20000001850 */
[----:B------:R-:W4:Y:S01]  /*4ae0*/  LDSM.16.MT88.4 R4, [R193+0x11000] ;  /* 0x01100000c104783b */ /* 0x000f220000004200 */
[----:B---3--:R-:W-:-:S04]  /*4af0*/  F2FP.F16.F32.PACK_AB R178, R180, R151 ;  /* 0x00000097b4b2723e */ /* 0x008fc800000000ff */
[C---:B--2---:R-:W-:Y:S06]  /*4b00*/  HMMA.16816.F32 R84, R20.reuse, R16, R84 ;  /* 0x000000101454723c */ /* 0x044fec0000001854 */
[C---:B------:R-:W-:Y:S01]  /*4b10*/  HMMA.16816.F32 R88, R20.reuse, R18, R88 ;  /* 0x000000121458723c */ /* 0x040fe20000001858 */
[----:B------:R-:W2:Y:S05]  /*4b20*/  LDSM.16.MT88.4 R16, [R196+0xd800] ;  /* 0x00d80000c410783b */ /* 0x000eaa0000004200 */
[C---:B-1----:R-:W-:Y:S06]  /*4b30*/  HMMA.16816.F32 R96, R20.reuse, R14, R96 ;  /* 0x0000000e1460723c */ /* 0x042fec0000001860 */
[----:B------:R-:W-:Y:S01]  /*4b40*/  HMMA.16816.F32 R92, R20, R12, R92 ;  /* 0x0000000c145c723c */ /* 0x000fe2000000185c */
[----:B------:R-:W-:-:S05]  /*4b50*/  IMAD.WIDE.U32 R14, R214, -0x2daee0ad, RZ ;  /* 0xd2511f53d60e7825 */ /* 0x000fca00078e00ff */
[C---:B-----5:R-:W-:Y:S01]  /*4b60*/  HMMA.16816.F32 R120, R20.reuse, R8, R120 ;  /* 0x000000081478723c */ /* 0x060fe20000001878 */
[C---:B------:R-:W-:Y:S02]  /*4b70*/  LOP3.LUT R13, R14.reuse, 0xffff, RZ, 0xc0, !PT ;  /* 0x0000ffff0e0d7812 */ /* 0x040fe400078ec0ff */
[----:B------:R-:W-:Y:S02]  /*4b80*/  LOP3.LUT R12, R14, 0xff, RZ, 0xc0, !PT ;  /* 0x000000ff0e0c7812 */ /* 0x000fe400078ec0ff */
[----:B------:R-:W-:Y:S01]  /*4b90*/  SHF.R.U32.HI R13, RZ, 0x8, R13 ;  /* 0x00000008ff0d7819 */ /* 0x000fe2000001160d */
[C---:B------:R-:W-:Y:S01]  /*4ba0*/  HMMA.16816.F32 R100, R20.reuse, R10, R100 ;  /* 0x0000000a1464723c */ /* 0x040fe20000001864 */
[--C-:B------:R-:W-:Y:S02]  /*4bb0*/  SHF.R.U32.HI R9, RZ, 0x10, R14.reuse ;  /* 0x00000010ff097819 */ /* 0x100fe4000001160e */
[----:B------:R-:W-:Y:S02]  /*4bc0*/  SHF.R.U32.HI R8, RZ, 0x18, R14 ;  /* 0x00000018ff087819 */ /* 0x000fe4000001160e */
[----:B------:R-:W-:Y:S01]  /*4bd0*/  LOP3.LUT R190, R15, UR26, R190, 0x96, !PT ;  /* 0x0000001a0fbe7c12 */ /* 0x000fe2000f8e96be */
[----:B------:R-:W-:Y:S01]  /*4be0*/  HMMA.16816.F32 R68, R20, R24, R68 ;  /* 0x000000181444723c */ /* 0x000fe20000001844 */
[----:B------:R-:W-:-:S02]  /*4bf0*/  PRMT R10, R12, 0x5410, R13 ;  /* 0x000054100c0a7816 */ /* 0x000fc4000000000d */
[----:B------:R-:W1:Y:S01]  /*4c00*/  LDSM.16.MT88.4 R12, [R192+0xd800] ;  /* 0x00d80000c00c783b */ /* 0x000e620000004200 */
[----:B------:R-:W-:Y:S02]  /*4c10*/  LOP3.LUT R9, R9, 0xff, RZ, 0xc0, !PT ;  /* 0x000000ff09097812 */ /* 0x000fe400078ec0ff */
[C---:B------:R-:W-:Y:S01]  /*4c20*/  HMMA.16816.F32 R128, R20.reuse, R136, R128 ;  /* 0x000000881480723c */ /* 0x040fe20000001880 */
[----:B------:R-:W-:Y:S02]  /*4c30*/  SHF.R.U32.HI R24, RZ, 0x10, R190 ;  /* 0x00000010ff187819 */ /* 0x000fe400000116be */
[----:B------:R-:W-:Y:S02]  /*4c40*/  PRMT R8, R9, 0x5410, R8 ;  /* 0x0000541009087816 */ /* 0x000fe40000000008 */
[----:B------:R-:W-:Y:S01]  /*4c50*/  LOP3.LUT R9, R190, 0xffff, RZ, 0xc0, !PT ;  /* 0x0000ffffbe097812 */ /* 0x000fe200078ec0ff */
[----:B------:R-:W-:Y:S01]  /*4c60*/  HMMA.16816.F32 R124, R20, R138, R124 ;  /* 0x0000008a147c723c */ /* 0x000fe2000000187c */
[----:B------:R-:W-:Y:S01]  /*4c70*/  LOP3.LUT R24, R24, 0xff, RZ, 0xc0, !PT ;  /* 0x000000ff18187812 */ /* 0x000fe200078ec0ff */
[----:B------:R-:W-:Y:S01]  /*4c80*/  LDSM.16.MT88.4 R136, [R193+0xd800] ;  /* 0x00d80000c188783b */ /* 0x000fe20000004200 */
[----:B------:R-:W-:-:S03]  /*4c90*/  SHF.R.U32.HI R9, RZ, 0x8, R9 ;  /* 0x00000008ff097819 */ /* 0x000fc60000011609 */
[C---:B----4-:R-:W-:Y:S06]  /*4ca0*/  HMMA.16816.F32 R104, R20.reuse, R4, R104 ;  /* 0x000000041468723c */ /* 0x050fec0000001868 */
[C---:B------:R-:W-:Y:S01]  /*4cb0*/  HMMA.16816.F32 R116, R20.reuse, R6, R116 ;  /* 0x000000061474723c */ /* 0x040fe20000001874 */
[----:B------:R-:W-:Y:S02]  /*4cc0*/  LOP3.LUT R4, R190, 0xff, RZ, 0xc0, !PT ;  /* 0x000000ffbe047812 */ /* 0x000fe400078ec0ff */
[----:B------:R-:W-:Y:S01]  /*4cd0*/  SHF.R.U32.HI R5, RZ, 0x18, R190 ;  /* 0x00000018ff057819 */ /* 0x000fe200000116be */
[----:B------:R-:W-:Y:S01]  /*4ce0*/  VIADD R190, R199, 0x1000 ;  /* 0x00001000c7be7836 */ /* 0x000fe20000000000 */
[----:B------:R-:W-:Y:S01]  /*4cf0*/  PRMT R4, R4, 0x5410, R9 ;  /* 0x0000541004047816 */ /* 0x000fe20000000009 */
[----:B------:R-:W-:Y:S01]  /*4d00*/  HMMA.16816.F32 R108, R20, R144, R108 ;  /* 0x00000090146c723c */ /* 0x000fe2000000186c */
[----:B------:R-:W-:-:S02]  /*4d10*/  PRMT R24, R24, 0x5410, R5 ;  /* 0x0000541018187816 */ /* 0x000fc40000000005 */
[--C-:B------:R-:W-:Y:S02]  /*4d20*/  HSET2.LE.AND R6, R10, R171.reuse, PT ;  /* 0x000000ab0a067233 */ /* 0x100fe40003803000 */
[--C-:B------:R-:W-:Y:S01]  /*4d30*/  HSET2.LE.AND R7, R8, R171.reuse, PT ;  /* 0x000000ab08077233 */ /* 0x100fe20003803000 */
[C---:B------:R-:W-:Y:S01]  /*4d40*/  HMMA.16816.F32 R44, R20.reuse, R32, R44 ;  /* 0x00000020142c723c */ /* 0x040fe2000000182c */
[----:B------:R-:W3:Y:S01]  /*4d50*/  LDSM.16.MT88.4 R8, [R192+0xf800] ;  /* 0x00f80000c008783b */ /* 0x000ee20000004200 */
[--C-:B------:R-:W-:Y:S02]  /*4d60*/  HSET2.LE.AND R4, R4, R171.reuse, PT ;  /* 0x000000ab04047233 */ /* 0x100fe40003803000 */
[----:B------:R-:W-:Y:S02]  /*4d70*/  HSET2.LE.AND R5, R24, R171, PT ;  /* 0x000000ab18057233 */ /* 0x000fe40003803000 */
[----:B------:R-:W-:Y:S01]  /*4d80*/  F2FP.F16.F32.PACK_AB R171, R149, R148 ;  /* 0x0000009495ab723e */ /* 0x000fe200000000ff */
[----:B------:R-:W-:Y:S01]  /*4d90*/  HMMA.16816.F32 R48, R20, R34, R48 ;  /* 0x000000221430723c */ /* 0x000fe20000001830 */
[----:B------:R-:W-:Y:S01]  /*4da0*/  F2FP.F16.F32.PACK_AB R145, R217, R150 ;  /* 0x00000096d991723e */ /* 0x000fe200000000ff */
[----:B------:R-:W-:Y:S01]  /*4db0*/  LDSM.16.MT88.4 R32, [R196+0xf800] ;  /* 0x00f80000c420783b */ /* 0x000fe20000004200 */
[----:B------:R-:W-:-:S02]  /*4dc0*/  F2FP.F16.F32.PACK_AB R144, R215, R176 ;  /* 0x000000b0d790723e */ /* 0x000fc400000000ff */
[----:B------:R-:W-:Y:S01]  /*4dd0*/  LOP3.LUT R4, R4, R171, RZ, 0xc0, !PT ;  /* 0x000000ab04047212 */ /* 0x000fe200078ec0ff */
[C---:B------:R-:W-:Y:S01]  /*4de0*/  HMMA.16816.F32 R60, R20.reuse, R28, R60 ;  /* 0x0000001c143c723c */ /* 0x040fe2000000183c */
[----:B------:R-:W-:Y:S02]  /*4df0*/  LOP3.LUT R5, R5, R178, RZ, 0xc0, !PT ;  /* 0x000000b205057212 */ /* 0x000fe400078ec0ff */
[----:B------:R-:W-:Y:S02]  /*4e00*/  LOP3.LUT R6, R6, R145, RZ, 0xc0, !PT ;  /* 0x0000009106067212 */ /* 0x000fe400078ec0ff */
[----:B------:R-:W-:Y:S01]  /*4e10*/  LOP3.LUT R7, R7, R144, RZ, 0xc0, !PT ;  /* 0x0000009007077212 */ /* 0x000fe200078ec0ff */
[----:B------:R-:W-:Y:S01]  /*4e20*/  HMMA.16816.F32 R64, R20, R30, R64 ;  /* 0x0000001e1440723c */ /* 0x000fe20000001840 */
[----:B------:R-:W-:Y:S05]  /*4e30*/  LDSM.16.MT88.4 R28, [R194+0xf800] ;  /* 0x00f80000c21c783b */ /* 0x000fea0000004200 */
[C---:B--2---:R-:W-:Y:S06]  /*4e40*/  HMMA.16816.F32 R128, R4.reuse, R16, R128 ;  /* 0x000000100480723c */ /* 0x044fec0000001880 */
[C---:B------:R-:W-:Y:S01]  /*4e50*/  HMMA.16816.F32 R124, R4.reuse, R18, R124 ;  /* 0x00000012047c723c */ /* 0x040fe2000000187c */
[----:B------:R-:W2:Y:S05]  /*4e60*/  LDSM.16.MT88.4 R16, [R194+0x11800] ;  /* 0x01180000c210783b */ /* 0x000eaa0000004200 */
[C---:B-1----:R-:W-:Y:S06]  /*4e70*/  HMMA.16816.F32 R52, R4.reuse, R12, R52 ;  /* 0x0000000c0434723c */ /* 0x042fec0000001834 */
[C---:B------:R-:W-:Y:S01]  /*4e80*/  HMMA.16816.F32 R56, R4.reuse, R14, R56 ;  /* 0x0000000e0438723c */ /* 0x040fe20000001838 */
[----:B------:R-:W1:Y:S05]  /*4e90*/  LDSM.16.MT88.4 R12, [R193+0x11800] ;  /* 0x01180000c10c783b */ /* 0x000e6a0000004200 */
[C---:B---3--:R-:W-:Y:S06]  /*4ea0*/  HMMA.16816.F32 R84, R4.reuse, R8, R84 ;  /* 0x000000080454723c */ /* 0x048fec0000001854 */
[----:B------:R-:W-:Y:S01]  /*4eb0*/  HMMA.16816.F32 R88, R4, R10, R88 ;  /* 0x0000000a0458723c */ /* 0x000fe20000001858 */
[----:B------:R-:W3:Y:S05]  /*4ec0*/  LDSM.16.MT88.4 R8, [R192+0x11800] ;  /* 0x01180000c008783b */ /* 0x000eea0000004200 */
[C---:B------:R-:W-:Y:S01]  /*4ed0*/  HMMA.16816.F32 R72, R20.reuse, R26, R72 ;  /* 0x0000001a1448723c */ /* 0x040fe20000001848 */
[----:B------:R-:W4:Y:S05]  /*4ee0*/  LDSM.16.MT88.4 R24, [R193+0xf800] ;  /* 0x00f80000c118783b */ /* 0x000f2a0000004200 */
[----:B------:R-:W-:Y:S01]  /*4ef0*/  HMMA.16816.F32 R112, R20, R146, R112 ;  /* 0x000000921470723c */ /* 0x000fe20000001870 */
[----:B------:R-:W5:Y:S05]  /*4f00*/  LDSM.16.MT88.4 R20, [R196+0x11800] ;  /* 0x01180000c414783b */ /* 0x000f6a0000004200 */
[C---:B--2---:R-:W-:Y:S06]  /*4f10*/  HMMA.16816.F32 R120, R4.reuse, R16, R120 ;  /* 0x000000100478723c */ /* 0x044fec0000001878 */
[----:B------:R-:W-:Y:S01]  /*4f20*/  HMMA.16816.F32 R36, R4, R140, R36 ;  /* 0x0000008c0424723c */ /* 0x000fe20000001824 */
[----:B------:R-:W-:-:S04]  /*4f30*/  FADD.FTZ R16, R154, R157 ;  /* 0x0000009d9a107221 */ /* 0x000fc80000010000 */
[----:B------:R-:W-:Y:S01]  /*4f40*/  FADD.FTZ R16, R153, R16 ;  /* 0x0000001099107221 */ /* 0x000fe20000010000 */
[----:B-1----:R-:W-:Y:S03]  /*4f50*/  HMMA.16816.F32 R104, R4, R12, R104 ;  /* 0x0000000c0468723c */ /* 0x002fe60000001868 */
[----:B------:R-:W-:-:S03]  /*4f60*/  FADD.FTZ R167, R167, R16 ;  /* 0x00000010a7a77221 */ /* 0x000fc60000010000 */
[----:B------:R-:W-:Y:S01]  /*4f70*/  HMMA.16816.F32 R40, R4, R142, R40 ;  /* 0x0000008e0428723c */ /* 0x000fe20000001828 */
[----:B------:R-:W-:Y:S01]  /*4f80*/  FADD.FTZ R12, R172, R135 ;  /* 0x00000087ac0c7221 */ /* 0x000fe20000010000 */
[----:B------:R-:W-:-:S03]  /*4f90*/  FADD.FTZ R168, R168, R167 ;  /* 0x000000a7a8a87221 */ /* 0x000fc60000010000 */
[----:B------:R-:W-:Y:S01]  /*4fa0*/  FADD.FTZ R12, R173, R12 ;  /* 0x0000000cad0c7221 */ /* 0x000fe20000010000 */
[----:B------:R-:W-:Y:S01]  /*4fb0*/  FADD.FTZ R13, R169, R168 ;  /* 0x000000a8a90d7221 */ /* 0x000fe20000010000 */
[----:B---3--:R-:W-:Y:S02]  /*4fc0*/  HMMA.16816.F32 R108, R4, R8, R108 ;  /* 0x00000008046c723c */ /* 0x008fe4000000186c */
        /* <DEDUP_REMOVED lines=9> */
[C---:B------:R-:W-:Y:S01]  /*5060*/  HMMA.16816.F32 R48, R4.reuse, R138, R48 ;  /* 0x0000008a0430723c */ /* 0x040fe20000001830 */
[----:B------:R-:W-:Y:S02]  /*5070*/  VIADD R180, R199, 0x5800 ;  /* 0x00005800c7b47836 */ /* 0x000fe40000000000 */
[----:B------:R-:W-:Y:S01]  /*5080*/  FADD.FTZ R176, R176, R9 ;  /* 0x00000009b0b07221 */ /* 0x000fe20000010000 */
[----:B------:R-:W-:Y:S02]  /*5090*/  FADD.FTZ R217, R217, R150 ;  /* 0x00000096d9d97221 */ /* 0x000fe40000010000 */
[----:B------:R-:W-:Y:S01]  /*50a0*/  HMMA.16816.F32 R60, R4, R32, R60 ;  /* 0x00000020043c723c */ /* 0x000fe2000000183c */
[----:B------:R-:W-:-:S05]  /*50b0*/  FADD.FTZ R215, R215, R176 ;  /* 0x000000b0d7d77221 */ /* 0x000fca0000010000 */
[C---:B------:R-:W-:Y:S06]  /*50c0*/  HMMA.16816.F32 R64, R4.reuse, R34, R64 ;  /* 0x000000220440723c */ /* 0x040fec0000001840 */
[C---:B------:R-:W-:Y:S06]  /*50d0*/  HMMA.16816.F32 R68, R4.reuse, R28, R68 ;  /* 0x0000001c0444723c */ /* 0x040fec0000001844 */
[C---:B------:R-:W-:Y:S06]  /*50e0*/  HMMA.16816.F32 R72, R4.reuse, R30, R72 ;  /* 0x0000001e0448723c */ /* 0x040fec0000001848 */
[C---:B----4-:R-:W-:Y:S06]  /*50f0*/  HMMA.16816.F32 R76, R4.reuse, R24, R76 ;  /* 0x00000018044c723c */ /* 0x050fec000000184c */
[C---:B------:R-:W-:Y:S06]  /*5100*/  HMMA.16816.F32 R80, R4.reuse, R26, R80 ;  /* 0x0000001a0450723c */ /* 0x040fec0000001850 */
[C---:B-----5:R-:W-:Y:S06]  /*5110*/  HMMA.16816.F32 R92, R4.reuse, R20, R92 ;  /* 0x00000014045c723c */ /* 0x060fec000000185c */
        /* <DEDUP_REMOVED lines=8> */
[----:B------:R-:W-:Y:S01]  /*51a0*/  USHF.R.S32.HI UR10, URZ, 0x1f, UR4 ;  /* 0x0000001f3f0a7899 */ /* 0x000fe20008011404 */
[----:B------:R-:W1:Y:S01]  /*51b0*/  S2R R135, SR_TID.X ;  /* 0x0000000000877919 */ /* 0x000e620000002100 */
[----:B------:R-:W-:Y:S02]  /*51c0*/  UIMAD.WIDE.U32 UR34, UR4, UR6, URZ ;  /* 0x00000006042272a5 */ /* 0x000fe4000f8e003f */
[----:B------:R-:W-:Y:S02]  /*51d0*/  UIMAD UR10, UR10, UR6, URZ ;  /* 0x000000060a0a72a4 */ /* 0x000fe4000f8e023f */
[----:B------:R-:W-:Y:S02]  /*51e0*/  USHF.L.U32 UR33, UR6, 0x5, URZ ;  /* 0x0000000506217899 */ /* 0x000fe4000800063f */
[----:B------:R-:W-:Y:S01]  /*51f0*/  UIMAD UR10, UR4, UR7, UR10 ;  /* 0x00000007040a72a4 */ /* 0x000fe2000f8e020a */
[----:B------:R-:W-:Y:S01]  /*5200*/  IMAD.U32 R8, RZ, RZ, UR34 ;  /* 0x00000022ff087e24 */ /* 0x000fe2000f8e00ff */
[----:B------:R-:W-:Y:S01]  /*5210*/  UISETP.NE.AND UP0, UPT, UR27, 0x2, UPT ;  /* 0x000000021b00788c */ /* 0x000fe2000bf05270 */
[----:B------:R-:W-:Y:S01]  /*5220*/  IMAD.U32 R9, RZ, RZ, UR35 ;  /* 0x00000023ff097e24 */ /* 0x000fe2000f8e00ff */
[----:B------:R-:W-:Y:S01]  /*5230*/  UIADD3 UR10, UR35, UR10, URZ ;  /* 0x0000000a230a7290 */ /* 0x000fe2000fffe03f */
[----:B------:R-:W-:Y:S01]  /*5240*/  BAR.SYNC.DEFER_BLOCKING 0x0 ;  /* 0x0000000000007b1d */ /* 0x000fe20000010000 */
[----:B------:R-:W-:-:S04]  /*5250*/  LEA R4, P0, R8, R222, 0x6 ;  /* 0x000000de08047211 */ /* 0x000fc800078030ff */
[----:B------:R-:W-:Y:S01]  /*5260*/  IMAD.U32 R5, RZ, RZ, UR10 ;  /* 0x0000000aff057e24 */ /* 0x000fe2000f8e00ff */
[----:B------:R-:W-:Y:S02]  /*5270*/  ULDC.64 UR10, c[0x0][0x220] ;  /* 0x00008800000a7ab9 */ /* 0x000fe40000000a00 */
[----:B------:R-:W-:Y:S01]  /*5280*/  LEA R6, P1, R4, UR10, 0x1 ;  /* 0x0000000a04067c11 */ /* 0x000fe2000f8208ff */
[----:B------:R-:W-:Y:S01]  /*5290*/  USHF.L.U64.HI UR10, UR6, 0x5, UR7 ;  /* 0x00000005060a7899 */ /* 0x000fe20008010207 */
[----:B------:R-:W-:Y:S02]  /*52a0*/  LEA.HI.X R5, R8, R207, R5, 0x6, P0 ;  /* 0x000000cf08057211 */ /* 0x000fe400000f3405 */
[----:B------:R-:W-:Y:S02]  /*52b0*/  IADD3 R8, P0, R6, UR33, RZ ;  /* 0x0000002106087c10 */ /* 0x000fe4000ff1e0ff */
[----:B------:R-:W-:Y:S02]  /*52c0*/  LEA.HI.X R7, R4, UR11, R5, 0x1, P1 ;  /* 0x0000000b04077c11 */ /* 0x000fe400088f0c05 */
[----:B------:R-:W-:-:S02]  /*52d0*/  IADD3 R4, P1, R8, UR33, RZ ;  /* 0x0000002108047c10 */ /* 0x000fc4000ff3e0ff */
[----:B------:R-:W-:Y:S02]  /*52e0*/  IADD3.X R9, R7, UR10, RZ, P0, !PT ;  /* 0x0000000a07097c10 */ /* 0x000fe400087fe4ff */
[----:B------:R-:W-:Y:S02]  /*52f0*/  IADD3 R12, P0, R4, UR33, RZ ;  /* 0x00000021040c7c10 */ /* 0x000fe4000ff1e0ff */
[----:B------:R-:W-:Y:S01]  /*5300*/  IADD3.X R5, R9, UR10, RZ, P1, !PT ;  /* 0x0000000a09057c10 */ /* 0x000fe20008ffe4ff */
[----:B------:R-:W-:Y:S01]  /*5310*/  @!PT LDS RZ, [RZ] ;  /* 0x00000000fffff984 */ /* 0x000fe20000000800 */
[----:B------:R-:W-:Y:S01]  /*5320*/  @!PT LDS RZ, [RZ] ;  /* 0x00000000fffff984 */ /* 0x000fe20000000800 */
[----:B------:R-:W-:Y:S01]  /*5330*/  @!PT LDS RZ, [RZ] ;  /* 0x00000000fffff984 */ /* 0x000fe20000000800 */
[----:B------:R-:W-:Y:S03]  /*5340*/  LDGSTS.E.BYPASS.LTC128B.128 [R203+0xc000], desc[UR28][R6.64] ;  /* 0x0c00000006cb7fae */ /* 0x000fe6000b901d5c */
[----:B------:R-:W-:Y:S01]  /*5350*/  IADD3.X R13, R5, UR10, RZ, P0, !PT ;  /* 0x0000000a050d7c10 */ /* 0x000fe200087fe4ff */
[----:B------:R-:W-:Y:S04]  /*5360*/  LDGSTS.E.BYPASS.LTC128B.128 [R203+0xe000], desc[UR28][R6.64+0x80] ;  /* 0x0e00008006cb7fae */ /* 0x000fe8000b901d5c */
[----:B------:R-:W-:Y:S04]  /*5370*/  LDGSTS.E.BYPASS.LTC128B.128 [R203+0x10000], desc[UR28][R6.64+0x100] ;  /* 0x1000010006cb7fae */ /* 0x000fe8000b901d5c */
[----:B------:R-:W-:Y:S04]  /*5380*/  LDGSTS.E.BYPASS.LTC128B.128 [R203+0xc800], desc[UR28][R8.64] ;  /* 0x0c80000008cb7fae */ /* 0x000fe8000b901d5c */
[----:B------:R-:W-:Y:S04]  /*5390*/  LDGSTS.E.BYPASS.LTC128B.128 [R203+0xe800], desc[UR28][R8.64+0x80] ;  /* 0x0e80008008cb7fae */ /* 0x000fe8000b901d5c */
[----:B------:R2:W-:Y:S04]  /*53a0*/  LDGSTS.E.BYPASS.LTC128B.128 [R203+0x10800], desc[UR28][R8.64+0x100] ;  /* 0x1080010008cb7fae */ /* 0x0005e8000b901d5c */
[----:B------:R-:W-:Y:S04]  /*53b0*/  LDGSTS.E.BYPASS.LTC128B.128 [R203+0xd000], desc[UR28][R4.64] ;  /* 0x0d00000004cb7fae */ /* 0x000fe8000b901d5c */
[----:B------:R-:W-:Y:S04]  /*53c0*/  LDGSTS.E.BYPASS.LTC128B.128 [R203+0xf000], desc[UR28][R4.64+0x80] ;  /* 0x0f00008004cb7fae */ /* 0x000fe8000b901d5c */
[----:B------:R3:W-:Y:S04]  /*53d0*/  LDGSTS.E.BYPASS.LTC128B.128 [R203+0x11000], desc[UR28][R4.64+0x100] ;  /* 0x1100010004cb7fae */ /* 0x0007e8000b901d5c */
[----:B------:R-:W-:Y:S04]  /*53e0*/  LDGSTS.E.BYPASS.LTC128B.128 [R203+0xd800], desc[UR28][R12.64] ;  /* 0x0d8000000ccb7fae */ /* 0x000fe8000b901d5c */
[----:B------:R-:W-:Y:S04]  /*53f0*/  LDGSTS.E.BYPASS.LTC128B.128 [R203+0xf800], desc[UR28][R12.64+0x80] ;  /* 0x0f8000800ccb7fae */ /* 0x000fe8000b901d5c */
[----:B------:R4:W-:Y:S04]  /*5400*/  LDGSTS.E.BYPASS.LTC128B.128 [R203+0x11800], desc[UR28][R12.64+0x100] ;  /* 0x118001000ccb7fae */ /* 0x0009e8000b901d5c */
[----:B------:R-:W-:Y:S04]  /*5410*/  LDSM.16.M88.4 R148, [R202] ;  /* 0x00000000ca94783b */ /* 0x000fe80000000200 */
[----:B------:R-:W5:Y:S04]  /*5420*/  LDSM.16.M88.4 R24, [R201+0x6000] ;  /* 0x00600000c918783b */ /* 0x000f680000000200 */
[----:B------:R-:W1:Y:S04]  /*5430*/  LDSM.16.M88.4 R16, [R201+0x6800] ;  /* 0x00680000c910783b */ /* 0x000e680000000200 */
[----:B------:R-:W1:Y:S04]  /*5440*/  LDSM.16.M88.4 R156, [R201+0x7000] ;  /* 0x00700000c99c783b */ /* 0x000e680000000200 */
[----:B------:R-:W1:Y:S04]  /*5450*/  LDSM.16.M88.4 R144, [R201+0x7800] ;  /* 0x00780000c990783b */ /* 0x000e680000000200 */
[----:B------:R-:W-:Y:S04]  /*5460*/  LDSM.16.M88.4 R164, [R200] ;  /* 0x00000000c8a4783b */ /* 0x000fe80000000200 */
[----:B------:R-:W1:Y:S04]  /*5470*/  LDSM.16.M88.4 R140, [R199] ;  /* 0x00000000c78c783b */ /* 0x000e680000000200 */
[----:B--2---:R-:W2:Y:S04]  /*5480*/  LDSM.16.M88.4 R8, [R191] ;  /* 0x00000000bf08783b */ /* 0x004ea80000000200 */
[----:B---3--:R-:W3:Y:S04]  /*5490*/  LDSM.16.M88.4 R4, [R190] ;  /* 0x00000000be04783b */ /* 0x008ee80000000200 */
[----:B------:R-:W3:Y:S04]  /*54a0*/  LDSM.16.M88.4 R172, [R189] ;  /* 0x00000000bdac783b */ /* 0x000ee80000000200 */
[----:B------:R-:W-:Y:S01]  /*54b0*/  LDSM.16.M88.4 R168, [R198] ;  /* 0x00000000c6a8783b */ /* 0x000fe20000000200 */
[C---:B-----5:R-:W-:Y:S03]  /*54c0*/  HMMA.16816.F32 R28, R148.reuse, R24, RZ ;  /* 0x00000018941c723c */ /* 0x060fe600000018ff */
[----:B------:R-:W5:Y:S04]  /*54d0*/  LDSM.16.M88.4 R136, [R195+0x6000] ;  /* 0x00600000c388783b */ /* 0x000f680000000200 */
[----:B------:R-:W5:Y:S01]  /*54e0*/  LDSM.16.M88.4 R32, [R195+0x6800] ;  /* 0x00680000c320783b */ /* 0x000f620000000200 */
[C---:B------:R-:W-:Y:S03]  /*54f0*/  HMMA.16816.F32 R24, R148.reuse, R26, RZ ;  /* 0x0000001a9418723c */ /* 0x040fe600000018ff */
[----:B----4-:R-:W4:Y:S03]  /*5500*/  LDSM.16.M88.4 R12, [R195+0x7000] ;  /* 0x00700000c30c783b */ /* 0x010f260000000200 */
[C---:B-1----:R-:W-:Y:S01]  /*5510*/  HMMA.16816.F32 R20, R148.reuse, R16, RZ ;  /* 0x000000109414723c */ /* 0x042fe200000018ff */
[----:B------:R-:W1:Y:S04]  /*5520*/  LDSM.16.M88.4 R176, [R195+0x7800] ;  /* 0x00780000c3b0783b */ /* 0x000e680000000200 */
[----:B------:R-:W0:Y:S01]  /*5530*/  LDGDEPBAR ;  /* 0x00000000000079af */ /* 0x000e220000000000 */
[C---:B------:R-:W-:Y:S06]  /*5540*/  HMMA.16816.F32 R160, R148.reuse, R156, RZ ;  /* 0x0000009c94a0723c */ /* 0x040fec00000018ff */
[C---:B------:R-:W-:Y:S06]  /*5550*/  HMMA.16816.F32 R16, R148.reuse, R18, RZ ;  /* 0x000000129410723c */ /* 0x040fec00000018ff */
[C---:B------:R-:W-:Y:S06]  /*5560*/  HMMA.16816.F32 R156, R148.reuse, R158, RZ ;  /* 0x0000009e949c723c */ /* 0x040fec00000018ff */
[C---:B------:R-:W-:Y:S06]  /*5570*/  HMMA.16816.F32 R152, R148.reuse, R144, RZ ;  /* 0x000000909498723c */ /* 0x040fec00000018ff */
[----:B------:R-:W-:Y:S01]  /*5580*/  HMMA.16816.F32 R148, R148, R146, RZ ;  /* 0x000000929494723c */ /* 0x000fe200000018ff */
[----:B------:R-:W-:Y:S05]  /*5590*/  LDSM.16.M88.4 R144, [R188] ;  /* 0x00000000bc90783b */ /* 0x000fea0000000200 */
[C---:B------:R-:W-:Y:S06]  /*55a0*/  HMMA.16816.F32 R24, R164.reuse, R142, R24 ;  /* 0x0000008ea418723c */ /* 0x040fec0000001818 */
[C---:B--2---:R-:W-:Y:S06]  /*55b0*/  HMMA.16816.F32 R20, R164.reuse, R8, R20 ;  /* 0x00000008a414723c */ /* 0x044fec0000001814 */
[C---:B------:R-:W-:Y:S01]  /*55c0*/  HMMA.16816.F32 R28, R164.reuse, R140, R28 ;  /* 0x0000008ca41c723c */ /* 0x040fe2000000181c */
[----:B------:R-:W2:Y:S05]  /*55d0*/  LDSM.16.M88.4 R140, [R197] ;  /* 0x00000000c58c783b */ /* 0x000eaa0000000200 */
[C---:B------:R-:W-:Y:S01]  /*55e0*/  HMMA.16816.F32 R16, R164.reuse, R10, R16 ;  /* 0x0000000aa410723c */ /* 0x040fe20000001810 */
[----:B------:R-:W2:Y:S05]  /*55f0*/  LDSM.16.M88.4 R8, [R188+0x800] ;  /* 0x00080000bc08783b */ /* 0x000eaa0000000200 */
[C---:B---3--:R-:W-:Y:S06]  /*5600*/  HMMA.16816.F32 R160, R164.reuse, R4, R160 ;  /* 0x00000004a4a0723c */ /* 0x048fec00000018a0 */
[C---:B------:R-:W-:Y:S01]  /*5610*/  HMMA.16816.F32 R156, R164.reuse, R6, R156 ;  /* 0x00000006a49c723c */ /* 0x040fe2000000189c */
[----:B------:R-:W3:Y:S05]  /*5620*/  LDSM.16.M88.4 R4, [R188+0x1000] ;  /* 0x00100000bc04783b */ /* 0x000eea0000000200 */
[C---:B------:R-:W-:Y:S06]  /*5630*/  HMMA.16816.F32 R152, R164.reuse, R172, R152 ;  /* 0x000000aca498723c */ /* 0x040fec0000001898 */
[----:B------:R-:W-:Y:S01]  /*5640*/  HMMA.16816.F32 R148, R164, R174, R148 ;  /* 0x000000aea494723c */ /* 0x000fe20000001894 */
[----:B------:R-:W3:Y:S04]  /*5650*/  LDSM.16.M88.4 R164, [R188+0x1800] ;  /* 0x00180000bca4783b */ /* 0x000ee80000000200 */
[----:B------:R-:W-:Y:S01]  /*5660*/  LDSM.16.M88.4 R172, [R202+0x2000] ;  /* 0x00200000caac783b */ /* 0x000fe20000000200 */
[C---:B-----5:R-:W-:Y:S06]  /*5670*/  HMMA.16816.F32 R24, R168.reuse, R138, R24 ;  /* 0x0000008aa818723c */ /* 0x060fec0000001818 */
[C---:B------:R-:W-:Y:S06]  /*5680*/  HMMA.16816.F32 R20, R168.reuse, R32, R20 ;  /* 0x00000020a814723c */ /* 0x040fec0000001814 */
[C---:B------:R-:W-:Y:S01]  /*5690*/  HMMA.16816.F32 R28, R168.reuse, R136, R28 ;  /* 0x00000088a81c723c */ /* 0x040fe2000000181c */
[----:B------:R-:W5:Y:S05]  /*56a0*/  LDSM.16.M88.4 R136, [R201+0x8000] ;  /* 0x00800000c988783b */ /* 0x000f6a0000000200 */
[C---:B------:R-:W-:Y:S01]  /*56b0*/  HMMA.16816.F32 R16, R168.reuse, R34, R16 ;  /* 0x00000022a810723c */ /* 0x040fe20000001810 */
[----:B------:R-:W5:Y:S05]  /*56c0*/  LDSM.16.M88.4 R32, [R201+0x8800] ;  /* 0x00880000c920783b */ /* 0x000f6a0000000200 */
[C---:B----4-:R-:W-:Y:S06]  /*56d0*/  HMMA.16816.F32 R160, R168.reuse, R12, R160 ;  /* 0x0000000ca8a0723c */ /* 0x050fec00000018a0 */
[C---:B------:R-:W-:Y:S01]  /*56e0*/  HMMA.16816.F32 R156, R168.reuse, R14, R156 ;  /* 0x0000000ea89c723c */ /* 0x040fe2000000189c */
[----:B------:R-:W4:Y:S05]  /*56f0*/  LDSM.16.M88.4 R12, [R201+0x9000] ;  /* 0x00900000c90c783b */ /* 0x000f2a0000000200 */
[C---:B-1----:R-:W-:Y:S06]  /*5700*/  HMMA.16816.F32 R152, R168.reuse, R176, R152 ;  /* 0x000000b0a898723c */ /* 0x042fec0000001898 */
[----:B------:R-:W-:Y:S01]  /*5710*/  HMMA.16816.F32 R148, R168, R178, R148 ;  /* 0x000000b2a894723c */ /* 0x000fe20000001894 */
[----:B------:R-:W1:Y:S04]  /*5720*/  LDSM.16.M88.4 R176, [R201+0x9800] ;  /* 0x00980000c9b0783b */ /* 0x000e680000000200 */
[----:B------:R-:W-:Y:S01]  /*5730*/  LDSM.16.M88.4 R168, [R187] ;  /* 0x00000000bba8783b */ /* 0x000fe20000000200 */
[C---:B--2---:R-:W-:Y:S06]  /*5740*/  HMMA.16816.F32 R24, R140.reuse, R146, R24 ;  /* 0x000000928c18723c */ /* 0x044fec0000001818 */
[C---:B------:R-:W-:Y:S06]  /*5750*/  HMMA.16816.F32 R20, R140.reuse, R8, R20 ;  /* 0x000000088c14723c */ /* 0x040fec0000001814 */
[C---:B------:R-:W-:Y:S01]  /*5760*/  HMMA.16816.F32 R28, R140.reuse, R144, R28 ;  /* 0x000000908c1c723c */ /* 0x040fe2000000181c */
[----:B------:R-:W2:Y:S05]  /*5770*/  LDSM.16.M88.4 R144, [R200+0x2000] ;  /* 0x00200000c890783b */ /* 0x000eaa0000000200 */
[C---:B------:R-:W-:Y:S01]  /*5780*/  HMMA.16816.F32 R16, R140.reuse, R10, R16 ;  /* 0x0000000a8c10723c */ /* 0x040fe20000001810 */
[----:B------:R-:W2:Y:S05]  /*5790*/  LDSM.16.M88.4 R8, [R186] ;  /* 0x00000000ba08783b */ /* 0x000eaa0000000200 */
[C---:B---3--:R-:W-:Y:S06]  /*57a0*/  HMMA.16816.F32 R160, R140.reuse, R4, R160 ;  /* 0x000000048ca0723c */ /* 0x048fec00000018a0 */
[C---:B------:R-:W-:Y:S01]  /*57b0*/  HMMA.16816.F32 R156, R140.reuse, R6, R156 ;  /* 0x000000068c9c723c */ /* 0x040fe2000000189c */
[----:B------:R-:W3:Y:S05]  /*57c0*/  LDSM.16.M88.4 R4, [R185] ;  /* 0x00000000b904783b */ /* 0x000eea0000000200 */
[C---:B------:R-:W-:Y:S06]  /*57d0*/  HMMA.16816.F32 R152, R140.reuse, R164, R152 ;  /* 0x000000a48c98723c */ /* 0x040fec0000001898 */
[----:B------:R-:W-:Y:S01]  /*57e0*/  HMMA.16816.F32 R148, R140, R166, R148 ;  /* 0x000000a68c94723c */ /* 0x000fe20000001894 */
[----:B------:R-:W3:Y:S04]  /*57f0*/  LDSM.16.M88.4 R164, [R184] ;  /* 0x00000000b8a4783b */ /* 0x000ee80000000200 */
[----:B------:R-:W-:Y:S01]  /*5800*/  LDSM.16.M88.4 R140, [R195+0x8000] ;  /* 0x00800000c38c783b */ /* 0x000fe20000000200 */
[C---:B-----5:R-:W-:Y:S06]  /*5810*/  HMMA.16816.F32 R24, R172.reuse, R138, R24 ;  /* 0x0000008aac18723c */ /* 0x060fec0000001818 */
[C---:B------:R-:W-:Y:S06]  /*5820*/  HMMA.16816.F32 R20, R172.reuse, R32, R20 ;  /* 0x00000020ac14723c */ /* 0x040fec0000001814 */
[C---:B------:R-:W-:Y:S01]  /*5830*/  HMMA.16816.F32 R28, R172.reuse, R136, R28 ;  /* 0x00000088ac1c723c */ /* 0x040fe2000000181c */
[----:B------:R-:W-:Y:S05]  /*5840*/  LDSM.16.M88.4 R136, [R195+0x8800] ;  /* 0x00880000c388783b */ /* 0x000fea0000000200 */
        /* <DEDUP_REMOVED lines=15> */
[C---:B---3--:R-:W-:Y:S06]  /*5940*/  HMMA.16816.F32 R160, R144.reuse, R4, R160 ;  /* 0x0000000490a0723c */ /* 0x048fec00000018a0 */
[C---:B------:R-:W-:Y:S01]  /*5950*/  HMMA.16816.F32 R156, R144.reuse, R6, R156 ;  /* 0x00000006909c723c */ /* 0x040fe2000000189c */
[----:B------:R-:W2:Y:S05]  /*5960*/  LDSM.16.M88.4 R4, [R197+0x2000] ;  /* 0x00200000c504783b */ /* 0x000eaa0000000200 */
[C---:B------:R-:W-:Y:S06]  /*5970*/  HMMA.16816.F32 R152, R144.reuse, R164, R152 ;  /* 0x000000a49098723c */ /* 0x040fec0000001898 */
[----:B------:R-:W-:Y:S01]  /*5980*/  HMMA.16816.F32 R148, R144, R166, R148 ;  /* 0x000000a69094723c */ /* 0x000fe20000001894 */
[----:B------:R-:W3:Y:S04]  /*5990*/  LDSM.16.M88.4 R164, [R188+0x3800] ;  /* 0x00380000bca4783b */ /* 0x000ee80000000200 */
[----:B------:R-:W-:Y:S01]  /*59a0*/  LDSM.16.M88.4 R144, [R201+0xa000] ;  /* 0x00a00000c990783b */ /* 0x000fe20000000200 */
[C---:B-----5:R-:W-:Y:S06]  /*59b0*/  HMMA.16816.F32 R24, R32.reuse, R142, R24 ;  /* 0x0000008e2018723c */ /* 0x060fec0000001818 */
[C---:B------:R-:W-:Y:S06]  /*59c0*/  HMMA.16816.F32 R20, R32.reuse, R136, R20 ;  /* 0x000000882014723c */ /* 0x040fec0000001814 */
[C---:B------:R-:W-:Y:S01]  /*59d0*/  HMMA.16816.F32 R28, R32.reuse, R140, R28 ;  /* 0x0000008c201c723c */ /* 0x040fe2000000181c */
[----:B------:R-:W-:Y:S05]  /*59e0*/  LDSM.16.M88.4 R140, [R201+0xa800] ;  /* 0x00a80000c98c783b */ /* 0x000fea0000000200 */
[C---:B------:R-:W-:Y:S01]  /*59f0*/  HMMA.16816.F32 R16, R32.reuse, R138, R16 ;  /* 0x0000008a2010723c */ /* 0x040fe20000001810 */
[----:B------:R-:W-:Y:S05]  /*5a00*/  LDSM.16.M88.4 R136, [R201+0xb000] ;  /* 0x00b00000c988783b */ /* 0x000fea0000000200 */
[C---:B----4-:R-:W-:Y:S06]  /*5a10*/  HMMA.16816.F32 R160, R32.reuse, R12, R160 ;  /* 0x0000000c20a0723c */ /* 0x050fec00000018a0 */
[C---:B------:R-:W-:Y:S01]  /*5a20*/  HMMA.16816.F32 R156, R32.reuse, R14, R156 ;  /* 0x0000000e209c723c */ /* 0x040fe2000000189c */
[----:B------:R-:W4:Y:S05]  /*5a30*/  LDSM.16.M88.4 R12, [R202+0x4000] ;  /* 0x00400000ca0c783b */ /* 0x000f2a0000000200 */
[C---:B-1----:R-:W-:Y:S06]  /*5a40*/  HMMA.16816.F32 R152, R32.reuse, R176, R152 ;  /* 0x000000b02098723c */ /* 0x042fec0000001898 */
[----:B------:R-:W-:Y:S01]  /*5a50*/  HMMA.16816.F32 R148, R32, R178, R148 ;  /* 0x000000b22094723c */ /* 0x000fe20000001894 */
[----:B------:R-:W-:Y:S05]  /*5a60*/  LDSM.16.M88.4 R32, [R201+0xb800] ;  /* 0x00b80000c920783b */ /* 0x000fea0000000200 */
[C---:B--2---:R-:W-:Y:S06]  /*5a70*/  HMMA.16816.F32 R24, R4.reuse, R174, R24 ;  /* 0x000000ae0418723c */ /* 0x044fec0000001818 */
[C---:B------:R-:W-:Y:S06]  /*5a80*/  HMMA.16816.F32 R20, R4.reuse, R168, R20 ;  /* 0x000000a80414723c */ /* 0x040fec0000001814 */
[C---:B------:R-:W-:Y:S01]  /*5a90*/  HMMA.16816.F32 R28, R4.reuse, R172, R28 ;  /* 0x000000ac041c723c */ /* 0x040fe2000000181c */
[----:B------:R-:W-:Y:S05]  /*5aa0*/  LDSM.16.M88.4 R172, [R200+0x4000] ;  /* 0x00400000c8ac783b */ /* 0x000fea0000000200 */
[C---:B------:R-:W-:Y:S01]  /*5ab0*/  HMMA.16816.F32 R16, R4.reuse, R170, R16 ;  /* 0x000000aa0410723c */ /* 0x040fe20000001810 */
[----:B------:R-:W-:Y:S05]  /*5ac0*/  LDSM.16.M88.4 R168, [R181] ;  /* 0x00000000b5a8783b */ /* 0x000fea0000000200 */
[C---:B------:R-:W-:Y:S06]  /*5ad0*/  HMMA.16816.F32 R160, R4.reuse, R8, R160 ;  /* 0x0000000804a0723c */ /* 0x040fec00000018a0 */
[C---:B------:R-:W-:Y:S01]  /*5ae0*/  HMMA.16816.F32 R156, R4.reuse, R10, R156 ;  /* 0x0000000a049c723c */ /* 0x040fe2000000189c */
[----:B------:R-:W1:Y:S05]  /*5af0*/  LDSM.16.M88.4 R8, [R183] ;  /* 0x00000000b708783b */ /* 0x000e6a0000000200 */
[C---:B---3--:R-:W-:Y:S06]  /*5b00*/  HMMA.16816.F32 R152, R4.reuse, R164, R152 ;  /* 0x000000a40498723c */ /* 0x048fec0000001898 */
[----:B------:R-:W-:Y:S01]  /*5b10*/  HMMA.16816.F32 R148, R4, R166, R148 ;  /* 0x000000a60494723c */ /* 0x000fe20000001894 */
[----:B------:R-:W2:Y:S04]  /*5b20*/  LDSM.16.M88.4 R4, [R182] ;  /* 0x00000000b604783b */ /* 0x000ea80000000200 */
[----:B------:R-:W-:Y:S01]  /*5b30*/  LDSM.16.M88.4 R164, [R180] ;  /* 0x00000000b4a4783b */ /* 0x000fe20000000200 */
[C---:B----4-:R-:W-:Y:S06]  /*5b40*/  HMMA.16816.F32 R24, R12.reuse, R146, R24 ;  /* 0x000000920c18723c */ /* 0x050fec0000001818 */
[C---:B------:R-:W-:Y:S06]  /*5b50*/  HMMA.16816.F32 R20, R12.reuse, R140, R20 ;  /* 0x0000008c0c14723c */ /* 0x040fec0000001814 */
[C---:B------:R-:W-:Y:S01]  /*5b60*/  HMMA.16816.F32 R28, R12.reuse, R144, R28 ;  /* 0x000000900c1c723c */ /* 0x040fe2000000181c */
[----:B------:R-:W-:Y:S05]  /*5b70*/  LDSM.16.M88.4 R144, [R198+0x4000] ;  /* 0x00400000c690783b */ /* 0x000fea0000000200 */
[C---:B------:R-:W-:Y:S01]  /*5b80*/  HMMA.16816.F32 R16, R12.reuse, R142, R16 ;  /* 0x0000008e0c10723c */ /* 0x040fe20000001810 */
[----:B------:R-:W3:Y:S05]  /*5b90*/  LDSM.16.M88.4 R140, [R195+0xa000] ;  /* 0x00a00000c38c783b */ /* 0x000eea0000000200 */
[C---:B------:R-:W-:Y:S06]  /*5ba0*/  HMMA.16816.F32 R160, R12.reuse, R136, R160 ;  /* 0x000000880ca0723c */ /* 0x040fec00000018a0 */
[----:B------:R-:W-:Y:S01]  /*5bb0*/  HMMA.16816.F32 R156, R12, R138, R156 ;  /* 0x0000008a0c9c723c */ /* 0x000fe2000000189c */
[----:B------:R-:W4:Y:S05]  /*5bc0*/  LDSM.16.M88.4 R136, [R195+0xa800] ;  /* 0x00a80000c388783b */ /* 0x000f2a0000000200 */
[----:B-1----:R-:W-:Y:S06]  /*5bd0*/  HMMA.16816.F32 R24, R172, R10, R24 ;  /* 0x0000000aac18723c */ /* 0x002fec0000001818 */
[C---:B------:R-:W-:Y:S06]  /*5be0*/  HMMA.16816.F32 R152, R12.reuse, R32, R152 ;  /* 0x000000200c98723c */ /* 0x040fec0000001898 */
[----:B------:R-:W-:Y:S01]  /*5bf0*/  HMMA.16816.F32 R148, R12, R34, R148 ;  /* 0x000000220c94723c */ /* 0x000fe20000001894 */
[----:B------:R-:W1:Y:S04]  /*5c00*/  LDSM.16.M88.4 R32, [R195+0xb000] ;  /* 0x00b00000c320783b */ /* 0x000e680000000200 */
[----:B------:R-:W-:Y:S01]  /*5c10*/  LDSM.16.M88.4 R12, [R197+0x4000] ;  /* 0x00400000c50c783b */ /* 0x000fe20000000200 */
[C---:B--2---:R-:W-:Y:S06]  /*5c20*/  HMMA.16816.F32 R20, R172.reuse, R4, R20 ;  /* 0x00000004ac14723c */ /* 0x044fec0000001814 */
[C---:B------:R-:W-:Y:S01]  /*5c30*/  HMMA.16816.F32 R28, R172.reuse, R8, R28 ;  /* 0x00000008ac1c723c */ /* 0x040fe2000000181c */
[----:B------:R-:W2:Y:S05]  /*5c40*/  LDSM.16.M88.4 R8, [R188+0x4000] ;  /* 0x00400000bc08783b */ /* 0x000eaa0000000200 */
[C---:B------:R-:W-:Y:S01]  /*5c50*/  HMMA.16816.F32 R16, R172.reuse, R6, R16 ;  /* 0x00000006ac10723c */ /* 0x040fe20000001810 */
[----:B------:R-:W5:Y:S05]  /*5c60*/  LDSM.16.M88.4 R4, [R188+0x4800] ;  /* 0x00480000bc04783b */ /* 0x000f6a0000000200 */
[----:B------:R-:W-:Y:S06]  /*5c70*/  HMMA.16816.F32 R160, R172, R168, R160 ;  /* 0x000000a8aca0723c */ /* 0x000fec00000018a0 */
[C---:B---3--:R-:W-:Y:S06]  /*5c80*/  HMMA.16816.F32 R24, R144.reuse, R142, R24 ;  /* 0x0000008e9018723c */ /* 0x048fec0000001818 */
[C---:B----4-:R-:W-:Y:S06]  /*5c90*/  HMMA.16816.F32 R20, R144.reuse, R136, R20 ;  /* 0x000000889014723c */ /* 0x050fec0000001814 */
[C---:B------:R-:W-:Y:S01]  /*5ca0*/  HMMA.16816.F32 R28, R144.reuse, R140, R28 ;  /* 0x0000008c901c723c */ /* 0x040fe2000000181c */
[----:B------:R-:W-:Y:S05]  /*5cb0*/  LDSM.16.M88.4 R140, [R188+0x5000] ;  /* 0x00500000bc8c783b */ /* 0x000fea0000000200 */
[C---:B------:R-:W-:Y:S01]  /*5cc0*/  HMMA.16816.F32 R16, R144.reuse, R138, R16 ;  /* 0x0000008a9010723c */ /* 0x040fe20000001810 */
[----:B------:R-:W3:Y:S05]  /*5cd0*/  LDSM.16.M88.4 R136, [R195+0xb800] ;  /* 0x00b80000c388783b */ /* 0x000eea0000000200 */
[----:B-1----:R-:W-:Y:S06]  /*5ce0*/  HMMA.16816.F32 R160, R144, R32, R160 ;  /* 0x0000002090a0723c */ /* 0x002fec00000018a0 */
[----:B--2---:R-:W-:Y:S01]  /*5cf0*/  HMMA.16816.F32 R24, R12, R10, R24 ;  /* 0x0000000a0c18723c */ /* 0x004fe20000001818 */
[----:B------:R-:W-:-:S02]  /*5d00*/  IMAD.SHL.U32 R33, R135, 0x2, RZ ;  /* 0x0000000287217824 */ /* 0x000fc400078e00ff */
[----:B------:R-:W-:-:S03]  /*5d10*/  IMAD.U32 R32, RZ, RZ, UR4 ;  /* 0x00000004ff207e24 */ /* 0x000fc6000f8e00ff */
[----:B------:R-:W-:Y:S01]  /*5d20*/  HMMA.16816.F32 R152, R172, R164, R152 ;  /* 0x000000a4ac98723c */ /* 0x000fe20000001898 */
[----:B------:R-:W-:-:S05]  /*5d30*/  LOP3.LUT R33, R33, 0x6, RZ, 0xc0, !PT ;  /* 0x0000000621217812 */ /* 0x000fca00078ec0ff */
[----:B-----5:R-:W-:Y:S01]  /*5d40*/  HMMA.16816.F32 R20, R12, R4, R20 ;  /* 0x000000040c14723c */ /* 0x020fe20000001814 */
[----:B------:R-:W-:-:S04]  /*5d50*/  IMAD R32, R32, 0x40, R33 ;  /* 0x0000004020207824 */ /* 0x000fc800078e0221 */
[C---:B------:R-:W-:Y:S01]  /*5d60*/  VIADD R33, R32.reuse, 0x11 ;  /* 0x0000001120217836 */ /* 0x040fe20000000000 */
[----:B------:R-:W-:Y:S01]  /*5d70*/  HMMA.16816.F32 R156, R172, R170, R156 ;  /* 0x000000aaac9c723c */ /* 0x000fe2000000189c */
[C---:B------:R-:W-:Y:S02]  /*5d80*/  VIADD R5, R32.reuse, 0x1 ;  /* 0x0000000120057836 */ /* 0x040fe40000000000 */
[----:B------:R-:W-:-:S03]  /*5d90*/  VIADD R4, R32, 0x8 ;  /* 0x0000000820047836 */ /* 0x000fc60000000000 */
[----:B------:R-:W-:Y:S01]  /*5da0*/  HMMA.16816.F32 R28, R12, R8, R28 ;  /* 0x000000080c1c723c */ /* 0x000fe2000000181c */
[----:B------:R-:W1:Y:S01]  /*5db0*/  LDSM.16.M88.4 R8, [R188+0x5800] ;  /* 0x00580000bc08783b */ /* 0x000e620000000200 */
[----:B------:R-:W-:Y:S01]  /*5dc0*/  ISETP.GE.AND P6, PT, R5, R134, PT ;  /* 0x000000860500720c */ /* 0x000fe20003fc6270 */
[----:B------:R-:W-:-:S04]  /*5dd0*/  DEPBAR.LE SB0, 0x0 ;  /* 0x000080000000791a */ /* 0x000fc80000000000 */
[----:B------:R-:W-:Y:S01]  /*5de0*/  HMMA.16816.F32 R148, R172, R166, R148 ;  /* 0x000000a6ac94723c */ /* 0x000fe20000001894 */
[-C--:B------:R-:W-:Y:S01]  /*5df0*/  ISETP.GE.AND P0, PT, R5, R133.reuse, PT ;  /* 0x000000850500720c */ /* 0x080fe20003f06270 */
[----:B------:R-:W-:Y:S01]  /*5e00*/  VIADD R5, R32, 0x9 ;  /* 0x0000000920057836 */ /* 0x000fe20000000000 */
[CC--:B------:R-:W-:Y:S02]  /*5e10*/  ISETP.GE.AND P1, PT, R4.reuse, R134.reuse, PT ;  /* 0x000000860400720c */ /* 0x0c0fe40003f26270 */
[-C--:B------:R-:W-:Y:S01]  /*5e20*/  ISETP.GE.AND P3, PT, R4, R133.reuse, PT ;  /* 0x000000850400720c */ /* 0x080fe20003f66270 */
[----:B------:R-:W-:Y:S01]  /*5e30*/  HMMA.16816.F32 R16, R12, R6, R16 ;  /* 0x000000060c10723c */ /* 0x000fe20000001810 */
[----:B------:R-:W-:Y:S01]  /*5e40*/  VIADD R4, R32, 0x10 ;  /* 0x0000001020047836 */ /* 0x000fe20000000000 */
[----:B------:R-:W-:Y:S01]  /*5e50*/  BAR.SYNC.DEFER_BLOCKING 0x0 ;  /* 0x0000000000007b1d */ /* 0x000fe20000010000 */
[CC--:B------:R-:W-:Y:S02]  /*5e60*/  ISETP.GE.AND P4, PT, R5.reuse, R134.reuse, PT ;  /* 0x000000860500720c */ /* 0x0c0fe40003f86270 */
[----:B------:R-:W-:Y:S01]  /*5e70*/  ISETP.GE.AND P2, PT, R5, R133, PT ;  /* 0x000000850500720c */ /* 0x000fe20003f46270 */
[----:B---3--:R-:W-:Y:S01]  /*5e80*/  HMMA.16816.F32 R152, R144, R136, R152 ;  /* 0x000000889098723c */ /* 0x008fe20000001898 */
[----:B------:R-:W-:Y:S01]  /*5e90*/  FSEL R5, R24, -INF , !P1 ;  /* 0xff80000018057808 */ /* 0x000fe20004800000 */
[----:B------:R-:W-:Y:S01]  /*5ea0*/  VIADD R24, R32, 0x18 ;  /* 0x0000001820187836 */ /* 0x000fe20000000000 */
[----:B------:R-:W-:-:S02]  /*5eb0*/  ISETP.GE.AND P5, PT, R4, R134, PT ;  /* 0x000000860400720c */ /* 0x000fc40003fa6270 */
[----:B------:R-:W-:Y:S01]  /*5ec0*/  ISETP.GE.AND P1, PT, R4, R133, PT ;  /* 0x000000850400720c */ /* 0x000fe20003f26270 */
[C---:B------:R-:W-:Y:S01]  /*5ed0*/  HMMA.16816.F32 R156, R144.reuse, R34, R156 ;  /* 0x00000022909c723c */ /* 0x040fe2000000189c */
[----:B------:R-:W-:Y:S02]  /*5ee0*/  FSEL R6, R27, -INF , !P2 ;  /* 0xff8000001b067808 */ /* 0x000fe40005000000 */
[----:B------:R-:W-:Y:S01]  /*5ef0*/  FSEL R4, R26, -INF , !P3 ;  /* 0xff8000001a047808 */ /* 0x000fe20005800000 */
[----:B------:R-:W-:Y:S01]  /*5f00*/  VIADD R26, R32, 0x19 ;  /* 0x00000019201a7836 */ /* 0x000fe20000000000 */
[----:B------:R-:W-:Y:S01]  /*5f10*/  FSEL R27, R20, -INF , !P5 ;  /* 0xff800000141b7808 */ /* 0x000fe20006800000 */
[----:B------:R-:W-:Y:S01]  /*5f20*/  HMMA.16816.F32 R148, R144, R138, R148 ;  /* 0x0000008a9094723c */ /* 0x000fe20000001894 */
[-C--:B------:R-:W-:Y:S02]  /*5f30*/  ISETP.GE.AND P3, PT, R33, R134.reuse, PT ;  /* 0x000000862100720c */ /* 0x080fe40003f66270 */
[----:B------:R-:W-:-:S02]  /*5f40*/  ISETP.GE.AND P2, PT, R24, R134, PT ;  /* 0x000000861800720c */ /* 0x000fc40003f46270 */
[-C--:B------:R-:W-:Y:S01]  /*5f50*/  ISETP.GE.AND P5, PT, R24, R133.reuse, PT ;  /* 0x000000851800720c */ /* 0x080fe20003fa6270 */
[C---:B------:R-:W-:Y:S01]  /*5f60*/  HMMA.16816.F32 R160, R12.reuse, R140, R160 ;  /* 0x0000008c0ca0723c */ /* 0x040fe200000018a0 */
[----:B------:R-:W-:Y:S02]  /*5f70*/  FSEL R7, R25, -INF , !P4 ;  /* 0xff80000019077808 */ /* 0x000fe40006000000 */
[----:B------:R-:W-:Y:S01]  /*5f80*/  FSEL R24, R22, -INF , !P1 ;  /* 0xff80000016187808 */ /* 0x000fe20004800000 */
[----:B------:R-:W-:Y:S01]  /*5f90*/  VIADD R22, R32, 0x20 ;  /* 0x0000002020167836 */ /* 0x000fe20000000000 */
[----:B------:R-:W-:Y:S01]  /*5fa0*/  ISETP.GE.AND P4, PT, R33, R133, PT ;  /* 0x000000852100720c */ /* 0x000fe20003f86270 */
[----:B-1----:R-:W-:Y:S01]  /*5fb0*/  HMMA.16816.F32 R152, R12, R8, R152 ;  /* 0x000000080c98723c */ /* 0x002fe20000001898 */
[----:B------:R-:W-:Y:S02]  /*5fc0*/  FSEL R25, R21, -INF , !P3 ;  /* 0xff80000015197808 */ /* 0x000fe40005800000 */
[----:B------:R-:W-:-:S02]  /*5fd0*/  ISETP.GE.AND P1, PT, R26, R134, PT ;  /* 0x000000861a00720c */ /* 0x000fc40003f26270 */
[----:B------:R-:W-:Y:S01]  /*5fe0*/  ISETP.GE.AND P3, PT, R26, R133, PT ;  /* 0x000000851a00720c */ /* 0x000fe20003f66270 */
[C---:B------:R-:W-:Y:S01]  /*5ff0*/  HMMA.16816.F32 R156, R12.reuse, R142, R156 ;  /* 0x0000008e0c9c723c */ /* 0x040fe2000000189c */
[----:B------:R-:W-:Y:S01]  /*6000*/  FSEL R21, R29, -INF , !P6 ;  /* 0xff8000001d157808 */ /* 0x000fe20007000000 */
[C---:B------:R-:W-:Y:S01]  /*6010*/  VIADD R9, R32.reuse, 0x29 ;  /* 0x0000002920097836 */ /* 0x040fe20000000000 */
[----:B------:R-:W-:Y:S02]  /*6020*/  FSEL R26, R23, -INF , !P4 ;  /* 0xff800000171a7808 */ /* 0x000fe40006000000 */
[-C--:B------:R-:W-:Y:S01]  /*6030*/  ISETP.GE.AND P6, PT, R32, R134.reuse, PT ;  /* 0x000000862000720c */ /* 0x080fe20003fc6270 */
[----:B------:R-:W-:Y:S01]  /*6040*/  HMMA.16816.F32 R148, R12, R10, R148 ;  /* 0x0000000a0c94723c */ /* 0x000fe20000001894 */
[----:B------:R-:W-:Y:S02]  /*6050*/  FSEL R20, R31, -INF , !P0 ;  /* 0xff8000001f147808 */ /* 0x000fe40004000000 */
[----:B------:R-:W-:-:S02]  /*6060*/  ISETP.GE.AND P4, PT, R22, R134, PT ;  /* 0x000000861600720c */ /* 0x000fc40003f86270 */
[-C--:B------:R-:W-:Y:S01]  /*6070*/  ISETP.GE.AND P0, PT, R22, R133.reuse, PT ;  /* 0x000000851600720c */ /* 0x080fe20003f06270 */
[----:B------:R-:W-:Y:S01]  /*6080*/  VIADD R22, R32, 0x21 ;  /* 0x0000002120167836 */ /* 0x000fe20000000000 */
[----:B------:R-:W-:Y:S01]  /*6090*/  FSEL R23, R28, -INF , !P6 ;  /* 0xff8000001c177808 */ /* 0x000fe20007000000 */
[----:B------:R-:W-:Y:S01]  /*60a0*/  VIADD R10, R32, 0x30 ;  /* 0x00000030200a7836 */ /* 0x000fe20000000000 */
[----:B------:R-:W-:Y:S01]  /*60b0*/  FSEL R29, R16, -INF , !P2 ;  /* 0xff800000101d7808 */ /* 0x000fe20005000000 */
[----:B------:R-:W-:Y:S01]  /*60c0*/  VIADD R16, R32, 0x28 ;  /* 0x0000002820107836 */ /* 0x000fe20000000000 */
[C---:B------:R-:W-:Y:S02]  /*60d0*/  ISETP.GE.AND P6, PT, R22.reuse, R134, PT ;  /* 0x000000861600720c */ /* 0x040fe40003fc6270 */
[----:B------:R-:W-:Y:S02]  /*60e0*/  ISETP.GE.AND P2, PT, R22, R133, PT ;  /* 0x000000851600720c */ /* 0x000fe40003f46270 */
[----:B------:R-:W-:-:S02]  /*60f0*/  FMNMX.FTZ R22, R132, R23, !PT ;  /* 0x0000001784167209 */ /* 0x000fc40007810000 */
[----:B------:R-:W-:Y:S02]  /*6100*/  FSEL R140, R19, -INF , !P3 ;  /* 0xff800000138c7808 */ /* 0x000fe40005800000 */
[----:B------:R-:W-:Y:S02]  /*6110*/  FMNMX.FTZ R22, R21, R22, !PT ;  /* 0x0000001615167209 */ /* 0x000fe40007810000 */
[----:B------:R-:W-:Y:S02]  /*6120*/  ISETP.GE.AND P3, PT, R32, R133, PT ;  /* 0x000000852000720c */ /* 0x000fe40003f66270 */
[----:B------:R-:W-:Y:S02]  /*6130*/  FMNMX.FTZ R8, R5, R22, !PT ;  /* 0x0000001605087209 */ /* 0x000fe40007810000 */
[----:B------:R-:W-:Y:S02]  /*6140*/  FSEL R31, R17, -INF , !P1 ;  /* 0xff800000111f7808 */ /* 0x000fe40004800000 */
[----:B------:R-:W-:-:S02]  /*6150*/  FMNMX.FTZ R8, R7, R8, !PT ;  /* 0x0000000807087209 */ /* 0x000fc40007810000 */
[----:B------:R-:W-:Y:S02]  /*6160*/  FSEL R30, R30, -INF , !P3 ;  /* 0xff8000001e1e7808 */ /* 0x000fe40005800000 */
[----:B------:R-:W-:Y:S02]  /*6170*/  FMNMX.FTZ R8, R27, R8, !PT ;  /* 0x000000081b087209 */ /* 0x000fe40007810000 */
[----:B------:R-:W-:Y:S02]  /*6180*/  FSEL R137, R160, -INF , !P4 ;  /* 0xff800000a0897808 */ /* 0x000fe40006000000 */
[----:B------:R-:W-:Y:S01]  /*6190*/  FMNMX.FTZ R12, R25, R8, !PT ;  /* 0x00000008190c7209 */ /* 0x000fe20007810000 */
[----:B------:R-:W-:Y:S01]  /*61a0*/  VIADD R8, R32, 0x38 ;  /* 0x0000003820087836 */ /* 0x000fe20000000000 */
[----:B------:R-:W-:Y:S02]  /*61b0*/  FMNMX.FTZ R11, R3, R30, !PT ;  /* 0x0000001e030b7209 */ /* 0x000fe40007810000 */
[----:B------:R-:W-:-:S02]  /*61c0*/  FMNMX.FTZ R12, R29, R12, !PT ;  /* 0x0000000c1d0c7209 */ /* 0x000fc40007810000 */
[----:B------:R-:W-:Y:S02]  /*61d0*/  FSEL R142, R18, -INF , !P5 ;  /* 0xff800000128e7808 */ /* 0x000fe40006800000 */
[----:B------:R-:W-:Y:S02]  /*61e0*/  FMNMX.FTZ R12, R31, R12, !PT ;  /* 0x0000000c1f0c7209 */ /* 0x000fe40007810000 */
[----:B------:R-:W-:Y:S02]  /*61f0*/  ISETP.GE.AND P5, PT, R16, R134, PT ;  /* 0x000000861000720c */ /* 0x000fe40003fa6270 */
[----:B------:R-:W-:Y:S02]  /*6200*/  FSEL R143, R161, -INF , !P6 ;  /* 0xff800000a18f7808 */ /* 0x000fe40007000000 */
[----:B------:R-:W-:Y:S02]  /*6210*/  FMNMX.FTZ R11, R20, R11, !PT ;  /* 0x0000000b140b7209 */ /* 0x000fe40007810000 */
[----:B------:R-:W-:-:S02]  /*6220*/  FMNMX.FTZ R12, R137, R12, !PT ;  /* 0x0000000c890c7209 */ /* 0x000fc40007810000 */
[----:B------:R-:W-:Y:S02]  /*6230*/  ISETP.GE.AND P4, PT, R9, R134, PT ;  /* 0x000000860900720c */ /* 0x000fe40003f86270 */
[----:B------:R-:W-:Y:S02]  /*6240*/  FSEL R141, R156, -INF , !P5 ;  /* 0xff8000009c8d7808 */ /* 0x000fe40006800000 */
[----:B------:R-:W-:Y:S02]  /*6250*/  FMNMX.FTZ R11, R4, R11, !PT ;  /* 0x0000000b040b7209 */ /* 0x000fe40007810000 */
[----:B------:R-:W-:Y:S02]  /*6260*/  FMNMX.FTZ R12, R143, R12, !PT ;  /* 0x0000000c8f0c7209 */ /* 0x000fe40007810000 */
[----:B------:R-:W-:Y:S02]  /*6270*/  FSEL R136, R162, -INF , !P0 ;  /* 0xff800000a2887808 */ /* 0x000fe40004000000 */
[----:B------:R-:W-:Y:S01]  /*6280*/  ISETP.GE.AND P0, PT, R9, R133, PT ;  /* 0x000000850900720c */ /* 0x000fe20003f06270 */
[----:B------:R-:W-:Y:S01]  /*6290*/  VIADD R9, R32, 0x31 ;  /* 0x0000003120097836 */ /* 0x000fe20000000000 */
[----:B------:R-:W-:Y:S01]  /*62a0*/  ISETP.GE.AND P3, PT, R10, R134, PT ;  /* 0x000000860a00720c */ /* 0x000fe20003f66270 */
[----:B------:R-:W-:Y:S01]  /*62b0*/  VIADD R32, R32, 0x39 ;  /* 0x0000003920207836 */ /* 0x000fe20000000000 */
[----:B------:R-:W-:-:S02]  /*62c0*/  FSEL R139, R157, -INF , !P4 ;  /* 0xff8000009d8b7808 */ /* 0x000fc40006000000 */
[----:B------:R-:W-:Y:S02]  /*62d0*/  FMNMX.FTZ R11, R6, R11, !PT ;  /* 0x0000000b060b7209 */ /* 0x000fe40007810000 */
[----:B------:R-:W-:Y:S02]  /*62e0*/  FMNMX.FTZ R12, R141, R12, !PT ;  /* 0x0000000c8d0c7209 */ /* 0x000fe40007810000 */
[----:B------:R-:W-:Y:S02]  /*62f0*/  ISETP.GE.AND P6, PT, R9, R134, PT ;  /* 0x000000860900720c */ /* 0x000fe40003fc6270 */
[----:B------:R-:W-:Y:S02]  /*6300*/  FSEL R167, R152, -INF , !P3 ;  /* 0xff80000098a77808 */ /* 0x000fe40005800000 */
[----:B------:R-:W-:Y:S02]  /*6310*/  FMNMX.FTZ R11, R24, R11, !PT ;  /* 0x0000000b180b7209 */ /* 0x000fe40007810000 */
[----:B------:R-:W-:-:S02]  /*6320*/  FMNMX.FTZ R12, R139, R12, !PT ;  /* 0x0000000c8b0c7209 */ /* 0x000fc40007810000 */
[----:B------:R-:W-:Y:S02]  /*6330*/  FSEL R174, R163, -INF , !P2 ;  /* 0xff800000a3ae7808 */ /* 0x000fe40005000000 */
[----:B------:R-:W-:Y:S02]  /*6340*/  PLOP3.LUT P2, PT, PT, PT, UP0, 0x80, 0x0 ;  /* 0x000000000000781c */ /* 0x000fe40003f4f008 */
        /* <DEDUP_REMOVED lines=8> */
[----:B------:R-:W-:Y:S02]  /*63d0*/  ISETP.GE.AND P1, PT, R16, R133, PT ;  /* 0x000000851000720c */ /* 0x000fe40003f26270 */
[----:B------:R-:W-:-:S02]  /*63e0*/  FSEL R145, R149, -INF , !P4 ;  /* 0xff80000095917808 */ /* 0x000fc40006000000 */
[----:B------:R-:W-:Y:S02]  /*63f0*/  FMNMX.FTZ R15, R140, R11, !PT ;  /* 0x0000000b8c0f7209 */ /* 0x000fe40007810000 */
[----:B------:R-:W-:Y:S02]  /*6400*/  FMNMX.FTZ R12, R147, R12, !PT ;  /* 0x0000000c930c7209 */ /* 0x000fe40007810000 */
[----:B------:R-:W-:Y:S02]  /*6410*/  FSEL R138, R158, -INF , !P1 ;  /* 0xff8000009e8a7808 */ /* 0x000fe40004800000 */
[----:B------:R-:W-:Y:S02]  /*6420*/  FMNMX.FTZ R15, R136, R15, !PT ;  /* 0x0000000f880f7209 */ /* 0x000fe40007810000 */
[----:B------:R-:W-:Y:S01]  /*6430*/  FMNMX.FTZ R12, R145, R12, !PT ;  /* 0x0000000c910c7209 */ /* 0x000fe20007810000 */
[----:B------:R-:W-:Y:S06]  /*6440*/  @!P2 BRA `(.L_x_396) ;  /* 0x000000000098a947 */ /* 0x000fec0003800000 */
[----:B------:R-:W-:Y:S02]  /*6450*/  UIADD3 UR11, UR27, -0x3, URZ ;  /* 0xfffffffd1b0b7890 */ /* 0x000fe4000fffe03f */
[----:B------:R-:W-:Y:S02]  /*6460*/  USHF.L.U32 UR33, UR8, 0x5, URZ ;  /* 0x0000000508217899 */ /* 0x000fe4000800063f */
        /* <DEDUP_REMOVED lines=36> */
.L_x_396:
[----:B------:R-:W-:Y:S01]  /*66b0*/  FMNMX.FTZ R15, R174, R15, !PT ;  /* 0x0000000fae0f7209 */ /* 0x000fe20007810000 */
[----:B------:R-:W2:Y:S01]  /*66c0*/  SHFL.BFLY PT, R11, R12, 0x2, 0x1f ;  /* 0x0c401f000c0b7f89 */ /* 0x000ea200000e0000 */
[----:B------:R-:W-:Y:S01]  /*66d0*/  ISETP.GE.AND P1, PT, R10, R133, PT ;  /* 0x000000850a00720c */ /* 0x000fe20003f26270 */
[----:B------:R-:W-:Y:S01]  /*66e0*/  IMAD.WIDE.U32 R220, R211, -0x326172a9, RZ ;  /* 0xcd9e8d57d3dc7825 */ /* 0x000fe200078e00ff */
[----:B------:R-:W-:Y:S01]  /*66f0*/  FSEL R176, R159, -INF , !P0 ;  /* 0xff8000009fb07808 */ /* 0x000fe20004000000 */
[----:B------:R-:W-:Y:S01]  /*6700*/  UMOV UR10, UR4 ;  /* 0x00000004000a7c82 */ /* 0x000fe20008000000 */
[----:B------:R-:W-:Y:S01]  /*6710*/  FMNMX.FTZ R15, R138, R15, !PT ;  /* 0x0000000f8a0f7209 */ /* 0x000fe20007810000 */
[----:B------:R-:W-:Y:S01]  /*6720*/  USHF.L.U32 UR4, UR10, 0x1, URZ ;  /* 0x000000010a047899 */ /* 0x000fe2000800063f */
[----:B------:R-:W-:Y:S01]  /*6730*/  ISETP.GE.AND P0, PT, R9, R133, PT ;  /* 0x000000850900720c */ /* 0x000fe20003f06270 */
[----:B------:R-:W-:Y:S01]  /*6740*/  IMAD.WIDE.U32 R224, R2, -0x2daee0ad, RZ ;  /* 0xd2511f5302e07825 */ /* 0x000fe200078e00ff */
[----:B------:R-:W-:Y:S01]  /*6750*/  FSEL R146, R154, -INF , !P1 ;  /* 0xff8000009a927808 */ /* 0x000fe20004800000 */
[----:B-1----:R-:W-:Y:S01]  /*6760*/  LDSM.16.MT88.4 R16, [R192+0xc000] ;  /* 0x00c00000c010783b */ /* 0x002fe20000004200 */
[----:B------:R-:W-:Y:S01]  /*6770*/  FMNMX.FTZ R15, R176, R15, !PT ;  /* 0x0000000fb00f7209 */ /* 0x000fe20007810000 */
[----:B------:R-:W-:Y:S01]  /*6780*/  UISETP.GE.AND UP0, UPT, UR27, 0x3, UPT ;  /* 0x000000031b00788c */ /* 0x000fe2000bf06270 */
[----:B------:R-:W-:-:S02]  /*6790*/  ISETP.GE.AND P1, PT, R8, R133, PT ;  /* 0x000000850800720c */ /* 0x000fc40003f26270 */
[----:B------:R-:W-:Y:S02]  /*67a0*/  FSEL R144, R155, -INF , !P0 ;  /* 0xff8000009b907808 */ /* 0x000fe40004000000 */
[----:B------:R-:W-:Y:S02]  /*67b0*/  FMNMX.FTZ R15, R146, R15, !PT ;  /* 0x0000000f920f7209 */ /* 0x000fe40007810000 */
[----:B------:R-:W-:Y:S02]  /*67c0*/  ISETP.GE.AND P0, PT, R32, R133, PT ;  /* 0x000000852000720c */ /* 0x000fe40003f06270 */
[----:B------:R-:W-:Y:S02]  /*67d0*/  FSEL R162, R150, -INF , !P1 ;  /* 0xff80000096a27808 */ /* 0x000fe40004800000 */
[----:B------:R-:W-:Y:S01]  /*67e0*/  FMNMX.FTZ R15, R144, R15, !PT ;  /* 0x0000000f900f7209 */ /* 0x000fe20007810000 */
[----:B------:R-:W-:Y:S01]  /*67f0*/  @UP0 UIADD3 UR27, UR27, -0x3, URZ ;  /* 0xfffffffd1b1b0890 */ /* 0x000fe2000fffe03f */
[----:B------:R-:W-:-:S02]  /*6800*/  FSEL R160, R151, -INF , !P0 ;  /* 0xff80000097a07808 */ /* 0x000fc40004000000 */
[----:B------:R-:W-:Y:S02]  /*6810*/  FMNMX.FTZ R9, R162, R15, !PT ;  /* 0x0000000fa2097209 */ /* 0x000fe40007810000 */
[----:B--2---:R-:W-:Y:S02]  /*6820*/  FMNMX.FTZ R12, R12, R11, !PT ;  /* 0x0000000b0c0c7209 */ /* 0x004fe40007810000 */
[----:B------:R-:W-:Y:S02]  /*6830*/  FMNMX.FTZ R9, R160, R9, !PT ;  /* 0x00000009a0097209 */ /* 0x000fe40007810000 */
[----:B------:R-:W-:Y:S01]  /*6840*/  LOP3.LUT R218, R221, R213, RZ, 0x3c, !PT ;  /* 0x000000d5ddda7212 */ /* 0x000fe200078e3cff */
[----:B------:R-:W1:Y:S01]  /*6850*/  SHFL.BFLY PT, R149, R12, 0x1, 0x1f ;  /* 0x0c201f000c957f89 */ /* 0x000e6200000e0000 */
[----:B------:R-:W-:Y:S02]  /*6860*/  MOV R11, UR31 ;  /* 0x0000001f000b7c02 */ /* 0x000fe40008000f00 */
[----:B------:R-:W-:Y:S01]  /*6870*/  PRMT R159, R0, 0x7054, R0 ;  /* 0x00007054009f7816 */ /* 0x000fe20000000000 */
[----:B------:R-:W2:Y:S01]  /*6880*/  SHFL.BFLY PT, R10, R9, 0x2, 0x1f ;  /* 0x0c401f00090a7f89 */ /* 0x000ea200000e0000 */
[----:B------:R-:W-:Y:S01]  /*6890*/  IMAD.WIDE.U32 R218, R218, -0x2daee0ad, RZ ;  /* 0xd2511f53dada7825 */ /* 0x000fe200078e00ff */
[----:B------:R-:W-:Y:S01]  /*68a0*/  LOP3.LUT R8, R225, UR4, R11, 0x96, !PT ;  /* 0x00000004e1087c12 */ /* 0x000fe2000f8e960b */
[----:B------:R-:W-:-:S03]  /*68b0*/  UIADD3 UR4, UR4, 0x1, URZ ;  /* 0x0000000104047890 */ /* 0x000fc6000fffe03f */
[----:B------:R-:W-:Y:S01]  /*68c0*/  LOP3.LUT R178, R219, UR18, R224, 0x96, !PT ;  /* 0x00000012dbb27c12 */ /* 0x000fe2000f8e96e0 */
[----:B------:R-:W-:Y:S02]  /*68d0*/  IMAD.WIDE.U32 R34, R8, -0x326172a9, RZ ;  /* 0xcd9e8d5708227825 */ /* 0x000fe400078e00ff */
[----:B------:R-:W-:Y:S02]  /*68e0*/  MOV R224, UR4 ;  /* 0x0000000400e07c02 */ /* 0x000fe40008000f00 */
[----:B------:R-:W-:Y:S01]  /*68f0*/  IMAD.WIDE.U32 R178, R178, -0x326172a9, RZ ;  /* 0xcd9e8d57b2b27825 */ /* 0x000fe200078e00ff */
[----:B------:R-:W-:Y:S02]  /*6900*/  LOP3.LUT R8, R35, UR19, R220, 0x96, !PT ;  /* 0x0000001323087c12 */ /* 0x000fe4000f8e96dc */
[----:B------:R-:W-:Y:S02]  /*6910*/  LOP3.LUT R224, R225, UR31, R224, 0x96, !PT ;  /* 0x0000001fe1e07c12 */ /* 0x000fe4000f8e96e0 */
[----:B------:R-:W-:Y:S01]  /*6920*/  LOP3.LUT R34, R179, UR17, R34, 0x96, !PT ;  /* 0x00000011b3227c12 */ /* 0x000fe2000f8e9622 */
[----:B------:R-:W-:Y:S01]  /*6930*/  IMAD.WIDE.U32 R134, R8, -0x2daee0ad, RZ ;  /* 0xd2511f5308867825 */ /* 0x000fe200078e00ff */
[----:B-1----:R-:W-:-:S03]  /*6940*/  FMNMX.FTZ R149, R12, R149, !PT ;  /* 0x000000950c957209 */ /* 0x002fc60007810000 */
[----:B------:R-:W-:Y:S01]  /*6950*/  IMAD.WIDE.U32 R34, R34, -0x2daee0ad, RZ ;  /* 0xd2511f5322227825 */ /* 0x000fe200078e00ff */
[----:B------:R-:W-:Y:S02]  /*6960*/  LOP3.LUT R8, R135, UR16, R218, 0x96, !PT ;  /* 0x0000001087087c12 */ /* 0x000fe4000f8e96da */
[----:B--2---:R-:W-:Y:S01]  /*6970*/  FMNMX.FTZ R9, R9, R10, !PT ;  /* 0x0000000a09097209 */ /* 0x004fe20007810000 */
[C---:B------:R-:W-:Y:S01]  /*6980*/  FMUL.FTZ R164, R149.reuse, UR32 ;  /* 0x0000002095a47c20 */ /* 0x040fe20008410000 */
[----:B------:R-:W-:Y:S01]  /*6990*/  FSETP.NEU.FTZ.AND P1, PT, R149, -INF , PT ;  /* 0xff8000009500780b */ /* 0x000fe20003f3d000 */
[----:B------:R-:W-:Y:S01]  /*69a0*/  IMAD.WIDE.U32 R32, R8, -0x326172a9, RZ ;  /* 0xcd9e8d5708207825 */ /* 0x000fe200078e00ff */
[----:B------:R-:W-:Y:S01]  /*69b0*/  LOP3.LUT R134, R35, UR14, R134, 0x96, !PT ;  /* 0x0000000e23867c12 */ /* 0x000fe2000f8e9686 */
[----:B------:R-:W1:Y:S01]  /*69c0*/  SHFL.BFLY PT, R148, R9, 0x1, 0x1f ;  /* 0x0c201f0009947f89 */ /* 0x000e6200000e0000 */
[----:B------:R-:W-:Y:S01]  /*69d0*/  FSEL R164, R164, RZ, P1 ;  /* 0x000000ffa4a47208 */ /* 0x000fe20000800000 */
[----:B------:R-:W-:-:S04]  /*69e0*/  IMAD.WIDE.U32 R224, R224, -0x326172a9, RZ ;  /* 0xcd9e8d57e0e07825 */ /* 0x000fc800078e00ff */
[----:B------:R-:W-:-:S04]  /*69f0*/  IMAD.WIDE.U32 R134, R134, -0x326172a9, RZ ;  /* 0xcd9e8d5786867825 */ /* 0x000fc800078e00ff */
[----:B------:R-:W-:Y:S01]  /*6a00*/  FFMA.FTZ R154, R5, UR32, -R164 ;  /* 0x00000020059a7c23 */ /* 0x000fe200080108a4 */
[----:B------:R-:W-:Y:S01]  /*6a10*/  LOP3.LUT R5, R33, UR15, R178, 0x96, !PT ;  /* 0x0000000f21057c12 */ /* 0x000fe2000f8e96b2 */
[--C-:B------:R-:W-:Y:S01]  /*6a20*/  FFMA.FTZ R153, R7, UR32, -R164.reuse ;  /* 0x0000002007997c23 */ /* 0x100fe200080108a4 */
[----:B------:R-:W-:Y:S01]  /*6a30*/  FFMA.FTZ R156, R23, UR32, -R164 ;  /* 0x00000020179c7c23 */ /* 0x000fe200080108a4 */
[----:B------:R-:W-:Y:S01]  /*6a40*/  LOP3.LUT R32, R135, UR13, R32, 0x96, !PT ;  /* 0x0000000d87207c12 */ /* 0x000fe2000f8e9620 */
[--C-:B------:R-:W-:Y:S01]  /*6a50*/  FFMA.FTZ R155, R21, UR32, -R164.reuse ;  /* 0x00000020159b7c23 */ /* 0x100fe200080108a4 */
[----:B------:R-:W-:Y:S01]  /*6a60*/  IMAD.WIDE.U32 R14, R5, -0x2daee0ad, RZ ;  /* 0xd2511f53050e7825 */ /* 0x000fe200078e00ff */
[----:B------:R-:W-:Y:S01]  /*6a70*/  FSEL R5, R149, RZ, P1 ;  /* 0x000000ff95057208 */ /* 0x000fe20000800000 */
[----:B------:R-:W-:Y:S02]  /*6a80*/  MUFU.EX2 R154, R154 ;  /* 0x0000009a009a7308 */ /* 0x000fe40000000800 */
[----:B------:R-:W-:Y:S01]  /*6a90*/  FFMA.FTZ R163, R27, UR32, -R164 ;  /* 0x000000201ba37c23 */ /* 0x000fe200080108a4 */
[----:B------:R-:W-:Y:S01]  /*6aa0*/  IMAD.WIDE.U32 R32, R32, -0x2daee0ad, RZ ;  /* 0xd2511f5320207825 */ /* 0x000fe200078e00ff */
[----:B------:R-:W-:-:S03]  /*6ab0*/  LOP3.LUT R34, R15, UR12, R34, 0x96, !PT ;  /* 0x0000000c0f227c12 */ /* 0x000fc6000f8e9622 */
[----:B------:R-:W-:Y:S01]  /*6ac0*/  FADD.FTZ R158, R132, -R5 ;  /* 0x80000005849e7221 */ /* 0x000fe20000010000 */
[--C-:B------:R-:W-:Y:S01]  /*6ad0*/  FFMA.FTZ R166, R25, UR32, -R164.reuse ;  /* 0x0000002019a67c23 */ /* 0x100fe200080108a4 */
[----:B------:R-:W-:Y:S01]  /*6ae0*/  FFMA.FTZ R168, R29, UR32, -R164 ;  /* 0x000000201da87c23 */ /* 0x000fe200080108a4 */
[----:B------:R-:W-:Y:S01]  /*6af0*/  LOP3.LUT R14, R33, UR5, R14, 0x96, !PT ;  /* 0x00000005210e7c12 */ /* 0x000fe2000f8e960e */
[----:B------:R-:W-:Y:S01]  /*6b00*/  IMAD.WIDE.U32 R34, R34, -0x326172a9, RZ ;  /* 0xcd9e8d5722227825 */ /* 0x000fe200078e00ff */
[----:B-1----:R-:W-:Y:S01]  /*6b10*/  FMNMX.FTZ R148, R9, R148, !PT ;  /* 0x0000009409947209 */ /* 0x002fe20007810000 */
[----:B------:R-:W-:Y:S02]  /*6b20*/  MUFU.EX2 R156, R156 ;  /* 0x0000009c009c7308 */ /* 0x000fe40000000800 */
[----:B------:R-:W-:Y:S01]  /*6b30*/  FMUL.FTZ R158, R158, UR32 ;  /* 0x000000209e9e7c20 */ /* 0x000fe20008410000 */
[----:B------:R-:W-:Y:S01]  /*6b40*/  IMAD.WIDE.U32 R14, R14, -0x326172a9, RZ ;  /* 0xcd9e8d570e0e7825 */ /* 0x000fe200078e00ff */
[----:B------:R-:W-:-:S03]  /*6b50*/  FSETP.NEU.FTZ.AND P0, PT, R148, -INF , PT ;  /* 0xff8000009400780b */ /* 0x000fc60003f1d000 */
[----:B------:R-:W-:Y:S01]  /*6b60*/  FMUL.FTZ R161, R148, UR32 ;  /* 0x0000002094a17c20 */ /* 0x000fe20008410000 */
[----:B------:R-:W-:Y:S01]  /*6b70*/  FFMA.FTZ R169, R31, UR32, -R164 ;  /* 0x000000201fa97c23 */ /* 0x000fe200080108a4 */
[----:B------:R-:W-:Y:S01]  /*6b80*/  LOP3.LUT R220, R225, UR19, R220, 0x96, !PT ;  /* 0x00000013e1dc7c12 */ /* 0x000fe2000f8e96dc */
[----:B------:R-:W-:Y:S01]  /*6b90*/  FFMA.FTZ R143, R143, UR32, -R164 ;  /* 0x000000208f8f7c23 */ /* 0x000fe200080108a4 */
[----:B------:R-:W-:Y:S01]  /*6ba0*/  LOP3.LUT R7, R14, 0xffff, RZ, 0xc0, !PT ;  /* 0x0000ffff0e077812 */ /* 0x000fe200078ec0ff */
[----:B------:R-:W-:Y:S01]  /*6bb0*/  MUFU.EX2 R155, R155 ;  /* 0x0000009b009b7308 */ /* 0x000fe20000000800 */
[----:B------:R-:W-:Y:S01]  /*6bc0*/  FSEL R161, R161, RZ, P0 ;  /* 0x000000ffa1a17208 */ /* 0x000fe20000000000 */
[----:B------:R-:W-:Y:S01]  /*6bd0*/  IMAD.WIDE.U32 R220, R220, -0x2daee0ad, RZ ;  /* 0xd2511f53dcdc7825 */ /* 0x000fe200078e00ff */
[----:B------:R-:W-:-:S03]  /*6be0*/  SHF.R.U32.HI R7, RZ, 0x8, R7 ;  /* 0x00000008ff077819 */ /* 0x000fc60000011607 */
[----:B------:R-:W-:Y:S01]  /*6bf0*/  FFMA.FTZ R177, R141, UR32, -R164 ;  /* 0x000000208db17c23 */ /* 0x000fe200080108a4 */
[----:B------:R-:W-:Y:S01]  /*6c00*/  LOP3.LUT R10, R14, 0xff, RZ, 0xc0, !PT ;  /* 0x000000ff0e0a7812 */ /* 0x000fe200078ec0ff */
[--C-:B------:R-:W-:Y:S01]  /*6c10*/  FFMA.FTZ R150, R4, UR32, -R161.reuse ;  /* 0x0000002004967c23 */ /* 0x100fe200080108a1 */
[----:B------:R-:W-:Y:S01]  /*6c20*/  FSEL R4, R148, RZ, P0 ;  /* 0x000000ff94047208 */ /* 0x000fe20000000000 */
[--C-:B------:R-:W-:Y:S01]  /*6c30*/  FFMA.FTZ R152, R30, UR32, -R161.reuse ;  /* 0x000000201e987c23 */ /* 0x100fe200080108a1 */
[--C-:B------:R-:W-:Y:S01]  /*6c40*/  FFMA.FTZ R151, R20, UR32, -R161.reuse ;  /* 0x0000002014977c23 */ /* 0x100fe200080108a1 */
[----:B------:R-:W-:Y:S01]  /*6c50*/  LOP3.LUT R9, R15, UR20, R34, 0x96, !PT ;  /* 0x000000140f097c12 */ /* 0x000fe2000f8e9622 */
[----:B------:R-:W-:Y:S01]  /*6c60*/  FFMA.FTZ R15, R6, UR32, -R161 ;  /* 0x00000020060f7c23 */ /* 0x000fe200080108a1 */
[----:B------:R-:W-:Y:S01]  /*6c70*/  PRMT R10, R10, 0x5410, R7 ;  /* 0x000054100a0a7816 */ /* 0x000fe20000000007 */
[----:B------:R-:W-:Y:S01]  /*6c80*/  FADD.FTZ R157, R3, -R4 ;  /* 0x80000004039d7221 */ /* 0x000fe20000010000 */
[----:B------:R-:W-:Y:S01]  /*6c90*/  MUFU.EX2 R153, R153 ;  /* 0x0000009900997308 */ /* 0x000fe20000000800 */
[----:B------:R-:W1:Y:S01]  /*6ca0*/  LDSM.16.MT88.4 R4, [R196+0xc000] ;  /* 0x00c00000c404783b */ /* 0x000e620000004200 */
[--C-:B------:R-:W-:Y:S01]  /*6cb0*/  SHF.R.U32.HI R13, RZ, 0x10, R14.reuse ;  /* 0x00000010ff0d7819 */ /* 0x100fe2000001160e */
[----:B------:R-:W-:Y:S01]  /*6cc0*/  FMUL.FTZ R157, R157, UR32 ;  /* 0x000000209d9d7c20 */ /* 0x000fe20008410000 */
[----:B------:R-:W-:Y:S01]  /*6cd0*/  SHF.R.U32.HI R12, RZ, 0x10, R9 ;  /* 0x00000010ff0c7819 */ /* 0x000fe20000011609 */
[----:B------:R-:W2:Y:S01]  /*6ce0*/  LDSM.16.MT88.4 R20, [R194+0xc000] ;  /* 0x00c00000c214783b */ /* 0x000ea20000004200 */
[C---:B------:R-:W-:Y:S01]  /*6cf0*/  LOP3.LUT R11, R9.reuse, 0xffff, RZ, 0xc0, !PT ;  /* 0x0000ffff090b7812 */ /* 0x040fe200078ec0ff */
[--C-:B------:R-:W-:Y:S01]  /*6d00*/  FFMA.FTZ R173, R24, UR32, -R161.reuse ;  /* 0x0000002018ad7c23 */ /* 0x100fe200080108a1 */
[----:B------:R-:W-:Y:S01]  /*6d10*/  MUFU.EX2 R152, R152 ;  /* 0x0000009800987308 */ /* 0x000fe20000000800 */
[----:B------:R-:W-:Y:S01]  /*6d20*/  LOP3.LUT R8, R9, 0xff, RZ, 0xc0, !PT ;  /* 0x000000ff09087812 */ /* 0x000fe200078ec0ff */
[--C-:B------:R-:W-:Y:S01]  /*6d30*/  FFMA.FTZ R172, R26, UR32, -R161.reuse ;  /* 0x000000201aac7c23 */ /* 0x100fe200080108a1 */
[----:B------:R-:W-:Y:S01]  /*6d40*/  SHF.R.U32.HI R14, RZ, 0x18, R14 ;  /* 0x00000018ff0e7819 */ /* 0x000fe2000001160e */
[--C-:B------:R-:W-:Y:S01]  /*6d50*/  FFMA.FTZ R171, R142, UR32, -R161.reuse ;  /* 0x000000208eab7c23 */ /* 0x100fe200080108a1 */
[----:B------:R-:W-:Y:S01]  /*6d60*/  LOP3.LUT R13, R13, 0xff, RZ, 0xc0, !PT ;  /* 0x000000ff0d0d7812 */ /* 0x000fe200078ec0ff */
[----:B------:R-:W-:Y:S01]  /*6d70*/  FFMA.FTZ R170, R140, UR32, -R161 ;  /* 0x000000208caa7c23 */ /* 0x000fe200080108a1 */
[----:B------:R-:W-:Y:S01]  /*6d80*/  SHF.R.U32.HI R9, RZ, 0x18, R9 ;  /* 0x00000018ff097819 */ /* 0x000fe20000011609 */
[----:B------:R-:W3:Y:S01]  /*6d90*/  MUFU.EX2 R151, R151 ;  /* 0x0000009700977308 */ /* 0x000ee20000000800 */
[----:B------:R-:W-:Y:S01]  /*6da0*/  LOP3.LUT R12, R12, 0xff, RZ, 0xc0, !PT ;  /* 0x000000ff0c0c7812 */ /* 0x000fe200078ec0ff */
[----:B------:R-:W-:Y:S01]  /*6db0*/  LDSM.16.MT88.4 R24, [R193+0xc800] ;  /* 0x00c80000c118783b */ /* 0x000fe20000004200 */
[----:B------:R-:W-:Y:S01]  /*6dc0*/  SHF.R.U32.HI R11, RZ, 0x8, R11 ;  /* 0x00000008ff0b7819 */ /* 0x000fe2000001160b */
[----:B------:R-:W-:Y:S01]  /*6dd0*/  FFMA.FTZ R212, R139, UR32, -R164 ;  /* 0x000000208bd47c23 */ /* 0x000fe200080108a4 */
[----:B------:R-:W-:Y:S01]  /*6de0*/  PRMT R14, R13, 0x5410, R14 ;  /* 0x000054100d0e7816 */ /* 0x000fe2000000000e */
[----:B------:R-:W-:Y:S01]  /*6df0*/  FFMA.FTZ R214, R136, UR32, -R161 ;  /* 0x0000002088d67c23 */ /* 0x000fe200080108a1 */
[----:B------:R-:W-:Y:S01]  /*6e00*/  PRMT R12, R12, 0x5410, R9 ;  /* 0x000054100c0c7816 */ /* 0x000fe20000000009 */
[----:B------:R-:W-:Y:S01]  /*6e10*/  MUFU.EX2 R150, R150 ;  /* 0x0000009600967308 */ /* 0x000fe20000000800 */
[----:B------:R-:W-:Y:S01]  /*6e20*/  PRMT R8, R8, 0x5410, R11 ;  /* 0x0000541008087816 */ /* 0x000fe2000000000b */
[----:B------:R-:W-:Y:S01]  /*6e30*/  LDSM.16.MT88.4 R28, [R194+0xc800] ;  /* 0x00c80000c21c783b */ /* 0x000fe20000004200 */
[--C-:B------:R-:W-:Y:S01]  /*6e40*/  HSET2.LE.AND R11, R14, R159.reuse, PT ;  /* 0x0000009f0e0b7233 */ /* 0x100fe20003803000 */
[--C-:B------:R-:W-:Y:S01]  /*6e50*/  FFMA.FTZ R176, R176, UR32, -R161.reuse ;  /* 0x00000020b0b07c23 */ /* 0x100fe200080108a1 */
[--C-:B------:R-:W-:Y:S01]  /*6e60*/  HSET2.LE.AND R9, R12, R159.reuse, PT ;  /* 0x0000009f0c097233 */ /* 0x100fe20003803000 */
[----:B------:R-:W-:Y:S01]  /*6e70*/  FFMA.FTZ R167, R167, UR32, -R164 ;  /* 0x00000020a7a77c23 */ /* 0x000fe200080108a4 */
[--C-:B------:R-:W-:Y:S01]  /*6e80*/  HSET2.LE.AND R10, R10, R159.reuse, PT ;  /* 0x0000009f0a0a7233 */ /* 0x100fe20003803000 */
[----:B------:R4:W5:Y:S01]  /*6e90*/  MUFU.EX2 R3, R15 ;  /* 0x0000000f00037308 */ /* 0x0009620000000800 */
[----:B------:R-:W-:Y:S01]  /*6ea0*/  HSET2.LE.AND R8, R8, R159, PT ;  /* 0x0000009f08087233 */ /* 0x000fe20003803000 */
[--C-:B------:R-:W-:Y:S01]  /*6eb0*/  FFMA.FTZ R216, R146, UR32, -R161.reuse ;  /* 0x0000002092d87c23 */ /* 0x100fe200080108a1 */
[----:B---3--:R-:W-:Y:S01]  /*6ec0*/  F2FP.F16.F32.PACK_AB R14, R151, R152 ;  /* 0x00000098970e723e */ /* 0x008fe200000000ff */
[----:B------:R-:W-:Y:S01]  /*6ed0*/  FFMA.FTZ R162, R162, UR32, -R161 ;  /* 0x00000020a2a27c23 */ /* 0x000fe200080108a1 */
[----:B------:R-:W-:-:S02]  /*6ee0*/  F2FP.F16.F32.PACK_AB R13, R153, R154 ;  /* 0x0000009a990d723e */ /* 0x000fc400000000ff */
[----:B------:R-:W-:Y:S01]  /*6ef0*/  LOP3.LUT R9, R9, R14, RZ, 0xc0, !PT ;  /* 0x0000000e09097212 */ /* 0x000fe200078ec0ff */
[----:B------:R-:W3:Y:S01]  /*6f00*/  MUFU.EX2 R158, R158 ;  /* 0x0000009e009e7308 */ /* 0x000ee20000000800 */
[----:B------:R-:W-:Y:S02]  /*6f10*/  LOP3.LUT R10, R10, R13, RZ, 0xc0, !PT ;  /* 0x0000000d0a0a7212 */ /* 0x000fe400078ec0ff */
[----:B------:R-:W-:Y:S02]  /*6f20*/  LOP3.LUT R218, R221, UR16, R218, 0x96, !PT ;  /* 0x00000010ddda7c12 */ /* 0x000fe4000f8e96da */
[----:B------:R-:W-:-:S03]  /*6f30*/  PLOP3.LUT P0, PT, PT, PT, UP0, 0x80, 0x0 ;  /* 0x000000000000781c */ /* 0x000fc60003f0f008 */
[----:B------:R-:W1:Y:S01]  /*6f40*/  MUFU.EX2 R157, R157 ;  /* 0x0000009d009d7308 */ /* 0x000e620000000800 */
[----:B----4-:R-:W-:Y:S01]  /*6f50*/  F2FP.F16.F32.PACK_AB R15, R155, R156 ;  /* 0x0000009c9b0f723e */ /* 0x010fe200000000ff */
[----:B------:R-:W-:Y:S01]  /*6f60*/  IMAD.WIDE.U32 R218, R218, -0x326172a9, RZ ;  /* 0xcd9e8d57dada7825 */ /* 0x000fe200078e00ff */
[----:B-----5:R-:W-:Y:S02]  /*6f70*/  F2FP.F16.F32.PACK_AB R12, R3, R150 ;  /* 0x00000096030c723e */ /* 0x020fe400000000ff */
[----:B------:R-:W-:Y:S02]  /*6f80*/  LOP3.LUT R8, R8, R15, RZ, 0xc0, !PT ;  /* 0x0000000f08087212 */ /* 0x000fe400078ec0ff */
[----:B------:R-:W-:Y:S01]  /*6f90*/  LOP3.LUT R11, R11, R12, RZ, 0xc0, !PT ;  /* 0x0000000c0b0b7212 */ /* 0x000fe200078ec0ff */
[----:B------:R-:W-:Y:S01]  /*6fa0*/  MUFU.EX2 R163, R163 ;  /* 0x000000a300a37308 */ /* 0x000fe20000000800 */
[----:B------:R-:W4:Y:S01]  /*6fb0*/  LDSM.16.MT88.4 R12, [R193+0xc000] ;  /* 0x00c00000c10c783b */ /* 0x000f220000004200 */
[-C--:B---3--:R-:W-:Y:S01]  /*6fc0*/  FMUL.FTZ R128, R128, R158.reuse ;  /* 0x0000009e80807220 */ /* 0x088fe20000410000 */
[-C--:B------:R-:W-:Y:S01]  /*6fd0*/  FMUL.FTZ R129, R129, R158.reuse ;  /* 0x0000009e81817220 */ /* 0x080fe20000410000 */
[-C--:B------:R-:W-:Y:S01]  /*6fe0*/  FMUL.FTZ R124, R124, R158.reuse ;  /* 0x0000009e7c7c7220 */ /* 0x080fe20000410000 */
[-C--:B------:R-:W-:Y:S01]  /*6ff0*/  FMUL.FTZ R125, R125, R158.reuse ;  /* 0x0000009e7d7d7220 */ /* 0x080fe20000410000 */
[-C--:B------:R-:W-:Y:S01]  /*7000*/  FMUL.FTZ R44, R44, R158.reuse ;  /* 0x0000009e2c2c7220 */ /* 0x080fe20000410000 */
[-C--:B------:R-:W-:Y:S01]  /*7010*/  FMUL.FTZ R45, R45, R158.reuse ;  /* 0x0000009e2d2d7220 */ /* 0x080fe20000410000 */
[-C--:B------:R-:W-:Y:S01]  /*7020*/  FMUL.FTZ R48, R48, R158.reuse ;  /* 0x0000009e30307220 */ /* 0x080fe20000410000 */
        /* <DEDUP_REMOVED lines=34> */
[C---:B----4-:R-:W-:Y:S01]  /*7250*/  HMMA.16816.F32 R44, R8.reuse, R12, R44 ;  /* 0x0000000c082c723c */ /* 0x050fe2000000182c */
        /* <DEDUP_REMOVED lines=76> */
[C---:B----4-:R-:W-:Y:S01]  /*7720*/  HMMA.16816.F32 R84, R8.reuse, R16, R84 ;  /* 0x000000100854723c */ /* 0x050fe20000001854 */
[----:B------:R-:W-:Y:S01]  /*7730*/  LOP3.LUT R4, R35, UR25, R134, 0x96, !PT ;  /* 0x0000001923047c12 */ /* 0x000fe2000f8e9686 */
[----:B------:R-:W-:Y:S01]  /*7740*/  MUFU.EX2 R166, R166 ;  /* 0x000000a600a67308 */ /* 0x000fe20000000800 */
[----:B------:R-:W1:Y:S01]  /*7750*/  LDSM.16.MT88.4 R132, [R192+0x10000] ;  /* 0x01000000c084783b */ /* 0x000e620000004200 */
[----:B------:R-:W-:Y:S01]  /*7760*/  FFMA.FTZ R156, R217, R158, R156 ;  /* 0x0000009ed99c7223 */ /* 0x000fe2000001009c */
[----:B------:R-:W-:Y:S01]  /*7770*/  FFMA.FTZ R152, R215, R157, R152 ;  /* 0x0000009dd7987223 */ /* 0x000fe20000010098 */
[----:B------:R-:W-:Y:S01]  /*7780*/  IMAD.WIDE.U32 R4, R4, -0x2daee0ad, RZ ;  /* 0xd2511f5304047825 */ /* 0x000fe200078e00ff */
[C---:B------:R-:W-:Y:S03]  /*7790*/  HMMA.16816.F32 R88, R8.reuse, R18, R88 ;  /* 0x000000120858723c */ /* 0x040fe60000001858 */
[----:B------:R-:W-:Y:S01]  /*77a0*/  FADD.FTZ R155, R155, R156 ;  /* 0x0000009c9b9b7221 */ /* 0x000fe20000010000 */
[----:B------:R-:W-:Y:S01]  /*77b0*/  FADD.FTZ R151, R151, R152 ;  /* 0x0000009897977221 */ /* 0x000fe20000010000 */
[----:B------:R-:W-:Y:S01]  /*77c0*/  MUFU.EX2 R168, R168 ;  /* 0x000000a800a87308 */ /* 0x000fe20000000800 */
[----:B------:R-:W-:Y:S01]  /*77d0*/  LOP3.LUT R16, R4, 0xffff, RZ, 0xc0, !PT ;  /* 0x0000ffff04107812 */ /* 0x000fe200078ec0ff */
[----:B------:R-:W-:Y:S01]  /*77e0*/  FADD.FTZ R154, R154, R155 ;  /* 0x0000009b9a9a7221 */ /* 0x000fe20000010000 */
[----:B------:R-:W-:Y:S01]  /*77f0*/  LOP3.LUT R32, R5, UR26, R32, 0x96, !PT ;  /* 0x0000001a05207c12 */ /* 0x000fe2000f8e9620 */
[----:B------:R-:W-:Y:S01]  /*7800*/  HMMA.16816.F32 R96, R8, R6, R96 ;  /* 0x000000060860723c */ /* 0x000fe20000001860 */
[----:B------:R-:W-:Y:S01]  /*7810*/  LOP3.LUT R5, R4, 0xff, RZ, 0xc0, !PT ;  /* 0x000000ff04057812 */ /* 0x000fe200078ec0ff */
[----:B------:R-:W-:-:S02]  /*7820*/  FADD.FTZ R154, R153, R154 ;  /* 0x0000009a999a7221 */ /* 0x000fc40000010000 */
[----:B------:R-:W4:Y:S02]  /*7830*/  MUFU.EX2 R169, R169 ;  /* 0x000000a900a97308 */ /* 0x000f240000000800 */
[C---:B--2---:R-:W-:Y:S01]  /*7840*/  HMMA.16816.F32 R116, R8.reuse, R14, R116 ;  /* 0x0000000e0874723c */ /* 0x044fe20000001874 */
[C---:B------:R-:W-:Y:S02]  /*7850*/  LOP3.LUT R6, R32.reuse, 0xff, RZ, 0xc0, !PT ;  /* 0x000000ff20067812 */ /* 0x040fe400078ec0ff */
[--C-:B------:R-:W-:Y:S02]  /*7860*/  SHF.R.U32.HI R7, RZ, 0x10, R4.reuse ;  /* 0x00000010ff077819 */ /* 0x100fe40000011604 */
[----:B------:R-:W-:Y:S01]  /*7870*/  SHF.R.U32.HI R4, RZ, 0x18, R4 ;  /* 0x00000018ff047819 */ /* 0x000fe20000011604 */
[----:B------:R-:W-:Y:S01]  /*7880*/  HMMA.16816.F32 R104, R8, R12, R104 ;  /* 0x0000000c0868723c */ /* 0x000fe20000001868 */
[----:B------:R-:W-:Y:S01]  /*7890*/  SHF.R.U32.HI R14, RZ, 0x8, R16 ;  /* 0x00000008ff0e7819 */ /* 0x000fe20000011610 */
[----:B------:R-:W-:Y:S01]  /*78a0*/  MUFU.EX2 R173, R173 ;  /* 0x000000ad00ad7308 */ /* 0x000fe20000000800 */
[----:B------:R-:W2:Y:S01]  /*78b0*/  LDSM.16.MT88.4 R16, [R196+0xe800] ;  /* 0x00e80000c410783b */ /* 0x000ea20000004200 */
[----:B------:R-:W-:-:S02]  /*78c0*/  LOP3.LUT R15, R32, 0xffff, RZ, 0xc0, !PT ;  /* 0x0000ffff200f7812 */ /* 0x000fc400078ec0ff */
[----:B------:R-:W-:Y:S01]  /*78d0*/  PRMT R14, R5, 0x5410, R14 ;  /* 0x00005410050e7816 */ /* 0x000fe2000000000e */
[C---:B---3--:R-:W-:Y:S01]  /*78e0*/  HMMA.16816.F32 R120, R8.reuse, R20, R120 ;  /* 0x000000140878723c */ /* 0x048fe20000001878 */
[--C-:B------:R-:W-:Y:S02]  /*78f0*/  SHF.R.U32.HI R13, RZ, 0x10, R32.reuse ;  /* 0x00000010ff0d7819 */ /* 0x100fe40000011620 */
[----:B------:R-:W-:Y:S01]  /*7900*/  SHF.R.U32.HI R12, RZ, 0x18, R32 ;  /* 0x00000018ff0c7819 */ /* 0x000fe20000011620 */
[----:B------:R-:W3:Y:S01]  /*7910*/  MUFU.EX2 R172, R172 ;  /* 0x000000ac00ac7308 */ /* 0x000ee20000000800 */
[----:B------:R-:W-:Y:S01]  /*7920*/  LOP3.LUT R13, R13, 0xff, RZ, 0xc0, !PT ;  /* 0x000000ff0d0d7812 */ /* 0x000fe200078ec0ff */
[----:B------:R-:W-:Y:S01]  /*7930*/  HMMA.16816.F32 R100, R8, R22, R100 ;  /* 0x000000160864723c */ /* 0x000fe20000001864 */
[----:B------:R-:W-:Y:S01]  /*7940*/  SHF.R.U32.HI R15, RZ, 0x8, R15 ;  /* 0x00000008ff0f7819 */ /* 0x000fe2000001160f */
[----:B------:R-:W5:Y:S01]  /*7950*/  LDSM.16.MT88.4 R20, [R192+0xc800] ;  /* 0x00c80000c014783b */ /* 0x000f620000004200 */
[----:B------:R-:W-:-:S02]  /*7960*/  PRMT R12, R13, 0x5410, R12 ;  /* 0x000054100d0c7816 */ /* 0x000fc4000000000c */
[----:B------:R-:W-:Y:S01]  /*7970*/  PRMT R140, R6, 0x5410, R15 ;  /* 0x00005410068c7816 */ /* 0x000fe2000000000f */
[----:B------:R-:W-:Y:S01]  /*7980*/  MUFU.EX2 R171, R171 ;  /* 0x000000ab00ab7308 */ /* 0x000fe20000000800 */
[--C-:B------:R-:W-:Y:S01]  /*7990*/  HSET2.LE.AND R6, R14, R159.reuse, PT ;  /* 0x0000009f0e067233 */ /* 0x100fe20003803000 */
[C---:B-1----:R-:W-:Y:S01]  /*79a0*/  HMMA.16816.F32 R108, R8.reuse, R132, R108 ;  /* 0x00000084086c723c */ /* 0x042fe2000000186c */
[----:B------:R-:W-:Y:S01]  /*79b0*/  HSET2.LE.AND R5, R12, R159, PT ;  /* 0x0000009f0c057233 */ /* 0x000fe20003803000 */
[----:B------:R-:W-:Y:S01]  /*79c0*/  LDSM.16.MT88.4 R32, [R196+0xc800] ;  /* 0x00c80000c420783b */ /* 0x000fe20000004200 */
[----:B------:R-:W-:Y:S02]  /*79d0*/  LOP3.LUT R7, R7, 0xff, RZ, 0xc0, !PT ;  /* 0x000000ff07077812 */ /* 0x000fe400078ec0ff */
[----:B----4-:R-:W-:Y:S01]  /*79e0*/  F2FP.F16.F32.PACK_AB R175, R169, R168 ;  /* 0x000000a8a9af723e */ /* 0x010fe200000000ff */
[----:B------:R-:W1:Y:S01]  /*79f0*/  MUFU.EX2 R170, R170 ;  /* 0x000000aa00aa7308 */ /* 0x000e620000000800 */
[----:B------:R-:W4:Y:S01]  /*7a00*/  LDSM.16.MT88.4 R12, [R194+0xe800] ;  /* 0x00e80000c20c783b */ /* 0x000f220000004200 */
[----:B------:R-:W-:Y:S01]  /*7a10*/  HMMA.16816.F32 R112, R8, R134, R112 ;  /* 0x000000860870723c */ /* 0x000fe20000001870 */
[----:B------:R-:W-:-:S02]  /*7a20*/  PRMT R4, R7, 0x5410, R4 ;  /* 0x0000541007047816 */ /* 0x000fc40000000004 */
[----:B------:R-:W4:Y:S01]  /*7a30*/  LDSM.16.MT88.4 R8, [R193+0xe800] ;  /* 0x00e80000c108783b */ /* 0x000f220000004200 */
[----:B------:R-:W-:Y:S02]  /*7a40*/  F2FP.F16.F32.PACK_AB R133, R166, R163 ;  /* 0x000000a3a685723e */ /* 0x000fe400000000ff */
[--C-:B------:R-:W-:Y:S01]  /*7a50*/  HSET2.LE.AND R7, R4, R159.reuse, PT ;  /* 0x0000009f04077233 */ /* 0x100fe20003803000 */
[----:B------:R-:W-:Y:S01]  /*7a60*/  MUFU.EX2 R177, R177 ;  /* 0x000000b100b17308 */ /* 0x000fe20000000800 */
[----:B------:R-:W-:Y:S02]  /*7a70*/  HSET2.LE.AND R4, R140, R159, PT ;  /* 0x0000009f8c047233 */ /* 0x000fe40003803000 */
[----:B---3--:R-:W-:Y:S02]  /*7a80*/  F2FP.F16.F32.PACK_AB R132, R172, R173 ;  /* 0x000000adac84723e */ /* 0x008fe400000000ff */
[----:B------:R-:W-:Y:S01]  /*7a90*/  LOP3.LUT R6, R6, R175, RZ, 0xc0, !PT ;  /* 0x000000af06067212 */ /* 0x000fe200078ec0ff */
[----:B------:R-:W-:Y:S01]  /*7aa0*/  FFMA.FTZ R175, R137, UR32, -R164 ;  /* 0x0000002089af7c23 */ /* 0x000fe200080108a4 */
[----:B------:R-:W-:Y:S01]  /*7ab0*/  LOP3.LUT R4, R4, R133, RZ, 0xc0, !PT ;  /* 0x0000008504047212 */ /* 0x000fe200078ec0ff */
[----:B------:R-:W3:Y:S01]  /*7ac0*/  MUFU.EX2 R212, R212 ;  /* 0x000000d400d47308 */ /* 0x000ee20000000800 */
[----:B-1----:R-:W-:-:S02]  /*7ad0*/  F2FP.F16.F32.PACK_AB R140, R170, R171 ;  /* 0x000000abaa8c723e */ /* 0x002fc400000000ff */
[----:B------:R-:W-:Y:S02]  /*7ae0*/  LOP3.LUT R5, R5, R132, RZ, 0xc0, !PT ;  /* 0x0000008405057212 */ /* 0x000fe400078ec0ff */
[----:B------:R-:W-:Y:S01]  /*7af0*/  LOP3.LUT R7, R7, R140, RZ, 0xc0, !PT ;  /* 0x0000008c07077212 */ /* 0x000fe200078ec0ff */
[----:B------:R-:W-:Y:S02]  /*7b00*/  LDSM.16.MT88.4 R132, [R196+0xd000] ;  /* 0x00d00000c484783b */ /* 0x000fe40000004200 */
[----:B------:R-:W-:Y:S04]  /*7b10*/  MUFU.EX2 R176, R176 ;  /* 0x000000b000b07308 */ /* 0x000fe80000000800 */
[C---:B--2---:R-:W-:Y:S04]  /*7b20*/  HMMA.16816.F32 R60, R4.reuse, R16, R60 ;  /* 0x00000010043c723c */ /* 0x044fe8000000183c */
[----:B------:R-:W-:Y:S02]  /*7b30*/  MUFU.EX2 R175, R175 ;  /* 0x000000af00af7308 */ /* 0x000fe40000000800 */
[C---:B------:R-:W-:Y:S01]  /*7b40*/  HMMA.16816.F32 R64, R4.reuse, R18, R64 ;  /* 0x000000120440723c */ /* 0x040fe20000001840 */
[----:B------:R-:W1:Y:S05]  /*7b50*/  LDSM.16.MT88.4 R16, [R196+0x10800] ;  /* 0x01080000c410783b */ /* 0x000e6a0000004200 */
[C---:B------:R-:W-:Y:S01]  /*7b60*/  HMMA.16816.F32 R44, R4.reuse, R24, R44 ;  /* 0x00000018042c723c */ /* 0x040fe2000000182c */
[----:B------:R-:W-:Y:S05]  /*7b70*/  MUFU.EX2 R214, R214 ;  /* 0x000000d600d67308 */ /* 0x000fea0000000800 */
[----:B-----5:R-:W-:Y:S01]  /*7b80*/  HMMA.16816.F32 R52, R4, R20, R52 ;  /* 0x000000140434723c */ /* 0x020fe20000001834 */
[----:B------:R-:W-:-:S02]  /*7b90*/  LOP3.LUT R24, R179, UR17, R224, 0x96, !PT ;  /* 0x00000011b3187c12 */ /* 0x000fc4000f8e96e0 */
[----:B------:R-:W-:Y:S01]  /*7ba0*/  LOP3.LUT R179, R219, UR15, R178, 0x96, !PT ;  /* 0x0000000fdbb37c12 */ /* 0x000fe2000f8e96b2 */
[----:B------:R-:W-:Y:S02]  /*7bb0*/  MUFU.EX2 R216, R216 ;  /* 0x000000d800d87308 */ /* 0x000fe40000000800 */
[----:B------:R-:W-:Y:S01]  /*7bc0*/  HMMA.16816.F32 R56, R4, R22, R56 ;  /* 0x000000160438723c */ /* 0x000fe20000001838 */
[----:B------:R-:W2:Y:S01]  /*7bd0*/  LDSM.16.MT88.4 R20, [R192+0xe800] ;  /* 0x00e80000c014783b */ /* 0x000ea20000004200 */
[----:B------:R-:W-:-:S04]  /*7be0*/  IMAD.WIDE.U32 R224, R179, -0x2daee0ad, RZ ;  /* 0xd2511f53b3e07825 */ /* 0x000fc800078e00ff */
[----:B------:R-:W-:Y:S02]  /*7bf0*/  FFMA.FTZ R179, R138, UR32, -R161 ;  /* 0x000000208ab37c23 */ /* 0x000fe400080108a1 */
[----:B------:R-:W-:Y:S01]  /*7c00*/  LDSM.16.MT88.4 R136, [R192+0x10800] ;  /* 0x01080000c088783b */ /* 0x000fe20000004200 */
[C---:B----4-:R-:W-:Y:S01]  /*7c10*/  HMMA.16816.F32 R68, R4.reuse, R12, R68 ;  /* 0x0000000c0444723c */ /* 0x050fe20000001844 */
[----:B------:R4:W5:Y:S05]  /*7c20*/  MUFU.EX2 R178, R143 ;  /* 0x0000008f00b27308 */ /* 0x00096a0000000800 */
[C---:B------:R-:W-:Y:S01]  /*7c30*/  HMMA.16816.F32 R72, R4.reuse, R14, R72 ;  /* 0x0000000e0448723c */ /* 0x040fe20000001848 */
[----:B------:R-:W5:Y:S02]  /*7c40*/  LDSM.16.MT88.4 R12, [R194+0x10800] ;  /* 0x01080000c20c783b */ /* 0x000f640000004200 */
[----:B------:R-:W5:Y:S03]  /*7c50*/  MUFU.EX2 R179, R179 ;  /* 0x000000b300b37308 */ /* 0x000f660000000800 */
[C---:B------:R-:W-:Y:S05]  /*7c60*/  HMMA.16816.F32 R76, R4.reuse, R8, R76 ;  /* 0x00000008044c723c */ /* 0x040fea000000184c */
[----:B------:R-:W-:Y:S01]  /*7c70*/  MUFU.EX2 R167, R167 ;  /* 0x000000a700a77308 */ /* 0x000fe20000000800 */
[----:B----4-:R-:W4:Y:S01]  /*7c80*/  LDSM.16.MT88.4 R140, [R193+0x10800] ;  /* 0x01080000c18c783b */ /* 0x010f220000004200 */
[----:B------:R-:W-:Y:S01]  /*7c90*/  IMAD.WIDE.U32 R8, R24, -0x2daee0ad, RZ ;  /* 0xd2511f5318087825 */ /* 0x000fe200078e00ff */
[C---:B-1----:R-:W-:Y:S04]  /*7ca0*/  HMMA.16816.F32 R92, R4.reuse, R16, R92 ;  /* 0x00000010045c723c */ /* 0x042fe8000000185c */
[----:B------:R-:W-:Y:S01]  /*7cb0*/  LOP3.LUT R220, R9, UR14, R220, 0x96, !PT ;  /* 0x0000000e09dc7c12 */ /* 0x000fe2000f8e96dc */
[----:B------:R-:W-:Y:S01]  /*7cc0*/  MUFU.EX2 R162, R162 ;  /* 0x000000a200a27308 */ /* 0x000fe20000000800 */
[----:B------:R-:W-:Y:S03]  /*7cd0*/  HMMA.16816.F32 R80, R4, R10, R80 ;  /* 0x0000000a0450723c */ /* 0x000fe60000001850 */
[----:B------:R-:W-:-:S03]  /*7ce0*/  IMAD.WIDE.U32 R220, R220, -0x326172a9, RZ ;  /* 0xcd9e8d57dcdc7825 */ /* 0x000fc600078e00ff */
[C---:B------:R-:W-:Y:S01]  /*7cf0*/  HMMA.16816.F32 R48, R4.reuse, R26, R48 ;  /* 0x0000001a0430723c */ /* 0x040fe20000001830 */
[----:B------:R-:W-:Y:S01]  /*7d00*/  LDSM.16.MT88.4 R24, [R192+0xd000] ;  /* 0x00d00000c018783b */ /* 0x000fe20000004200 */
[----:B------:R-:W-:Y:S01]  /*7d10*/  LOP3.LUT R218, R221, UR13, R218, 0x96, !PT ;  /* 0x0000000dddda7c12 */ /* 0x000fe2000f8e96da */
[--C-:B------:R-:W-:Y:S01]  /*7d20*/  FFMA.FTZ R221, R144, UR32, -R161.reuse ;  /* 0x0000002090dd7c23 */ /* 0x100fe200080108a1 */
[----:B---3--:R-:W-:Y:S02]  /*7d30*/  F2FP.F16.F32.PACK_AB R11, R212, R177 ;  /* 0x000000b1d40b723e */ /* 0x008fe400000000ff */
[C---:B--2---:R-:W-:Y:S01]  /*7d40*/  HMMA.16816.F32 R84, R4.reuse, R20, R84 ;  /* 0x000000140454723c */ /* 0x044fe20000001854 */
[----:B------:R-:W-:Y:S02]  /*7d50*/  IMAD.WIDE.U32 R218, R218, -0x2daee0ad, RZ ;  /* 0xd2511f53dada7825 */ /* 0x000fe400078e00ff */
[----:B------:R-:W-:Y:S03]  /*7d60*/  MUFU.EX2 R221, R221 ;  /* 0x000000dd00dd7308 */ /* 0x000fe60000000800 */
[----:B------:R-:W-:Y:S01]  /*7d70*/  LOP3.LUT R16, R219, UR5, R224, 0x96, !PT ;  /* 0x00000005db107c12 */ /* 0x000fe2000f8e96e0 */
[C---:B------:R-:W-:Y:S01]  /*7d80*/  HMMA.16816.F32 R88, R4.reuse, R22, R88 ;  /* 0x000000160458723c */ /* 0x040fe20000001858 */
[----:B------:R-:W-:Y:S01]  /*7d90*/  LOP3.LUT R224, R225, UR12, R8, 0x96, !PT ;  /* 0x0000000ce1e07c12 */ /* 0x000fe2000f8e9608 */
[----:B------:R-:W1:Y:S01]  /*7da0*/  LDSM.16.MT88.4 R20, [R196+0xf000] ;  /* 0x00f00000c414783b */ /* 0x000e620000004200 */
[--C-:B------:R-:W-:Y:S01]  /*7db0*/  FFMA.FTZ R219, R174, UR32, -R161.reuse ;  /* 0x00000020aedb7c23 */ /* 0x100fe200080108a1 */
[----:B------:R-:W-:Y:S01]  /*7dc0*/  IMAD.WIDE.U32 R16, R16, -0x326172a9, RZ ;  /* 0xcd9e8d5710107825 */ /* 0x000fe200078e00ff */
[----:B-----5:R-:W-:Y:S01]  /*7dd0*/  F2FP.F16.F32.PACK_AB R174, R178, R175 ;  /* 0x000000afb2ae723e */ /* 0x020fe200000000ff */
[C---:B------:R-:W-:Y:S02]  /*7de0*/  HMMA.16816.F32 R120, R4.reuse, R12, R120 ;  /* 0x0000000c0478723c */ /* 0x040fe40000001878 */
[----:B------:R-:W-:Y:S01]  /*7df0*/  FFMA.FTZ R161, R160, UR32, -R161 ;  /* 0x00000020a0a17c23 */ /* 0x000fe200080108a1 */
[----:B------:R-:W-:Y:S01]  /*7e00*/  IMAD.WIDE.U32 R224, R224, -0x326172a9, RZ ;  /* 0xcd9e8d57e0e07825 */ /* 0x000fe200078e00ff */
[C---:B------:R-:W-:Y:S01]  /*7e10*/  LOP3.LUT R8, R16.reuse, 0xffff, RZ, 0xc0, !PT ;  /* 0x0000ffff10087812 */ /* 0x040fe200078ec0ff */
[----:B------:R-:W2:Y:S01]  /*7e20*/  MUFU.EX2 R219, R219 ;  /* 0x000000db00db7308 */ /* 0x000ea20000000800 */
[----:B------:R-:W-:Y:S01]  /*7e30*/  LOP3.LUT R10, R16, 0xff, RZ, 0xc0, !PT ;  /* 0x000000ff100a7812 */ /* 0x000fe200078ec0ff */
[----:B------:R-:W-:Y:S01]  /*7e40*/  HMMA.16816.F32 R100, R4, R14, R100 ;  /* 0x0000000e0464723c */ /* 0x000fe20000001864 */
[----:B------:R-:W-:-:S02]  /*7e50*/  SHF.R.U32.HI R9, RZ, 0x8, R8 ;  /* 0x00000008ff097819 */ /* 0x000fc40000011608 */
[----:B------:R-:W-:Y:S02]  /*7e60*/  LOP3.LUT R12, R17, UR20, R224, 0x96, !PT ;  /* 0x00000014110c7c12 */ /* 0x000fe4000f8e96e0 */
[----:B------:R-:W-:Y:S01]  /*7e70*/  PRMT R10, R10, 0x5410, R9 ;  /* 0x000054100a0a7816 */ /* 0x000fe20000000009 */
[C---:B----4-:R-:W-:Y:S01]  /*7e80*/  HMMA.16816.F32 R104, R4.reuse, R140, R104 ;  /* 0x0000008c0468723c */ /* 0x050fe20000001868 */
[C---:B------:R-:W-:Y:S01]  /*7e90*/  LOP3.LUT R15, R12.reuse, 0xffff, RZ, 0xc0, !PT ;  /* 0x0000ffff0c0f7812 */ /* 0x040fe200078ec0ff */
[----:B------:R-:W3:Y:S01]  /*7ea0*/  MUFU.EX2 R161, R161 ;  /* 0x000000a100a17308 */ /* 0x000ee20000000800 */
[----:B------:R-:W-:Y:S02]  /*7eb0*/  SHF.R.U32.HI R9, RZ, 0x10, R12 ;  /* 0x00000010ff097819 */ /* 0x000fe4000001160c */
[----:B------:R-:W-:Y:S01]  /*7ec0*/  LOP3.LUT R14, R12, 0xff, RZ, 0xc0, !PT ;  /* 0x000000ff0c0e7812 */ /* 0x000fe200078ec0ff */
[----:B------:R-:W-:Y:S01]  /*7ed0*/  HMMA.16816.F32 R128, R4, R32, R128 ;  /* 0x000000200480723c */ /* 0x000fe20000001880 */
[----:B------:R-:W-:-:S02]  /*7ee0*/  SHF.R.U32.HI R13, RZ, 0x10, R16 ;  /* 0x00000010ff0d7819 */ /* 0x000fc40000011610 */
[----:B------:R-:W-:Y:S02]  /*7ef0*/  SHF.R.U32.HI R12, RZ, 0x18, R12 ;  /* 0x00000018ff0c7819 */ /* 0x000fe4000001160c */
[----:B------:R-:W-:Y:S01]  /*7f00*/  SHF.R.U32.HI R15, RZ, 0x8, R15 ;  /* 0x00000008ff0f7819 */ /* 0x000fe2000001160f */
[C---:B------:R-:W-:Y:S01]  /*7f10*/  HMMA.16816.F32 R124, R4.reuse, R34, R124 ;  /* 0x00000022047c723c */ /* 0x040fe2000000187c */
[----:B------:R-:W-:Y:S01]  /*7f20*/  LOP3.LUT R9, R9, 0xff, RZ, 0xc0, !PT ;  /* 0x000000ff09097812 */ /* 0x000fe200078ec0ff */
[----:B------:R-:W-:Y:S01]  /*7f30*/  LDSM.16.MT88.4 R32, [R194+0xd000] ;  /* 0x00d00000c220783b */ /* 0x000fe20000004200 */
[----:B------:R-:W-:Y:S02]  /*7f40*/  LOP3.LUT R13, R13, 0xff, RZ, 0xc0, !PT ;  /* 0x000000ff0d0d7812 */ /* 0x000fe400078ec0ff */
[----:B------:R-:W-:Y:S01]  /*7f50*/  PRMT R14, R14, 0x5410, R15 ;  /* 0x000054100e0e7816 */ /* 0x000fe2000000000f */
[----:B------:R-:W-:Y:S01]  /*7f60*/  HMMA.16816.F32 R36, R4, R28, R36 ;  /* 0x0000001c0424723c */ /* 0x000fe20000001824 */
[----:B------:R-:W-:-:S02]  /*7f70*/  PRMT R12, R9, 0x5410, R12 ;  /* 0x00005410090c7816 */ /* 0x000fc4000000000c */
[----:B------:R-:W-:Y:S02]  /*7f80*/  SHF.R.U32.HI R8, RZ, 0x18, R16 ;  /* 0x00000018ff087819 */ /* 0x000fe40000011610 */
[--C-:B------:R-:W-:Y:S01]  /*7f90*/  HSET2.LE.AND R141, R14, R159.reuse, PT ;  /* 0x0000009f0e8d7233 */ /* 0x100fe20003803000 */
[C---:B------:R-:W-:Y:S01]  /*7fa0*/  HMMA.16816.F32 R40, R4.reuse, R30, R40 ;  /* 0x0000001e0428723c */ /* 0x040fe20000001828 */
[----:B------:R-:W-:Y:S01]  /*7fb0*/  PRMT R8, R13, 0x5410, R8 ;  /* 0x000054100d087816 */ /* 0x000fe20000000008 */
[----:B------:R-:W-:Y:S01]  /*7fc0*/  LDSM.16.MT88.4 R28, [R193+0xd000] ;  /* 0x00d00000c11c783b */ /* 0x000fe20000004200 */
[--C-:B------:R-:W-:Y:S02]  /*7fd0*/  HSET2.LE.AND R9, R12, R159.reuse, PT ;  /* 0x0000009f0c097233 */ /* 0x100fe40003803000 */
[--C-:B------:R-:W-:Y:S01]  /*7fe0*/  HSET2.LE.AND R10, R10, R159.reuse, PT ;  /* 0x0000009f0a0a7233 */ /* 0x100fe20003803000 */
[----:B------:R-:W4:Y:S01]  /*7ff0*/  LDSM.16.MT88.4 R12, [R193+0xf000] ;  /* 0x00f00000c10c783b */ /* 0x000f220000004200 */
[----:B------:R-:W-:Y:S01]  /*8000*/  HMMA.16816.F32 R96, R4, R18, R96 ;  /* 0x000000120460723c */ /* 0x000fe20000001860 */
[----:B------:R-:W-:-:S02]  /*8010*/  HSET2.LE.AND R8, R8, R159, PT ;  /* 0x0000009f08087233 */ /* 0x000fc40003803000 */
[----:B------:R-:W-:Y:S01]  /*8020*/  LOP3.LUT R10, R10, R11, RZ, 0xc0, !PT ;  /* 0x0000000b0a0a7212 */ /* 0x000fe200078ec0ff */
[----:B------:R-:W5:Y:S01]  /*8030*/  LDSM.16.MT88.4 R16, [R194+0xf000] ;  /* 0x00f00000c210783b */ /* 0x000f620000004200 */
[----:B------:R-:W-:Y:S01]  /*8040*/  F2FP.F16.F32.PACK_AB R11, R176, R179 ;  /* 0x000000b3b00b723e */ /* 0x000fe200000000ff */
[C---:B------:R-:W-:Y:S01]  /*8050*/  HMMA.16816.F32 R116, R4.reuse, R142, R116 ;  /* 0x0000008e0474723c */ /* 0x040fe20000001874 */
[----:B--2---:R-:W-:Y:S02]  /*8060*/  F2FP.F16.F32.PACK_AB R140, R219, R214 ;  /* 0x000000d6db8c723e */ /* 0x004fe400000000ff */
[----:B------:R-:W-:Y:S02]  /*8070*/  LOP3.LUT R11, R8, R11, RZ, 0xc0, !PT ;  /* 0x0000000b080b7212 */ /* 0x000fe400078ec0ff */
[----:B------:R-:W-:Y:S01]  /*8080*/  LOP3.LUT R8, R141, R174, RZ, 0xc0, !PT ;  /* 0x000000ae8d087212 */ /* 0x000fe200078ec0ff */
[C---:B------:R-:W-:Y:S01]  /*8090*/  HMMA.16816.F32 R108, R4.reuse, R136, R108 ;  /* 0x00000088046c723c */ /* 0x040fe2000000186c */
[----:B------:R-:W-:Y:S01]  /*80a0*/  LOP3.LUT R9, R9, R140, RZ, 0xc0, !PT ;  /* 0x0000008c09097212 */ /* 0x000fe200078ec0ff */
[--C-:B------:R-:W-:Y:S01]  /*80b0*/  FFMA.FTZ R174, R165, UR32, -R164.reuse ;  /* 0x00000020a5ae7c23 */ /* 0x100fe200080108a4 */
[--C-:B------:R-:W-:Y:S01]  /*80c0*/  FFMA.FTZ R165, R147, UR32, -R164.reuse ;  /* 0x0000002093a57c23 */ /* 0x100fe200080108a4 */
[----:B------:R-:W-:Y:S01]  /*80d0*/  FFMA.FTZ R164, R145, UR32, -R164 ;  /* 0x0000002091a47c23 */ /* 0x000fe200080108a4 */
[----:B---3--:R-:W-:Y:S01]  /*80e0*/  F2FP.F16.F32.PACK_AB R160, R161, R162 ;  /* 0x000000a2a1a0723e */ /* 0x008fe200000000ff */
[----:B------:R-:W-:Y:S01]  /*80f0*/  HMMA.16816.F32 R112, R4, R138, R112 ;  /* 0x0000008a0470723c */ /* 0x000fe20000001870 */
[----:B------:R-:W2:Y:S01]  /*8100*/  LDSM.16.MT88.4 R4, [R192+0xf000] ;  /* 0x00f00000c004783b */ /* 0x000ea20000004200 */
[----:B------:R-:W-:Y:S03]  /*8110*/  MUFU.EX2 R174, R174 ;  /* 0x000000ae00ae7308 */ /* 0x000fe60000000800 */
[----:B------:R-:W-:Y:S01]  /*8120*/  LDSM.16.MT88.4 R144, [R192+0x11000] ;  /* 0x01100000c090783b */ /* 0x000fe20000004200 */
[C---:B-1----:R-:W-:Y:S03]  /*8130*/  HMMA.16816.F32 R60, R8.reuse, R20, R60 ;  /* 0x00000014083c723c */ /* 0x042fe6000000183c */
[----:B------:R-:W-:Y:S01]  /*8140*/  LDSM.16.MT88.4 R140, [R196+0xd800] ;  /* 0x00d80000c48c783b */ /* 0x000fe20000004200 */
[----:B------:R-:W-:Y:S02]  /*8150*/  MUFU.EX2 R165, R165 ;  /* 0x000000a500a57308 */ /* 0x000fe40000000800 */
[C---:B------:R-:W-:Y:S01]  /*8160*/  HMMA.16816.F32 R64, R8.reuse, R22, R64 ;  /* 0x000000160840723c */ /* 0x040fe20000001840 */
[----:B------:R-:W1:Y:S04]  /*8170*/  LDSM.16.MT88.4 R20, [R196+0x11000] ;  /* 0x01100000c414783b */ /* 0x000e680000004200 */
[----:B------:R-:W-:Y:S01]  /*8180*/  LDSM.16.MT88.4 R136, [R194+0xd800] ;  /* 0x00d80000c288783b */ /* 0x000fe20000004200 */
[C---:B------:R-:W-:Y:S01]  /*8190*/  HMMA.16816.F32 R52, R8.reuse, R24, R52 ;  /* 0x000000180834723c */ /* 0x040fe20000001834 */
[----:B------:R-:W3:Y:S05]  /*81a0*/  MUFU.EX2 R164, R164 ;  /* 0x000000a400a47308 */ /* 0x000eea0000000800 */
[----:B----4-:R-:W-:Y:S01]  /*81b0*/  HMMA.16816.F32 R76, R8, R12, R76 ;  /* 0x0000000c084c723c */ /* 0x010fe2000000184c */
[----:B------:R-:W-:-:S05]  /*81c0*/  LOP3.LUT R24, R225, UR25, R220, 0x96, !PT ;  /* 0x00000019e1187c12 */ /* 0x000fca000f8e96dc */
[----:B------:R-:W-:Y:S01]  /*81d0*/  HMMA.16816.F32 R80, R8, R14, R80 ;  /* 0x0000000e0850723c */ /* 0x000fe20000001850 */
[----:B------:R-:W4:Y:S01]  /*81e0*/  LDSM.16.MT88.4 R12, [R193+0x11000] ;  /* 0x01100000c10c783b */ /* 0x000f220000004200 */
[----:B------:R-:W-:-:S04]  /*81f0*/  IMAD.WIDE.U32 R24, R24, -0x2daee0ad, RZ ;  /* 0xd2511f5318187825 */ /* 0x000fc800078e00ff */
[----:B-----5:R-:W-:Y:S01]  /*8200*/  HMMA.16816.F32 R68, R8, R16, R68 ;  /* 0x000000100844723c */ /* 0x020fe20000001844 */
[----:B------:R-:W-:-:S05]  /*8210*/  LOP3.LUT R218, R25, UR26, R218, 0x96, !PT ;  /* 0x0000001a19da7c12 */ /* 0x000fca000f8e96da */
[C---:B--2---:R-:W-:Y:S06]  /*8220*/  HMMA.16816.F32 R84, R8.reuse, R4, R84 ;  /* 0x000000040854723c */ /* 0x044fec0000001854 */
[C---:B------:R-:W-:Y:S01]  /*8230*/  HMMA.16816.F32 R72, R8.reuse, R18, R72 ;  /* 0x000000120848723c */ /* 0x040fe20000001848 */
[--C-:B------:R-:W-:Y:S01]  /*8240*/  SHF.R.U32.HI R5, RZ, 0x10, R24.reuse ;  /* 0x00000010ff057819 */ /* 0x100fe20000011618 */
[----:B------:R-:W2:Y:S01]  /*8250*/  LDSM.16.MT88.4 R16, [R194+0x11000] ;  /* 0x01100000c210783b */ /* 0x000ea20000004200 */
[----:B------:R-:W-:Y:S02]  /*8260*/  SHF.R.U32.HI R4, RZ, 0x18, R24 ;  /* 0x00000018ff047819 */ /* 0x000fe40000011618 */
[----:B------:R-:W-:Y:S01]  /*8270*/  LOP3.LUT R5, R5, 0xff, RZ, 0xc0, !PT ;  /* 0x000000ff05057812 */ /* 0x000fe200078ec0ff */
[----:B-1----:R-:W-:Y:S03]  /*8280*/  HMMA.16816.F32 R92, R8, R20, R92 ;  /* 0x00000014085c723c */ /* 0x002fe6000000185c */
[----:B------:R-:W-:-:S02]  /*8290*/  PRMT R4, R5, 0x5410, R4 ;  /* 0x0000541005047816 */ /* 0x000fc40000000004 */
[C---:B------:R-:W-:Y:S01]  /*82a0*/  LOP3.LUT R5, R218.reuse, 0xffff, RZ, 0xc0, !PT ;  /* 0x0000ffffda057812 */ /* 0x040fe200078ec0ff */
[----:B------:R-:W-:Y:S01]  /*82b0*/  HMMA.16816.F32 R56, R8, R26, R56 ;  /* 0x0000001a0838723c */ /* 0x000fe20000001838 */
[----:B------:R-:W-:Y:S02]  /*82c0*/  LOP3.LUT R20, R218, 0xff, RZ, 0xc0, !PT ;  /* 0x000000ffda147812 */ /* 0x000fe400078ec0ff */
[----:B------:R-:W-:-:S03]  /*82d0*/  SHF.R.U32.HI R5, RZ, 0x8, R5 ;  /* 0x00000008ff057819 */ /* 0x000fc60000011605 */
[C---:B------:R-:W-:Y:S01]  /*82e0*/  HMMA.16816.F32 R88, R8.reuse, R6, R88 ;  /* 0x000000060858723c */ /* 0x040fe20000001858 */
[----:B------:R-:W-:Y:S02]  /*82f0*/  PRMT R20, R20, 0x5410, R5 ;  /* 0x0000541014147816 */ /* 0x000fe40000000005 */
[C---:B------:R-:W-:Y:S02]  /*8300*/  LOP3.LUT R27, R24.reuse, 0xffff, RZ, 0xc0, !PT ;  /* 0x0000ffff181b7812 */ /* 0x040fe400078ec0ff */
[--C-:B------:R-:W-:Y:S01]  /*8310*/  SHF.R.U32.HI R5, RZ, 0x10, R218.reuse ;  /* 0x00000010ff057819 */ /* 0x100fe200000116da */
[C---:B----4-:R-:W-:Y:S01]  /*8320*/  HMMA.16816.F32 R104, R8.reuse, R12, R104 ;  /* 0x0000000c0868723c */ /* 0x050fe20000001868 */
[----:B------:R-:W-:Y:S02]  /*8330*/  LOP3.LUT R26, R24, 0xff, RZ, 0xc0, !PT ;  /* 0x000000ff181a7812 */ /* 0x000fe400078ec0ff */
[----:B------:R-:W-:Y:S02]  /*8340*/  SHF.R.U32.HI R27, RZ, 0x8, R27 ;  /* 0x00000008ff1b7819 */ /* 0x000fe4000001161b */
[----:B------:R-:W-:Y:S01]  /*8350*/  SHF.R.U32.HI R218, RZ, 0x18, R218 ;  /* 0x00000018ffda7819 */ /* 0x000fe200000116da */
[----:B------:R-:W-:Y:S01]  /*8360*/  HMMA.16816.F32 R116, R8, R14, R116 ;  /* 0x0000000e0874723c */ /* 0x000fe20000001874 */
[----:B------:R-:W-:-:S02]  /*8370*/  LOP3.LUT R5, R5, 0xff, RZ, 0xc0, !PT ;  /* 0x000000ff05057812 */ /* 0x000fc400078ec0ff */
[----:B------:R-:W-:Y:S02]  /*8380*/  PRMT R6, R26, 0x5410, R27 ;  /* 0x000054101a067816 */ /* 0x000fe4000000001b */
[----:B------:R-:W-:Y:S01]  /*8390*/  PRMT R218, R5, 0x5410, R218 ;  /* 0x0000541005da7816 */ /* 0x000fe200000000da */
[C---:B------:R-:W-:Y:S01]  /*83a0*/  HMMA.16816.F32 R44, R8.reuse, R28, R44 ;  /* 0x0000001c082c723c */ /* 0x040fe2000000182c */
[----:B------:R-:W-:Y:S01]  /*83b0*/  F2FP.F16.F32.PACK_AB R12, R221, R216 ;  /* 0x000000d8dd0c723e */ /* 0x000fe200000000ff */
[----:B------:R-:W-:Y:S01]  /*83c0*/  LDSM.16.MT88.4 R24, [R194+0xf800] ;  /* 0x00f80000c218783b */ /* 0x000fe20000004200 */
[--C-:B------:R-:W-:Y:S02]  /*83d0*/  HSET2.LE.AND R6, R6, R159.reuse, PT ;  /* 0x0000009f06067233 */ /* 0x100fe40003803000 */
[--C-:B------:R-:W-:Y:S01]  /*83e0*/  HSET2.LE.AND R5, R218, R159.reuse, PT ;  /* 0x0000009fda057233 */ /* 0x100fe20003803000 */
[----:B------:R-:W-:Y:S01]  /*83f0*/  HMMA.16816.F32 R48, R8, R30, R48 ;  /* 0x0000001e0830723c */ /* 0x000fe20000001830 */
[----:B---3--:R-:W-:Y:S01]  /*8400*/  F2FP.F16.F32.PACK_AB R13, R164, R165 ;  /* 0x000000a5a40d723e */ /* 0x008fe200000000ff */
[----:B------:R-:W-:Y:S01]  /*8410*/  LDSM.16.MT88.4 R28, [R196+0xf800] ;  /* 0x00f80000c41c783b */ /* 0x000fe20000004200 */
[----:B------:R-:W-:-:S02]  /*8420*/  HSET2.LE.AND R7, R4, R159, PT ;  /* 0x0000009f04077233 */ /* 0x000fc40003803000 */
[----:B------:R-:W-:Y:S01]  /*8430*/  LOP3.LUT R5, R5, R12, RZ, 0xc0, !PT ;  /* 0x0000000c05057212 */ /* 0x000fe200078ec0ff */
[C---:B--2---:R-:W-:Y:S01]  /*8440*/  HMMA.16816.F32 R120, R8.reuse, R16, R120 ;  /* 0x000000100878723c */ /* 0x044fe20000001878 */
[----:B------:R-:W-:Y:S02]  /*8450*/  LOP3.LUT R6, R6, R13, RZ, 0xc0, !PT ;  /* 0x0000000d06067212 */ /* 0x000fe400078ec0ff */
[----:B------:R-:W1:Y:S01]  /*8460*/  LDSM.16.MT88.4 R12, [R196+0x11800] ;  /* 0x01180000c40c783b */ /* 0x000e620000004200 */
[----:B------:R-:W-:Y:S02]  /*8470*/  HSET2.LE.AND R4, R20, R159, PT ;  /* 0x0000009f14047233 */ /* 0x000fe40003803000 */
[----:B------:R-:W-:Y:S01]  /*8480*/  HMMA.16816.F32 R100, R8, R18, R100 ;  /* 0x000000120864723c */ /* 0x000fe20000001864 */
[----:B------:R-:W2:Y:S01]  /*8490*/  LDSM.16.MT88.4 R16, [R192+0xf800] ;  /* 0x00f80000c010783b */ /* 0x000ea20000004200 */
[----:B------:R-:W-:Y:S02]  /*84a0*/  F2FP.F16.F32.PACK_AB R159, R174, R167 ;  /* 0x000000a7ae9f723e */ /* 0x000fe400000000ff */
[----:B------:R-:W-:-:S02]  /*84b0*/  LOP3.LUT R7, R7, R160, RZ, 0xc0, !PT ;  /* 0x000000a007077212 */ /* 0x000fc400078ec0ff */
[----:B------:R-:W-:Y:S01]  /*84c0*/  HMMA.16816.F32 R128, R8, R132, R128 ;  /* 0x000000840880723c */ /* 0x000fe20000001880 */
[----:B------:R-:W-:-:S05]  /*84d0*/  LOP3.LUT R4, R4, R159, RZ, 0xc0, !PT ;  /* 0x0000009f04047212 */ /* 0x000fca00078ec0ff */
[C---:B------:R-:W-:Y:S01]  /*84e0*/  HMMA.16816.F32 R124, R8.reuse, R134, R124 ;  /* 0x00000086087c723c */ /* 0x040fe2000000187c */
[----:B------:R-:W-:Y:S05]  /*84f0*/  LDSM.16.MT88.4 R132, [R193+0xd800] ;  /* 0x00d80000c184783b */ /* 0x000fea0000004200 */
[C---:B------:R-:W-:Y:S06]  /*8500*/  HMMA.16816.F32 R36, R8.reuse, R32, R36 ;  /* 0x000000200824723c */ /* 0x040fec0000001824 */
[C---:B------:R-:W-:Y:S01]  /*8510*/  HMMA.16816.F32 R40, R8.reuse, R34, R40 ;  /* 0x000000220828723c */ /* 0x040fe20000001828 */
[----:B------:R-:W-:Y:S05]  /*8520*/  LDSM.16.MT88.4 R32, [R192+0xd800] ;  /* 0x00d80000c020783b */ /* 0x000fea0000004200 */
[C---:B------:R-:W-:Y:S01]  /*8530*/  HMMA.16816.F32 R96, R8.reuse, R22, R96 ;  /* 0x000000160860723c */ /* 0x040fe20000001860 */
[----:B------:R-:W-:Y:S05]  /*8540*/  LDSM.16.MT88.4 R20, [R193+0xf800] ;  /* 0x00f80000c114783b */ /* 0x000fea0000004200 */
[C---:B------:R-:W-:Y:S06]  /*8550*/  HMMA.16816.F32 R108, R8.reuse, R144, R108 ;  /* 0x00000090086c723c */ /* 0x040fec000000186c */
[----:B------:R-:W-:Y:S01]  /*8560*/  HMMA.16816.F32 R112, R8, R146, R112 ;  /* 0x000000920870723c */ /* 0x000fe20000001870 */
[----:B------:R-:W3:Y:S05]  /*8570*/  LDSM.16.MT88.4 R8, [R194+0x11800] ;  /* 0x01180000c208783b */ /* 0x000eea0000004200 */
[C---:B-1----:R-:W-:Y:S06]  /*8580*/  HMMA.16816.F32 R92, R4.reuse, R12, R92 ;  /* 0x0000000c045c723c */ /* 0x042fec000000185c */
[----:B------:R-:W-:Y:S01]  /*8590*/  HMMA.16816.F32 R60, R4, R28, R60 ;  /* 0x0000001c043c723c */ /* 0x000fe2000000183c */
[----:B------:R-:W-:-:S04]  /*85a0*/  FADD.FTZ R12, R150, R151 ;  /* 0x00000097960c7221 */ /* 0x000fc80000010000 */
[----:B------:R-:W-:Y:S01]  /*85b0*/  FADD.FTZ R12, R3, R12 ;  /* 0x0000000c030c7221 */ /* 0x000fe20000010000 */
[C---:B------:R-:W-:Y:S01]  /*85c0*/  HMMA.16816.F32 R64, R4.reuse, R30, R64 ;  /* 0x0000001e0440723c */ /* 0x040fe20000001840 */
[----:B------:R-:W-:Y:S01]  /*85d0*/  FADD.FTZ R3, R163, R154 ;  /* 0x0000009aa3037221 */ /* 0x000fe20000010000 */
[----:B------:R-:W1:Y:S01]  /*85e0*/  LDSM.16.MT88.4 R28, [R193+0x11800] ;  /* 0x01180000c11c783b */ /* 0x000e620000004200 */
[----:B------:R-:W-:Y:S02]  /*85f0*/  FADD.FTZ R173, R173, R12 ;  /* 0x0000000cadad7221 */ /* 0x000fe40000010000 */
[----:B------:R-:W-:Y:S01]  /*8600*/  FADD.FTZ R3, R166, R3 ;  /* 0x00000003a6037221 */ /* 0x000fe20000010000 */
[C---:B--2---:R-:W-:Y:S01]  /*8610*/  HMMA.16816.F32 R84, R4.reuse, R16, R84 ;  /* 0x000000100454723c */ /* 0x044fe20000001854 */
[----:B------:R-:W-:Y:S02]  /*8620*/  FADD.FTZ R172, R172, R173 ;  /* 0x000000adacac7221 */ /* 0x000fe40000010000 */
[----:B------:R-:W-:Y:S01]  /*8630*/  FADD.FTZ R168, R168, R3 ;  /* 0x00000003a8a87221 */ /* 0x000fe20000010000 */
[-C--:B------:R-:W-:Y:S01]  /*8640*/  MOV R3, R148.reuse ;  /* 0x0000009400037202 */ /* 0x080fe20000000f00 */
[----:B------:R-:W-:Y:S01]  /*8650*/  FADD.FTZ R171, R171, R172 ;  /* 0x000000acabab7221 */ /* 0x000fe20000010000 */
[----:B------:R-:W-:Y:S01]  /*8660*/  HMMA.16816.F32 R88, R4, R18, R88 ;  /* 0x000000120458723c */ /* 0x000fe20000001858 */
[----:B------:R-:W2:Y:S01]  /*8670*/  LDSM.16.MT88.4 R16, [R192+0x11800] ;  /* 0x01180000c010783b */ /* 0x000ea20000004200 */
[----:B------:R-:W-:Y:S01]  /*8680*/  FADD.FTZ R168, R169, R168 ;  /* 0x000000a8a9a87221 */ /* 0x000fe20000010000 */
[----:B------:R-:W-:Y:S01]  /*8690*/  FADD.FTZ R171, R170, R171 ;  /* 0x000000abaaab7221 */ /* 0x000fe20000010000 */
[----:B------:R-:W-:-:S02]  /*86a0*/  @P0 MOV R3, R148 ;  /* 0x0000009400030202 */ /* 0x000fc40000000f00 */
[----:B------:R-:W-:Y:S01]  /*86b0*/  FADD.FTZ R175, R175, R168 ;  /* 0x000000a8afaf7221 */ /* 0x000fe20000010000 */
[----:B------:R-:W-:Y:S03]  /*86c0*/  HMMA.16816.F32 R128, R4, R140, R128 ;  /* 0x0000008c0480723c */ /* 0x000fe60000001880 */
[----:B------:R-:W-:-:S03]  /*86d0*/  FADD.FTZ R178, R178, R175 ;  /* 0x000000afb2b27221 */ /* 0x000fc60000010000 */
[----:B---3--:R-:W-:Y:S01]  /*86e0*/  HMMA.16816.F32 R120, R4, R8, R120 ;  /* 0x000000080478723c */ /* 0x008fe20000001878 */
[----:B------:R-:W-:-:S04]  /*86f0*/  FADD.FTZ R177, R177, R178 ;  /* 0x000000b2b1b17221 */ /* 0x000fc80000010000 */
        /* <DEDUP_REMOVED lines=13> */
[----:B------:R-:W-:Y:S03]  /*87d0*/  HMMA.16816.F32 R44, R4, R132, R44 ;  /* 0x00000084042c723c */ /* 0x000fe6000000182c */
[----:B------:R-:W-:-:S03]  /*87e0*/  FADD.FTZ R221, R221, R216 ;  /* 0x000000d8dddd7221 */ /* 0x000fc60000010000 */
[C---:B------:R-:W-:Y:S01]  /*87f0*/  HMMA.16816.F32 R48, R4.reuse, R134, R48 ;  /* 0x000000860430723c */ /* 0x040fe20000001830 */
[----:B------:R-:W-:Y:S01]  /*8800*/  FADD.FTZ R162, R162, R221 ;  /* 0x000000dda2a27221 */ /* 0x000fe20000010000 */
[-C--:B------:R-:W-:Y:S02]  /*8810*/  MOV R132, R149.reuse ;  /* 0x0000009500847202 */ /* 0x080fe40000000f00 */
[----:B------:R-:W-:Y:S01]  /*8820*/  @P0 MOV R132, R149 ;  /* 0x0000009500840202 */ /* 0x000fe20000000f00 */
[----:B------:R-:W-:Y:S01]  /*8830*/  FADD.FTZ R215, R161, R162 ;  /* 0x000000a2a1d77221 */ /* 0x000fe20000010000 */
        /* <DEDUP_REMOVED lines=14> */
.L_x_395:
[----:B------:R-:W-:-:S12]  /*8920*/  UIADD3 UR27, UR10, -0x1, URZ ;  /* 0xffffffff0a1b7890 */ /* 0x000fd8000fffe03f */
.L_x_397:
[----:B------:R-:W-:-:S13]  /*8930*/  ISETP.LE.AND P0, PT, RZ, UR27, PT ;  /* 0x0000001bff007c0c */ /* 0x000fda000bf03270 */
[----:B------:R-:W-:Y:S05]  /*8940*/  @!P0 BRA `(.L_x_398) ;  /* 0x00000030008c8947 */ /* 0x000fea0003800000 */
[----:B------:R-:W-:Y:S01]  /*8950*/  IMAD.WIDE.U32 R218, R211, -0x326172a9, RZ ;  /* 0xcd9e8d57d3da7825 */ /* 0x000fe200078e00ff */
[----:B------:R-:W-:Y:S01]  /*8960*/  PRMT R211, R0, 0x7054, R0 ;  /* 0x0000705400d37816 */ /* 0x000fe20000000000 */
[----:B------:R-:W-:Y:S01]  /*8970*/  USHF.L.U64.HI UR32, UR8, 0x5, UR9 ;  /* 0x0000000508207899 */ /* 0x000fe20008010209 */
[----:B------:R-:W-:Y:S01]  /*8980*/  MOV R0, R3 ;  /* 0x0000000300007202 */ /* 0x000fe20000000f00 */
[----:B------:R-:W-:Y:S01]  /*8990*/  IMAD.WIDE.U32 R220, R2, -0x2daee0ad, RZ ;  /* 0xd2511f5302dc7825 */ /* 0x000fe200078e00ff */
[----:B------:R-:W-:Y:S01]  /*89a0*/  LOP3.LUT R213, R219, R213, RZ, 0x3c, !PT ;  /* 0x000000d5dbd57212 */ /* 0x000fe200078e3cff */
[----:B------:R-:W-:Y:S01]  /*89b0*/  USHF.L.U32 UR33, UR8, 0x5, URZ ;  /* 0x0000000508217899 */ /* 0x000fe2000800063f */
[----:B------:R-:W-:Y:S01]  /*89c0*/  MOV R133, R132 ;  /* 0x0000008400857202 */ /* 0x000fe20000000f00 */
[----:B------:R-:W-:Y:S01]  /*89d0*/  USHF.L.U64.HI UR35, UR6, 0x5, UR7 ;  /* 0x0000000506237899 */ /* 0x000fe20008010207 */
[----:B------:R-:W-:Y:S01]  /*89e0*/  MOV R206, R222 ;  /* 0x000000de00ce7202 */ /* 0x000fe20000000f00 */
[----:B------:R-:W-:Y:S01]  /*89f0*/  IMAD.WIDE.U32 R212, R213, -0x2daee0ad, RZ ;  /* 0xd2511f53d5d47825 */ /* 0x000fe200078e00ff */
[----:B------:R-:W-:-:S02]  /*8a00*/  USHF.L.U32 UR34, UR6, 0x5, URZ ;  /* 0x0000000506227899 */ /* 0x000fc4000800063f */
[----:B------:R-:W-:Y:S02]  /*8a10*/  USHF.L.U64.HI UR36, UR6, 0x6, UR7 ;  /* 0x0000000606247899 */ /* 0x000fe40008010207 */
[----:B------:R-:W-:Y:S01]  /*8a20*/  USHF.L.U32 UR38, UR6, 0x6, URZ ;  /* 0x0000000606267899 */ /* 0x000fe2000800063f */
[----:B------:R-:W-:Y:S02]  /*8a30*/  ULDC UR4, c[0x0][0x2ec] ;  /* 0x0000bb0000047ab9 */ /* 0x000fe40000000800 */
[----:B------:R-:W-:Y:S01]  /*8a40*/  ULDC.64 UR6, c[0x0][0x218] ;  /* 0x0000860000067ab9 */ /* 0x000fe20000000a00 */
[----:B------:R-:W-:Y:S01]  /*8a50*/  ULDC.64 UR10, c[0x0][0x220] ;  /* 0x00008800000a7ab9 */ /* 0x000fe20000000a00 */
[----:B------:R-:W-:Y:S01]  /*8a60*/  ULDC.64 UR8, c[0x0][0x248] ;  /* 0x0000920000087ab9 */ /* 0x000fe20000000a00 */
[----:B------:R-:W-:Y:S06]  /*8a70*/  BRA `(.L_x_399) ;  /* 0x0000000000907947 */ /* 0x000fec0003800000 */
.L_x_401:
        /* <DEDUP_REMOVED lines=13> */
[----:B------:R-:W-:Y:S02]  /*8b50*/  LEA.HI.X R137, R132, UR7, R3, 0x1, P2 ;  /* 0x0000000784897c11 */ /* 0x000fe400090f0c03 */
[----:B------:R-:W-:Y:S02]  /*8b60*/  IADD3 R140, P2, R2, UR33, RZ ;  /* 0x00000021028c7c10 */ /* 0x000fe4000ff5e0ff */
        /* <DEDUP_REMOVED lines=21> */
.L_x_399:
        /* <DEDUP_REMOVED lines=16> */
[----:B------:R-:W-:Y:S01]  /*8dc0*/  IADD3 R222, P0, R224, UR34, RZ ;  /* 0x00000022e0de7c10 */ /* 0x000fe2000ff1e0ff */
[----:B------:R-:W-:Y:S03]  /*8dd0*/  LDGSTS.E.BYPASS.LTC128B.128 [R203+0xe000], desc[UR28][R134.64+0x80] ;  /* 0x0e00008086cb7fae */ /* 0x000fe6000b901d5c */
[----:B------:R-:W-:Y:S01]  /*8de0*/  IADD3.X R223, R225, UR35, RZ, P0, !PT ;  /* 0x00000023e1df7c10 */ /* 0x000fe200087fe4ff */
[----:B------:R-:W-:Y:S01]  /*8df0*/  LDGSTS.E.BYPASS.LTC128B.128 [R203+0x10000], desc[UR28][R134.64+0x100] ;  /* 0x1000010086cb7fae */ /* 0x000fe2000b901d5c */
[----:B------:R-:W-:Y:S03]  /*8e00*/  IADD3 R2, P0, R222, UR34, RZ ;  /* 0x00000022de027c10 */ /* 0x000fe6000ff1e0ff */
[----:B------:R-:W-:Y:S01]  /*8e10*/  LDGSTS.E.BYPASS.LTC128B.128 [R203+0xc800], desc[UR28][R224.64] ;  /* 0x0c800000e0cb7fae */ /* 0x000fe2000b901d5c */
[----:B------:R-:W-:Y:S02]  /*8e20*/  IADD3.X R3, R223, UR35, RZ, P0, !PT ;  /* 0x00000023df037c10 */ /* 0x000fe400087fe4ff */
[----:B------:R-:W-:Y:S01]  /*8e30*/  ISETP.LT.AND P0, PT, RZ, UR27, PT ;  /* 0x0000001bff007c0c */ /* 0x000fe2000bf01270 */
[----:B------:R-:W-:Y:S04]  /*8e40*/  LDGSTS.E.BYPASS.LTC128B.128 [R203+0xe800], desc[UR28][R224.64+0x80] ;  /* 0x0e800080e0cb7fae */ /* 0x000fe8000b901d5c */
[----:B------:R-:W-:Y:S04]  /*8e50*/  LDGSTS.E.BYPASS.LTC128B.128 [R203+0x10800], desc[UR28][R224.64+0x100] ;  /* 0x10800100e0cb7fae */ /* 0x000fe8000b901d5c */
        /* <DEDUP_REMOVED lines=16> */
[----:B------:R-:W-:Y:S01]  /*8f60*/  LDSM.16.M88.4 R172, [R198] ;  /* 0x00000000c6ac783b */ /* 0x000fe20000000200 */
[C---:B--2---:R-:W-:Y:S03]  /*8f70*/  HMMA.16816.F32 R4, R136.reuse, R140, RZ ;  /* 0x0000008c8804723c */ /* 0x044fe600000018ff */
[----:B------:R-:W-:Y:S03]  /*8f80*/  LDSM.16.M88.4 R176, [R195+0x6000] ;  /* 0x00600000c3b0783b */ /* 0x000fe60000000200 */
        /* <DEDUP_REMOVED lines=142> */
[----:B------:R-:W-:Y:S01]  /*9870*/  FMNMX.FTZ R2, R4, R133, !PT ;  /* 0x0000008504027209 */ /* 0x000fe20007810000 */
[C---:B---3--:R-:W-:Y:S04]  /*9880*/  HMMA.16816.F32 R20, R164.reuse, R136, R20 ;  /* 0x00000088a414723c */ /* 0x048fe80000001814 */
[----:B------:R-:W-:Y:S02]  /*9890*/  FMNMX.FTZ R3, R5, R2, !PT ;  /* 0x0000000205037209 */ /* 0x000fe40007810000 */
[C---:B------:R-:W-:Y:S05]  /*98a0*/  HMMA.16816.F32 R24, R164.reuse, R138, R24 ;  /* 0x0000008aa418723c */ /* 0x040fea0000001818 */
[----:B------:R-:W-:Y:S01]  /*98b0*/  FMNMX.FTZ R2, R8, R3, !PT ;  /* 0x0000000308027209 */ /* 0x000fe20007810000 */
[C---:B----4-:R-:W-:Y:S05]  /*98c0*/  HMMA.16816.F32 R28, R164.reuse, R144, R28 ;  /* 0x00000090a41c723c */ /* 0x050fea000000181c */
[----:B------:R-:W-:Y:S01]  /*98d0*/  FMNMX.FTZ R3, R9, R2, !PT ;  /* 0x0000000209037209 */ /* 0x000fe20007810000 */
[----:B------:R-:W-:Y:S05]  /*98e0*/  HMMA.16816.F32 R32, R164, R146, R32 ;  /* 0x00000092a420723c */ /* 0x000fea0000001820 */
[----:B------:R-:W-:Y:S02]  /*98f0*/  FMNMX.FTZ R2, R6, R0, !PT ;  /* 0x0000000006027209 */ /* 0x000fe40007810000 */
[----:B------:R-:W-:Y:S04]  /*9900*/  FMNMX.FTZ R132, R12, R3, !PT ;  /* 0x000000030c847209 */ /* 0x000fe80007810000 */
        /* <DEDUP_REMOVED lines=23> */
.L_x_400:
[----:B------:R-:W2:Y:S01]  /*9a80*/  SHFL.BFLY PT, R132, R223, 0x2, 0x1f ;  /* 0x0c401f00df847f89 */ /* 0x000ea200000e0000 */
[----:B-1----:R-:W-:Y:S01]  /*9a90*/  FMNMX.FTZ R2, R30, R135, !PT ;  /* 0x000000871e027209 */ /* 0x002fe20007810000 */
[----:B------:R-:W-:Y:S01]  /*9aa0*/  USHF.L.U32 UR37, UR27, 0x1, URZ ;  /* 0x000000011b257899 */ /* 0x000fe2000800063f */
[----:B------:R-:W-:Y:S05]  /*9ab0*/  MOV R139, UR31 ;  /* 0x0000001f008b7c02 */ /* 0x000fea0008000f00 */
[----:B------:R-:W-:Y:S01]  /*9ac0*/  LDSM.16.MT88.4 R140, [R196+0xc000] ;  /* 0x00c00000c48c783b */ /* 0x000fe20000004200 */
[----:B------:R-:W-:Y:S01]  /*9ad0*/  FMNMX.FTZ R3, R31, R2, !PT ;  /* 0x000000021f037209 */ /* 0x000fe20007810000 */
[----:B------:R-:W-:Y:S01]  /*9ae0*/  UIADD3 UR27, UR27, -0x1, URZ ;  /* 0xffffffff1b1b7890 */ /* 0x000fe2000fffe03f */
[----:B------:R-:W-:Y:S02]  /*9af0*/  LOP3.LUT R152, R213, UR18, R220, 0x96, !PT ;  /* 0x00000012d5987c12 */ /* 0x000fe4000f8e96dc */
[----:B------:R-:W-:Y:S03]  /*9b00*/  FMNMX.FTZ R2, R34, R3, !PT ;  /* 0x0000000322027209 */ /* 0x000fe60007810000 */
[----:B------:R-:W-:Y:S01]  /*9b10*/  IMAD.WIDE.U32 R152, R152, -0x326172a9, RZ ;  /* 0xcd9e8d5798987825 */ /* 0x000fe200078e00ff */
[----:B------:R-:W-:Y:S01]  /*9b20*/  FMNMX.FTZ R135, R35, R2, !PT ;  /* 0x0000000223877209 */ /* 0x000fe20007810000 */
[----:B------:R-:W-:Y:S08]  /*9b30*/  LDSM.16.MT88.4 R144, [R194+0xc000] ;  /* 0x00c00000c290783b */ /* 0x000ff00000004200 */
[----:B------:R-:W1:Y:S08]  /*9b40*/  SHFL.BFLY PT, R2, R135, 0x2, 0x1f ;  /* 0x0c401f0087027f89 */ /* 0x000e7000000e0000 */
[----:B------:R-:W-:Y:S01]  /*9b50*/  LDSM.16.MT88.4 R148, [R193+0xc000] ;  /* 0x00c00000c194783b */ /* 0x000fe20000004200 */
[----:B--2---:R-:W-:Y:S07]  /*9b60*/  FMNMX.FTZ R137, R223, R132, !PT ;  /* 0x00000084df897209 */ /* 0x004fee0007810000 */
[----:B------:R-:W2:Y:S01]  /*9b70*/  SHFL.BFLY PT, R132, R137, 0x1, 0x1f ;  /* 0x0c201f0089847f89 */ /* 0x000ea200000e0000 */
[----:B-1----:R-:W-:Y:S02]  /*9b80*/  FMNMX.FTZ R134, R135, R2, !PT ;  /* 0x0000000287867209 */ /* 0x002fe40007810000 */
[----:B------:R-:W-:Y:S01]  /*9b90*/  LOP3.LUT R2, R221, UR37, R139, 0x96, !PT ;  /* 0x00000025dd027c12 */ /* 0x000fe2000f8e968b */
[----:B------:R-:W-:Y:S04]  /*9ba0*/  UIADD3 UR37, UR37, 0x1, URZ ;  /* 0x0000000125257890 */ /* 0x000fe8000fffe03f */
[----:B------:R-:W1:Y:S01]  /*9bb0*/  SHFL.BFLY PT, R3, R134, 0x1, 0x1f ;  /* 0x0c201f0086037f89 */ /* 0x000e6200000e0000 */
[----:B------:R-:W-:Y:S01]  /*9bc0*/  IMAD.WIDE.U32 R168, R2, -0x326172a9, RZ ;  /* 0xcd9e8d5702a87825 */ /* 0x000fe200078e00ff */
[----:B--2---:R-:W-:Y:S02]  /*9bd0*/  FMNMX.FTZ R132, R137, R132, !PT ;  /* 0x0000008489847209 */ /* 0x004fe40007810000 */
[----:B------:R-:W-:Y:S02]  /*9be0*/  LOP3.LUT R168, R153, UR17, R168, 0x96, !PT ;  /* 0x0000001199a87c12 */ /* 0x000fe4000f8e96a8 */
[C---:B------:R-:W-:Y:S01]  /*9bf0*/  FSETP.NEU.FTZ.AND P1, PT, R132.reuse, -INF , PT ;  /* 0xff8000008400780b */ /* 0x040fe20003f3d000 */
[----:B------:R-:W-:Y:S01]  /*9c00*/  FMUL.FTZ R162, R132, UR4 ;  /* 0x0000000484a27c20 */ /* 0x000fe20008410000 */
[----:B------:R-:W-:Y:S01]  /*9c10*/  LOP3.LUT R136, R169, UR19, R218, 0x96, !PT ;  /* 0x00000013a9887c12 */ /* 0x000fe2000f8e96da */
[----:B------:R-:W-:Y:S04]  /*9c20*/  IMAD.WIDE.U32 R168, R168, -0x2daee0ad, RZ ;  /* 0xd2511f53a8a87825 */ /* 0x000fe800078e00ff */
[----:B------:R-:W-:Y:S01]  /*9c30*/  FADD.FTZ R133, -R132, R133 ;  /* 0x0000008584857221 */ /* 0x000fe20000010100 */
[----:B------:R-:W-:Y:S01]  /*9c40*/  FSEL R162, R162, RZ, P1 ;  /* 0x000000ffa2a27208 */ /* 0x000fe20000800000 */
[----:B------:R-:W-:Y:S04]  /*9c50*/  IMAD.WIDE.U32 R136, R136, -0x2daee0ad, RZ ;  /* 0xd2511f5388887825 */ /* 0x000fe800078e00ff */
[----:B------:R-:W-:Y:S01]  /*9c60*/  FMUL.FTZ R2, R133, UR4 ;  /* 0x0000000485027c20 */ /* 0x000fe20008410000 */
[----:B------:R-:W-:Y:S01]  /*9c70*/  FFMA.FTZ R135, R8, UR4, -R162 ;  /* 0x0000000408877c23 */ /* 0x000fe200080108a2 */
[----:B------:R-:W-:Y:S01]  /*9c80*/  LOP3.LUT R8, R137, UR16, R212, 0x96, !PT ;  /* 0x0000001089087c12 */ /* 0x000fe2000f8e96d4 */
[----:B------:R-:W-:Y:S01]  /*9c90*/  FFMA.FTZ R156, R9, UR4, -R162 ;  /* 0x00000004099c7c23 */ /* 0x000fe200080108a2 */
[----:B------:R-:W-:Y:S01]  /*9ca0*/  LOP3.LUT R166, R169, UR14, R136, 0x96, !PT ;  /* 0x0000000ea9a67c12 */ /* 0x000fe2000f8e9688 */
[--C-:B------:R-:W-:Y:S01]  /*9cb0*/  FFMA.FTZ R161, R4, UR4, -R162.reuse ;  /* 0x0000000404a17c23 */ /* 0x100fe200080108a2 */
[----:B-1----:R-:W-:Y:S01]  /*9cc0*/  FMNMX.FTZ R3, R134, R3, !PT ;  /* 0x0000000386037209 */ /* 0x002fe20007810000 */
[----:B------:R-:W-:Y:S04]  /*9cd0*/  IMAD.WIDE.U32 R154, R8, -0x326172a9, RZ ;  /* 0xcd9e8d57089a7825 */ /* 0x000fe800078e00ff */
[----:B------:R-:W-:Y:S01]  /*9ce0*/  FFMA.FTZ R159, R5, UR4, -R162 ;  /* 0x00000004059f7c23 */ /* 0x000fe200080108a2 */
[----:B------:R-:W-:Y:S01]  /*9cf0*/  MUFU.EX2 R135, R135 ;  /* 0x0000008700877308 */ /* 0x000fe20000000800 */
[----:B------:R-:W-:Y:S01]  /*9d00*/  FSETP.NEU.FTZ.AND P1, PT, R3, -INF , PT ;  /* 0xff8000000300780b */ /* 0x000fe20003f3d000 */
[----:B------:R-:W-:Y:S01]  /*9d10*/  IMAD.WIDE.U32 R166, R166, -0x326172a9, RZ ;  /* 0xcd9e8d57a6a67825 */ /* 0x000fe200078e00ff */
[----:B------:R-:W-:Y:S03]  /*9d20*/  LOP3.LUT R8, R155, UR15, R152, 0x96, !PT ;  /* 0x0000000f9b087c12 */ /* 0x000fe6000f8e9698 */
[----:B------:R-:W-:Y:S01]  /*9d30*/  FMUL.FTZ R164, R3, UR4 ;  /* 0x0000000403a47c20 */ /* 0x000fe20008410000 */
[----:B------:R-:W-:Y:S01]  /*9d40*/  FFMA.FTZ R174, R25, UR4, -R162 ;  /* 0x0000000419ae7c23 */ /* 0x000fe200080108a2 */
[----:B------:R-:W-:Y:S01]  /*9d50*/  LOP3.LUT R154, R167, UR13, R154, 0x96, !PT ;  /* 0x0000000da79a7c12 */ /* 0x000fe2000f8e969a */
[----:B------:R-:W-:Y:S01]  /*9d60*/  IMAD.WIDE.U32 R8, R8, -0x2daee0ad, RZ ;  /* 0xd2511f5308087825 */ /* 0x000fe200078e00ff */
[----:B------:R-:W1:Y:S02]  /*9d70*/  MUFU.EX2 R156, R156 ;  /* 0x0000009c009c7308 */ /* 0x000e640000000800 */
[----:B------:R-:W-:Y:S01]  /*9d80*/  FSEL R164, R164, RZ, P1 ;  /* 0x000000ffa4a47208 */ /* 0x000fe20000800000 */
[----:B------:R-:W-:Y:S01]  /*9d90*/  IMAD.WIDE.U32 R154, R154, -0x2daee0ad, RZ ;  /* 0xd2511f539a9a7825 */ /* 0x000fe200078e00ff */
[----:B------:R-:W-:Y:S03]  /*9da0*/  LOP3.LUT R168, R9, UR12, R168, 0x96, !PT ;  /* 0x0000000c09a87c12 */ /* 0x000fe6000f8e96a8 */
[----:B------:R-:W-:Y:S01]  /*9db0*/  FFMA.FTZ R165, R16, UR4, -R162 ;  /* 0x0000000410a57c23 */ /* 0x000fe200080108a2 */
[----:B------:R-:W-:Y:S01]  /*9dc0*/  FFMA.FTZ R163, R6, UR4, -R164 ;  /* 0x0000000406a37c23 */ /* 0x000fe200080108a4 */
[----:B------:R-:W-:Y:S01]  /*9dd0*/  LOP3.LUT R8, R155, UR5, R8, 0x96, !PT ;  /* 0x000000059b087c12 */ /* 0x000fe2000f8e9608 */
[----:B------:R-:W-:Y:S04]  /*9de0*/  IMAD.WIDE.U32 R168, R168, -0x326172a9, RZ ;  /* 0xcd9e8d57a8a87825 */ /* 0x000fe800078e00ff */
[--C-:B------:R-:W-:Y:S01]  /*9df0*/  FFMA.FTZ R157, R10, UR4, -R164.reuse ;  /* 0x000000040a9d7c23 */ /* 0x100fe200080108a4 */
[----:B------:R-:W-:Y:S01]  /*9e00*/  MUFU.EX2 R161, R161 ;  /* 0x000000a100a17308 */ /* 0x000fe20000000800 */
[--C-:B------:R-:W-:Y:S01]  /*9e10*/  FFMA.FTZ R160, R7, UR4, -R164.reuse ;  /* 0x0000000407a07c23 */ /* 0x100fe200080108a4 */
[----:B------:R-:W-:Y:S04]  /*9e20*/  IMAD.WIDE.U32 R136, R8, -0x326172a9, RZ ;  /* 0xcd9e8d5708887825 */ /* 0x000fe800078e00ff */
[--C-:B------:R-:W-:Y:S01]  /*9e30*/  FFMA.FTZ R158, R11, UR4, -R164.reuse ;  /* 0x000000040b9e7c23 */ /* 0x100fe200080108a4 */
[--C-:B------:R-:W-:Y:S01]  /*9e40*/  FFMA.FTZ R173, R26, UR4, -R164.reuse ;  /* 0x000000041aad7c23 */ /* 0x100fe200080108a4 */
[----:B------:R-:W-:Y:S01]  /*9e50*/  FFMA.FTZ R176, R27, UR4, -R164 ;  /* 0x000000041bb07c23 */ /* 0x000fe200080108a4 */
[----:B------:R-:W-:Y:S01]  /*9e60*/  SHF.R.U32.HI R8, RZ, 0x10, R136 ;  /* 0x00000010ff087819 */ /* 0x000fe20000011688 */
[----:B------:R-:W-:Y:S01]  /*9e70*/  MUFU.EX2 R157, R157 ;  /* 0x0000009d009d7308 */ /* 0x000fe20000000800 */
[----:B------:R-:W-:Y:S01]  /*9e80*/  LOP3.LUT R4, R137, UR20, R168, 0x96, !PT ;  /* 0x0000001489047c12 */ /* 0x000fe2000f8e96a8 */
[--C-:B------:R-:W-:Y:S01]  /*9e90*/  FFMA.FTZ R214, R22, UR4, -R164.reuse ;  /* 0x0000000416d67c23 */ /* 0x100fe200080108a4 */
[----:B------:R-:W-:Y:S01]  /*9ea0*/  LOP3.LUT R6, R8, 0xff, RZ, 0xc0, !PT ;  /* 0x000000ff08067812 */ /* 0x000fe200078ec0ff */
[--C-:B------:R-:W-:Y:S01]  /*9eb0*/  FFMA.FTZ R177, R23, UR4, -R164.reuse ;  /* 0x0000000417b17c23 */ /* 0x100fe200080108a4 */
[C---:B------:R-:W-:Y:S01]  /*9ec0*/  LOP3.LUT R9, R4.reuse, 0xffff, RZ, 0xc0, !PT ;  /* 0x0000ffff04097812 */ /* 0x040fe200078ec0ff */
[----:B------:R-:W-:Y:S01]  /*9ed0*/  FFMA.FTZ R168, R19, UR4, -R164 ;  /* 0x0000000413a87c23 */ /* 0x000fe200080108a4 */
[----:B------:R-:W-:Y:S03]  /*9ee0*/  SHF.R.U32.HI R10, RZ, 0x10, R4 ;  /* 0x00000010ff0a7819 */ /* 0x000fe60000011604 */
[----:B------:R-:W2:Y:S01]  /*9ef0*/  MUFU.EX2 R158, R158 ;  /* 0x0000009e009e7308 */ /* 0x000ea20000000800 */
[----:B------:R-:W-:Y:S01]  /*9f00*/  LOP3.LUT R8, R4, 0xff, RZ, 0xc0, !PT ;  /* 0x000000ff04087812 */ /* 0x000fe200078ec0ff */
[----:B------:R-:W-:Y:S01]  /*9f10*/  FFMA.FTZ R170, R13, UR4, -R162 ;  /* 0x000000040daa7c23 */ /* 0x000fe200080108a2 */
[----:B------:R-:W-:Y:S01]  /*9f20*/  SHF.R.U32.HI R7, RZ, 0x18, R4 ;  /* 0x00000018ff077819 */ /* 0x000fe20000011604 */
[----:B------:R-:W-:Y:S01]  /*9f30*/  FADD.FTZ R4, -R3, R0 ;  /* 0x0000000003047221 */ /* 0x000fe20000010100 */
[----:B------:R-:W-:Y:S01]  /*9f40*/  LOP3.LUT R11, R136, 0xffff, RZ, 0xc0, !PT ;  /* 0x0000ffff880b7812 */ /* 0x000fe200078ec0ff */
[--C-:B------:R-:W-:Y:S01]  /*9f50*/  FFMA.FTZ R171, R14, UR4, -R164.reuse ;  /* 0x000000040eab7c23 */ /* 0x100fe200080108a4 */
[----:B------:R-:W-:Y:S01]  /*9f60*/  SHF.R.U32.HI R9, RZ, 0x8, R9 ;  /* 0x00000008ff097819 */ /* 0x000fe20000011609 */
[----:B------:R-:W-:Y:S02]  /*9f70*/  FMUL.FTZ R0, R4, UR4 ;  /* 0x0000000404007c20 */ /* 0x000fe40008410000 */
[----:B------:R-:W3:Y:S01]  /*9f80*/  MUFU.EX2 R159, R159 ;  /* 0x0000009f009f7308 */ /* 0x000ee20000000800 */
[----:B------:R-:W-:Y:S01]  /*9f90*/  SHF.R.U32.HI R11, RZ, 0x8, R11 ;  /* 0x00000008ff0b7819 */ /* 0x000fe2000001160b */
[----:B------:R-:W-:Y:S01]  /*9fa0*/  FFMA.FTZ R172, R15, UR4, -R164 ;  /* 0x000000040fac7c23 */ /* 0x000fe200080108a4 */
[----:B------:R-:W-:Y:S01]  /*9fb0*/  LOP3.LUT R10, R10, 0xff, RZ, 0xc0, !PT ;  /* 0x000000ff0a0a7812 */ /* 0x000fe200078ec0ff */
[--C-:B------:R-:W-:Y:S01]  /*9fc0*/  FFMA.FTZ R24, R24, UR4, -R162.reuse ;  /* 0x0000000418187c23 */ /* 0x100fe200080108a2 */
[----:B------:R-:W-:Y:S01]  /*9fd0*/  LOP3.LUT R138, R136, 0xff, RZ, 0xc0, !PT ;  /* 0x000000ff888a7812 */ /* 0x000fe200078ec0ff */
[----:B------:R-:W-:Y:S01]  /*9fe0*/  FFMA.FTZ R175, R20, UR4, -R162 ;  /* 0x0000000414af7c23 */ /* 0x000fe200080108a2 */
[----:B------:R-:W-:Y:S03]  /*9ff0*/  SHF.R.U32.HI R5, RZ, 0x18, R136 ;  /* 0x00000018ff057819 */ /* 0x000fe60000011688 */
[----:B------:R-:W-:Y:S01]  /*a000*/  MUFU.EX2 R163, R163 ;  /* 0x000000a300a37308 */ /* 0x000fe20000000800 */
[----:B------:R-:W-:Y:S01]  /*a010*/  PRMT R138, R138, 0x5410, R11 ;  /* 0x000054108a8a7816 */ /* 0x000fe2000000000b */
[----:B------:R-:W-:Y:S01]  /*a020*/  FFMA.FTZ R31, R31, UR4, -R164 ;  /* 0x000000041f1f7c23 */ /* 0x000fe200080108a4 */
[----:B------:R-:W-:Y:S02]  /*a030*/  PRMT R8, R8, 0x5410, R9 ;  /* 0x0000541008087816 */ /* 0x000fe40000000009 */
[----:B------:R-:W-:Y:S02]  /*a040*/  PRMT R4, R10, 0x5410, R7 ;  /* 0x000054100a047816 */ /* 0x000fe40000000007 */
[----:B------:R-:W-:Y:S03]  /*a050*/  PRMT R6, R6, 0x5410, R5 ;  /* 0x0000541006067816 */ /* 0x000fe60000000005 */
[----:B------:R-:W4:Y:S01]  /*a060*/  MUFU.EX2 R160, R160 ;  /* 0x000000a000a07308 */ /* 0x000f220000000800 */
[--C-:B------:R-:W-:Y:S02]  /*a070*/  HSET2.LE.AND R138, R138, R211.reuse, PT ;  /* 0x000000d38a8a7233 */ /* 0x100fe40003803000 */
[--C-:B------:R-:W-:Y:S02]  /*a080*/  HSET2.LE.AND R136, R8, R211.reuse, PT ;  /* 0x000000d308887233 */ /* 0x100fe40003803000 */
[--C-:B------:R-:W-:Y:S02]  /*a090*/  HSET2.LE.AND R139, R6, R211.reuse, PT ;  /* 0x000000d3068b7233 */ /* 0x100fe40003803000 */
[--C-:B------:R-:W-:Y:S03]  /*a0a0*/  HSET2.LE.AND R137, R4, R211.reuse, PT ;  /* 0x000000d304897233 */ /* 0x100fe60003803000 */
[----:B------:R-:W5:Y:S01]  /*a0b0*/  MUFU.EX2 R2, R2 ;  /* 0x0000000200027308 */ /* 0x000f620000000800 */
[----:B-1----:R-:W-:Y:S02]  /*a0c0*/  F2FP.F16.F32.PACK_AB R7, R156, R135 ;  /* 0x000000879c07723e */ /* 0x002fe400000000ff */
[----:B--2---:R-:W-:Y:S02]  /*a0d0*/  F2FP.F16.F32.PACK_AB R6, R158, R157 ;  /* 0x0000009d9e06723e */ /* 0x004fe400000000ff */
[----:B---3--:R-:W-:Y:S02]  /*a0e0*/  F2FP.F16.F32.PACK_AB R5, R159, R161 ;  /* 0x000000a19f05723e */ /* 0x008fe400000000ff */
[----:B------:R-:W-:Y:S03]  /*a0f0*/  LOP3.LUT R138, R138, R7, RZ, 0xc0, !PT ;  /* 0x000000078a8a7212 */ /* 0x000fe600078ec0ff */
[----:B------:R-:W1:Y:S01]  /*a100*/  MUFU.EX2 R0, R0 ;  /* 0x0000000000007308 */ /* 0x000e620000000800 */
[----:B----4-:R-:W-:Y:S02]  /*a110*/  F2FP.F16.F32.PACK_AB R4, R160, R163 ;  /* 0x000000a3a004723e */ /* 0x010fe400000000ff */
[----:B------:R-:W-:Y:S02]  /*a120*/  LOP3.LUT R139, R139, R6, RZ, 0xc0, !PT ;  /* 0x000000068b8b7212 */ /* 0x000fe400078ec0ff */
[----:B------:R-:W-:Y:S02]  /*a130*/  LOP3.LUT R136, R136, R5, RZ, 0xc0, !PT ;  /* 0x0000000588887212 */ /* 0x000fe400078ec0ff */
[----:B------:R-:W-:Y:S03]  /*a140*/  LOP3.LUT R137, R137, R4, RZ, 0xc0, !PT ;  /* 0x0000000489897212 */ /* 0x000fe600078ec0ff */
[----:B------:R-:W-:Y:S01]  /*a150*/  MUFU.EX2 R170, R170 ;  /* 0x000000aa00aa7308 */ /* 0x000fe20000000800 */
[C---:B-----5:R-:W-:Y:S01]  /*a160*/  FMUL.FTZ R4, R2.reuse, R128 ;  /* 0x0000008002047220 */ /* 0x060fe20000410000 */
[C---:B------:R-:W-:Y:S01]  /*a170*/  FMUL.FTZ R5, R2.reuse, R129 ;  /* 0x0000008102057220 */ /* 0x040fe20000410000 */
[C---:B------:R-:W-:Y:S01]  /*a180*/  FMUL.FTZ R8, R2.reuse, R124 ;  /* 0x0000007c02087220 */ /* 0x040fe20000410000 */
[C---:B------:R-:W-:Y:S01]  /*a190*/  FMUL.FTZ R9, R2.reuse, R125 ;  /* 0x0000007d02097220 */ /* 0x040fe20000410000 */
[C---:B------:R-:W-:Y:S01]  /*a1a0*/  FMUL.FTZ R36, R2.reuse, R36 ;  /* 0x0000002402247220 */ /* 0x040fe20000410000 */
[C---:B------:R-:W-:Y:S01]  /*a1b0*/  FMUL.FTZ R37, R2.reuse, R37 ;  /* 0x0000002502257220 */ /* 0x040fe20000410000 */
[C---:B------:R-:W-:Y:S01]  /*a1c0*/  FMUL.FTZ R40, R2.reuse, R40 ;  /* 0x0000002802287220 */ /* 0x040fe20000410000 */
[----:B------:R-:W-:Y:S01]  /*a1d0*/  FMUL.FTZ R41, R2, R41 ;  /* 0x0000002902297220 */ /* 0x000fe20000410000 */
[C---:B-1----:R-:W-:Y:S01]  /*a1e0*/  FMUL.FTZ R6, R0.reuse, R130 ;  /* 0x0000008200067220 */ /* 0x042fe20000410000 */
[C---:B------:R-:W-:Y:S01]  /*a1f0*/  FMUL.FTZ R7, R0.reuse, R131 ;  /* 0x0000008300077220 */ /* 0x040fe20000410000 */
[C---:B------:R-:W-:Y:S01]  /*a200*/  FMUL.FTZ R10, R0.reuse, R126 ;  /* 0x0000007e000a7220 */ /* 0x040fe20000410000 */
[----:B------:R-:W-:Y:S01]  /*a210*/  FMUL.FTZ R11, R0, R127 ;  /* 0x0000007f000b7220 */ /* 0x000fe20000410000 */
[----:B------:R-:W-:Y:S01]  /*a220*/  LDSM.16.MT88.4 R128, [R196+0xe000] ;  /* 0x00e00000c480783b */ /* 0x000fe20000004200 */
[----:B------:R-:W-:Y:S01]  /*a230*/  FMUL.FTZ R16, R2, R120 ;  /* 0x0000007802107220 */ /* 0x000fe20000410000 */
[C---:B------:R-:W-:Y:S01]  /*a240*/  FMUL.FTZ R19, R0.reuse, R123 ;  /* 0x0000007b00137220 */ /* 0x040fe20000410000 */
[C---:B------:R-:W-:Y:S01]  /*a250*/  FMUL.FTZ R38, R0.reuse, R38 ;  /* 0x0000002600267220 */ /* 0x040fe20000410000 */
[C---:B------:R-:W-:Y:S01]  /*a260*/  HMMA.16816.F32 R4, R136.reuse, R140, R4 ;  /* 0x0000008c8804723c */ /* 0x040fe20000001804 */
[----:B------:R-:W-:Y:S03]  /*a270*/  MUFU.EX2 R171, R171 ;  /* 0x000000ab00ab7308 */ /* 0x000fe60000000800 */
[----:B------:R-:W1:Y:S01]  /*a280*/  LDSM.16.MT88.4 R124, [R192+0xc000] ;  /* 0x00c00000c07c783b */ /* 0x000e620000004200 */
[C---:B------:R-:W-:Y:S01]  /*a290*/  FMUL.FTZ R39, R0.reuse, R39 ;  /* 0x0000002700277220 */ /* 0x040fe20000410000 */
[C---:B------:R-:W-:Y:S05]  /*a2a0*/  HMMA.16816.F32 R8, R136.reuse, R142, R8 ;  /* 0x0000008e8808723c */ /* 0x040fea0000001808 */
[----:B------:R-:W-:Y:S01]  /*a2b0*/  MUFU.EX2 R172, R172 ;  /* 0x000000ac00ac7308 */ /* 0x000fe20000000800 */
[C---:B------:R-:W-:Y:S01]  /*a2c0*/  FMUL.FTZ R42, R0.reuse, R42 ;  /* 0x0000002a002a7220 */ /* 0x040fe20000410000 */
[C---:B------:R-:W-:Y:S01]  /*a2d0*/  HMMA.16816.F32 R36, R136.reuse, R144, R36 ;  /* 0x000000908824723c */ /* 0x040fe20000001824 */
[----:B------:R-:W2:Y:S03]  /*a2e0*/  LDSM.16.MT88.4 R140, [R194+0xe000] ;  /* 0x00e00000c28c783b */ /* 0x000ea60000004200 */
[----:B------:R-:W-:Y:S01]  /*a2f0*/  FMUL.FTZ R43, R0, R43 ;  /* 0x0000002b002b7220 */ /* 0x000fe20000410000 */
[C---:B------:R-:W-:Y:S01]  /*a300*/  FMUL.FTZ R44, R2.reuse, R44 ;  /* 0x0000002c022c7220 */ /* 0x040fe20000410000 */
[----:B------:R-:W-:Y:S01]  /*a310*/  FMUL.FTZ R45, R2, R45 ;  /* 0x0000002d022d7220 */ /* 0x000fe20000410000 */
[C---:B------:R-:W-:Y:S01]  /*a320*/  FMUL.FTZ R46, R0.reuse, R46 ;  /* 0x0000002e002e7220 */ /* 0x040fe20000410000 */
[----:B------:R-:W-:Y:S03]  /*a330*/  MUFU.EX2 R173, R173 ;  /* 0x000000ad00ad7308 */ /* 0x000fe60000000800 */
[----:B------:R-:W-:Y:S01]  /*a340*/  FMUL.FTZ R47, R0, R47 ;  /* 0x0000002f002f7220 */ /* 0x000fe20000410000 */
[C---:B------:R-:W-:Y:S03]  /*a350*/  HMMA.16816.F32 R40, R136.reuse, R146, R40 ;  /* 0x000000928828723c */ /* 0x040fe60000001828 */
[C---:B------:R-:W-:Y:S01]  /*a360*/  FMUL.FTZ R48, R2.reuse, R48 ;  /* 0x0000003002307220 */ /* 0x040fe20000410000 */
[----:B------:R-:W-:Y:S01]  /*a370*/  FMUL.FTZ R49, R2, R49 ;  /* 0x0000003102317220 */ /* 0x000fe20000410000 */
[C---:B------:R-:W-:Y:S01]  /*a380*/  FMUL.FTZ R50, R0.reuse, R50 ;  /* 0x0000003200327220 */ /* 0x040fe20000410000 */
[C---:B------:R-:W-:Y:S01]  /*a390*/  HMMA.16816.F32 R44, R136.reuse, R148, R44 ;  /* 0x00000094882c723c */ /* 0x040fe2000000182c */
[----:B------:R-:W-:Y:S04]  /*a3a0*/  MUFU.EX2 R176, R176 ;  /* 0x000000b000b07308 */ /* 0x000fe80000000800 */
[----:B------:R-:W-:Y:S01]  /*a3b0*/  FMUL.FTZ R51, R0, R51 ;  /* 0x0000003300337220 */ /* 0x000fe20000410000 */
[C---:B------:R-:W-:Y:S01]  /*a3c0*/  FMUL.FTZ R52, R2.reuse, R52 ;  /* 0x0000003402347220 */ /* 0x040fe20000410000 */
[----:B------:R-:W-:Y:S01]  /*a3d0*/  FMUL.FTZ R53, R2, R53 ;  /* 0x0000003502357220 */ /* 0x000fe20000410000 */
[C---:B------:R-:W-:Y:S03]  /*a3e0*/  FMUL.FTZ R54, R0.reuse, R54 ;  /* 0x0000003600367220 */ /* 0x040fe60000410000 */
[----:B------:R-:W-:Y:S01]  /*a3f0*/  MUFU.EX2 R175, R175 ;  /* 0x000000af00af7308 */ /* 0x000fe20000000800 */
[----:B------:R-:W-:Y:S01]  /*a400*/  FMUL.FTZ R55, R0, R55 ;  /* 0x0000003700377220 */ /* 0x000fe20000410000 */
[C---:B------:R-:W-:Y:S03]  /*a410*/  HMMA.16816.F32 R48, R136.reuse, R150, R48 ;  /* 0x000000968830723c */ /* 0x040fe60000001830 */
[C---:B------:R-:W-:Y:S01]  /*a420*/  FMUL.FTZ R56, R2.reuse, R56 ;  /* 0x0000003802387220 */ /* 0x040fe20000410000 */
[----:B------:R-:W-:Y:S01]  /*a430*/  FMUL.FTZ R57, R2, R57 ;  /* 0x0000003902397220 */ /* 0x000fe20000410000 */
[C---:B------:R-:W-:Y:S01]  /*a440*/  FMUL.FTZ R58, R0.reuse, R58 ;  /* 0x0000003a003a7220 */ /* 0x040fe20000410000 */
[C---:B-1----:R-:W-:Y:S02]  /*a450*/  HMMA.16816.F32 R52, R136.reuse, R124, R52 ;  /* 0x0000007c8834723c */ /* 0x042fe40000001834 */
[----:B------:R-:W-:Y:S03]  /*a460*/  MUFU.EX2 R165, R165 ;  /* 0x000000a500a57308 */ /* 0x000fe60000000800 */
[----:B------:R-:W-:Y:S01]  /*a470*/  FMUL.FTZ R59, R0, R59 ;  /* 0x0000003b003b7220 */ /* 0x000fe20000410000 */
[----:B------:R-:W-:Y:S01]  /*a480*/  FFMA.FTZ R144, R17, UR4, -R162 ;  /* 0x0000000411907c23 */ /* 0x000fe200080108a2 */
[C---:B------:R-:W-:Y:S01]  /*a490*/  FMUL.FTZ R17, R2.reuse, R121 ;  /* 0x0000007902117220 */ /* 0x040fe20000410000 */
[C---:B------:R-:W-:Y:S04]  /*a4a0*/  FMUL.FTZ R60, R2.reuse, R60 ;  /* 0x0000003c023c7220 */ /* 0x040fe80000410000 */
[----:B------:R-:W-:Y:S01]  /*a4b0*/  MUFU.EX2 R168, R168 ;  /* 0x000000a800a87308 */ /* 0x000fe20000000800 */
[----:B------:R-:W-:Y:S01]  /*a4c0*/  FMUL.FTZ R61, R2, R61 ;  /* 0x0000003d023d7220 */ /* 0x000fe20000410000 */
[C---:B------:R-:W-:Y:S01]  /*a4d0*/  HMMA.16816.F32 R56, R136.reuse, R126, R56 ;  /* 0x0000007e8838723c */ /* 0x040fe20000001838 */
[----:B------:R-:W1:Y:S02]  /*a4e0*/  LDSM.16.MT88.4 R124, [R193+0xe000] ;  /* 0x00e00000c17c783b */ /* 0x000e640000004200 */
[C---:B------:R-:W-:Y:S01]  /*a4f0*/  FMUL.FTZ R62, R0.reuse, R62 ;  /* 0x0000003e003e7220 */ /* 0x040fe20000410000 */
[----:B------:R-:W-:Y:S01]  /*a500*/  FMUL.FTZ R63, R0, R63 ;  /* 0x0000003f003f7220 */ /* 0x000fe20000410000 */
[C---:B------:R-:W-:Y:S01]  /*a510*/  FMUL.FTZ R64, R2.reuse, R64 ;  /* 0x0000004002407220 */ /* 0x040fe20000410000 */
[----:B------:R-:W-:Y:S01]  /*a520*/  FMUL.FTZ R65, R2, R65 ;  /* 0x0000004102417220 */ /* 0x000fe20000410000 */
[C---:B------:R-:W-:Y:S01]  /*a530*/  FMUL.FTZ R66, R0.reuse, R66 ;  /* 0x0000004200427220 */ /* 0x040fe20000410000 */
[----:B------:R-:W-:Y:S01]  /*a540*/  FMUL.FTZ R67, R0, R67 ;  /* 0x0000004300437220 */ /* 0x000fe20000410000 */
[----:B------:R-:W-:Y:S02]  /*a550*/  MUFU.EX2 R31, R31 ;  /* 0x0000001f001f7308 */ /* 0x000fe40000000800 */
[C---:B------:R-:W-:Y:S03]  /*a560*/  HMMA.16816.F32 R60, R136.reuse, R128, R60 ;  /* 0x00000080883c723c */ /* 0x040fe6000000183c */
[C---:B------:R-:W-:Y:S01]  /*a570*/  FMUL.FTZ R68, R2.reuse, R68 ;  /* 0x0000004402447220 */ /* 0x040fe20000410000 */
[----:B------:R-:W-:Y:S01]  /*a580*/  FMUL.FTZ R69, R2, R69 ;  /* 0x0000004502457220 */ /* 0x000fe20000410000 */
[C---:B------:R-:W-:Y:S01]  /*a590*/  FMUL.FTZ R70, R0.reuse, R70 ;  /* 0x0000004600467220 */ /* 0x040fe20000410000 */
[C---:B------:R-:W-:Y:S01]  /*a5a0*/  HMMA.16816.F32 R64, R136.reuse, R130, R64 ;  /* 0x000000828840723c */ /* 0x040fe20000001840 */
[----:B------:R-:W3:Y:S01]  /*a5b0*/  LDSM.16.MT88.4 R128, [R192+0xe000] ;  /* 0x00e00000c080783b */ /* 0x000ee20000004200 */
[----:B------:R-:W-:Y:S03]  /*a5c0*/  MUFU.EX2 R174, R174 ;  /* 0x000000ae00ae7308 */ /* 0x000fe60000000800 */
[----:B------:R-:W-:Y:S01]  /*a5d0*/  FMUL.FTZ R71, R0, R71 ;  /* 0x0000004700477220 */ /* 0x000fe20000410000 */
[C---:B------:R-:W-:Y:S01]  /*a5e0*/  FMUL.FTZ R72, R2.reuse, R72 ;  /* 0x0000004802487220 */ /* 0x040fe20000410000 */
[----:B------:R-:W-:Y:S01]  /*a5f0*/  FMUL.FTZ R73, R2, R73 ;  /* 0x0000004902497220 */ /* 0x000fe20000410000 */
[C---:B------:R-:W-:Y:S04]  /*a600*/  FMUL.FTZ R74, R0.reuse, R74 ;  /* 0x0000004a004a7220 */ /* 0x040fe80000410000 */
[----:B------:R-:W-:Y:S01]  /*a610*/  MUFU.EX2 R214, R214 ;  /* 0x000000d600d67308 */ /* 0x000fe20000000800 */
[----:B------:R-:W-:Y:S01]  /*a620*/  FMUL.FTZ R75, R0, R75 ;  /* 0x0000004b004b7220 */ /* 0x000fe20000410000 */
[C---:B--2---:R-:W-:Y:S03]  /*a630*/  HMMA.16816.F32 R68, R136.reuse, R140, R68 ;  /* 0x0000008c8844723c */ /* 0x044fe60000001844 */
[C---:B------:R-:W-:Y:S01]  /*a640*/  FMUL.FTZ R76, R2.reuse, R76 ;  /* 0x0000004c024c7220 */ /* 0x040fe20000410000 */
[----:B------:R-:W-:Y:S01]  /*a650*/  FMUL.FTZ R77, R2, R77 ;  /* 0x0000004d024d7220 */ /* 0x000fe20000410000 */
[C---:B------:R-:W-:Y:S01]  /*a660*/  FMUL.FTZ R78, R0.reuse, R78 ;  /* 0x0000004e004e7220 */ /* 0x040fe20000410000 */
[C---:B------:R-:W-:Y:S01]  /*a670*/  HMMA.16816.F32 R72, R136.reuse, R142, R72 ;  /* 0x0000008e8848723c */ /* 0x040fe20000001848 */
[----:B------:R-:W2:Y:S01]  /*a680*/  LDSM.16.MT88.4 R140, [R196+0x10000] ;  /* 0x01000000c48c783b */ /* 0x000ea20000004200 */
[----:B------:R-:W-:Y:S03]  /*a690*/  MUFU.EX2 R177, R177 ;  /* 0x000000b100b17308 */ /* 0x000fe60000000800 */
[----:B------:R-:W-:Y:S01]  /*a6a0*/  FMUL.FTZ R79, R0, R79 ;  /* 0x0000004f004f7220 */ /* 0x000fe20000410000 */
[C---:B------:R-:W-:Y:S01]  /*a6b0*/  FMUL.FTZ R80, R2.reuse, R80 ;  /* 0x0000005002507220 */ /* 0x040fe20000410000 */
[----:B------:R-:W-:Y:S01]  /*a6c0*/  FMUL.FTZ R81, R2, R81 ;  /* 0x0000005102517220 */ /* 0x000fe20000410000 */
[C---:B------:R-:W-:Y:S03]  /*a6d0*/  FMUL.FTZ R82, R0.reuse, R82 ;  /* 0x0000005200527220 */ /* 0x040fe60000410000 */
[----:B------:R-:W-:Y:S01]  /*a6e0*/  FMUL.FTZ R83, R0, R83 ;  /* 0x0000005300537220 */ /* 0x000fe20000410000 */
[C---:B-1----:R-:W-:Y:S03]  /*a6f0*/  HMMA.16816.F32 R76, R136.reuse, R124, R76 ;  /* 0x0000007c884c723c */ /* 0x042fe6000000184c */
[C---:B------:R-:W-:Y:S01]  /*a700*/  FMUL.FTZ R84, R2.reuse, R84 ;  /* 0x0000005402547220 */ /* 0x040fe20000410000 */
[----:B------:R-:W-:Y:S01]  /*a710*/  FMUL.FTZ R85, R2, R85 ;  /* 0x0000005502557220 */ /* 0x000fe20000410000 */
[C---:B------:R-:W-:Y:S01]  /*a720*/  FMUL.FTZ R86, R0.reuse, R86 ;  /* 0x0000005600567220 */ /* 0x040fe20000410000 */
[C---:B------:R-:W-:Y:S01]  /*a730*/  HMMA.16816.F32 R80, R136.reuse, R126, R80 ;  /* 0x0000007e8850723c */ /* 0x040fe20000001850 */
[----:B------:R-:W1:Y:S04]  /*a740*/  LDSM.16.MT88.4 R124, [R194+0x10000] ;  /* 0x01000000c27c783b */ /* 0x000e680000004200 */
[----:B------:R-:W-:Y:S01]  /*a750*/  FMUL.FTZ R87, R0, R87 ;  /* 0x0000005700577220 */ /* 0x000fe20000410000 */
[C---:B------:R-:W-:Y:S01]  /*a760*/  FMUL.FTZ R88, R2.reuse, R88 ;  /* 0x0000005802587220 */ /* 0x040fe20000410000 */
[----:B------:R-:W-:Y:S01]  /*a770*/  FMUL.FTZ R89, R2, R89 ;  /* 0x0000005902597220 */ /* 0x000fe20000410000 */
[C---:B------:R-:W-:Y:S03]  /*a780*/  FMUL.FTZ R90, R0.reuse, R90 ;  /* 0x0000005a005a7220 */ /* 0x040fe60000410000 */
[----:B------:R-:W-:Y:S01]  /*a790*/  FMUL.FTZ R91, R0, R91 ;  /* 0x0000005b005b7220 */ /* 0x000fe20000410000 */
[C---:B---3--:R-:W-:Y:S03]  /*a7a0*/  HMMA.16816.F32 R84, R136.reuse, R128, R84 ;  /* 0x000000808854723c */ /* 0x048fe60000001854 */
[C---:B------:R-:W-:Y:S01]  /*a7b0*/  FMUL.FTZ R92, R2.reuse, R92 ;  /* 0x0000005c025c7220 */ /* 0x040fe20000410000 */
[----:B------:R-:W-:Y:S01]  /*a7c0*/  FMUL.FTZ R93, R2, R93 ;  /* 0x0000005d025d7220 */ /* 0x000fe20000410000 */
[C---:B------:R-:W-:Y:S01]  /*a7d0*/  FMUL.FTZ R94, R0.reuse, R94 ;  /* 0x0000005e005e7220 */ /* 0x040fe20000410000 */
[C---:B------:R-:W-:Y:S01]  /*a7e0*/  HMMA.16816.F32 R88, R136.reuse, R130, R88 ;  /* 0x000000828858723c */ /* 0x040fe20000001858 */
[----:B------:R-:W3:Y:S04]  /*a7f0*/  LDSM.16.MT88.4 R128, [R193+0x10000] ;  /* 0x01000000c180783b */ /* 0x000ee80000004200 */
[----:B------:R-:W-:Y:S01]  /*a800*/  FMUL.FTZ R95, R0, R95 ;  /* 0x0000005f005f7220 */ /* 0x000fe20000410000 */
[----:B------:R-:W-:Y:S01]  /*a810*/  LOP3.LUT R166, R169, UR25, R166, 0x96, !PT ;  /* 0x00000019a9a67c12 */ /* 0x000fe2000f8e96a6 */
[C---:B------:R-:W-:Y:S01]  /*a820*/  FMUL.FTZ R96, R2.reuse, R96 ;  /* 0x0000006002607220 */ /* 0x040fe20000410000 */
[----:B------:R-:W-:Y:S03]  /*a830*/  FMUL.FTZ R97, R2, R97 ;  /* 0x0000006102617220 */ /* 0x000fe60000410000 */
[----:B------:R-:W-:Y:S01]  /*a840*/  IMAD.WIDE.U32 R166, R166, -0x2daee0ad, RZ ;  /* 0xd2511f53a6a67825 */ /* 0x000fe200078e00ff */
[C---:B--2---:R-:W-:Y:S03]  /*a850*/  HMMA.16816.F32 R92, R136.reuse, R140, R92 ;  /* 0x0000008c885c723c */ /* 0x044fe6000000185c */
[C---:B------:R-:W-:Y:S01]  /*a860*/  FMUL.FTZ R98, R0.reuse, R98 ;  /* 0x0000006200627220 */ /* 0x040fe20000410000 */
[----:B------:R-:W-:Y:S01]  /*a870*/  LOP3.LUT R154, R167, UR26, R154, 0x96, !PT ;  /* 0x0000001aa79a7c12 */ /* 0x000fe2000f8e969a */
[----:B------:R-:W-:Y:S01]  /*a880*/  FMUL.FTZ R99, R0, R99 ;  /* 0x0000006300637220 */ /* 0x000fe20000410000 */
[----:B------:R-:W-:Y:S01]  /*a890*/  FMUL.FTZ R100, R2, R100 ;  /* 0x0000006402647220 */ /* 0x000fe20000410000 */
[----:B------:R-:W-:Y:S01]  /*a8a0*/  LOP3.LUT R141, R166, 0xffff, RZ, 0xc0, !PT ;  /* 0x0000ffffa68d7812 */ /* 0x000fe200078ec0ff */
[----:B------:R-:W-:Y:S03]  /*a8b0*/  FFMA.FTZ R167, R18, UR4, -R164 ;  /* 0x0000000412a77c23 */ /* 0x000fe600080108a4 */
[----:B------:R-:W-:Y:S01]  /*a8c0*/  FMUL.FTZ R18, R0, R122 ;  /* 0x0000007a00127220 */ /* 0x000fe20000410000 */
[C---:B------:R-:W-:Y:S01]  /*a8d0*/  HMMA.16816.F32 R96, R136.reuse, R142, R96 ;  /* 0x0000008e8860723c */ /* 0x040fe20000001860 */
[----:B------:R-:W2:Y:S01]  /*a8e0*/  LDSM.16.MT88.4 R120, [R192+0x10000] ;  /* 0x01000000c078783b */ /* 0x000ea20000004200 */
[----:B------:R-:W-:Y:S01]  /*a8f0*/  MUFU.EX2 R167, R167 ;  /* 0x000000a700a77308 */ /* 0x000fe20000000800 */
[----:B------:R-:W-:Y:S01]  /*a900*/  FMUL.FTZ R101, R2, R101 ;  /* 0x0000006502657220 */ /* 0x000fe20000410000 */
[C---:B------:R-:W-:Y:S01]  /*a910*/  FMUL.FTZ R102, R0.reuse, R102 ;  /* 0x0000006600667220 */ /* 0x040fe20000410000 */
[----:B------:R-:W-:Y:S01]  /*a920*/  FMUL.FTZ R103, R0, R103 ;  /* 0x0000006700677220 */ /* 0x000fe20000410000 */
[C---:B-1----:R-:W-:Y:S05]  /*a930*/  HMMA.16816.F32 R16, R136.reuse, R124, R16 ;  /* 0x0000007c8810723c */ /* 0x042fea0000001810 */
[----:B------:R-:W-:Y:S01]  /*a940*/  SHF.R.U32.HI R140, RZ, 0x10, R166 ;  /* 0x00000010ff8c7819 */ /* 0x000fe200000116a6 */
[C---:B------:R-:W-:Y:S01]  /*a950*/  HMMA.16816.F32 R100, R136.reuse, R126, R100 ;  /* 0x0000007e8864723c */ /* 0x040fe20000001864 */
[----:B------:R-:W1:Y:S04]  /*a960*/  LDSM.16.MT88.4 R124, [R196+0xc800] ;  /* 0x00c80000c47c783b */ /* 0x000e680000004200 */
[C---:B------:R-:W-:Y:S01]  /*a970*/  FMUL.FTZ R104, R2.reuse, R104 ;  /* 0x0000006802687220 */ /* 0x040fe20000410000 */
[----:B------:R-:W-:Y:S01]  /*a980*/  FMUL.FTZ R105, R2, R105 ;  /* 0x0000006902697220 */ /* 0x000fe20000410000 */
[C---:B------:R-:W-:Y:S01]  /*a990*/  FMUL.FTZ R106, R0.reuse, R106 ;  /* 0x0000006a006a7220 */ /* 0x040fe20000410000 */
[----:B------:R-:W-:Y:S03]  /*a9a0*/  FMUL.FTZ R107, R0, R107 ;  /* 0x0000006b006b7220 */ /* 0x000fe60000410000 */
[----:B------:R-:W-:Y:S01]  /*a9b0*/  LOP3.LUT R134, R166, 0xff, RZ, 0xc0, !PT ;  /* 0x000000ffa6867812 */ /* 0x000fe200078ec0ff */
[----:B------:R-:W-:Y:S01]  /*a9c0*/  FFMA.FTZ R169, R12, UR4, -R162 ;  /* 0x000000040ca97c23 */ /* 0x000fe200080108a2 */
[----:B------:R-:W-:Y:S01]  /*a9d0*/  SHF.R.U32.HI R133, RZ, 0x18, R166 ;  /* 0x00000018ff857819 */ /* 0x000fe200000116a6 */
[C---:B------:R-:W-:Y:S01]  /*a9e0*/  FMUL.FTZ R12, R2.reuse, R116 ;  /* 0x00000074020c7220 */ /* 0x040fe20000410000 */
[C---:B---3--:R-:W-:Y:S01]  /*a9f0*/  HMMA.16816.F32 R104, R136.reuse, R128, R104 ;  /* 0x000000808868723c */ /* 0x048fe20000001868 */
[----:B------:R3:W-:Y:S02]  /*aa00*/  MUFU.EX2 R166, R144 ;  /* 0x0000009000a67308 */ /* 0x0007e40000000800 */
[----:B------:R-:W-:Y:S01]  /*aa10*/  SHF.R.U32.HI R141, RZ, 0x8, R141 ;  /* 0x00000008ff8d7819 */ /* 0x000fe2000001168d */
[----:B------:R-:W-:Y:S01]  /*aa20*/  FMUL.FTZ R13, R2, R117 ;  /* 0x00000075020d7220 */ /* 0x000fe20000410000 */
[C---:B------:R-:W-:Y:S01]  /*aa30*/  FMUL.FTZ R14, R0.reuse, R118 ;  /* 0x00000076000e7220 */ /* 0x040fe20000410000 */
[----:B------:R-:W-:Y:S01]  /*aa40*/  FMUL.FTZ R15, R0, R119 ;  /* 0x00000077000f7220 */ /* 0x000fe20000410000 */
[----:B------:R-:W-:Y:S01]  /*aa50*/  PRMT R134, R134, 0x5410, R141 ;  /* 0x0000541086867816 */ /* 0x000fe2000000008d */
[----:B------:R-:W-:Y:S03]  /*aa60*/  FMUL.FTZ R108, R2, R108 ;  /* 0x0000006c026c7220 */ /* 0x000fe60000410000 */
[----:B------:R-:W4:Y:S01]  /*aa70*/  MUFU.EX2 R169, R169 ;  /* 0x000000a900a97308 */ /* 0x000f220000000800 */
[----:B------:R-:W-:Y:S01]  /*aa80*/  LOP3.LUT R148, R140, 0xff, RZ, 0xc0, !PT ;  /* 0x000000ff8c947812 */ /* 0x000fe200078ec0ff */
[----:B------:R-:W-:Y:S01]  /*aa90*/  FMUL.FTZ R109, R2, R109 ;  /* 0x0000006d026d7220 */ /* 0x000fe20000410000 */
[C---:B------:R-:W-:Y:S01]  /*aaa0*/  HMMA.16816.F32 R12, R136.reuse, R130, R12 ;  /* 0x00000082880c723c */ /* 0x040fe2000000180c */
[----:B------:R-:W5:Y:S02]  /*aab0*/  LDSM.16.MT88.4 R140, [R194+0xc800] ;  /* 0x00c80000c28c783b */ /* 0x000f640000004200 */
[----:B------:R-:W-:Y:S01]  /*aac0*/  LOP3.LUT R149, R154, 0xffff, RZ, 0xc0, !PT ;  /* 0x0000ffff9a957812 */ /* 0x000fe200078ec0ff */
[C---:B------:R-:W-:Y:S01]  /*aad0*/  FMUL.FTZ R110, R0.reuse, R110 ;  /* 0x0000006e006e7220 */ /* 0x040fe20000410000 */
[--C-:B------:R-:W-:Y:S01]  /*aae0*/  SHF.R.U32.HI R129, RZ, 0x10, R154.reuse ;  /* 0x00000010ff817819 */ /* 0x100fe2000001169a */
[----:B------:R-:W-:Y:S01]  /*aaf0*/  FMUL.FTZ R111, R0, R111 ;  /* 0x0000006f006f7220 */ /* 0x000fe20000410000 */
[----:B------:R-:W-:Y:S01]  /*ab00*/  LOP3.LUT R128, R154, 0xff, RZ, 0xc0, !PT ;  /* 0x000000ff9a807812 */ /* 0x000fe200078ec0ff */
[C---:B------:R-:W-:Y:S01]  /*ab10*/  FMUL.FTZ R112, R2.reuse, R112 ;  /* 0x0000007002707220 */ /* 0x040fe20000410000 */
[----:B---3--:R-:W3:Y:S02]  /*ab20*/  LDSM.16.MT88.4 R144, [R193+0xc800] ;  /* 0x00c80000c190783b */ /* 0x008ee40000004200 */
[----:B------:R-:W-:Y:S01]  /*ab30*/  SHF.R.U32.HI R149, RZ, 0x8, R149 ;  /* 0x00000008ff957819 */ /* 0x000fe20000011695 */
[----:B------:R-:W-:Y:S01]  /*ab40*/  FMUL.FTZ R113, R2, R113 ;  /* 0x0000007102717220 */ /* 0x000fe20000410000 */
[C---:B--2---:R-:W-:Y:S03]  /*ab50*/  HMMA.16816.F32 R108, R136.reuse, R120, R108 ;  /* 0x00000078886c723c */ /* 0x044fe6000000186c */
[----:B------:R-:W-:Y:S01]  /*ab60*/  LOP3.LUT R129, R129, 0xff, RZ, 0xc0, !PT ;  /* 0x000000ff81817812 */ /* 0x000fe200078ec0ff */
[C---:B------:R-:W-:Y:S01]  /*ab70*/  FMUL.FTZ R114, R0.reuse, R114 ;  /* 0x0000007200727220 */ /* 0x040fe20000410000 */
[----:B------:R-:W-:Y:S01]  /*ab80*/  SHF.R.U32.HI R154, RZ, 0x18, R154 ;  /* 0x00000018ff9a7819 */ /* 0x000fe2000001169a */
[----:B------:R-:W-:Y:S01]  /*ab90*/  FMUL.FTZ R115, R0, R115 ;  /* 0x0000007300737220 */ /* 0x000fe20000410000 */
[----:B------:R-:W-:Y:S01]  /*aba0*/  PRMT R148, R148, 0x5410, R133 ;  /* 0x0000541094947816 */ /* 0x000fe20000000085 */
[----:B------:R-:W-:Y:S03]  /*abb0*/  FFMA.FTZ R161, R2, R217, R161 ;  /* 0x000000d902a17223 */ /* 0x000fe600000100a1 */
[----:B------:R-:W-:Y:S01]  /*abc0*/  PRMT R116, R128, 0x5410, R149 ;  /* 0x0000541080747816 */ /* 0x000fe20000000095 */
[----:B------:R-:W-:Y:S01]  /*abd0*/  FFMA.FTZ R163, R0, R215, R163 ;  /* 0x000000d700a37223 */ /* 0x000fe200000100a3 */
[----:B------:R-:W-:Y:S01]  /*abe0*/  HMMA.16816.F32 R112, R136, R122, R112 ;  /* 0x0000007a8870723c */ /* 0x000fe20000001870 */
[----:B------:R-:W-:Y:S02]  /*abf0*/  LDSM.16.MT88.4 R136, [R192+0xe800] ;  /* 0x00e80000c088783b */ /* 0x000fe40000004200 */
[----:B------:R-:W-:Y:S01]  /*ac00*/  PRMT R154, R129, 0x5410, R154 ;  /* 0x00005410819a7816 */ /* 0x000fe2000000009a */
[----:B------:R-:W-:Y:S01]  /*ac10*/  FADD.FTZ R0, R159, R161 ;  /* 0x000000a19f007221 */ /* 0x000fe20000010000 */
[--C-:B------:R-:W-:Y:S01]  /*ac20*/  HSET2.LE.AND R119, R148, R211.reuse, PT ;  /* 0x000000d394777233 */ /* 0x100fe20003803000 */
[----:B------:R-:W-:Y:S01]  /*ac30*/  FADD.FTZ R160, R160, R163 ;  /* 0x000000a3a0a07221 */ /* 0x000fe20000010000 */
[--C-:B------:R-:W-:Y:S01]  /*ac40*/  HSET2.LE.AND R118, R134, R211.reuse, PT ;  /* 0x000000d386767233 */ /* 0x100fe20003803000 */
[----:B------:R-:W-:Y:S01]  /*ac50*/  FADD.FTZ R135, R135, R0 ;  /* 0x0000000087877221 */ /* 0x000fe20000010000 */
[----:B------:R-:W2:Y:S02]  /*ac60*/  LDSM.16.MT88.4 R128, [R192+0xc800] ;  /* 0x00c80000c080783b */ /* 0x000ea40000004200 */
[--C-:B------:R-:W-:Y:S01]  /*ac70*/  HSET2.LE.AND R117, R154, R211.reuse, PT ;  /* 0x000000d39a757233 */ /* 0x100fe20003803000 */
[----:B------:R-:W-:Y:S01]  /*ac80*/  FADD.FTZ R157, R157, R160 ;  /* 0x000000a09d9d7221 */ /* 0x000fe20000010000 */
[--C-:B------:R-:W-:Y:S01]  /*ac90*/  HSET2.LE.AND R116, R116, R211.reuse, PT ;  /* 0x000000d374747233 */ /* 0x100fe20003803000 */
[----:B------:R-:W-:Y:S01]  /*aca0*/  FADD.FTZ R156, R156, R135 ;  /* 0x000000879c9c7221 */ /* 0x000fe20000010000 */
[----:B----4-:R-:W-:Y:S01]  /*acb0*/  F2FP.F16.F32.PACK_AB R121, R170, R169 ;  /* 0x000000a9aa79723e */ /* 0x010fe200000000ff */
[----:B------:R-:W-:Y:S01]  /*acc0*/  FADD.FTZ R158, R158, R157 ;  /* 0x0000009d9e9e7221 */ /* 0x000fe20000010000 */
[----:B------:R-:W-:Y:S01]  /*acd0*/  F2FP.F16.F32.PACK_AB R120, R172, R171 ;  /* 0x000000abac78723e */ /* 0x000fe200000000ff */
[----:B------:R-:W4:Y:S01]  /*ace0*/  LDSM.16.MT88.4 R148, [R196+0xe800] ;  /* 0x00e80000c494783b */ /* 0x000f220000004200 */
        /* <DEDUP_REMOVED lines=12> */
[----:B------:R-:W4:Y:S01]  /*adb0*/  LDSM.16.MT88.4 R120, [R194+0xe800] ;  /* 0x00e80000c278783b */ /* 0x000f220000004200 */
[----:B------:R-:W-:Y:S01]  /*adc0*/  MOV R0, R3 ;  /* 0x0000000300007202 */ /* 0x000fe20000000f00 */
[----:B------:R-:W-:Y:S01]  /*add0*/  FADD.FTZ R166, R166, R165 ;  /* 0x000000a5a6a67221 */ /* 0x000fe20000010000 */
[----:B------:R-:W-:Y:S02]  /*ade0*/  FADD.FTZ R167, R168, R167 ;  /* 0x000000a7a8a77221 */ /* 0x000fe40000010000 */
[C---:B-1----:R-:W-:Y:S06]  /*adf0*/  HMMA.16816.F32 R4, R116.reuse, R124, R4 ;  /* 0x0000007c7404723c */ /* 0x042fec0000001804 */
[C---:B------:R-:W-:Y:S01]  /*ae00*/  HMMA.16816.F32 R8, R116.reuse, R126, R8 ;  /* 0x0000007e7408723c */ /* 0x040fe20000001808 */
[----:B------:R-:W1:Y:S05]  /*ae10*/  LDSM.16.MT88.4 R124, [R193+0xe800] ;  /* 0x00e80000c17c783b */ /* 0x000e6a0000004200 */
[C---:B-----5:R-:W-:Y:S06]  /*ae20*/  HMMA.16816.F32 R36, R116.reuse, R140, R36 ;  /* 0x0000008c7424723c */ /* 0x060fec0000001824 */
[C---:B------:R-:W-:Y:S06]  /*ae30*/  HMMA.16816.F32 R40, R116.reuse, R142, R40 ;  /* 0x0000008e7428723c */ /* 0x040fec0000001828 */
[C---:B---3--:R-:W-:Y:S06]  /*ae40*/  HMMA.16816.F32 R44, R116.reuse, R144, R44 ;  /* 0x00000090742c723c */ /* 0x048fec000000182c */
[C---:B------:R-:W-:Y:S01]  /*ae50*/  HMMA.16816.F32 R48, R116.reuse, R146, R48 ;  /* 0x000000927430723c */ /* 0x040fe20000001830 */
[----:B------:R-:W-:Y:S05]  /*ae60*/  LDSM.16.MT88.4 R144, [R196+0xf000] ;  /* 0x00f00000c490783b */ /* 0x000fea0000004200 */
[C---:B--2---:R-:W-:Y:S06]  /*ae70*/  HMMA.16816.F32 R52, R116.reuse, R128, R52 ;  /* 0x000000807434723c */ /* 0x044fec0000001834 */
[C---:B------:R-:W-:Y:S01]  /*ae80*/  HMMA.16816.F32 R56, R116.reuse, R130, R56 ;  /* 0x000000827438723c */ /* 0x040fe20000001838 */
[----:B------:R-:W-:Y:S04]  /*ae90*/  MOV R129, UR37 ;  /* 0x0000002500817c02 */ /* 0x000fe80008000f00 */
[----:B------:R-:W-:Y:S01]  /*aea0*/  LOP3.LUT R129, R221, UR31, R129, 0x96, !PT ;  /* 0x0000001fdd817c12 */ /* 0x000fe2000f8e9681 */
[C---:B----4-:R-:W-:Y:S05]  /*aeb0*/  HMMA.16816.F32 R60, R116.reuse, R148, R60 ;  /* 0x00000094743c723c */ /* 0x050fea000000183c */
[----:B------:R-:W-:Y:S01]  /*aec0*/  IMAD.WIDE.U32 R140, R129, -0x326172a9, RZ ;  /* 0xcd9e8d57818c7825 */ /* 0x000fe200078e00ff */
[C---:B------:R-:W-:Y:S01]  /*aed0*/  HMMA.16816.F32 R64, R116.reuse, R150, R64 ;  /* 0x000000967440723c */ /* 0x040fe20000001840 */
[----:B------:R-:W2:Y:S04]  /*aee0*/  LDSM.16.MT88.4 R128, [R196+0x10800] ;  /* 0x01080000c480783b */ /* 0x000ea80000004200 */
[----:B------:R-:W-:Y:S01]  /*aef0*/  LOP3.LUT R133, R141, UR19, R218, 0x96, !PT ;  /* 0x000000138d857c12 */ /* 0x000fe2000f8e96da */
[C---:B------:R-:W-:Y:S05]  /*af00*/  HMMA.16816.F32 R68, R116.reuse, R120, R68 ;  /* 0x000000787444723c */ /* 0x040fea0000001844 */
[----:B------:R-:W-:Y:S01]  /*af10*/  LOP3.LUT R140, R153, UR17, R140, 0x96, !PT ;  /* 0x00000011998c7c12 */ /* 0x000fe2000f8e968c */
[C---:B------:R-:W-:Y:S01]  /*af20*/  HMMA.16816.F32 R72, R116.reuse, R122, R72 ;  /* 0x0000007a7448723c */ /* 0x040fe20000001848 */
[----:B------:R-:W3:Y:S04]  /*af30*/  LDSM.16.MT88.4 R120, [R194+0x10800] ;  /* 0x01080000c278783b */ /* 0x000ee80000004200 */
[----:B------:R-:W-:Y:S01]  /*af40*/  IMAD.WIDE.U32 R222, R133, -0x2daee0ad, RZ ;  /* 0xd2511f5385de7825 */ /* 0x000fe200078e00ff */
[C---:B-1----:R-:W-:Y:S05]  /*af50*/  HMMA.16816.F32 R76, R116.reuse, R124, R76 ;  /* 0x0000007c744c723c */ /* 0x042fea000000184c */
[----:B------:R-:W-:Y:S01]  /*af60*/  IMAD.WIDE.U32 R140, R140, -0x2daee0ad, RZ ;  /* 0xd2511f538c8c7825 */ /* 0x000fe200078e00ff */
[C---:B------:R-:W-:Y:S05]  /*af70*/  HMMA.16816.F32 R80, R116.reuse, R126, R80 ;  /* 0x0000007e7450723c */ /* 0x040fea0000001850 */
[----:B------:R-:W-:Y:S01]  /*af80*/  LOP3.LUT R133, R223, UR16, R212, 0x96, !PT ;  /* 0x00000010df857c12 */ /* 0x000fe2000f8e96d4 */
[C---:B------:R-:W-:Y:S05]  /*af90*/  HMMA.16816.F32 R84, R116.reuse, R136, R84 ;  /* 0x000000887454723c */ /* 0x040fea0000001854 */
[----:B------:R-:W-:Y:S01]  /*afa0*/  LOP3.LUT R222, R141, UR14, R222, 0x96, !PT ;  /* 0x0000000e8dde7c12 */ /* 0x000fe2000f8e96de */
[C---:B------:R-:W-:Y:S01]  /*afb0*/  HMMA.16816.F32 R88, R116.reuse, R138, R88 ;  /* 0x0000008a7458723c */ /* 0x040fe20000001858 */
[----:B------:R-:W-:Y:S04]  /*afc0*/  LDSM.16.MT88.4 R136, [R193+0xd000] ;  /* 0x00d00000c188783b */ /* 0x000fe80000004200 */
[----:B------:R-:W-:Y:S01]  /*afd0*/  IMAD.WIDE.U32 R224, R133, -0x326172a9, RZ ;  /* 0xcd9e8d5785e07825 */ /* 0x000fe200078e00ff */
[C---:B--2---:R-:W-:Y:S01]  /*afe0*/  HMMA.16816.F32 R92, R116.reuse, R128, R92 ;  /* 0x00000080745c723c */ /* 0x044fe2000000185c */
[----:B------:R-:W1:Y:S04]  /*aff0*/  MUFU.EX2 R133, R24 ;  /* 0x0000001800857308 */ /* 0x000e680000000800 */
[----:B------:R-:W-:Y:S01]  /*b000*/  IMAD.WIDE.U32 R222, R222, -0x326172a9, RZ ;  /* 0xcd9e8d57dede7825 */ /* 0x000fe200078e00ff */
[C---:B------:R-:W-:Y:S01]  /*b010*/  HMMA.16816.F32 R96, R116.reuse, R130, R96 ;  /* 0x000000827460723c */ /* 0x040fe20000001860 */
[----:B------:R-:W-:Y:S04]  /*b020*/  LDSM.16.MT88.4 R128, [R194+0xd000] ;  /* 0x00d00000c280783b */ /* 0x000fe80000004200 */
[----:B------:R-:W-:Y:S01]  /*b030*/  LOP3.LUT R152, R225, UR15, R152, 0x96, !PT ;  /* 0x0000000fe1987c12 */ /* 0x000fe2000f8e9698 */
[C---:B---3--:R-:W-:Y:S05]  /*b040*/  HMMA.16816.F32 R16, R116.reuse, R120, R16 ;  /* 0x000000787410723c */ /* 0x048fea0000001810 */
[----:B------:R-:W-:Y:S01]  /*b050*/  LOP3.LUT R224, R223, UR13, R224, 0x96, !PT ;  /* 0x0000000ddfe07c12 */ /* 0x000fe2000f8e96e0 */
[C---:B------:R-:W-:Y:S05]  /*b060*/  HMMA.16816.F32 R100, R116.reuse, R122, R100 ;  /* 0x0000007a7464723c */ /* 0x040fea0000001864 */
[----:B------:R-:W-:Y:S01]  /*b070*/  IMAD.WIDE.U32 R152, R152, -0x2daee0ad, RZ ;  /* 0xd2511f5398987825 */ /* 0x000fe200078e00ff */
[----:B-1----:R-:W-:Y:S05]  /*b080*/  F2FP.F16.F32.PACK_AB R121, R174, R133 ;  /* 0x00000085ae79723e */ /* 0x002fea00000000ff */
[----:B------:R-:W-:Y:S01]  /*b090*/  IMAD.WIDE.U32 R224, R224, -0x2daee0ad, RZ ;  /* 0xd2511f53e0e07825 */ /* 0x000fe200078e00ff */
[----:B------:R-:W-:Y:S02]  /*b0a0*/  LOP3.LUT R178, R153, UR12, R140, 0x96, !PT ;  /* 0x0000000c99b27c12 */ /* 0x000fe4000f8e968c */
[----:B------:R-:W-:Y:S02]  /*b0b0*/  LDSM.16.MT88.4 R140, [R192+0xd000] ;  /* 0x00d00000c08c783b */ /* 0x000fe40000004200 */
[----:B------:R-:W-:Y:S01]  /*b0c0*/  LOP3.LUT R24, R225, UR5, R152, 0x96, !PT ;  /* 0x00000005e1187c12 */ /* 0x000fe2000f8e9698 */
[----:B------:R-:W-:Y:S04]  /*b0d0*/  IMAD.WIDE.U32 R178, R178, -0x326172a9, RZ ;  /* 0xcd9e8d57b2b27825 */ /* 0x000fe800078e00ff */
[----:B------:R-:W-:Y:S02]  /*b0e0*/  IMAD.WIDE.U32 R126, R24, -0x326172a9, RZ ;  /* 0xcd9e8d57187e7825 */ /* 0x000fe400078e00ff */
[----:B------:R-:W1:Y:S01]  /*b0f0*/  LDSM.16.MT88.4 R24, [R193+0x10800] ;  /* 0x01080000c118783b */ /* 0x000e620000004200 */
[C---:B------:R-:W-:Y:S02]  /*b100*/  LOP3.LUT R125, R126.reuse, 0xffff, RZ, 0xc0, !PT ;  /* 0x0000ffff7e7d7812 */ /* 0x040fe400078ec0ff */
[----:B------:R-:W-:Y:S02]  /*b110*/  LOP3.LUT R20, R126, 0xff, RZ, 0xc0, !PT ;  /* 0x000000ff7e147812 */ /* 0x000fe400078ec0ff */
[----:B------:R-:W-:Y:S02]  /*b120*/  SHF.R.U32.HI R125, RZ, 0x8, R125 ;  /* 0x00000008ff7d7819 */ /* 0x000fe4000001167d */
[----:B------:R-:W-:Y:S01]  /*b130*/  LOP3.LUT R150, R127, UR20, R178, 0x96, !PT ;  /* 0x000000147f967c12 */ /* 0x000fe2000f8e96b2 */
[----:B------:R-:W-:Y:S01]  /*b140*/  FFMA.FTZ R178, R21, UR4, -R162 ;  /* 0x0000000415b27c23 */ /* 0x000fe200080108a2 */
[----:B------:R-:W-:Y:S02]  /*b150*/  PRMT R120, R20, 0x5410, R125 ;  /* 0x0000541014787816 */ /* 0x000fe4000000007d */
[----:B------:R-:W2:Y:S01]  /*b160*/  LDSM.16.MT88.4 R20, [R192+0x10800] ;  /* 0x01080000c014783b */ /* 0x000ea20000004200 */
[--C-:B------:R-:W-:Y:S02]  /*b170*/  SHF.R.U32.HI R151, RZ, 0x10, R126.reuse ;  /* 0x00000010ff977819 */ /* 0x100fe4000001167e */
[----:B------:R-:W-:Y:S01]  /*b180*/  SHF.R.U32.HI R134, RZ, 0x18, R126 ;  /* 0x00000018ff867819 */ /* 0x000fe2000001167e */
[----:B------:R-:W3:Y:S01]  /*b190*/  MUFU.EX2 R178, R178 ;  /* 0x000000b200b27308 */ /* 0x000ee20000000800 */
[C---:B------:R-:W-:Y:S02]  /*b1a0*/  LOP3.LUT R152, R150.reuse, 0xffff, RZ, 0xc0, !PT ;  /* 0x0000ffff96987812 */ /* 0x040fe400078ec0ff */
[--C-:B------:R-:W-:Y:S01]  /*b1b0*/  SHF.R.U32.HI R123, RZ, 0x10, R150.reuse ;  /* 0x00000010ff7b7819 */ /* 0x100fe20000011696 */
[----:B------:R-:W4:Y:S01]  /*b1c0*/  LDSM.16.MT88.4 R124, [R196+0xd000] ;  /* 0x00d00000c47c783b */ /* 0x000f220000004200 */
[----:B------:R-:W-:Y:S02]  /*b1d0*/  LOP3.LUT R151, R151, 0xff, RZ, 0xc0, !PT ;  /* 0x000000ff97977812 */ /* 0x000fe400078ec0ff */
[----:B------:R-:W-:Y:S02]  /*b1e0*/  LOP3.LUT R149, R150, 0xff, RZ, 0xc0, !PT ;  /* 0x000000ff96957812 */ /* 0x000fe400078ec0ff */
[----:B------:R-:W-:Y:S02]  /*b1f0*/  SHF.R.U32.HI R150, RZ, 0x18, R150 ;  /* 0x00000018ff967819 */ /* 0x000fe40000011696 */
[----:B------:R-:W-:Y:S02]  /*b200*/  SHF.R.U32.HI R152, RZ, 0x8, R152 ;  /* 0x00000008ff987819 */ /* 0x000fe40000011698 */
[----:B------:R-:W-:Y:S02]  /*b210*/  PRMT R148, R151, 0x5410, R134 ;  /* 0x0000541097947816 */ /* 0x000fe40000000086 */
[----:B------:R-:W-:Y:S02]  /*b220*/  LOP3.LUT R123, R123, 0xff, RZ, 0xc0, !PT ;  /* 0x000000ff7b7b7812 */ /* 0x000fe400078ec0ff */
[--C-:B------:R-:W-:Y:S02]  /*b230*/  HSET2.LE.AND R122, R120, R211.reuse, PT ;  /* 0x000000d3787a7233 */ /* 0x100fe40003803000 */
[----:B------:R-:W-:Y:S02]  /*b240*/  PRMT R120, R149, 0x5410, R152 ;  /* 0x0000541095787816 */ /* 0x000fe40000000098 */
[----:B------:R-:W-:Y:S01]  /*b250*/  LDSM.16.MT88.4 R152, [R193+0xf000] ;  /* 0x00f00000c198783b */ /* 0x000fe20000004200 */
[----:B------:R-:W-:Y:S01]  /*b260*/  PRMT R134, R123, 0x5410, R150 ;  /* 0x000054107b867816 */ /* 0x000fe20000000096 */
[C---:B-1----:R-:W-:Y:S03]  /*b270*/  HMMA.16816.F32 R104, R116.reuse, R24, R104 ;  /* 0x000000187468723c */ /* 0x042fe60000001868 */
[--C-:B------:R-:W-:Y:S02]  /*b280*/  HSET2.LE.AND R123, R148, R211.reuse, PT ;  /* 0x000000d3947b7233 */ /* 0x100fe40003803000 */
[----:B------:R-:W-:Y:S01]  /*b290*/  LOP3.LUT R122, R122, R121, RZ, 0xc0, !PT ;  /* 0x000000797a7a7212 */ /* 0x000fe200078ec0ff */
[C---:B------:R-:W-:Y:S01]  /*b2a0*/  HMMA.16816.F32 R12, R116.reuse, R26, R12 ;  /* 0x0000001a740c723c */ /* 0x040fe2000000180c */
[----:B------:R-:W1:Y:S04]  /*b2b0*/  LDSM.16.MT88.4 R148, [R194+0xf000] ;  /* 0x00f00000c294783b */ /* 0x000e680000004200 */
[----:B------:R-:W-:Y:S01]  /*b2c0*/  F2FP.F16.F32.PACK_AB R24, R176, R173 ;  /* 0x000000adb018723e */ /* 0x000fe200000000ff */
[C---:B--2---:R-:W-:Y:S05]  /*b2d0*/  HMMA.16816.F32 R108, R116.reuse, R20, R108 ;  /* 0x00000014746c723c */ /* 0x044fea000000186c */
[--C-:B------:R-:W-:Y:S01]  /*b2e0*/  HSET2.LE.AND R120, R120, R211.reuse, PT ;  /* 0x000000d378787233 */ /* 0x100fe20003803000 */
[----:B------:R-:W-:Y:S01]  /*b2f0*/  HMMA.16816.F32 R112, R116, R22, R112 ;  /* 0x000000167470723c */ /* 0x000fe20000001870 */
[----:B------:R-:W-:Y:S04]  /*b300*/  LDSM.16.MT88.4 R20, [R196+0x11000] ;  /* 0x01100000c414783b */ /* 0x000fe80000004200 */
[--C-:B------:R-:W-:Y:S02]  /*b310*/  HSET2.LE.AND R121, R134, R211.reuse, PT ;  /* 0x000000d386797233 */ /* 0x100fe40003803000 */
[----:B---3--:R-:W-:Y:S01]  /*b320*/  F2FP.F16.F32.PACK_AB R25, R178, R175 ;  /* 0x000000afb219723e */ /* 0x008fe200000000ff */
[----:B------:R-:W-:Y:S01]  /*b330*/  FADD.FTZ R175, R175, R166 ;  /* 0x000000a6afaf7221 */ /* 0x000fe20000010000 */
[----:B------:R-:W-:Y:S02]  /*b340*/  LDSM.16.MT88.4 R116, [R194+0x11000] ;  /* 0x01100000c274783b */ /* 0x000fe40000004200 */
[----:B------:R-:W-:Y:S01]  /*b350*/  F2FP.F16.F32.PACK_AB R134, R177, R214 ;  /* 0x000000d6b186723e */ /* 0x000fe200000000ff */
[----:B------:R-:W-:Y:S01]  /*b360*/  FADD.FTZ R214, R214, R167 ;  /* 0x000000a7d6d67221 */ /* 0x000fe20000010000 */
[----:B------:R-:W-:Y:S01]  /*b370*/  LOP3.LUT R123, R123, R24, RZ, 0xc0, !PT ;  /* 0x000000187b7b7212 */ /* 0x000fe200078ec0ff */
[----:B------:R-:W-:Y:S01]  /*b380*/  FADD.FTZ R178, R178, R175 ;  /* 0x000000afb2b27221 */ /* 0x000fe20000010000 */
[----:B------:R-:W-:Y:S01]  /*b390*/  LOP3.LUT R120, R120, R25, RZ, 0xc0, !PT ;  /* 0x0000001978787212 */ /* 0x000fe200078ec0ff */
[----:B------:R-:W-:Y:S01]  /*b3a0*/  FADD.FTZ R214, R177, R214 ;  /* 0x000000d6b1d67221 */ /* 0x000fe20000010000 */
[----:B------:R-:W-:Y:S01]  /*b3b0*/  LOP3.LUT R121, R121, R134, RZ, 0xc0, !PT ;  /* 0x0000008679797212 */ /* 0x000fe200078ec0ff */
[----:B------:R-:W2:Y:S01]  /*b3c0*/  LDSM.16.MT88.4 R24, [R192+0xf000] ;  /* 0x00f00000c018783b */ /* 0x000ea20000004200 */
[----:B------:R-:W-:Y:S01]  /*b3d0*/  FFMA.FTZ R134, R28, UR4, -R162 ;  /* 0x000000041c867c23 */ /* 0x000fe200080108a2 */
[----:B------:R-:W-:Y:S01]  /*b3e0*/  FADD.FTZ R133, R133, R178 ;  /* 0x000000b285857221 */ /* 0x000fe20000010000 */
[----:B------:R-:W-:Y:S03]  /*b3f0*/  FADD.FTZ R173, R173, R214 ;  /* 0x000000d6adad7221 */ /* 0x000fe60000010000 */
[C---:B----4-:R-:W-:Y:S01]  /*b400*/  HMMA.16816.F32 R4, R120.reuse, R124, R4 ;  /* 0x0000007c7804723c */ /* 0x050fe20000001804 */
[----:B------:R-:W-:Y:S04]  /*b410*/  MUFU.EX2 R134, R134 ;  /* 0x0000008600867308 */ /* 0x000fe80000000800 */
[----:B------:R-:W-:Y:S01]  /*b420*/  FADD.FTZ R133, R174, R133 ;  /* 0x00000085ae857221 */ /* 0x000fe20000010000 */
[C---:B------:R-:W-:Y:S01]  /*b430*/  HMMA.16816.F32 R8, R120.reuse, R126, R8 ;  /* 0x0000007e7808723c */ /* 0x040fe20000001808 */
[----:B------:R-:W3:Y:S04]  /*b440*/  LDSM.16.MT88.4 R124, [R193+0x11000] ;  /* 0x01100000c17c783b */ /* 0x000ee80000004200 */
[----:B------:R-:W-:Y:S01]  /*b450*/  FADD.FTZ R173, R176, R173 ;  /* 0x000000adb0ad7221 */ /* 0x000fe20000010000 */
[C---:B------:R-:W-:Y:S06]  /*b460*/  HMMA.16816.F32 R36, R120.reuse, R128, R36 ;  /* 0x000000807824723c */ /* 0x040fec0000001824 */
[C---:B------:R-:W-:Y:S06]  /*b470*/  HMMA.16816.F32 R40, R120.reuse, R130, R40 ;  /* 0x000000827828723c */ /* 0x040fec0000001828 */
        /* <DEDUP_REMOVED lines=10> */
[C---:B------:R-:W-:Y:S05]  /*b520*/  HMMA.16816.F32 R72, R120.reuse, R150, R72 ;  /* 0x000000967848723c */ /* 0x040fea0000001848 */
[--C-:B------:R-:W-:Y:S01]  /*b530*/  FFMA.FTZ R149, R29, UR4, -R162.reuse ;  /* 0x000000041d957c23 */ /* 0x100fe200080108a2 */
[C---:B------:R-:W-:Y:S05]  /*b540*/  HMMA.16816.F32 R76, R120.reuse, R152, R76 ;  /* 0x00000098784c723c */ /* 0x040fea000000184c */
[----:B------:R-:W-:Y:S01]  /*b550*/  FFMA.FTZ R150, R32, UR4, -R162 ;  /* 0x0000000420967c23 */ /* 0x000fe200080108a2 */
[C---:B------:R-:W-:Y:S01]  /*b560*/  HMMA.16816.F32 R80, R120.reuse, R154, R80 ;  /* 0x0000009a7850723c */ /* 0x040fe20000001850 */
[----:B------:R-:W-:Y:S04]  /*b570*/  MUFU.EX2 R149, R149 ;  /* 0x0000009500957308 */ /* 0x000fe80000000800 */
[----:B------:R-:W-:Y:S01]  /*b580*/  FFMA.FTZ R153, R34, UR4, -R164 ;  /* 0x0000000422997c23 */ /* 0x000fe200080108a4 */
[C---:B--2---:R-:W-:Y:S05]  /*b590*/  HMMA.16816.F32 R84, R120.reuse, R24, R84 ;  /* 0x000000187854723c */ /* 0x044fea0000001854 */
[----:B------:R-:W-:Y:S01]  /*b5a0*/  MUFU.EX2 R150, R150 ;  /* 0x0000009600967308 */ /* 0x000fe20000000800 */
[----:B------:R-:W-:Y:S01]  /*b5b0*/  FFMA.FTZ R162, R33, UR4, -R162 ;  /* 0x0000000421a27c23 */ /* 0x000fe200080108a2 */
[C---:B------:R-:W-:Y:S01]  /*b5c0*/  HMMA.16816.F32 R88, R120.reuse, R26, R88 ;  /* 0x0000001a7858723c */ /* 0x040fe20000001858 */
[----:B------:R-:W1:Y:S03]  /*b5d0*/  LDSM.16.MT88.4 R24, [R192+0x11000] ;  /* 0x01100000c018783b */ /* 0x000e660000004200 */
[--C-:B------:R-:W-:Y:S02]  /*b5e0*/  FFMA.FTZ R148, R30, UR4, -R164.reuse ;  /* 0x000000041e947c23 */ /* 0x100fe400080108a4 */
[C---:B------:R-:W-:Y:S02]  /*b5f0*/  HMMA.16816.F32 R92, R120.reuse, R20, R92 ;  /* 0x00000014785c723c */ /* 0x040fe4000000185c */
[----:B------:R-:W2:Y:S03]  /*b600*/  MUFU.EX2 R151, R162 ;  /* 0x000000a200977308 */ /* 0x000ea60000000800 */
[----:B------:R-:W-:Y:S01]  /*b610*/  FFMA.FTZ R164, R35, UR4, -R164 ;  /* 0x0000000423a47c23 */ /* 0x000fe200080108a4 */
[C---:B------:R-:W-:Y:S01]  /*b620*/  HMMA.16816.F32 R96, R120.reuse, R22, R96 ;  /* 0x000000167860723c */ /* 0x040fe20000001860 */
[----:B------:R-:W4:Y:S05]  /*b630*/  LDSM.16.MT88.4 R32, [R196+0xd800] ;  /* 0x00d80000c420783b */ /* 0x000f2a0000004200 */
[----:B------:R-:W-:Y:S01]  /*b640*/  MUFU.EX2 R153, R153 ;  /* 0x0000009900997308 */ /* 0x000fe20000000800 */
[----:B------:R-:W-:Y:S01]  /*b650*/  LOP3.LUT R20, R179, UR25, R222, 0x96, !PT ;  /* 0x00000019b3147c12 */ /* 0x000fe2000f8e96de */
[C---:B------:R-:W-:Y:S08]  /*b660*/  HMMA.16816.F32 R16, R120.reuse, R116, R16 ;  /* 0x000000747810723c */ /* 0x040ff00000001810 */
[----:B------:R-:W5:Y:S01]  /*b670*/  MUFU.EX2 R164, R164 ;  /* 0x000000a400a47308 */ /* 0x000f620000000800 */
[C---:B------:R-:W-:Y:S01]  /*b680*/  HMMA.16816.F32 R100, R120.reuse, R118, R100 ;  /* 0x000000767864723c */ /* 0x040fe20000001864 */
[----:B------:R-:W4:Y:S02]  /*b690*/  LDSM.16.MT88.4 R116, [R194+0xd800] ;  /* 0x00d80000c274783b */ /* 0x000f240000004200 */
[----:B------:R-:W-:Y:S03]  /*b6a0*/  IMAD.WIDE.U32 R20, R20, -0x2daee0ad, RZ ;  /* 0xd2511f5314147825 */ /* 0x000fe600078e00ff */
[C---:B---3--:R-:W-:Y:S03]  /*b6b0*/  HMMA.16816.F32 R104, R120.reuse, R124, R104 ;  /* 0x0000007c7868723c */ /* 0x048fe60000001868 */
[----:B------:R-:W3:Y:S02]  /*b6c0*/  MUFU.EX2 R148, R148 ;  /* 0x0000009400947308 */ /* 0x000ee40000000800 */
[----:B------:R-:W-:Y:S01]  /*b6d0*/  LOP3.LUT R224, R21, UR26, R224, 0x96, !PT ;  /* 0x0000001a15e07c12 */ /* 0x000fe2000f8e96e0 */
[C---:B------:R-:W-:Y:S05]  /*b6e0*/  HMMA.16816.F32 R12, R120.reuse, R126, R12 ;  /* 0x0000007e780c723c */ /* 0x040fea000000180c */
[----:B------:R-:W-:Y:S01]  /*b6f0*/  SHF.R.U32.HI R23, RZ, 0x10, R20 ;  /* 0x00000010ff177819 */ /* 0x000fe20000011614 */
[C---:B-1----:R-:W-:Y:S05]  /*b700*/  HMMA.16816.F32 R108, R120.reuse, R24, R108 ;  /* 0x00000018786c723c */ /* 0x042fea000000186c */
[----:B------:R-:W-:Y:S01]  /*b710*/  SHF.R.U32.HI R125, RZ, 0x10, R224 ;  /* 0x00000010ff7d7819 */ /* 0x000fe200000116e0 */
[----:B------:R-:W-:Y:S05]  /*b720*/  HMMA.16816.F32 R112, R120, R26, R112 ;  /* 0x0000001a7870723c */ /* 0x000fea0000001870 */
[----:B------:R-:W-:Y:S02]  /*b730*/  LOP3.LUT R124, R224, 0xffff, RZ, 0xc0, !PT ;  /* 0x0000ffffe07c7812 */ /* 0x000fe400078ec0ff */
[C---:B------:R-:W-:Y:S04]  /*b740*/  LOP3.LUT R22, R20.reuse, 0xffff, RZ, 0xc0, !PT ;  /* 0x0000ffff14167812 */ /* 0x040fe800078ec0ff */
[----:B------:R-:W-:Y:S02]  /*b750*/  LOP3.LUT R21, R20, 0xff, RZ, 0xc0, !PT ;  /* 0x000000ff14157812 */ /* 0x000fe400078ec0ff */
[----:B------:R-:W-:Y:S02]  /*b760*/  LOP3.LUT R23, R23, 0xff, RZ, 0xc0, !PT ;  /* 0x000000ff17177812 */ /* 0x000fe400078ec0ff */
[----:B------:R-:W-:Y:S02]  /*b770*/  SHF.R.U32.HI R20, RZ, 0x18, R20 ;  /* 0x00000018ff147819 */ /* 0x000fe40000011614 */
[----:B------:R-:W-:Y:S02]  /*b780*/  LOP3.LUT R29, R224, 0xff, RZ, 0xc0, !PT ;  /* 0x000000ffe01d7812 */ /* 0x000fe400078ec0ff */
[----:B------:R-:W-:Y:S02]  /*b790*/  LOP3.LUT R125, R125, 0xff, RZ, 0xc0, !PT ;  /* 0x000000ff7d7d7812 */ /* 0x000fe400078ec0ff */
[----:B------:R-:W-:Y:S02]  /*b7a0*/  SHF.R.U32.HI R224, RZ, 0x18, R224 ;  /* 0x00000018ffe07819 */ /* 0x000fe400000116e0 */
[----:B------:R-:W-:Y:S02]  /*b7b0*/  SHF.R.U32.HI R22, RZ, 0x8, R22 ;  /* 0x00000008ff167819 */ /* 0x000fe40000011616 */
        /* <DEDUP_REMOVED lines=9> */
[----:B--2---:R-:W-:Y:S02]  /*b850*/  F2FP.F16.F32.PACK_AB R25, R151, R150 ;  /* 0x000000969719723e */ /* 0x004fe400000000ff */
[----:B-----5:R-:W-:Y:S02]  /*b860*/  F2FP.F16.F32.PACK_AB R24, R164, R153 ;  /* 0x00000099a418723e */ /* 0x020fe400000000ff */
[----:B---3--:R-:W-:Y:S01]  /*b870*/  F2FP.F16.F32.PACK_AB R124, R31, R148 ;  /* 0x000000941f7c723e */ /* 0x008fe200000000ff */
        /* <DEDUP_REMOVED lines=11> */
[----:B------:R-:W-:Y:S01]  /*b930*/  MOV R133, R132 ;  /* 0x0000008400857202 */ /* 0x000fe20000000f00 */
[----:B------:R-:W-:Y:S02]  /*b940*/  FADD.FTZ R153, R153, R148 ;  /* 0x0000009499997221 */ /* 0x000fe40000010000 */
[----:B------:R-:W-:Y:S02]  /*b950*/  FADD.FTZ R217, R151, R150 ;  /* 0x0000009697d97221 */ /* 0x000fe40000010000 */
[C---:B----4-:R-:W-:Y:S01]  /*b960*/  HMMA.16816.F32 R128, R20.reuse, R32, R4 ;  /* 0x000000201480723c */ /* 0x050fe20000001804 */
[----:B------:R-:W2:Y:S04]  /*b970*/  LDSM.16.MT88.4 R4, [R193+0xf800] ;  /* 0x00f80000c104783b */ /* 0x000ea80000004200 */
[----:B------:R-:W-:Y:S01]  /*b980*/  FADD.FTZ R215, R164, R153 ;  /* 0x00000099a4d77221 */ /* 0x000fe20000010000 */
[C---:B------:R-:W-:Y:S03]  /*b990*/  HMMA.16816.F32 R124, R20.reuse, R34, R8 ;  /* 0x00000022147c723c */ /* 0x040fe60000001808 */
[----:B------:R-:W3:Y:S03]  /*b9a0*/  LDSM.16.MT88.4 R8, [R192+0xf800] ;  /* 0x00f80000c008783b */ /* 0x000ee60000004200 */
[C---:B------:R-:W-:Y:S05]  /*b9b0*/  HMMA.16816.F32 R36, R20.reuse, R116, R36 ;  /* 0x000000741424723c */ /* 0x040fea0000001824 */
[----:B------:R-:W4:Y:S01]  /*b9c0*/  LDSM.16.MT88.4 R32, [R196+0x11800] ;  /* 0x01180000c420783b */ /* 0x000f220000004200 */
[C---:B------:R-:W-:Y:S06]  /*b9d0*/  HMMA.16816.F32 R40, R20.reuse, R118, R40 ;  /* 0x000000761428723c */ /* 0x040fec0000001828 */
[C---:B------:R-:W-:Y:S01]  /*b9e0*/  HMMA.16816.F32 R44, R20.reuse, R136, R44 ;  /* 0x00000088142c723c */ /* 0x040fe2000000182c */
[----:B------:R-:W5:Y:S05]  /*b9f0*/  LDSM.16.MT88.4 R116, [R194+0x11800] ;  /* 0x01180000c274783b */ /* 0x000f6a0000004200 */
[C---:B------:R-:W-:Y:S03]  /*ba00*/  HMMA.16816.F32 R48, R20.reuse, R138, R48 ;  /* 0x0000008a1430723c */ /* 0x040fe60000001830 */
[----:B------:R-:W5:Y:S03]  /*ba10*/  LDSM.16.MT88.4 R136, [R193+0x11800] ;  /* 0x01180000c188783b */ /* 0x000f660000004200 */
        /* <DEDUP_REMOVED lines=16> */
[C---:B------:R-:W-:Y:S06]  /*bb20*/  HMMA.16816.F32 R116, R20.reuse, R138, R12 ;  /* 0x0000008a1474723c */ /* 0x040fec000000180c */
[C---:B-1----:R-:W-:Y:S06]  /*bb30*/  HMMA.16816.F32 R108, R20.reuse, R24, R108 ;  /* 0x00000018146c723c */ /* 0x042fec000000186c */
[----:B------:R-:W-:Y:S01]  /*bb40*/  HMMA.16816.F32 R112, R20, R26, R112 ;  /* 0x0000001a1470723c */ /* 0x000fe20000001870 */
[----:B------:R-:W-:Y:S11]  /*bb50*/  @!UPT UIADD3 URZ, URZ, URZ, URZ ;  /* 0x0000003f3f3ff290 */ /* 0x000ff6000fffe03f */
[----:B------:R-:W-:Y:S01]  /*bb60*/  @!UPT UIADD3 URZ, URZ, URZ, URZ ;  /* 0x0000003f3f3ff290 */ /* 0x000fe2000fffe03f */
[----:B------:R-:W-:Y:S11]  /*bb70*/  @P0 BRA `(.L_x_399) ;  /* 0xffffffd000500947 */ /* 0x000ff6000383ffff */
.L_x_398:
        /* <DEDUP_REMOVED lines=13> */
[CC--:B------:R-:W-:Y:S02]  /*bc50*/  LEA.HI R8, R0.reuse, R5.reuse, RZ, 0x2 ;  /* 0x0000000500087211 */ /* 0x0c0fe400078f10ff */
[----:B------:R-:W-:Y:S02]  /*bc60*/  LEA.HI R0, R0, R5, RZ, 0x5 ;  /* 0x0000000500007211 */ /* 0x000fe400078f28ff */
        /* <DEDUP_REMOVED lines=9> */
[----:B------:R-:W-:Y:S01]  /*bd00*/  IADD3 R8, -R8, R5, RZ ;  /* 0x0000000508087210 */ /* 0x000fe20007ffe1ff */
[----:B------:R-:W1:Y:S01]  /*bd10*/  @P3 MUFU.RCP R9, R4 ;  /* 0x0000000400093308 */ /* 0x000e620000001000 */
[----:B------:R-:W-:Y:S02]  /*bd20*/  IADD3 R6, R7, -R6, RZ ;  /* 0x8000000607067210 */ /* 0x000fe40007ffe0ff */
[----:B------:R-:W-:Y:S02]  /*bd30*/  SHF.R.S32.HI R7, RZ, 0x5, R0 ;  /* 0x00000005ff077819 */ /* 0x000fe40000011400 */
[----:B------:R-:W-:Y:S02]  /*bd40*/  R2P PR, R6, 0x6 ;  /* 0x0000000606007804 */ /* 0x000fe40000000000 */
[----:B------:R-:W-:Y:S01]  /*bd50*/  LEA R8, R7, R8, 0x9 ;  /* 0x0000000807087211 */ /* 0x000fe200078e48ff */
[----:B------:R-:W2:Y:S01]  /*bd60*/  @P0 MUFU.RCP R10, R2 ;  /* 0x00000002000a0308 */ /* 0x000ea20000001000 */
[----:B-1----:R-:W-:-:S04]  /*bd70*/  FMUL.FTZ R9, R9, UR4 ;  /* 0x0000000409097c20 */ /* 0x002fc80008410000 */
        /* <DEDUP_REMOVED lines=56> */
[C---:B------:R-:W-:Y:S01]  /*c100*/  SHF.L.U32 R10, R6.reuse, 0x6, RZ ;  /* 0x00000006060a7819 */ /* 0x040fe200000006ff */
[----:B-1----:R-:W-:Y:S01]  /*c110*/  ULEA UR4, UR4, UR5, 0x18 ;  /* 0x0000000504047291 */ /* 0x002fe2000f8ec03f */
[----:B------:R-:W-:Y:S01]  /*c120*/  LOP3.LUT R6, R6, 0x1, RZ, 0xc0, !PT ;  /* 0x0000000106067812 */ /* 0x000fe200078ec0ff */
[C---:B------:R-:W-:Y:S01]  /*c130*/  FMUL.FTZ R40, R9.reuse, R40 ;  /* 0x0000002809287220 */ /* 0x040fe20000410000 */
[----:B------:R-:W-:Y:S01]  /*c140*/  LOP3.LUT R10, R10, 0x1c0, RZ, 0xc0, !PT ;  /* 0x000001c00a0a7812 */ /* 0x000fe200078ec0ff */
[C---:B------:R-:W-:Y:S01]  /*c150*/  FMUL.FTZ R41, R9.reuse, R41 ;  /* 0x0000002909297220 */ /* 0x040fe20000410000 */
[----:B------:R-:W-:Y:S01]  /*c160*/  ISETP.NE.U32.AND P4, PT, R6, 0x1, PT ;  /* 0x000000010600780c */ /* 0x000fe20003f85070 */
[C---:B------:R-:W-:Y:S01]  /*c170*/  FMUL.FTZ R44, R9.reuse, R44 ;  /* 0x0000002c092c7220 */ /* 0x040fe20000410000 */
[----:B------:R-:W-:Y:S01]  /*c180*/  LEA.HI R11, R10, R10, RZ, 0x1d ;  /* 0x0000000a0a0b7211 */ /* 0x000fe200078fe8ff */
[C---:B------:R-:W-:Y:S01]  /*c190*/  FMUL.FTZ R45, R9.reuse, R45 ;  /* 0x0000002d092d7220 */ /* 0x040fe20000410000 */
[----:B------:R-:W-:Y:S01]  /*c1a0*/  MOV R6, 0x20 ;  /* 0x0000002000067802 */ /* 0x000fe20000000f00 */
[C---:B------:R-:W-:Y:S01]  /*c1b0*/  FMUL.FTZ R48, R9.reuse, R48 ;  /* 0x0000003009307220 */ /* 0x040fe20000410000 */
[----:B------:R-:W-:Y:S01]  /*c1c0*/  LEA R8, R8, R11, 0x1 ;  /* 0x0000000b08087211 */ /* 0x000fe200078e08ff */
[C---:B------:R-:W-:Y:S01]  /*c1d0*/  FMUL.FTZ R49, R9.reuse, R49 ;  /* 0x0000003109317220 */ /* 0x040fe20000410000 */
[----:B------:R-:W-:Y:S01]  /*c1e0*/  SEL R6, R6, 0xffffffe0, !P1 ;  /* 0xffffffe006067807 */ /* 0x000fe20004800000 */
        /* <DEDUP_REMOVED lines=101> */
[----:B------:R-:W-:Y:S01]  /*c840*/  FMUL.FTZ R9, R9, R113 ;  /* 0x0000007109097220 */ /* 0x000fe20000410000 */
[----:B------:R-:W-:Y:S01]  /*c850*/  @UP0 UIMAD UR6, UR22, UR5, UR11 ;  /* 0x00000005160602a4 */ /* 0x000fe2000f8e020b */
        /* <DEDUP_REMOVED lines=25> */
[----:B------:R1:W-:Y:S04]  /*c9f0*/  STS [R23+0x2400], R86 ;  /* 0x0024005617007388 */ /* 0x0003e80000000800 */
        /* <DEDUP_REMOVED lines=9> */
.L_x_402:
[----:B------:R-:W-:Y:S01]  /*ca90*/  ULDC.U8 UR5, c[0x0][0x3d9] ;  /* 0x0000f64000057ab9 */ /* 0x000fe20000000000 */
[----:B------:R-:W1:Y:S01]  /*caa0*/  S2R R6, SR_TID.X ;  /* 0x0000000000067919 */ /* 0x000e620000002100 */
[----:B------:R-:W-:Y:S01]  /*cab0*/  ISETP.NE.AND P2, PT, RZ, UR5, PT ;  /* 0x00000005ff007c0c */ /* 0x000fe2000bf45270 */
[----:B------:R-:W-:Y:S01]  /*cac0*/  ULDC.U8 UR8, c[0x0][0x3d8] ;  /* 0x0000f60000087ab9 */ /* 0x000fe20000000000 */
[----:B------:R-:W2:Y:S01]  /*cad0*/  S2UR UR4, SR_CTAID.X ;  /* 0x00000000000479c3 */ /* 0x000ea20000002500 */
[----:B------:R-:W-:Y:S01]  /*cae0*/  STS [R25+0x2400], R90 ;  /* 0x0024005a19007388 */ /* 0x000fe20000000800 */
[----:B------:R-:W-:Y:S02]  /*caf0*/  ISETP.NE.AND P4, PT, RZ, UR8, PT ;  /* 0x00000008ff007c0c */ /* 0x000fe4000bf85270 */
[----:B------:R-:W-:Y:S01]  /*cb00*/  LOP3.LUT R0, R0, 0xffffffe0, RZ, 0xc0, !PT ;  /* 0xffffffe000007812 */ /* 0x000fe200078ec0ff */
[----:B------:R-:W-:Y:S01]  /*cb10*/  STS [R11+0x4000], R92 ;  /* 0x0040005c0b007388 */ /* 0x000fe20000000800 */
[----:B------:R-:W-:-:S03]  /*cb20*/  ISETP.EQ.AND P4, PT, RZ, UR5, P4 ;  /* 0x00000005ff007c0c */ /* 0x000fc6000a782270 */
[----:B------:R-:W-:Y:S02]  /*cb30*/  STS [R11+0x4400], R94 ;  /* 0x0044005e0b007388 */ /* 0x000fe40000000800 */
[----:B------:R-:W3:Y:S01]  /*cb40*/  @P2 LDC.64 R8, c[0x0][0x2c0] ;  /* 0x0000b000ff082b82 */ /* 0x000ee20000000a00 */
[----:B------:R-:W-:Y:S01]  /*cb50*/  @P2 IMAD.MOV.U32 R29, RZ, RZ, 0x1 ;  /* 0x00000001ff1d2424 */ /* 0x000fe200078e00ff */
[----:B------:R-:W-:Y:S04]  /*cb60*/  STS [R13+0x4000], R96 ;  /* 0x004000600d007388 */ /* 0x000fe80000000800 */
[----:B------:R-:W-:Y:S02]  /*cb70*/  STS [R13+0x4400], R98 ;  /* 0x004400620d007388 */ /* 0x000fe40000000800 */
[----:B------:R-:W4:Y:S01]  /*cb80*/  @P2 LDC R24, c[0x0][0x2c0] ;  /* 0x0000b000ff182b82 */ /* 0x000f220000000800 */
[----:B------:R-:W-:Y:S01]  /*cb90*/  @!P4 PLOP3.LUT P1, PT, PT, PT, PT, 0x8, 0x0 ;  /* 0x000000000000c81c */ /* 0x000fe20003f2e170 */
[----:B------:R-:W-:Y:S01]  /*cba0*/  STS [R15+0x4000], R120 ;  /* 0x004000780f007388 */ /* 0x000fe20000000800 */
[----:B------:R-:W-:-:S03]  /*cbb0*/  @!P4 CS2R R30, SRZ ;  /* 0x00000000001ec805 */ /* 0x000fc6000001ff00 */
[----:B------:R-:W-:Y:S04]  /*cbc0*/  STS [R15+0x4400], R122 ;  /* 0x0044007a0f007388 */ /* 0x000fe80000000800 */
[----:B------:R-:W-:Y:S04]  /*cbd0*/  STS [R17+0x4000], R100 ;  /* 0x0040006411007388 */ /* 0x000fe80000000800 */
[----:B------:R-:W-:Y:S01]  /*cbe0*/  STS [R17+0x4400], R102 ;  /* 0x0044006611007388 */ /* 0x000fe20000000800 */
[----:B---3--:R-:W-:-:S03]  /*cbf0*/  @P2 IMAD R27, R9, R8, RZ ;  /* 0x00000008091b2224 */ /* 0x008fc600078e02ff */
[----:B------:R-:W-:Y:S04]  /*cc00*/  STS [R19+0x4000], R104 ;  /* 0x0040006813007388 */ /* 0x000fe80000000800 */
[----:B------:R-:W-:Y:S04]  /*cc10*/  STS [R19+0x4400], R106 ;  /* 0x0044006a13007388 */ /* 0x000fe80000000800 */
[----:B------:R-:W-:Y:S04]  /*cc20*/  STS [R21+0x4000], R116 ;  /* 0x0040007415007388 */ /* 0x000fe80000000800 */
[----:B------:R1:W-:Y:S04]  /*cc30*/  STS [R21+0x4400], R118 ;  /* 0x0044007615007388 */ /* 0x0003e80000000800 */
[----:B------:R3:W-:Y:S04]  /*cc40*/  STS [R23+0x4000], R108 ;  /* 0x0040006c17007388 */ /* 0x0007e80000000800 */
[----:B------:R3:W-:Y:S01]  /*cc50*/  STS [R23+0x4400], R110 ;  /* 0x0044006e17007388 */ /* 0x0007e20000000800 */
[----:B------:R-:W2:Y:S01]  /*cc60*/  S2R R22, SR_CTAID.Y ;  /* 0x0000000000167919 */ /* 0x000ea20000002600 */
[----:B------:R-:W2:Y:S02]  /*cc70*/  S2R R20, SR_CTAID.Z ;  /* 0x0000000000147919 */ /* 0x000ea40000002700 */
[----:B------:R3:W-:Y:S04]  /*cc80*/  STS [R25+0x4000], R112 ;  /* 0x0040007019007388 */ /* 0x0007e80000000800 */
[----:B------:R3:W-:Y:S01]  /*cc90*/  STS [R25+0x4400], R114 ;  /* 0x0044007219007388 */ /* 0x0007e20000000800 */
[----:B-1----:R-:W-:-:S04]  /*cca0*/  SHF.R.S32.HI R21, RZ, 0x1f, R6 ;  /* 0x0000001fff157819 */ /* 0x002fc80000011406 */
[----:B------:R-:W-:Y:S01]  /*ccb0*/  LEA.HI R21, R21, R6, RZ, 0x3 ;  /* 0x0000000615157211 */ /* 0x000fe200078f18ff */
[----:B----4-:R-:W-:Y:S06]  /*ccc0*/  @!P4 BRA `(.L_x_403) ;  /* 0x000000000020c947 */ /* 0x010fec0003800000 */
        /* <DEDUP_REMOVED lines=8> */
.L_x_403:
[----:B------:R-:W-:Y:S05]  /*cd50*/  @P2 BRA `(.L_x_404) ;  /* 0x0000000000182947 */ /* 0x000fea0003800000 */
[----:B------:R-:W1:Y:S01]  /*cd60*/  LDC R27, c[0x0][0x2c4] ;  /* 0x0000b100ff1b7b82 */ /* 0x000e620000000800 */
[----:B------:R-:W-:Y:S02]  /*cd70*/  ISETP.NE.AND P2, PT, RZ, UR8, PT ;  /* 0x00000008ff007c0c */ /* 0x000fe4000bf45270 */
[----:B------:R-:W-:-:S05]  /*cd80*/  MOV R24, 0x1 ;  /* 0x0000000100187802 */ /* 0x000fca0000000f00 */
[----:B------:R-:W4:Y:S08]  /*cd90*/  LDC R8, c[0x0][0x270] ;  /* 0x00009c00ff087b82 */ /* 0x000f300000000800 */
[----:B-1----:R-:W4:Y:S02]  /*cda0*/  @P2 LDC R27, c[0x0][0x2e4] ;  /* 0x0000b900ff1b2b82 */ /* 0x002f240000000800 */
[----:B----4-:R-:W-:-:S07]  /*cdb0*/  IMAD R29, R27, R8, RZ ;  /* 0x000000081b1d7224 */ /* 0x010fce00078e02ff */
.L_x_404:
[----:B------:R-:W-:Y:S01]  /*cdc0*/  BAR.SYNC.DEFER_BLOCKING 0x0 ;  /* 0x0000000000007b1d */ /* 0x000fe20000010000 */
[----:B---3--:R-:W-:Y:S01]  /*cdd0*/  LOP3.LUT R23, R21, 0xfffffff8, RZ, 0xc0, !PT ;  /* 0xfffffff815177812 */ /* 0x008fe200078ec0ff */
[----:B------:R-:W-:Y:S01]  /*cde0*/  IMAD.IADD R0, R5, 0x1, -R0 ;  /* 0x0000000105007824 */ /* 0x000fe200078e0a00 */
[----:B------:R-:W-:Y:S01]  /*cdf0*/  SHF.R.S32.HI R28, RZ, 0x3, R21 ;  /* 0x00000003ff1c7819 */ /* 0x000fe20000011415 */
[----:B--2---:R-:W-:Y:S01]  /*ce00*/  IMAD R22, R22, R29, RZ ;  /* 0x0000001d16167224 */ /* 0x004fe200078e02ff */
[----:B------:R-:W-:Y:S01]  /*ce10*/  SHF.R.S32.HI R26, RZ, 0x1f, R7 ;  /* 0x0000001fff1a7819 */ /* 0x000fe20000011407 */
[----:B------:R-:W-:Y:S02]  /*ce20*/  IMAD.IADD R23, R6, 0x1, -R23 ;  /* 0x0000000106177824 */ /* 0x000fe400078e0a17 */
[----:B------:R-:W1:Y:S01]  /*ce30*/  @P3 LDC R5, c[0x0][0x2e8] ;  /* 0x0000ba00ff053b82 */ /* 0x000e620000000800 */
[----:B------:R-:W-:Y:S01]  /*ce40*/  LOP3.LUT P6, RZ, R0, 0x3, RZ, 0xc0, !PT ;  /* 0x0000000300ff7812 */ /* 0x000fe200078cc0ff */
[----:B------:R-:W2:Y:S01]  /*ce50*/  @P3 MUFU.LG2 R4, R4 ;  /* 0x0000000400043308 */ /* 0x000ea20000000c00 */
[----:B------:R-:W-:Y:S01]  /*ce60*/  VIADD R0, R28, 0x10 ;  /* 0x000000101c007836 */ /* 0x000fe20000000000 */
[----:B------:R-:W-:Y:S01]  /*ce70*/  LEA.HI R26, R26, R7, RZ, 0x2 ;  /* 0x000000071a1a7211 */ /* 0x000fe200078f10ff */
[----:B------:R-:W-:Y:S01]  /*ce80*/  BSSY B0, `(.L_x_405) ;  /* 0x000002e000007945 */ /* 0x000fe20003800000 */
[----:B------:R-:W-:-:S02]  /*ce90*/  SEL R22, R22, RZ, !P1 ;  /* 0x000000ff16167207 */ /* 0x000fc40004800000 */
[----:B------:R-:W3:Y:S01]  /*cea0*/  @P0 LDC R6, c[0x0][0x2e8] ;  /* 0x0000ba00ff060b82 */ /* 0x000ee20000000800 */
[----:B------:R-:W-:Y:S01]  /*ceb0*/  ISETP.GE.AND P2, PT, R0, UR21, PT ;  /* 0x0000001500007c0c */ /* 0x000fe2000bf46270 */
[----:B------:R-:W4:Y:S01]  /*cec0*/  @P0 MUFU.LG2 R2, R2 ;  /* 0x0000000200020308 */ /* 0x000f220000000c00 */
[----:B------:R-:W-:Y:S01]  /*ced0*/  IMAD R0, R24, UR4, RZ ;  /* 0x0000000418007c24 */ /* 0x000fe2000f8e02ff */
[----:B------:R-:W-:Y:S01]  /*cee0*/  LOP3.LUT R26, R26, 0xffffffc, RZ, 0xc0, !PT ;  /* 0x0ffffffc1a1a7812 */ /* 0x000fe200078ec0ff */
[----:B------:R-:W-:Y:S01]  /*cef0*/  IMAD R27, R20, R27, R22 ;  /* 0x0000001b141b7224 */ /* 0x000fe200078e0216 */
[----:B------:R-:W-:Y:S01]  /*cf00*/  SHF.L.U32 R23, R23, 0x3, RZ ;  /* 0x0000000317177819 */ /* 0x000fe200000006ff */
[----:B------:R-:W-:Y:S01]  /*cf10*/  IMAD.SHL.U32 R22, R0, 0x40, RZ ;  /* 0x0000004000167824 */ /* 0x000fe200078e00ff */
[----:B------:R-:W-:Y:S01]  /*cf20*/  IADD3 R21, R7, -R26, RZ ;  /* 0x8000001a07157210 */ /* 0x000fe20007ffe0ff */
[----:B------:R1:W3:Y:S01]  /*cf30*/  LDS.128 R16, [R203+0x1800] ;  /* 0x00180000cb107984 */ /* 0x0002e20000000c00 */
[----:B------:R-:W-:-:S02]  /*cf40*/  VIADD R7, R28, 0x20 ;  /* 0x000000201c077836 */ /* 0x000fc40000000000 */
[----:B--2---:R-:W-:Y:S01]  /*cf50*/  @P3 FMUL.FTZ R25, R4, 0.69314718246459960938 ;  /* 0x3f31721804193820 */ /* 0x004fe20000410000 */
[----:B------:R-:W-:Y:S01]  /*cf60*/  SHF.R.S32.HI R33, RZ, 0x1f, R22 ;  /* 0x0000001fff217819 */ /* 0x000fe20000011416 */
[----:B------:R2:W2:Y:S01]  /*cf70*/  LDS.128 R12, [R203+0x3800] ;  /* 0x00380000cb0c7984 */ /* 0x0004a20000000c00 */
[--C-:B------:R-:W-:Y:S01]  /*cf80*/  IADD3 R22, P5, P4, R22, R30, R27.reuse ;  /* 0x0000001e16167210 */ /* 0x100fe20007cbe01b */
[----:B------:R-:W-:Y:S01]  /*cf90*/  IMAD.MOV.U32 R0, RZ, RZ, 0x7f800000 ;  /* 0x7f800000ff007424 */ /* 0x000fe200078e00ff */
[----:B------:R-:W-:Y:S01]  /*cfa0*/  SHF.R.S32.HI R30, RZ, 0x1f, R27 ;  /* 0x0000001fff1e7819 */ /* 0x000fe2000001141b */
[----:B------:R2:W2:Y:S01]  /*cfb0*/  LDS.128 R8, [R203+0x5800] ;  /* 0x00580000cb087984 */ /* 0x0004a20000000c00 */
[----:B------:R-:W-:Y:S01]  /*cfc0*/  ISETP.GE.AND P1, PT, R7, UR21, PT ;  /* 0x0000001507007c0c */ /* 0x000fe2000bf26270 */
[----:B----4-:R-:W-:Y:S01]  /*cfd0*/  @P0 FMUL.FTZ R2, R2, 0.69314718246459960938 ;  /* 0x3f31721802020820 */ /* 0x010fe20000410000 */
[----:B------:R-:W-:Y:S01]  /*cfe0*/  IMAD R7, R21, 0x10, R210 ;  /* 0x0000001015077824 */ /* 0x000fe200078e02d2 */
[----:B------:R-:W-:Y:S01]  /*cff0*/  MOV R21, 0x7f800000 ;  /* 0x7f80000000157802 */ /* 0x000fe20000000f00 */
[----:B-1----:R-:W-:Y:S01]  /*d000*/  @P3 FFMA.FTZ R21, R132, R5, R25 ;  /* 0x0000000584153223 */ /* 0x002fe20000010019 */
[----:B------:R-:W-:Y:S01]  /*d010*/  IADD3.X R30, R33, R31, R30, P5, P4 ;  /* 0x0000001f211e7210 */ /* 0x000fe20002fe841e */
[----:B---3--:R-:W-:Y:S01]  /*d020*/  @P0 FFMA.FTZ R0, R3, R6, R2 ;  /* 0x0000000603000223 */ /* 0x008fe20000010002 */
        /* <DEDUP_REMOVED lines=19> */
.L_x_406:
[----:B------:R-:W-:Y:S05]  /*d160*/  BSYNC B0 ;  /* 0x0000000000007941 */ /* 0x000fea0003800000 */
.L_x_405:
[----:B-1----:R-:W-:Y:S01]  /*d170*/  SHF.R.S32.HI R4, RZ, 0x1f, R20 ;  /* 0x0000001fff047819 */ /* 0x002fe20000011414 */
[----:B------:R-:W-:Y:S01]  /*d180*/  ULDC.64 UR4, c[0x0][0x2a0] ;  /* 0x0000a80000047ab9 */ /* 0x000fe20000000a00 */
[----:B------:R-:W-:Y:S01]  /*d190*/  SHF.R.S32.HI R2, RZ, 0x1f, R23 ;  /* 0x0000001fff027819 */ /* 0x000fe20000011417 */
[----:B------:R-:W-:Y:S01]  /*d1a0*/  VIADD R0, R28, 0x30 ;  /* 0x000000301c007836 */ /* 0x000fe20000000000 */
[----:B------:R-:W-:Y:S01]  /*d1b0*/  IADD3 R30, P3, R23, UR10, RZ ;  /* 0x0000000a171e7c10 */ /* 0x000fe2000ff7e0ff */
[----:B------:R-:W-:Y:S01]  /*d1c0*/  IMAD R5, R4, UR4, RZ ;  /* 0x0000000404057c24 */ /* 0x000fe2000f8e02ff */
[----:B------:R1:W3:Y:S01]  /*d1d0*/  LDS.128 R24, [R203] ;  /* 0x00000000cb187984 */ /* 0x0002e20000000c00 */
[----:B------:R-:W-:Y:S01]  /*d1e0*/  SHF.R.S32.HI R29, RZ, 0x1f, R28 ;  /* 0x0000001fff1d7819 */ /* 0x000fe2000001141c */
[----:B------:R-:W-:Y:S01]  /*d1f0*/  IMAD.U32 R3, RZ, RZ, UR23 ;  /* 0x00000017ff037e24 */ /* 0x000fe2000f8e00ff */
[----:B------:R-:W-:Y:S01]  /*d200*/  IADD3.X R31, R2, UR6, RZ, P3, !PT ;  /* 0x00000006021f7c10 */ /* 0x000fe20009ffe4ff */
[----:B------:R-:W-:Y:S01]  /*d210*/  BSSY B0, `(.L_x_407) ;  /* 0x0000016000007945 */ /* 0x000fe20003800000 */
[----:B------:R-:W-:Y:S01]  /*d220*/  ISETP.GE.AND P0, PT, R0, UR21, PT ;  /* 0x0000001500007c0c */ /* 0x000fe2000bf06270 */
[----:B------:R-:W-:Y:S01]  /*d230*/  IMAD R0, R20, UR5, R5 ;  /* 0x0000000514007c24 */ /* 0x000fe2000f8e0205 */
[----:B------:R-:W-:Y:S01]  /*d240*/  ISETP.GE.AND P3, PT, R28, UR21, PT ;  /* 0x000000151c007c0c */ /* 0x000fe2000bf66270 */
[----:B------:R-:W-:Y:S01]  /*d250*/  IMAD.WIDE.U32 R30, R20, UR4, R30 ;  /* 0x00000004141e7c25 */ /* 0x000fe2000f8e001e */
[----:B------:R1:W4:Y:S03]  /*d260*/  LDS.128 R4, [R203+0x4000] ;  /* 0x00400000cb047984 */ /* 0x0003260000000c00 */
[----:B------:R-:W-:Y:S01]  /*d270*/  IMAD.WIDE R28, R3, 0x40, R28 ;  /* 0x00000040031c7825 */ /* 0x000fe200078e021c */
[----:B------:R1:W1:Y:S03]  /*d280*/  LDS.128 R20, [R203+0x2000] ;  /* 0x00200000cb147984 */ /* 0x0002660000000c00 */
[----:B------:R-:W-:-:S04]  /*d290*/  IMAD.IADD R33, R31, 0x1, R0 ;  /* 0x000000011f217824 */ /* 0x000fc800078e0200 */
        /* <DEDUP_REMOVED lines=10> */
[----:B---3--:R3:W-:Y:S04]  /*d340*/  STG.E.128 desc[UR28][R2.64], R24 ;  /* 0x0000001802007986 */ /* 0x0087e8000c101d1c */
[----:B-1----:R3:W-:Y:S04]  /*d350*/  STG.E.128 desc[UR28][R2.64+0x80], R20 ;  /* 0x0000801402007986 */ /* 0x0027e8000c101d1c */
[----:B----4-:R3:W-:Y:S02]  /*d360*/  STG.E.128 desc[UR28][R2.64+0x100], R4 ;  /* 0x0001000402007986 */ /* 0x0107e4000c101d1c */
.L_x_408:
[----:B------:R-:W-:Y:S05]  /*d370*/  BSYNC B0 ;  /* 0x0000000000007941 */ /* 0x000fea0003800000 */
.L_x_407:
[----:B---3--:R3:W2:Y:S01]  /*d380*/  LDS.128 R24, [R203+0x800] ;  /* 0x00080000cb187984 */ /* 0x0086a20000000c00 */
[----:B------:R-:W-:Y:S03]  /*d390*/  BSSY B0, `(.L_x_409) ;  /* 0x0000013000007945 */ /* 0x000fe60003800000 */
[----:B-1----:R3:W1:Y:S04]  /*d3a0*/  LDS.128 R20, [R203+0x2800] ;  /* 0x00280000cb147984 */ /* 0x0026680000000c00 */
[----:B----4-:R3:W4:Y:S01]  /*d3b0*/  LDS.128 R4, [R203+0x4800] ;  /* 0x00480000cb047984 */ /* 0x0107220000000c00 */
        /* <DEDUP_REMOVED lines=13> */
[----:B--2---:R2:W-:Y:S04]  /*d490*/  STG.E.128 desc[UR28][R2.64], R24 ;  /* 0x0000001802007986 */ /* 0x0045e8000c101d1c */
[----:B-1----:R2:W-:Y:S04]  /*d4a0*/  STG.E.128 desc[UR28][R2.64+0x80], R20 ;  /* 0x0000801402007986 */ /* 0x0025e8000c101d1c */
[----:B----4-:R2:W-:Y:S02]  /*d4b0*/  STG.E.128 desc[UR28][R2.64+0x100], R4 ;  /* 0x0001000402007986 */ /* 0x0105e4000c101d1c */
.L_x_410:
[----:B------:R-:W-:Y:S05]  /*d4c0*/  BSYNC B0 ;  /* 0x0000000000007941 */ /* 0x000fea0003800000 */
.L_x_409:
[----:B-12---:R1:W2:Y:S01]  /*d4d0*/  LDS.128 R20, [R203+0x1000] ;  /* 0x00100000cb147984 */ /* 0x0062a20000000c00 */
[----:B------:R-:W-:Y:S03]  /*d4e0*/  BSSY B0, `(.L_x_411) ;  /* 0x0000013000007945 */ /* 0x000fe60003800000 */
[----:B----4-:R1:W4:Y:S04]  /*d4f0*/  LDS.128 R4, [R203+0x3000] ;  /* 0x00300000cb047984 */ /* 0x0103280000000c00 */
        /* <DEDUP_REMOVED lines=15> */
[----:B----4-:R2:W-:Y:S04]  /*d5f0*/  STG.E.128 desc[UR28][R2.64+0x80], R4 ;  /* 0x0000800402007986 */ /* 0x0105e8000c101d1c */
[----:B-1----:R2:W-:Y:S02]  /*d600*/  STG.E.128 desc[UR28][R2.64+0x100], R24 ;  /* 0x0001001802007986 */ /* 0x0025e4000c101d1c */
.L_x_412:
[----:B------:R-:W-:Y:S05]  /*d610*/  BSYNC B0 ;  /* 0x0000000000007941 */ /* 0x000fea0003800000 */
.L_x_411:
[----:B------:R-:W-:Y:S05]  /*d620*/  @P0 EXIT ;  /* 0x000000000000094d */ /* 0x000fea0003800000 */
[----:B------:R-:W-:Y:S01]  /*d630*/  IADD3 R0, P0, R28, 0x30, RZ ;  /* 0x000000301c007810 */ /* 0x000fe20007f1e0ff */
[----:B------:R-:W-:Y:S01]  /*d640*/  ULDC.64 UR4, c[0x0][0x298] ;  /* 0x0000a60000047ab9 */ /* 0x000fe20000000a00 */
[----:B--2-4-:R-:W-:Y:S01]  /*d650*/  MOV R5, R33 ;  /* 0x0000002100057202 */ /* 0x014fe20000000f00 */
        /* <DEDUP_REMOVED lines=9> */
[----:B------:R-:W-:Y:S04]  /*d6f0*/  STG.E.128 desc[UR28][R2.64], R16 ;  /* 0x0000001002007986 */ /* 0x000fe8000c101d1c */
[----:B------:R-:W-:Y:S04]  /*d700*/  STG.E.128 desc[UR28][R2.64+0x80], R12 ;  /* 0x0000800c02007986 */ /* 0x000fe8000c101d1c */
[----:B------:R-:W-:Y:S01]  /*d710*/  STG.E.128 desc[UR28][R2.64+0x100], R8 ;  /* 0x0001000802007986 */ /* 0x000fe2000c101d1c */
[----:B------:R-:W-:Y:S05]  /*d720*/  EXIT ;  /* 0x000000000000794d */ /* 0x000fea0003800000 */
.L_x_391:
[----:B------:R-:W-:Y:S01]  /*d730*/  ULDC.U8 UR7, c[0x0][0x3d9] ;  /* 0x0000f64000077ab9 */ /* 0x000fe20000000000 */
[----:B------:R-:W-:Y:S01]  /*d740*/  UISETP.NE.AND UP0, UPT, UR22, -0x1, UPT ;  /* 0xffffffff1600788c */ /* 0x000fe2000bf05270 */
[----:B------:R-:W-:Y:S01]  /*d750*/  LEA.HI R8, R21, R84, RZ, 0x3 ;  /* 0x0000005415087211 */ /* 0x000fe200078f18ff */
[----:B------:R-:W-:Y:S01]  /*d760*/  UISETP.NE.AND UP3, UPT, UR7, URZ, UPT ;  /* 0x0000003f0700728c */ /* 0x000fe2000bf65270 */
[----:B------:R-:W-:Y:S01]  /*d770*/  LOP3.LUT P3, RZ, R84, 0x7, RZ, 0xc0, !PT ;  /* 0x0000000754ff7812 */ /* 0x000fe2000786c0ff */
[----:B------:R-:W-:Y:S01]  /*d780*/  UIADD3 UR24, -UR13, UR24, URZ ;  /* 0x000000180d187290 */ /* 0x000fe2000fffe13f */
[----:B------:R-:W-:Y:S01]  /*d790*/  LOP3.LUT R3, R8, 0x1ffffff8, RZ, 0xc0, !PT ;  /* 0x1ffffff808037812 */ /* 0x000fe200078ec0ff */
[----:B------:R-:W-:Y:S01]  /*d7a0*/  IMAD.U32 R7, RZ, RZ, UR23 ;  /* 0x00000017ff077e24 */ /* 0x000fe2000f8e00ff */
[----:B------:R-:W-:Y:S01]  /*d7b0*/  SHF.R.S32.HI R8, RZ, 0x3, R8 ;  /* 0x00000003ff087819 */ /* 0x000fe20000011408 */
[----:B------:R-:W-:Y:S02]  /*d7c0*/  BSSY B0, `(.L_x_413) ;  /* 0x000004a000007945 */ /* 0x000fe40003800000 */
[----:B------:R-:W-:Y:S01]  /*d7d0*/  IMAD.IADD R0, R84, 0x1, -R3 ;  /* 0x0000000154007824 */ /* 0x000fe200078e0a03 */
[----:B------:R-:W-:Y:S01]  /*d7e0*/  @!UP0 USHF.R.S32.HI UR12, URZ, 0x1f, UR16 ;  /* 0x0000001f3f0c8899 */ /* 0x000fe20008011410 */
[----:B------:R-:W-:Y:S01]  /*d7f0*/  ISETP.GE.AND P4, PT, R8, UR24, PT ;  /* 0x0000001808007c0c */ /* 0x000fe2000bf86270 */
[----:B------:R-:W-:Y:S01]  /*d800*/  @UP3 ULDC.64 UR4, c[0x0][0x2c0] ;  /* 0x0000b00000043ab9 */ /* 0x000fe20000000a00 */
[----:B------:R-:W-:Y:S01]  /*d810*/  @UP0 ULDC.64 UR10, c[0x0][0x298] ;  /* 0x0000a600000a0ab9 */ /* 0x000fe20000000a00 */
[----:B------:R-:W-:Y:S01]  /*d820*/  @UP3 UIMAD UR9, UR5, UR4, URZ ;  /* 0x00000004050932a4 */ /* 0x000fe2000f8e023f */
[----:B------:R-:W-:Y:S01]  /*d830*/  IMAD.SHL.U32 R0, R0, 0x8, RZ ;  /* 0x0000000800007824 */ /* 0x000fe200078e00ff */
[----:B------:R-:W-:Y:S01]  /*d840*/  @UP0 UIMAD.WIDE.U32 UR14, UR22, UR10, URZ ;  /* 0x0000000a160e02a5 */ /* 0x000fe2000f8e003f */
[--C-:B------:R-:W-:Y:S01]  /*d850*/  SHF.R.S32.HI R9, RZ, 0x1f, R8.reuse ;  /* 0x0000001fff097819 */ /* 0x100fe20000011408 */
[----:B------:R-:W-:Y:S01]  /*d860*/  @!UP0 ULDC.64 UR4, c[0x0][0x290] ;  /* 0x0000a40000048ab9 */ /* 0x000fe20000000a00 */
[C---:B------:R-:W-:Y:S01]  /*d870*/  VIADD R5, R8.reuse, 0x10 ;  /* 0x0000001008057836 */ /* 0x040fe20000000000 */
[----:B------:R-:W-:Y:S01]  /*d880*/  @!UP0 UIMAD UR10, UR12, UR4, URZ ;  /* 0x000000040c0a82a4 */ /* 0x000fe2000f8e023f */
[C---:B------:R-:W-:Y:S01]  /*d890*/  VIADD R4, R8.reuse, 0x20 ;  /* 0x0000002008047836 */ /* 0x040fe20000000000 */
[----:B------:R-:W-:Y:S01]  /*d8a0*/  @!UP0 UIMAD.WIDE.U32 UR18, UR16, UR4, URZ ;  /* 0x00000004101282a5 */ /* 0x000fe2000f8e003f */
[----:B------:R-:W-:Y:S01]  /*d8b0*/  ISETP.GE.OR P6, PT, R8, UR24, P3 ;  /* 0x0000001808007c0c */ /* 0x000fe20009fc6670 */
[----:B------:R-:W-:Y:S01]  /*d8c0*/  @UP0 UIMAD UR11, UR22, UR11, UR15 ;  /* 0x0000000b160b02a4 */ /* 0x000fe2000f8e020f */
[----:B------:R-:W-:Y:S01]  /*d8d0*/  ISETP.GE.OR P5, PT, R5, UR24, P3 ;  /* 0x0000001805007c0c */ /* 0x000fe20009fa6670 */
[----:B------:R-:W-:Y:S01]  /*d8e0*/  @!UP0 UIMAD UR15, UR16, UR5, UR10 ;  /* 0x00000005100f82a4 */ /* 0x000fe2000f8e020a */
[----:B------:R-:W-:Y:S01]  /*d8f0*/  ISETP.GE.AND P2, PT, R4, UR24, PT ;  /* 0x0000001804007c0c */ /* 0x000fe2000bf46270 */
[----:B------:R-:W-:Y:S01]  /*d900*/  ULDC.U8 UR12, c[0x0][0x3d8] ;  /* 0x0000f600000c7ab9 */ /* 0x000fe20000000000 */
[----:B------:R-:W-:Y:S01]  /*d910*/  @!UP0 UMOV UR14, UR18 ;  /* 0x00000012000e8c82 */ /* 0x000fe20008000000 */
[----:B------:R-:W-:Y:S01]  /*d920*/  @!UP0 UIADD3 UR11, UR19, UR15, URZ ;  /* 0x0000000f130b8290 */ /* 0x000fe2000fffe03f */
[----:B------:R-:W-:Y:S01]  /*d930*/  IADD3 R2, P0, R0, UR14, RZ ;  /* 0x0000000e00027c10 */ /* 0x000fe2000ff1e0ff */
[----:B------:R-:W-:Y:S01]  /*d940*/  UISETP.NE.AND UP0, UPT, UR12, URZ, !UP3 ;  /* 0x0000003f0c00728c */ /* 0x000fe2000df05270 */
[----:B------:R-:W-:Y:S01]  /*d950*/  IMAD.WIDE R6, R7, 0x40, R8 ;  /* 0x0000004007067825 */ /* 0x000fe200078e0208 */
[----:B------:R-:W-:-:S02]  /*d960*/  UISETP.NE.AND UP2, UPT, UR12, URZ, UPT ;  /* 0x0000003f0c00728c */ /* 0x000fc4000bf45270 */
[----:B------:R-:W-:Y:S01]  /*d970*/  USHF.R.S32.HI UR10, URZ, 0x1f, UR8 ;  /* 0x0000001f3f0a7899 */ /* 0x000fe20008011408 */
[----:B------:R-:W-:Y:S01]  /*d980*/  LEA.HI.X.SX32 R3, R0, UR11, 0x1, P0 ;  /* 0x0000000b00037c11 */ /* 0x000fe200080f0eff */
[----:B------:R-:W-:Y:S01]  /*d990*/  UISETP.EQ.AND UP2, UPT, UR7, URZ, UP2 ;  /* 0x0000003f0700728c */ /* 0x000fe20009742270 */
[----:B------:R-:W-:Y:S01]  /*d9a0*/  VIADD R0, R8, 0x30 ;  /* 0x0000003008007836 */ /* 0x000fe20000000000 */
[----:B------:R-:W-:Y:S01]  /*d9b0*/  ULDC.64 UR4, c[0x0][0x2a0] ;  /* 0x0000a80000047ab9 */ /* 0x000fe20000000a00 */
[----:B------:R-:W-:Y:S01]  /*d9c0*/  @!UP3 ULDC UR7, c[0x0][0x2c4] ;  /* 0x0000b1000007bab9 */ /* 0x000fe20000000800 */
[----:B------:R-:W-:Y:S01]  /*d9d0*/  UISETP.NE.OR UP1, UPT, UR22, -0x1, !UP2 ;  /* 0xffffffff1600788c */ /* 0x000fe2000d725670 */
[----:B------:R-:W-:Y:S01]  /*d9e0*/  IMAD.U32 R10, RZ, RZ, UR4 ;  /* 0x00000004ff0a7e24 */ /* 0x000fe2000f8e00ff */
[----:B------:R-:W-:Y:S01]  /*d9f0*/  @UP0 ULDC UR7, c[0x0][0x2e4] ;  /* 0x0000b90000070ab9 */ /* 0x000fe20000000800 */
[----:B------:R-:W-:Y:S01]  /*da00*/  UIMAD UR10, UR10, UR4, URZ ;  /* 0x000000040a0a72a4 */ /* 0x000fe2000f8e023f */
[----:B------:R-:W-:Y:S01]  /*da10*/  ISETP.GE.AND P0, PT, R5, UR24, PT ;  /* 0x0000001805007c0c */ /* 0x000fe2000bf06270 */
[----:B------:R-:W-:Y:S01]  /*da20*/  @UP3 UMOV UR11, 0x1 ;  /* 0x00000001000b3882 */ /* 0x000fe20000000000 */
[----:B------:R-:W-:Y:S01]  /*da30*/  @!UP3 UIMAD UR11, UR7, UR6, URZ ;  /* 0x00000006070bb2a4 */ /* 0x000fe2000f8e023f */
[----:B------:R-:W-:Y:S01]  /*da40*/  IMAD.WIDE.U32 R10, R10, UR8, R2 ;  /* 0x000000080a0a7c25 */ /* 0x000fe2000f8e0002 */
[----:B------:R-:W-:Y:S01]  /*da50*/  UIMAD UR5, UR8, UR5, UR10 ;  /* 0x00000005080572a4 */ /* 0x000fe2000f8e020a */
[----:B------:R-:W-:Y:S01]  /*da60*/  ISETP.GE.AND P1, PT, R0, UR24, PT ;  /* 0x0000001800007c0c */ /* 0x000fe2000bf26270 */
[----:B------:R-:W-:Y:S01]  /*da70*/  UIMAD UR11, UR16, UR11, URZ ;  /* 0x0000000b100b72a4 */ /* 0x000fe2000f8e023f */
[----:B------:R-:W-:Y:S01]  /*da80*/  @UP2 ULDC UR10, c[0x0][0x2c4] ;  /* 0x0000b100000a2ab9 */ /* 0x000fe20000000800 */
[----:B------:R-:W-:Y:S01]  /*da90*/  @UP3 ULDC UR4, c[0x0][0x2c0] ;  /* 0x0000b00000043ab9 */ /* 0x000fe20000000800 */
[----:B------:R-:W-:Y:S01]  /*daa0*/  @!UP1 UIMAD UR22, UR16, UR10, URZ ;  /* 0x0000000a101692a4 */ /* 0x000fe2000f8e023f */
[----:B------:R-:W-:Y:S01]  /*dab0*/  VIADD R13, R11, UR5 ;  /* 0x000000050b0d7c36 */ /* 0x000fe20008000000 */
[----:B------:R-:W-:Y:S01]  /*dac0*/  USEL UR11, UR11, URZ, !UP2 ;  /* 0x0000003f0b0b7287 */ /* 0x000fe2000d000000 */
[----:B------:R-:W-:Y:S01]  /*dad0*/  @!UP3 UMOV UR9, UR7 ;  /* 0x000000070009bc82 */ /* 0x000fe20008000000 */
[----:B------:R-:W-:-:S02]  /*dae0*/  @!UP3 UMOV UR4, 0x1 ;  /* 0x000000010004b882 */ /* 0x000fc40000000000 */
[----:B------:R-:W-:Y:S02]  /*daf0*/  UIMAD UR9, UR8, UR9, UR11 ;  /* 0x00000009080972a4 */ /* 0x000fe4000f8e020b */
[----:B------:R-:W-:Y:S01]  /*db00*/  UIMAD UR13, UR13, UR4, URZ ;  /* 0x000000040d0d72a4 */ /* 0x000fe2000f8e023f */
[----:B------:R-:W-:Y:S01]  /*db10*/  @!UP2 UMOV UR14, URZ ;  /* 0x0000003f000eac82 */ /* 0x000fe20008000000 */
[----:B------:R-:W-:Y:S01]  /*db20*/  @UP2 UMOV UR14, UR22 ;  /* 0x00000016000e2c82 */ /* 0x000fe20008000000 */
[----:B------:R-:W-:Y:S01]  /*db30*/  @!UP2 UMOV UR15, URZ ;  /* 0x0000003f000fac82 */ /* 0x000fe20008000000 */
[----:B------:R-:W-:Y:S02]  /*db40*/  USHF.R.S32.HI UR6, URZ, 0x1f, UR9 ;  /* 0x0000001f3f067899 */ /* 0x000fe40008011409 */
[----:B------:R-:W-:Y:S02]  /*db50*/  @UP2 USHF.R.S32.HI UR15, URZ, 0x1f, UR22 ;  /* 0x0000001f3f0f2899 */ /* 0x000fe40008011416 */
[----:B------:R-:W-:-:S02]  /*db60*/  USHF.R.S32.HI UR8, URZ, 0x1f, UR13 ;  /* 0x0000001f3f087899 */ /* 0x000fc4000801140d */
        /* <DEDUP_REMOVED lines=15> */
.L_x_414:
[----:B------:R-:W-:Y:S05]  /*dc60*/  BSYNC B0 ;  /* 0x0000000000007941 */ /* 0x000fea0003800000 */
.L_x_413:
        /* <DEDUP_REMOVED lines=19> */
.L_x_416:
[----:B------:R-:W-:Y:S05]  /*dda0*/  BSYNC B0 ;  /* 0x0000000000007941 */ /* 0x000fea0003800000 */
.L_x_415:
        /* <DEDUP_REMOVED lines=17> */
.L_x_418:
[----:B------:R-:W-:Y:S05]  /*dec0*/  BSYNC B0 ;  /* 0x0000000000007941 */ /* 0x000fea0003800000 */
.L_x_417:
        /* <DEDUP_REMOVED lines=17> */
.L_x_420:
[----:B------:R-:W-:Y:S05]  /*dfe0*/  BSYNC B0 ;  /* 0x0000000000007941 */ /* 0x000fea0003800000 */
.L_x_419:
        /* <DEDUP_REMOVED lines=10> */
.L_x_422:
[----:B------:R-:W-:Y:S05]  /*e090*/  BSYNC B0 ;  /* 0x0000000000007941 */ /* 0x000fea0003800000 */
.L_x_421:
        /* <DEDUP_REMOVED lines=10> */
.L_x_424:
[----:B------:R-:W-:Y:S05]  /*e140*/  BSYNC B0 ;  /* 0x0000000000007941 */ /* 0x000fea0003800000 */
.L_x_423:
        /* <DEDUP_REMOVED lines=10> */
.L_x_426:
[----:B------:R-:W-:Y:S05]  /*e1f0*/  BSYNC B0 ;  /* 0x0000000000007941 */ /* 0x000fea0003800000 */
.L_x_425:
        /* <DEDUP_REMOVED lines=10> */
.L_x_427:
        /* <DEDUP_REMOVED lines=14> */
.L_x_806:


//--------------------- .text._ZN5flash16flash_fwd_kernelI23Flash_fwd_kernel_traitsILi192ELi64ELi64ELi4ELb0ELb0EN7cutlass6half_tE19Flash_kernel_traitsILi192ELi64ELi64ELi4ES3_EELb0ELb1ELb0ELb0ELb0ELb1ELb1ELb0EEEvNS_16Flash_fwd_paramsE --------------------------
	.section	.text._ZN5flash16flash_fwd_kernelI23Flash_fwd_kernel_traitsILi192ELi64ELi64ELi4ELb0ELb0EN7cutlass6half_tE19Flash_kernel_traitsILi192ELi64ELi64ELi4ES3_EELb0ELb1ELb0ELb0ELb0ELb1ELb1ELb0EEEvNS_16Flash_fwd_paramsE,"ax",@progbits
	.align	128
        .global         _ZN5flash16flash_fwd_kernelI23Flash_fwd_kernel_traitsILi192ELi64ELi64ELi4ELb0ELb0EN7cutlass6half_tE19Flash_kernel_traitsILi192ELi64ELi64ELi4ES3_EELb0ELb1ELb0ELb0ELb0ELb1ELb1ELb0EEEvNS_16Flash_fwd_paramsE
        .type           _ZN5flash16flash_fwd_kernelI23Flash_fwd_kernel_traitsILi192ELi64ELi64ELi4ELb0ELb0EN7cutlass6half_tE19Flash_kernel_traitsILi192ELi64ELi64ELi4ES3_EELb0ELb1ELb0ELb0ELb0ELb1ELb1ELb0EEEvNS_16Flash_fwd_paramsE,@function
        .size           _ZN5flash16flash_fwd_kernelI23Flash_fwd_kernel_traitsILi192ELi64ELi64ELi4ELb0ELb0EN7cutlass6half_tE19Flash_kernel_traitsILi192ELi64ELi64ELi4ES3_EELb0ELb1ELb0ELb0ELb0ELb1ELb1ELb0EEEvNS_16Flash_fwd_paramsE,(.L_x_807 - _ZN5flash16flash_fwd_kernelI23Flash_fwd_kernel_traitsILi192ELi64ELi64ELi4ELb0ELb0EN7cutlass6half_tE19Flash_kernel_traitsILi192ELi64ELi64ELi4ES3_EELb0ELb1ELb0ELb0ELb0ELb1ELb1ELb0EEEvNS_16Flash_fwd_paramsE)
        .other          _ZN5flash16flash_fwd_kernelI23Flash_fwd_kernel_traitsILi192ELi64ELi64ELi4ELb0ELb0EN7cutlass6half_tE19Flash_kernel_traitsILi192ELi64ELi64ELi4ES3_EELb0ELb1ELb0ELb0ELb0ELb1ELb1ELb0EEEvNS_16Flash_fwd_paramsE,@"STO_CUDA_ENTRY STV_DEFAULT"
_ZN5flash16flash_fwd_kernelI23Flash_fwd_kernel_traitsILi192ELi64ELi64ELi4ELb0ELb0EN7cutlass6half_tE19Flash_kernel_traitsILi192ELi64ELi64ELi4ES3_EELb0ELb1ELb0ELb0ELb0ELb1ELb1ELb0EEEvNS_16Flash_fwd_paramsE:
.text._ZN5flash16flash_fwd_kernelI23Flash_fwd_kernel_traitsILi192ELi64ELi64ELi4ELb0ELb0EN7cutlass6half_tE19Flash_kernel_traitsILi192ELi64ELi64ELi4ES3_EELb0ELb1ELb0ELb0ELb0ELb1ELb1ELb0EEEvNS_16Flash_fwd_paramsE:
[----:B------:R-:W-:Y:S08]  /*0000*/  LDC R1, c[0x0][0x28] ;  /* 0x00000a00ff017b82 */ /* 0x000ff00000000800 */
[----:B------:R-:W1:Y:S01]  /*0010*/  LDC.64 R6, c[0x0][0x2f0] ;  /* 0x0000bc00ff067b82 */ /* 0x000e620000000a00 */
[----:B------:R-:W2:Y:S01]  /*0020*/  S2R R3, SR_CTAID.Y ;  /* 0x0000000000037919 */ /* 0x000ea20000002600 */
[----:B------:R-:W-:Y:S01]  /*0030*/  IMAD.MOV.U32 R208, RZ, RZ, -0x1 ;  /* 0xffffffffffd07424 */ /* 0x000fe200078e00ff */
[----:B------:R-:W-:-:S05]  /*0040*/  ULDC.64 UR12, c[0x0][0x208] ;  /* 0x00008200000c7ab9 */ /* 0x000fca0000000a00 */
[----:B------:R-:W3:Y:S08]  /*0050*/  LDC.64 R4, c[0x0][0x300] ;  /* 0x0000c000ff047b82 */ /* 0x000ef00000000a00 */
[----:B------:R-:W2:Y:S01]  /*0060*/  LDC.64 R8, c[0x0][0x2f0] ;  /* 0x0000bc00ff087b82 */ /* 0x000ea20000000a00 */
[----:B-1----:R-:W-:-:S07]  /*0070*/  ISETP.NE.U32.AND P2, PT, R6, RZ, PT ;  /* 0x000000ff0600720c */ /* 0x002fce0003f45070 */
[----:B------:R-:W1:Y:S01]  /*0080*/  LDC.U8 R0, c[0x0][0x3c2] ;  /* 0x0000f080ff007b82 */ /* 0x000e620000000000 */
[----:B------:R-:W-:Y:S02]  /*0090*/  ISETP.NE.AND.EX P2, PT, R7, RZ, PT, P2 ;  /* 0x000000ff0700720c */ /* 0x000fe40003f45320 */
[----:B---3--:R-:W-:-:S04]  /*00a0*/  ISETP.NE.U32.AND P1, PT, R4, RZ, PT ;  /* 0x000000ff0400720c */ /* 0x008fc80003f25070 */
[----:B------:R-:W-:Y:S01]  /*00b0*/  ISETP.NE.AND.EX P1, PT, R5, RZ, PT, P1 ;  /* 0x000000ff0500720c */ /* 0x000fe20003f25310 */
[----:B------:R-:W-:Y:S01]  /*00c0*/  IMAD.MOV.U32 R10, RZ, RZ, RZ ;  /* 0x000000ffff0a7224 */ /* 0x000fe200078e00ff */
[----:B------:R-:W3:Y:S01]  /*00d0*/  LDC.64 R4, c[0x0][0x2f8] ;  /* 0x0000be00ff047b82 */ /* 0x000ee20000000a00 */
[----:B--2---:R-:W-:-:S05]  /*00e0*/  IMAD.WIDE R12, R3, 0x4, R8 ;  /* 0x00000004030c7825 */ /* 0x004fca00078e0208 */
[----:B------:R-:W2:Y:S02]  /*00f0*/  @P2 LDG.E R208, desc[UR12][R12.64] ;  /* 0x0000000c0cd02981 */ /* 0x000ea4000c1e1900 */
[----:B------:R-:W4:Y:S02]  /*0100*/  LDC.64 R8, c[0x0][0x2f8] ;  /* 0x0000be00ff087b82 */ /* 0x000f240000000a00 */
[----:B------:R-:W2:Y:S06]  /*0110*/  @P2 LDG.E R211, desc[UR12][R12.64+0x4] ;  /* 0x0000040c0cd32981 */ /* 0x000eac000c1e1900 */
[----:B------:R-:W1:Y:S02]  /*0120*/  @P1 LDC.64 R6, c[0x0][0x300] ;  /* 0x0000c000ff061b82 */ /* 0x000e640000000a00 */
[----:B-1----:R-:W-:-:S05]  /*0130*/  @P1 IMAD.WIDE R6, R3, 0x4, R6 ;  /* 0x0000000403061825 */ /* 0x002fca00078e0206 */
[----:B------:R1:W5:Y:S01]  /*0140*/  @P1 LDG.E R10, desc[UR12][R6.64] ;  /* 0x0000000c060a1981 */ /* 0x000362000c1e1900 */
[----:B------:R-:W-:Y:S02]  /*0150*/  ISETP.NE.AND P3, PT, R0, RZ, PT ;  /* 0x000000ff0000720c */ /* 0x000fe40003f65270 */
[----:B---3--:R-:W-:-:S04]  /*0160*/  ISETP.EQ.U32.AND P0, PT, R4, RZ, PT ;  /* 0x000000ff0400720c */ /* 0x008fc80003f02070 */
[----:B------:R-:W-:Y:S01]  /*0170*/  ISETP.EQ.OR.EX P0, PT, R5, RZ, !P3, P0 ;  /* 0x000000ff0500720c */ /* 0x000fe20005f02700 */
[----:B------:R-:W-:Y:S02]  /*0180*/  IMAD.MOV.U32 R15, RZ, RZ, -0x1 ;  /* 0xffffffffff0f7424 */ /* 0x000fe400078e00ff */
[----:B----4-:R-:W-:Y:S01]  /*0190*/  IMAD.WIDE R8, R3, 0x4, R8 ;  /* 0x0000000403087825 */ /* 0x010fe200078e0208 */
[----:B------:R-:W3:Y:S01]  /*01a0*/  S2R R209, SR_CTAID.X ;  /* 0x0000000000d17919 */ /* 0x000ee20000002500 */
[----:B------:R-:W4:Y:S01]  /*01b0*/  S2R R24, SR_CTAID.Z ;  /* 0x0000000000187919 */ /* 0x000f220000002700 */
[----:B------:R-:W1:Y:S07]  /*01c0*/  S2R R122, SR_TID.X ;  /* 0x00000000007a7919 */ /* 0x000e6e0000002100 */
[----:B------:R1:W5:Y:S01]  /*01d0*/  @!P0 LDG.E R15, desc[UR12][R8.64] ;  /* 0x0000000c080f8981 */ /* 0x000362000c1e1900 */
[----:B------:R-:W-:-:S04]  /*01e0*/  ISETP.NE.U32.AND P0, PT, R4, RZ, PT ;  /* 0x000000ff0400720c */ /* 0x000fc80003f05070 */
[----:B------:R-:W-:Y:S01]  /*01f0*/  ISETP.NE.AND.EX P0, PT, R5, RZ, PT, P0 ;  /* 0x000000ff0500720c */ /* 0x000fe20003f05300 */
[----:B--2---:R-:W-:-:S06]  /*0200*/  @P2 IMAD.IADD R211, R211, 0x1, -R208 ;  /* 0x00000001d3d32824 */ /* 0x004fcc00078e0ad0 */
[----:B------:R-:W2:Y:S06]  /*0210*/  @!P2 LDC R211, c[0x0][0x2c4] ;  /* 0x0000b100ffd3ab82 */ /* 0x000eac0000000800 */
[----:B-1-34-:R-:W-:Y:S05]  /*0220*/  @!P0 BRA `(.L_x_428) ;  /* 0x0000000000108947 */ /* 0x01afea0003800000 */
[----:B------:R-:W3:Y:S02]  /*0230*/  @P3 LDG.E R0, desc[UR12][R8.64+0x4] ;  /* 0x0000040c08003981 */ /* 0x000ee4000c1e1900 */
[----:B---3-5:R-:W-:-:S06]  /*0240*/  @P3 IADD3 R7, R0, -R15, RZ ;  /* 0x8000000f00073210 */ /* 0x028fcc0007ffe0ff */
[----:B------:R3:W5:Y:S01]  /*0250*/  @!P3 LDG.E R7, desc[UR12][R8.64] ;  /* 0x0000000c0807b981 */ /* 0x000762000c1e1900 */
[----:B------:R-:W-:Y:S05]  /*0260*/  BRA `(.L_x_429) ;  /* 0x0000000000047947 */ /* 0x000fea0003800000 */
.L_x_428:
[----:B------:R-:W1:Y:S02]  /*0270*/  LDC R7, c[0x0][0x2c8] ;  /* 0x0000b200ff077b82 */ /* 0x000e640000000800 */
.L_x_429:
[----:B------:R-:W4:Y:S02]  /*0280*/  LDC.64 R4, c[0x0][0x308] ;  /* 0x0000c200ff047b82 */ /* 0x000f240000000a00 */
[----:B----4-:R-:W-:-:S04]  /*0290*/  ISETP.NE.U32.AND P1, PT, R4, RZ, PT ;  /* 0x000000ff0400720c */ /* 0x010fc80003f25070 */
[----:B------:R-:W-:-:S13]  /*02a0*/  ISETP.NE.AND.EX P1, PT, R5, RZ, PT, P1 ;  /* 0x000000ff0500720c */ /* 0x000fda0003f25310 */
[----:B------:R-:W3:Y:S01]  /*02b0*/  @P1 LDC.64 R4, c[0x0][0x308] ;  /* 0x0000c200ff041b82 */ /* 0x000ee20000000a00 */
[----:B------:R-:W-:-:S07]  /*02c0*/  IMAD.SHL.U32 R126, R209, 0x40, RZ ;  /* 0x00000040d17e7824 */ /* 0x000fce00078e00ff */
[----:B------:R-:W4:Y:S01]  /*02d0*/  @!P1 LDC R0, c[0x0][0x2cc] ;  /* 0x0000b300ff009b82 */ /* 0x000f220000000800 */
[----:B---3--:R-:W-:-:S07]  /*02e0*/  @P1 IMAD.WIDE R8, R3, 0x4, R4 ;  /* 0x0000000403081825 */ /* 0x008fce00078e0204 */
[----:B------:R-:W3:Y:S01]  /*02f0*/  @!P1 LDC.64 R4, c[0x0][0x318] ;  /* 0x0000c600ff049b82 */ /* 0x000ee20000000a00 */
[----:B------:R1:W5:Y:S01]  /*0300*/  @P1 LDG.E R9, desc[UR12][R8.64] ;  /* 0x0000000c08091981 */ /* 0x000362000c1e1900 */
[----:B--2---:R-:W-:-:S13]  /*0310*/  ISETP.GT.AND P0, PT, R211, R126, PT ;  /* 0x0000007ed300720c */ /* 0x004fda0003f04270 */
[----:B----4-:R-:W-:Y:S05]  /*0320*/  @!P0 EXIT ;  /* 0x000000000000894d */ /* 0x010fea0003800000 */
[----:B------:R-:W2:Y:S01]  /*0330*/  LDC R123, c[0x0][0x398] ;  /* 0x0000e600ff7b7b82 */ /* 0x000ea20000000800 */
[----:B---3--:R-:W-:Y:S01]  /*0340*/  @!P1 ISETP.NE.U32.AND P0, PT, R4, RZ, PT ;  /* 0x000000ff0400920c */ /* 0x008fe20003f05070 */
[----:B-----5:R-:W-:-:S03]  /*0350*/  @P1 IMAD.IADD R120, R9, 0x1, -R10 ;  /* 0x0000000109781824 */ /* 0x020fc600078e0a0a */
[----:B------:R-:W-:Y:S02]  /*0360*/  @!P1 ISETP.NE.AND.EX P0, PT, R5, RZ, PT, P0 ;  /* 0x000000ff0500920c */ /* 0x000fe40003f05300 */
[----:B------:R-:W-:Y:S02]  /*0370*/  IADD3 R5, -R211, 0x7f, R126 ;  /* 0x0000007fd3057810 */ /* 0x000fe40007ffe17e */
[----:B------:R-:W-:-:S04]  /*0380*/  @!P1 SEL R0, R0, RZ, P0 ;  /* 0x000000ff00009207 */ /* 0x000fc80000000000 */
[----:B-1----:R-:W-:-:S05]  /*0390*/  @!P1 IADD3 R120, R0, R7, -R10 ;  /* 0x0000000700789210 */ /* 0x002fca0007ffe80a */
[----:B------:R-:W-:-:S05]  /*03a0*/  VIADD R7, R120, 0x3f ;  /* 0x0000003f78077836 */ /* 0x000fca0000000000 */
[----:B------:R-:W-:Y:S02]  /*03b0*/  SHF.R.S32.HI R2, RZ, 0x1f, R7 ;  /* 0x0000001fff027819 */ /* 0x000fe40000011407 */
[----:B--2---:R-:W-:Y:S02]  /*03c0*/  IADD3 R5, R5, R123, R120 ;  /* 0x0000007b05057210 */ /* 0x004fe40007ffe078 */
[----:B------:R-:W-:Y:S02]  /*03d0*/  LEA.HI R2, R2, R7, RZ, 0x6 ;  /* 0x0000000702027211 */ /* 0x000fe400078f30ff */
[----:B------:R-:W-:Y:S02]  /*03e0*/  SHF.R.S32.HI R0, RZ, 0x1f, R5 ;  /* 0x0000001fff007819 */ /* 0x000fe40000011405 */
[----:B------:R-:W-:Y:S02]  /*03f0*/  SHF.R.S32.HI R2, RZ, 0x6, R2 ;  /* 0x00000006ff027819 */ /* 0x000fe40000011402 */
[----:B------:R-:W-:-:S04]  /*0400*/  LEA.HI R0, R0, R5, RZ, 0x6 ;  /* 0x0000000500007211 */ /* 0x000fc800078f30ff */
[----:B------:R-:W-:-:S04]  /*0410*/  SHF.R.S32.HI R5, RZ, 0x6, R0 ;  /* 0x00000006ff057819 */ /* 0x000fc80000011400 */
[----:B------:R-:W-:-:S04]  /*0420*/  VIMNMX R2, R2, R5, PT ;  /* 0x0000000502027248 */ /* 0x000fc80003fe0100 */
[----:B------:R-:W-:-:S13]  /*0430*/  ISETP.GE.AND P0, PT, R2, 0x1, PT ;  /* 0x000000010200780c */ /* 0x000fda0003f06270 */
[----:B------:R-:W-:Y:S05]  /*0440*/  @!P0 BRA `(.L_x_430) ;  /* 0x000000bc00248947 */ /* 0x000fea0003800000 */
[----:B------:R-:W1:Y:S01]  /*0450*/  LDC R11, c[0x0][0x278] ;  /* 0x00009e00ff0b7b82 */ /* 0x000e620000000800 */
[----:B------:R-:W-:Y:S01]  /*0460*/  ISETP.NE.AND P1, PT, R208, -0x1, PT ;  /* 0xffffffffd000780c */ /* 0x000fe20003f25270 */
[----:B------:R-:W-:Y:S01]  /*0470*/  IMAD.IADD R207, R211, 0x1, -R126 ;  /* 0x00000001d3cf7824 */ /* 0x000fe200078e0a7e */
[----:B------:R-:W-:Y:S01]  /*0480*/  SHF.R.S32.HI R125, RZ, 0x1f, R122 ;  /* 0x0000001fff7d7819 */ /* 0x000fe2000001147a */
[----:B------:R-:W-:Y:S01]  /*0490*/  ULDC.64 UR4, c[0x0][0x258] ;  /* 0x0000960000047ab9 */ /* 0x000fe20000000a00 */
[----:B------:R-:W-:-:S09]  /*04a0*/  IADD3 R149, R2, -0x1, RZ ;  /* 0xffffffff02957810 */ /* 0x000fd20007ffe0ff */
[----:B------:R-:W2:Y:S08]  /*04b0*/  @!P1 LDC.64 R6, c[0x0][0x228] ;  /* 0x00008a00ff069b82 */ /* 0x000eb00000000a00 */
[----:B------:R-:W3:Y:S01]  /*04c0*/  @P1 LDC.64 R4, c[0x0][0x240] ;  /* 0x00009000ff041b82 */ /* 0x000ee20000000a00 */
[----:B-1----:R-:W-:-:S04]  /*04d0*/  IABS R8, R11 ;  /* 0x0000000b00087213 */ /* 0x002fc80000000000 */
[----:B------:R-:W1:Y:S01]  /*04e0*/  I2F.RP R9, R8 ;  /* 0x0000000800097306 */ /* 0x000e620000209400 */
[----:B--2---:R-:W-:-:S07]  /*04f0*/  @!P1 IMAD.WIDE.U32 R22, R3, R6, RZ ;  /* 0x0000000603169225 */ /* 0x004fce00078e00ff */
[----:B-1----:R-:W1:Y:S01]  /*0500*/  MUFU.RCP R16, R9 ;  /* 0x0000000900107308 */ /* 0x002e620000001000 */
[----:B---3--:R-:W-:-:S04]  /*0510*/  @P1 IMAD.WIDE.U32 R26, R208, R4, RZ ;  /* 0x00000004d01a1225 */ /* 0x008fc800078e00ff */
[----:B------:R-:W-:Y:S02]  /*0520*/  @P1 IMAD.MOV.U32 R4, RZ, RZ, R26 ;  /* 0x000000ffff041224 */ /* 0x000fe400078e001a */
[----:B------:R-:W-:Y:S02]  /*0530*/  @!P1 IMAD.MOV.U32 R4, RZ, RZ, R22 ;  /* 0x000000ffff049224 */ /* 0x000fe400078e0016 */
[----:B-1----:R-:W-:Y:S01]  /*0540*/  VIADD R16, R16, 0xffffffe ;  /* 0x0ffffffe10107836 */ /* 0x002fe20000000000 */
[----:B------:R-:W-:-:S03]  /*0550*/  @!P1 SHF.R.S32.HI R9, RZ, 0x1f, R3 ;  /* 0x0000001fff099819 */ /* 0x000fc60000011403 */
[----:B------:R-:W1:Y:S02]  /*0560*/  F2I.FTZ.U32.TRUNC.NTZ R17, R16 ;  /* 0x0000001000117305 */ /* 0x000e64000021f000 */
[----:B------:R-:W-:Y:S01]  /*0570*/  @!P1 IMAD R12, R9, R6, RZ ;  /* 0x00000006090c9224 */ /* 0x000fe200078e02ff */
[----:B------:R-:W-:-:S03]  /*0580*/  LOP3.LUT R6, R24, R11, RZ, 0x3c, !PT ;  /* 0x0000000b18067212 */ /* 0x000fc600078e3cff */
[----:B------:R-:W-:Y:S02]  /*0590*/  @!P1 IMAD R9, R3, R7, R12 ;  /* 0x0000000703099224 */ /* 0x000fe400078e020c */
[----:B-1----:R-:W-:Y:S02]  /*05a0*/  IMAD.MOV R0, RZ, RZ, -R17 ;  /* 0x000000ffff007224 */ /* 0x002fe400078e0a11 */
[----:B------:R-:W-:Y:S02]  /*05b0*/  IMAD.MOV.U32 R16, RZ, RZ, RZ ;  /* 0x000000ffff107224 */ /* 0x000fe400078e00ff */
[----:B------:R-:W-:Y:S01]  /*05c0*/  IMAD R13, R0, R8, RZ ;  /* 0x00000008000d7224 */ /* 0x000fe200078e02ff */
[----:B------:R-:W-:-:S03]  /*05d0*/  IABS R0, R24 ;  /* 0x0000001800007213 */ /* 0x000fc60000000000 */
[----:B------:R-:W-:Y:S01]  /*05e0*/  IMAD.HI.U32 R13, R17, R13, R16 ;  /* 0x0000000d110d7227 */ /* 0x000fe200078e0010 */
[----:B------:R-:W-:-:S04]  /*05f0*/  LEA.HI R17, R125, R122, RZ, 0x3 ;  /* 0x0000007a7d117211 */ /* 0x000fc800078f18ff */
[----:B------:R-:W-:Y:S01]  /*0600*/  SHF.R.S32.HI R18, RZ, 0x3, R17 ;  /* 0x00000003ff127819 */ /* 0x000fe20000011411 */
[----:B------:R-:W-:Y:S01]  /*0610*/  IMAD.HI.U32 R138, R13, R0, RZ ;  /* 0x000000000d8a7227 */ /* 0x000fe200078e00ff */
[----:B------:R-:W-:Y:S02]  /*0620*/  LOP3.LUT R17, R17, 0xfffffff8, RZ, 0xc0, !PT ;  /* 0xfffffff811117812 */ /* 0x000fe400078ec0ff */
[CC--:B------:R-:W-:Y:S01]  /*0630*/  ISETP.GE.AND P0, PT, R18.reuse, R207.reuse, PT ;  /* 0x000000cf1200720c */ /* 0x0c0fe20003f06270 */
[----:B------:R-:W-:Y:S01]  /*0640*/  VIADD R22, R18, 0x10 ;  /* 0x0000001012167836 */ /* 0x000fe20000000000 */
[----:B------:R-:W-:Y:S01]  /*0650*/  IADD3 R13, -R138, RZ, RZ ;  /* 0x000000ff8a0d7210 */ /* 0x000fe20007ffe1ff */
[----:B------:R-:W-:Y:S01]  /*0660*/  VIADD R14, R18, 0x30 ;  /* 0x00000030120e7836 */ /* 0x000fe20000000000 */
[----:B------:R-:W-:Y:S02]  /*0670*/  SHF.R.S32.HI R19, RZ, 0x1f, R18 ;  /* 0x0000001fff137819 */ /* 0x000fe40000011412 */
[----:B------:R-:W-:Y:S01]  /*0680*/  ISETP.GE.AND P3, PT, R22, R207, PT ;  /* 0x000000cf1600720c */ /* 0x000fe20003f66270 */
[----:B------:R-:W-:-:S02]  /*0690*/  IMAD R7, R8, R13, R0 ;  /* 0x0000000d08077224 */ /* 0x000fc400078e0200 */
[----:B------:R-:W-:Y:S02]  /*06a0*/  IMAD.SHL.U32 R13, R18, 0x40, RZ ;  /* 0x00000040120d7824 */ /* 0x000fe400078e00ff */
[----:B------:R-:W-:Y:S01]  /*06b0*/  IMAD.IADD R0, R122, 0x1, -R17 ;  /* 0x000000017a007824 */ /* 0x000fe200078e0a11 */
[----:B------:R-:W-:Y:S01]  /*06c0*/  ISETP.GT.U32.AND P2, PT, R8, R7, PT ;  /* 0x000000070800720c */ /* 0x000fe20003f44070 */
[----:B------:R-:W-:Y:S01]  /*06d0*/  IMAD.WIDE R28, R209, 0x40, R18 ;  /* 0x00000040d11c7825 */ /* 0x000fe200078e0212 */
[----:B------:R-:W-:Y:S02]  /*06e0*/  LOP3.LUT R13, R13, 0x1c0, RZ, 0xc0, !PT ;  /* 0x000001c00d0d7812 */ /* 0x000fe400078ec0ff */
[----:B------:R-:W-:Y:S02]  /*06f0*/  SHF.L.U32 R20, R0, 0x3, RZ ;  /* 0x0000000300147819 */ /* 0x000fe400000006ff */
[----:B------:R-:W-:Y:S01]  /*0700*/  SHF.R.U32.HI R12, RZ, 0x3, R13 ;  /* 0x00000003ff0c7819 */ /* 0x000fe2000001160d */
[----:B------:R-:W1:Y:S01]  /*0710*/  @!P3 S2R R31, SR_CgaCtaId ;  /* 0x00000000001fb919 */ /* 0x000e620000008800 */
[----:B------:R-:W-:Y:S01]  /*0720*/  LOP3.LUT R17, R13, 0x38, R20, 0xf8, !PT ;  /* 0x000000380d117812 */ /* 0x000fe200078ef814 */
[----:B------:R-:W-:Y:S01]  /*0730*/  @P1 IMAD R13, R208, R5, R27 ;  /* 0x00000005d00d1224 */ /* 0x000fe200078e021b */
[----:B------:R-:W-:Y:S01]  /*0740*/  SHF.R.S32.HI R5, RZ, 0x1f, R24 ;  /* 0x0000001fff057819 */ /* 0x000fe20000011418 */
[----:B------:R-:W-:Y:S01]  /*0750*/  @!P1 IMAD.IADD R13, R23, 0x1, R9 ;  /* 0x00000001170d9824 */ /* 0x000fe200078e0209 */
[----:B------:R-:W-:Y:S01]  /*0760*/  IADD3 R16, P1, R20, R4, RZ ;  /* 0x0000000414107210 */ /* 0x000fe20007f3e0ff */
[----:B------:R-:W-:Y:S01]  /*0770*/  @!P2 VIADD R138, R138, 0x1 ;  /* 0x000000018a8aa836 */ /* 0x000fe20000000000 */
[----:B------:R-:W-:Y:S01]  /*0780*/  SHF.R.S32.HI R21, RZ, 0x1f, R20 ;  /* 0x0000001fff157819 */ /* 0x000fe20000011414 */
[----:B------:R-:W-:Y:S01]  /*0790*/  IMAD R27, R5, UR4, RZ ;  /* 0x00000004051b7c24 */ /* 0x000fe2000f8e02ff */
[----:B------:R-:W-:Y:S01]  /*07a0*/  @!P2 IADD3 R7, R7, -R8, RZ ;  /* 0x800000080707a210 */ /* 0x000fe20007ffe0ff */
[----:B------:R-:W2:Y:S01]  /*07b0*/  @!P0 LDC.64 R4, c[0x0][0x240] ;  /* 0x00009000ff048b82 */ /* 0x000ea20000000a00 */
[----:B------:R-:W-:Y:S01]  /*07c0*/  LOP3.LUT R12, R17, R12, RZ, 0x3c, !PT ;  /* 0x0000000c110c7212 */ /* 0x000fe200078e3cff */
[----:B------:R-:W-:Y:S01]  /*07d0*/  IMAD.X R17, R21, 0x1, R13, P1 ;  /* 0x0000000115117824 */ /* 0x000fe200008e060d */
[----:B------:R-:W-:Y:S01]  /*07e0*/  ISETP.GE.U32.AND P4, PT, R7, R8, PT ;  /* 0x000000080700720c */ /* 0x000fe20003f86070 */
[----:B------:R-:W-:Y:S01]  /*07f0*/  IMAD R27, R24, UR5, R27 ;  /* 0x00000005181b7c24 */ /* 0x000fe2000f8e021b */
[----:B------:R-:W-:Y:S01]  /*0800*/  ISETP.GE.AND P1, PT, R6, RZ, PT ;  /* 0x000000ff0600720c */ /* 0x000fe20003f26270 */
[----:B------:R-:W-:Y:S01]  /*0810*/  IMAD.WIDE.U32 R24, R24, UR4, R16 ;  /* 0x0000000418187c25 */ /* 0x000fe2000f8e0010 */
[----:B------:R-:W-:Y:S01]  /*0820*/  ISETP.NE.AND P2, PT, R11, RZ, PT ;  /* 0x000000ff0b00720c */ /* 0x000fe20003f45270 */
[----:B------:R-:W3:Y:S01]  /*0830*/  @!P0 LDC.64 R8, c[0x0][0x210] ;  /* 0x00008400ff088b82 */ /* 0x000ee20000000a00 */
[----:B------:R-:W-:Y:S01]  /*0840*/  LEA.HI R17, R125, R122, RZ, 0x6 ;  /* 0x0000007a7d117211 */ /* 0x000fe200078f30ff */
[----:B------:R-:W-:Y:S01]  /*0850*/  IMAD.IADD R27, R25, 0x1, R27 ;  /* 0x00000001191b7824 */ /* 0x000fe200078e021b */
[----:B------:R-:W-:Y:S01]  /*0860*/  @!P0 MOV R26, R24 ;  /* 0x00000018001a8202 */ /* 0x000fe20000000f00 */
[----:B------:R-:W-:Y:S01]  /*0870*/  IMAD R13, R149, -0x40, R120 ;  /* 0xffffffc0950d7824 */ /* 0x000fe200078e0278 */
[----:B------:R-:W-:Y:S01]  /*0880*/  SHF.L.U32 R17, R17, 0x3, RZ ;  /* 0x0000000311117819 */ /* 0x000fe200000006ff */
[----:B------:R-:W-:Y:S01]  /*0890*/  VIADD R16, R18, 0x20 ;  /* 0x0000002012107836 */ /* 0x000fe20000000000 */
[----:B------:R-:W-:Y:S01]  /*08a0*/  UMOV UR5, 0x400 ;  /* 0x0000040000057882 */ /* 0x000fe20000000000 */
[----:B------:R-:W4:Y:S01]  /*08b0*/  @!P3 LDC.64 R6, c[0x0][0x240] ;  /* 0x00009000ff06bb82 */ /* 0x000f220000000a00 */
[----:B------:R-:W-:Y:S01]  /*08c0*/  @P4 VIADD R138, R138, 0x1 ;  /* 0x000000018a8a4836 */ /* 0x000fe20000000000 */
[----:B------:R-:W-:-:S02]  /*08d0*/  ISETP.GE.AND P6, PT, R18, R13, PT ;  /* 0x0000000d1200720c */ /* 0x000fc40003fc6270 */
[----:B------:R-:W-:Y:S01]  /*08e0*/  ISETP.NE.AND P4, PT, R15, -0x1, PT ;  /* 0xffffffff0f00780c */ /* 0x000fe20003f85270 */
[----:B------:R-:W-:Y:S01]  /*08f0*/  @!P1 IMAD.MOV R138, RZ, RZ, -R138 ;  /* 0x000000ffff8a9224 */ /* 0x000fe200078e0a8a */
[C---:B------:R-:W-:Y:S01]  /*0900*/  @!P3 IADD3 R32, P1, R28.reuse, 0x10, RZ ;  /* 0x000000101c20b810 */ /* 0x040fe20007f3e0ff */
[-C--:B--2---:R-:W-:Y:S01]  /*0910*/  @!P0 IMAD R30, R29, R4.reuse, RZ ;  /* 0x000000041d1e8224 */ /* 0x084fe200078e02ff */
[----:B------:R-:W2:Y:S01]  /*0920*/  S2UR UR4, SR_CgaCtaId ;  /* 0x00000000000479c3 */ /* 0x000ea20000008800 */
[C---:B------:R-:W-:Y:S01]  /*0930*/  @!P0 IMAD.WIDE.U32 R34, R28.reuse, R4, R26 ;  /* 0x000000041c228225 */ /* 0x040fe200078e001a */
[----:B------:R-:W-:Y:S02]  /*0940*/  @!P3 IADD3.X R23, RZ, R29, RZ, P1, !PT ;  /* 0x0000001dff17b210 */ /* 0x000fe40000ffe4ff */
[----:B------:R-:W-:Y:S01]  /*0950*/  @!P2 LOP3.LUT R138, RZ, R11, RZ, 0x33, !PT ;  /* 0x0000000bff8aa212 */ /* 0x000fe200078e33ff */
[----:B------:R-:W-:Y:S01]  /*0960*/  @!P0 IMAD R30, R28, R5, R30 ;  /* 0x000000051c1e8224 */ /* 0x000fe200078e021e */
[----:B------:R-:W-:-:S02]  /*0970*/  ISETP.GE.AND P2, PT, R16, R207, PT ;  /* 0x000000cf1000720c */ /* 0x000fc40003f46270 */
[----:B------:R-:W5:Y:S01]  /*0980*/  @!P3 LDC.64 R4, c[0x0][0x210] ;  /* 0x00008400ff04bb82 */ /* 0x000f620000000a00 */
[----:B------:R-:W-:Y:S01]  /*0990*/  @!P0 IMAD.IADD R30, R35, 0x1, R30 ;  /* 0x00000001231e8824 */ /* 0x000fe200078e021e */
[----:B---3--:R-:W-:Y:S01]  /*09a0*/  @!P0 LEA R40, P5, R34, R8, 0x1 ;  /* 0x0000000822288211 */ /* 0x008fe200078a08ff */
[----:B------:R-:W-:Y:S01]  /*09b0*/  @P4 IMAD.IADD R36, R10, 0x1, R15 ;  /* 0x000000010a244824 */ /* 0x000fe200078e020f */
[----:B------:R-:W-:Y:S02]  /*09c0*/  LOP3.LUT R12, R12, 0xfffffe00, R17, 0xf8, !PT ;  /* 0xfffffe000c0c7812 */ /* 0x000fe400078ef811 */
[----:B------:R-:W-:Y:S01]  /*09d0*/  @!P0 LEA.HI.X R41, R34, R9, R30, 0x1, P5 ;  /* 0x0000000922298211 */ /* 0x000fe200028f0c1e */
[-C--:B----4-:R-:W-:Y:S01]  /*09e0*/  @!P3 IMAD R8, R23, R6.reuse, RZ ;  /* 0x000000061708b224 */ /* 0x090fe200078e02ff */
[----:B------:R-:W3:Y:S01]  /*09f0*/  @!P6 S2R R17, SR_CgaCtaId ;  /* 0x000000000011e919 */ /* 0x000ee20000008800 */
[----:B------:R-:W-:Y:S01]  /*0a00*/  @!P3 MOV R9, R27 ;  /* 0x0000001b0009b202 */ /* 0x000fe20000000f00 */
[----:B------:R-:W4:Y:S01]  /*0a10*/  @P4 LDC.64 R134, c[0x0][0x250] ;  /* 0x00009400ff864b82 */ /* 0x000f220000000a00 */
[----:B------:R-:W-:Y:S01]  /*0a20*/  @!P3 IMAD R7, R32, R7, R8 ;  /* 0x000000072007b224 */ /* 0x000fe200078e0208 */
[----:B------:R-:W-:Y:S01]  /*0a30*/  ISETP.GE.AND P1, PT, R14, R207, PT ;  /* 0x000000cf0e00720c */ /* 0x000fe20003f26270 */
[----:B------:R-:W-:Y:S01]  /*0a40*/  @!P3 IMAD.MOV.U32 R8, RZ, RZ, R24 ;  /* 0x000000ffff08b224 */ /* 0x000fe200078e0018 */
[----:B------:R-:W-:Y:S01]  /*0a50*/  P2R R11, PR, RZ, 0x40 ;  /* 0x00000040ff0b7803 */ /* 0x000fe20000000000 */
[----:B------:R-:W1:Y:S01]  /*0a60*/  @!P2 S2R R30, SR_CgaCtaId ;  /* 0x00000000001ea919 */ /* 0x000e620000008800 */
[----:B--2---:R-:W-:Y:S01]  /*0a70*/  ULEA UR4, UR4, UR5, 0x18 ;  /* 0x0000000504047291 */ /* 0x004fe2000f8ec03f */
[----:B------:R-:W-:Y:S01]  /*0a80*/  @!P3 IMAD.WIDE.U32 R32, R32, R6, R8 ;  /* 0x000000062020b225 */ /* 0x000fe200078e0008 */
[----:B------:R-:W2:Y:S01]  /*0a90*/  @P4 LDC.64 R136, c[0x0][0x248] ;  /* 0x00009200ff884b82 */ /* 0x000ea20000000a00 */
[----:B------:R-:W-:-:S02]  /*0aa0*/  ISETP.GE.AND P6, PT, R22, R13, PT ;  /* 0x0000000d1600720c */ /* 0x000fc40003fc6270 */
[----:B------:R-:W-:Y:S01]  /*0ab0*/  @!P3 IMAD.IADD R6, R33, 0x1, R7 ;  /* 0x000000012106b824 */ /* 0x000fe200078e0207 */
[----:B------:R-:W-:Y:S02]  /*0ac0*/  LEA R210, R12, UR4, 0x1 ;  /* 0x000000040cd27c11 */ /* 0x000fe4000f8e08ff */
[C---:B-----5:R-:W-:Y:S01]  /*0ad0*/  @!P3 LEA R34, P5, R32.reuse, R4, 0x1 ;  /* 0x000000042022b211 */ /* 0x060fe200078a08ff */
[----:B------:R-:W1:Y:S01]  /*0ae0*/  @!P1 S2R R23, SR_CgaCtaId ;  /* 0x0000000000179919 */ /* 0x000e620000008800 */
[----:B------:R-:W5:Y:S02]  /*0af0*/  @!P2 LDC.64 R8, c[0x0][0x240] ;  /* 0x00009000ff08ab82 */ /* 0x000f640000000a00 */
[----:B------:R-:W-:Y:S01]  /*0b00*/  @!P3 LEA.HI.X R35, R32, R5, R6, 0x1, P5 ;  /* 0x000000052023b211 */ /* 0x000fe200028f0c06 */
[----:B------:R-:W-:Y:S01]  /*0b10*/  @!PT LDS RZ, [RZ] ;  /* 0x00000000fffff984 */ /* 0x000fe20000000800 */
[----:B------:R-:W-:Y:S01]  /*0b20*/  @!PT LDS RZ, [RZ] ;  /* 0x00000000fffff984 */ /* 0x000fe20000000800 */
[----:B------:R-:W-:Y:S01]  /*0b30*/  @!PT LDS RZ, [RZ] ;  /* 0x00000000fffff984 */ /* 0x000fe20000000800 */
[----:B------:R-:W-:Y:S01]  /*0b40*/  @!P0 LDGSTS.E.BYPASS.LTC128B.128 [R210], desc[UR12][R40.64] ;  /* 0x0000000028d28fae */ /* 0x000fe2000b901d4c */
[----:B------:R-:W-:-:S03]  /*0b50*/  ISETP.NE.AND P5, PT, R11, RZ, PT ;  /* 0x000000ff0b00720c */ /* 0x000fc60003fa5270 */
[----:B------:R-:W-:Y:S01]  /*0b60*/  @!P0 LDGSTS.E.BYPASS.LTC128B.128 [R210+0x2000], desc[UR12][R40.64+0x80] ;  /* 0x0200008028d28fae */ /* 0x000fe2000b901d4c */
[----:B------:R-:W1:Y:S03]  /*0b70*/  @!P2 LDC.64 R6, c[0x0][0x210] ;  /* 0x00008400ff06ab82 */ /* 0x000e660000000a00 */
[----:B------:R5:W-:Y:S01]  /*0b80*/  @!P0 LDGSTS.E.BYPASS.LTC128B.128 [R210+0x4000], desc[UR12][R40.64+0x100] ;  /* 0x0400010028d28fae */ /* 0x000be2000b901d4c */
[----:B------:R-:W-:-:S04]  /*0b90*/  @!P2 IADD3 R32, P0, R28, 0x20, RZ ;  /* 0x000000201c20a810 */ /* 0x000fc80007f1e0ff */
[----:B------:R-:W1:Y:S01]  /*0ba0*/  @!P1 LDC.64 R4, c[0x0][0x240] ;  /* 0x00009000ff049b82 */ /* 0x000e620000000a00 */
[----:B------:R-:W-:Y:S02]  /*0bb0*/  @!P5 MOV R38, 0x400 ;  /* 0x000004000026d802 */ /* 0x000fe40000000f00 */
[----:B------:R-:W-:Y:S02]  /*0bc0*/  @!P2 IADD3.X R33, RZ, R29, RZ, P0, !PT ;  /* 0x0000001dff21a210 */ /* 0x000fe400007fe4ff */
[----:B------:R-:W-:Y:S01]  /*0bd0*/  ISETP.GE.AND P0, PT, R22, R13, PT ;  /* 0x0000000d1600720c */ /* 0x000fe20003f06270 */
[----:B------:R-:W-:Y:S01]  /*0be0*/  @P4 IMAD.IADD R22, R10, 0x1, R15 ;  /* 0x000000010a164824 */ /* 0x000fe200078e020f */
[----:B---3--:R-:W-:Y:S01]  /*0bf0*/  @!P5 LEA R15, R17, R38, 0x18 ;  /* 0x00000026110fd211 */ /* 0x008fe200078ec0ff */
[C---:B----4-:R-:W-:Y:S02]  /*0c00*/  @P4 IMAD R17, R36.reuse, R135, RZ ;  /* 0x0000008724114224 */ /* 0x050fe400078e02ff */
[----:B------:R-:W-:-:S04]  /*0c10*/  @P4 IMAD.WIDE.U32 R38, R36, R134, RZ ;  /* 0x0000008624264225 */ /* 0x000fc800078e00ff */
[C---:B--2---:R-:W-:Y:S02]  /*0c20*/  @P4 IMAD R36, R22.reuse, R137, RZ ;  /* 0x0000008916244224 */ /* 0x044fe400078e02ff */
[----:B-----5:R-:W-:Y:S02]  /*0c30*/  @!P2 IMAD R33, R33, R8, RZ ;  /* 0x000000082121a224 */ /* 0x020fe400078e02ff */
[----:B------:R-:W-:Y:S01]  /*0c40*/  @P4 IMAD.WIDE.U32 R42, R22, R136, RZ ;  /* 0x00000088162a4225 */ /* 0x000fe200078e00ff */
[----:B------:R-:W-:Y:S02]  /*0c50*/  @P4 MOV R22, R38 ;  /* 0x0000002600164202 */ /* 0x000fe40000000f00 */
[----:B------:R-:W-:Y:S01]  /*0c60*/  @!P3 MOV R40, 0x400 ;  /* 0x000004000028b802 */ /* 0x000fe20000000f00 */
[----:B------:R-:W-:Y:S01]  /*0c70*/  @!P2 IMAD.MOV.U32 R41, RZ, RZ, R27 ;  /* 0x000000ffff29a224 */ /* 0x000fe200078e001b */
[----:B------:R-:W-:Y:S01]  /*0c80*/  @P4 IADD3 R36, R43, R36, RZ ;  /* 0x000000242b244210 */ /* 0x000fe20007ffe0ff */
[----:B------:R-:W-:Y:S01]  /*0c90*/  @!P2 IMAD R33, R32, R9, R33 ;  /* 0x000000092021a224 */ /* 0x000fe200078e0221 */
[----:B-1----:R-:W-:Y:S01]  /*0ca0*/  @!P3 LEA R31, R31, R40, 0x18 ;  /* 0x000000281f1fb211 */ /* 0x002fe200078ec0ff */
[----:B------:R-:W-:-:S02]  /*0cb0*/  @!P2 IMAD.MOV.U32 R40, RZ, RZ, R24 ;  /* 0x000000ffff28a224 */ /* 0x000fc400078e0018 */
[----:B------:R-:W-:Y:S02]  /*0cc0*/  @P4 IMAD.IADD R17, R39, 0x1, R17 ;  /* 0x0000000127114824 */ /* 0x000fe400078e0211 */
[----:B------:R-:W-:-:S04]  /*0cd0*/  @!P2 IMAD.WIDE.U32 R40, R32, R8, R40 ;  /* 0x000000082028a225 */ /* 0x000fc800078e0028 */
[----:B------:R-:W-:Y:S01]  /*0ce0*/  @P4 IMAD.MOV.U32 R32, RZ, RZ, R42 ;  /* 0x000000ffff204224 */ /* 0x000fe200078e002a */
[----:B------:R-:W-:Y:S06]  /*0cf0*/  @P4 BRA `(.L_x_431) ;  /* 0x0000000000344947 */ /* 0x000fec0003800000 */
[----:B------:R-:W1:Y:S01]  /*0d00*/  LDC.64 R136, c[0x0][0x248] ;  /* 0x00009200ff887b82 */ /* 0x000e620000000a00 */
[----:B------:R-:W-:-:S07]  /*0d10*/  SHF.R.S32.HI R37, RZ, 0x1f, R10 ;  /* 0x0000001fff257819 */ /* 0x000fce000001140a */
[----:B------:R-:W2:Y:S01]  /*0d20*/  LDC.64 R8, c[0x0][0x230] ;  /* 0x00008c00ff087b82 */ /* 0x000ea20000000a00 */
[-C--:B-1----:R-:W-:Y:S01]  /*0d30*/  IMAD R32, R37, R136.reuse, RZ ;  /* 0x0000008825207224 */ /* 0x082fe200078e02ff */
[----:B------:R-:W-:Y:S01]  /*0d40*/  SHF.R.S32.HI R37, RZ, 0x1f, R3 ;  /* 0x0000001fff257819 */ /* 0x000fe20000011403 */
[----:B------:R-:W-:-:S04]  /*0d50*/  IMAD.WIDE.U32 R38, R10, R136, RZ ;  /* 0x000000880a267225 */ /* 0x000fc800078e00ff */
[----:B------:R-:W-:Y:S02]  /*0d60*/  IMAD R32, R10, R137, R32 ;  /* 0x000000890a207224 */ /* 0x000fe400078e0220 */
[----:B--2---:R-:W-:-:S03]  /*0d70*/  IMAD R36, R37, R8, RZ ;  /* 0x0000000825247224 */ /* 0x004fc600078e02ff */
[----:B------:R-:W-:Y:S01]  /*0d80*/  IADD3 R39, R39, R32, RZ ;  /* 0x0000002027277210 */ /* 0x000fe20007ffe0ff */
[C---:B------:R-:W-:Y:S02]  /*0d90*/  IMAD R36, R3.reuse, R9, R36 ;  /* 0x0000000903247224 */ /* 0x040fe400078e0224 */
[----:B------:R-:W-:-:S05]  /*0da0*/  IMAD.WIDE.U32 R8, R3, R8, R38 ;  /* 0x0000000803087225 */ /* 0x000fca00078e0026 */
[----:B------:R-:W-:Y:S02]  /*0db0*/  IADD3 R36, R9, R36, RZ ;  /* 0x0000002409247210 */ /* 0x000fe40007ffe0ff */
[----:B------:R-:W-:-:S07]  /*0dc0*/  MOV R32, R8 ;  /* 0x0000000800207202 */ /* 0x000fce0000000f00 */
.L_x_431:
[----:B------:R-:W-:Y:S02]  /*0dd0*/  @!P2 IADD3 R38, R41, R33, RZ ;  /* 0x000000212926a210 */ /* 0x000fe40007ffe0ff */
[----:B------:R-:W-:Y:S01]  /*0de0*/  @!P2 LEA R42, P5, R40, R6, 0x1 ;  /* 0x00000006282aa211 */ /* 0x000fe200078a08ff */
[----:B------:R-:W-:-:S12]  /*0df0*/  @P4 BRA `(.L_x_432) ;  /* 0x0000000000344947 */ /* 0x000fd80003800000 */
        /* <DEDUP_REMOVED lines=13> */
.L_x_432:
[----:B------:R-:W-:Y:S01]  /*0ed0*/  @!P2 LEA.HI.X R43, R40, R7, R38, 0x1, P5 ;  /* 0x00000007282ba211 */ /* 0x000fe200028f0c26 */
[-C--:B------:R-:W-:Y:S01]  /*0ee0*/  IMAD R6, R19, R136.reuse, RZ ;  /* 0x0000008813067224 */ /* 0x080fe200078e02ff */
[----:B------:R-:W-:Y:S01]  /*0ef0*/  @!P1 IADD3 R3, P4, R28, 0x30, RZ ;  /* 0x000000301c039810 */ /* 0x000fe20007f9e0ff */
[----:B------:R-:W-:Y:S01]  /*0f00*/  IMAD.WIDE.U32 R38, R18, R136, R20 ;  /* 0x0000008812267225 */ /* 0x000fe200078e0014 */
[----:B------:R-:W-:Y:S01]  /*0f10*/  @!P1 MOV R8, 0x400 ;  /* 0x0000040000089802 */ /* 0x000fe20000000f00 */
[----:B------:R-:W-:Y:S01]  /*0f20*/  ULDC.64 UR6, c[0x0][0x260] ;  /* 0x0000980000067ab9 */ /* 0x000fe20000000a00 */
[----:B------:R-:W-:Y:S01]  /*0f30*/  @!P2 MOV R7, 0x400 ;  /* 0x000004000007a802 */ /* 0x000fe20000000f00 */
[----:B------:R-:W-:Y:S01]  /*0f40*/  @!P1 IMAD.X R29, RZ, RZ, R29, P4 ;  /* 0x000000ffff1d9224 */ /* 0x000fe200020e061d */
[----:B------:R-:W-:Y:S01]  /*0f50*/  IADD3 R212, P4, R32, R38, RZ ;  /* 0x0000002620d47210 */ /* 0x000fe20007f9e0ff */
[----:B------:R-:W-:Y:S01]  /*0f60*/  IMAD R9, R18, R137, R6 ;  /* 0x0000008912097224 */ /* 0x000fe200078e0206 */
[----:B------:R-:W-:Y:S01]  /*0f70*/  @!P1 LEA R23, R23, R8, 0x18 ;  /* 0x0000000817179211 */ /* 0x000fe200078ec0ff */
[----:B------:R-:W-:Y:S01]  /*0f80*/  @!P3 IMAD R31, R12, 0x2, R31 ;  /* 0x000000020c1fb824 */ /* 0x000fe200078e021f */
[----:B------:R-:W-:Y:S01]  /*0f90*/  @!P2 LEA R7, R30, R7, 0x18 ;  /* 0x000000071e07a211 */ /* 0x000fe200078ec0ff */
[----:B------:R-:W-:Y:S01]  /*0fa0*/  @!P1 IMAD.MOV.U32 R26, RZ, RZ, R24 ;  /* 0x000000ffff1a9224 */ /* 0x000fe200078e0018 */
[----:B------:R-:W-:Y:S01]  /*0fb0*/  IADD3.X R213, R36, R39, R9, P4, !PT ;  /* 0x0000002724d57210 */ /* 0x000fe200027fe409 */
[-C--:B------:R-:W-:Y:S01]  /*0fc0*/  @!P1 IMAD R6, R29, R4.reuse, RZ ;  /* 0x000000041d069224 */ /* 0x080fe200078e02ff */
[----:B------:R-:W1:Y:S01]  /*0fd0*/  @!P1 LDC.64 R8, c[0x0][0x210] ;  /* 0x00008400ff089b82 */ /* 0x000e620000000a00 */
[----:B------:R-:W-:Y:S01]  /*0fe0*/  ISETP.NE.AND P4, PT, R11, RZ, PT ;  /* 0x000000ff0b00720c */ /* 0x000fe20003f85270 */
[----:B------:R-:W-:Y:S01]  /*0ff0*/  @!P2 IMAD R33, R12, 0x2, R7 ;  /* 0x000000020c21a824 */ /* 0x000fe200078e0207 */
[----:B------:R-:W-:Y:S01]  /*1000*/  @!PT LDS RZ, [RZ] ;  /* 0x00000000fffff984 */ /* 0x000fe20000000800 */
[----:B------:R-:W-:Y:S01]  /*1010*/  @!PT LDS RZ, [RZ] ;  /* 0x00000000fffff984 */ /* 0x000fe20000000800 */
[----:B------:R-:W-:Y:S01]  /*1020*/  @!PT LDS RZ, [RZ] ;  /* 0x00000000fffff984 */ /* 0x000fe20000000800 */
[----:B------:R-:W-:Y:S01]  /*1030*/  @!P3 LDGSTS.E.BYPASS.LTC128B.128 [R31+0x800], desc[UR12][R34.64] ;  /* 0x00800000221fbfae */ /* 0x000fe2000b901d4c */
[----:B------:R-:W-:Y:S01]  /*1040*/  ISETP.GE.AND P5, PT, R16, R13, PT ;  /* 0x0000000d1000720c */ /* 0x000fe20003fa6270 */
[C---:B------:R-:W-:Y:S01]  /*1050*/  @!P1 IMAD.WIDE.U32 R28, R3.reuse, R4, R26 ;  /* 0x00000004031c9225 */ /* 0x040fe200078e001a */
[----:B------:R-:W-:Y:S01]  /*1060*/  SHF.R.S32.HI R7, RZ, 0x1f, R138 ;  /* 0x0000001fff077819 */ /* 0x000fe2000001148a */
[----:B------:R-:W-:Y:S01]  /*1070*/  @!P3 LDGSTS.E.BYPASS.LTC128B.128 [R31+0x2800], desc[UR12][R34.64+0x80] ;  /* 0x02800080221fbfae */ /* 0x000fe2000b901d4c */
[----:B------:R-:W-:Y:S01]  /*1080*/  SHF.R.S32.HI R24, RZ, 0x1f, R149 ;  /* 0x0000001fff187819 */ /* 0x000fe20000011495 */
[----:B------:R-:W-:Y:S01]  /*1090*/  @!P1 IMAD R25, R3, R5, R6 ;  /* 0x0000000503199224 */ /* 0x000fe200078e0206 */
[----:B------:R-:W-:Y:S01]  /*10a0*/  SHF.L.U64.HI R6, R136, 0x6, R137 ;  /* 0x0000000688067819 */ /* 0x000fe20000010289 */
[----:B------:R2:W-:Y:S01]  /*10b0*/  @!P3 LDGSTS.E.BYPASS.LTC128B.128 [R31+0x4800], desc[UR12][R34.64+0x100] ;  /* 0x04800100221fbfae */ /* 0x0005e2000b901d4c */
[----:B------:R-:W3:Y:S01]  /*10c0*/  @!P6 LDC.64 R4, c[0x0][0x218] ;  /* 0x00008600ff04eb82 */ /* 0x000ee20000000a00 */
[----:B------:R-:W-:Y:S01]  /*10d0*/  IMAD R217, R7, UR6, RZ ;  /* 0x0000000607d97c24 */ /* 0x000fe2000f8e02ff */
[----:B------:R-:W-:Y:S01]  /*10e0*/  ULDC UR8, c[0x0][0x39c] ;  /* 0x0000e70000087ab9 */ /* 0x000fe20000000800 */
[----:B------:R-:W-:Y:S01]  /*10f0*/  @!P2 LDGSTS.E.BYPASS.LTC128B.128 [R33+0x1000], desc[UR12][R42.64] ;  /* 0x010000002a21afae */ /* 0x000fe2000b901d4c */
[----:B------:R-:W-:-:S02]  /*1100*/  @!P1 IMAD.IADD R26, R29, 0x1, R25 ;  /* 0x000000011d1a9824 */ /* 0x000fc400078e0219 */
[C---:B------:R-:W-:Y:S01]  /*1110*/  IMAD R217, R138.reuse, UR7, R217 ;  /* 0x000000078ad97c24 */ /* 0x040fe2000f8e02d9 */
[----:B------:R-:W-:Y:S01]  /*1120*/  @!P2 LDGSTS.E.BYPASS.LTC128B.128 [R33+0x3000], desc[UR12][R42.64+0x80] ;  /* 0x030000802a21afae */ /* 0x000fe2000b901d4c */
[----:B------:R-:W4:Y:S01]  /*1130*/  @!P4 LDC.64 R10, c[0x0][0x218] ;  /* 0x00008600ff0acb82 */ /* 0x000f220000000a00 */
[----:B------:R-:W-:Y:S01]  /*1140*/  IMAD.WIDE.U32 R212, R138, UR6, R212 ;  /* 0x000000068ad47c25 */ /* 0x000fe2000f8e00d4 */
[----:B------:R-:W-:Y:S01]  /*1150*/  ULDC.64 UR6, c[0x0][0x268] ;  /* 0x00009a0000067ab9 */ /* 0x000fe20000000a00 */
[----:B------:R5:W-:Y:S01]  /*1160*/  @!P2 LDGSTS.E.BYPASS.LTC128B.128 [R33+0x5000], desc[UR12][R42.64+0x100] ;  /* 0x050001002a21afae */ /* 0x000be2000b901d4c */
[----:B-1----:R-:W-:Y:S01]  /*1170*/  @!P1 LEA R32, P2, R28, R8, 0x1 ;  /* 0x000000081c209211 */ /* 0x002fe200078408ff */
[----:B------:R-:W-:Y:S01]  /*1180*/  IMAD.SHL.U32 R3, R136, 0x40, RZ ;  /* 0x0000004088037824 */ /* 0x000fe200078e00ff */
[----:B------:R-:W1:Y:S01]  /*1190*/  @!P6 S2R R8, SR_CgaCtaId ;  /* 0x000000000008e919 */ /* 0x000e620000008800 */
[----:B------:R-:W-:Y:S02]  /*11a0*/  IMAD.IADD R217, R213, 0x1, R217 ;  /* 0x00000001d5d97824 */ /* 0x000fe400078e02d9 */
[----:B------:R-:W-:-:S02]  /*11b0*/  IMAD.MOV.U32 R216, RZ, RZ, R212 ;  /* 0x000000ffffd87224 */ /* 0x000fc400078e00d4 */
[C---:B------:R-:W-:Y:S02]  /*11c0*/  @!P1 IMAD R23, R12.reuse, 0x2, R23 ;  /* 0x000000020c179824 */ /* 0x040fe400078e0217 */
[-C--:B------:R-:W-:Y:S02]  /*11d0*/  IMAD R19, R19, R134.reuse, RZ ;  /* 0x0000008613137224 */ /* 0x080fe400078e02ff */
[----:B------:R-:W-:Y:S02]  /*11e0*/  @!P4 IMAD R15, R12, 0x2, R15 ;  /* 0x000000020c0fc824 */ /* 0x000fe400078e020f */
[----:B--2---:R-:W-:-:S04]  /*11f0*/  IMAD.WIDE.U32 R30, R18, R134, R20 ;  /* 0x00000086121e7225 */ /* 0x004fc800078e0014 */
[----:B------:R-:W-:Y:S02]  /*1200*/  IMAD R20, R6, R149, RZ ;  /* 0x0000009506147224 */ /* 0x000fe400078e02ff */
[----:B------:R-:W-:Y:S02]  /*1210*/  IMAD R19, R18, R135, R19 ;  /* 0x0000008712137224 */ /* 0x000fe400078e0213 */
[-C--:B------:R-:W-:Y:S02]  /*1220*/  IMAD R25, R24, R3.reuse, R20 ;  /* 0x0000000318197224 */ /* 0x080fe400078e0214 */
[----:B------:R-:W-:Y:S01]  /*1230*/  IMAD.WIDE.U32 R20, R149, R3, R216 ;  /* 0x0000000395147225 */ /* 0x000fe200078e00d8 */
[----:B-----5:R-:W-:Y:S02]  /*1240*/  @!P1 LEA.HI.X R33, R28, R9, R26, 0x1, P2 ;  /* 0x000000091c219211 */ /* 0x020fe400010f0c1a */
[----:B------:R-:W2:Y:S01]  /*1250*/  @!P5 S2R R9, SR_CgaCtaId ;  /* 0x000000000009d919 */ /* 0x000ea20000008800 */
[----:B------:R-:W-:Y:S01]  /*1260*/  IMAD.IADD R21, R21, 0x1, R25 ;  /* 0x0000000115157824 */ /* 0x000fe200078e0219 */
[----:B------:R-:W-:Y:S01]  /*1270*/  IADD3 R26, P3, R22, R30, RZ ;  /* 0x0000001e161a7210 */ /* 0x000fe20007f7e0ff */
[----:B------:R-:W-:Y:S01]  /*1280*/  IMAD.SHL.U32 R205, R0, 0x40, RZ ;  /* 0x0000004000cd7824 */ /* 0x000fe200078e00ff */
[----:B------:R-:W-:Y:S01]  /*1290*/  @!P1 LDGSTS.E.BYPASS.LTC128B.128 [R23+0x1800], desc[UR12][R32.64] ;  /* 0x0180000020179fae */ /* 0x000fe2000b901d4c */
[----:B----4-:R-:W-:Y:S01]  /*12a0*/  @!P4 LEA R28, P2, R20, R10, 0x1 ;  /* 0x0000000a141cc211 */ /* 0x010fe200078408ff */
[----:B------:R-:W-:Y:S01]  /*12b0*/  IMAD R24, R24, R134, RZ ;  /* 0x0000008618187224 */ /* 0x000fe200078e02ff */
[----:B------:R-:W-:Y:S01]  /*12c0*/  IADD3.X R27, R17, R31, R19, P3, !PT ;  /* 0x0000001f111b7210 */ /* 0x000fe20001ffe413 */
[----:B------:R-:W-:Y:S01]  /*12d0*/  @!P1 LDGSTS.E.BYPASS.LTC128B.128 [R23+0x3800], desc[UR12][R32.64+0x80] ;  /* 0x0380008020179fae */ /* 0x000fe2000b901d4c */
[----:B------:R-:W-:Y:S01]  /*12e0*/  @!P4 LEA.HI.X R29, R20, R11, R21, 0x1, P2 ;  /* 0x0000000b141dc211 */ /* 0x000fe200010f0c15 */
[----:B------:R-:W-:Y:S01]  /*12f0*/  IMAD R215, R7, UR6, RZ ;  /* 0x0000000607d77c24 */ /* 0x000fe2000f8e02ff */
[----:B------:R-:W-:Y:S01]  /*1300*/  ISETP.GE.AND P2, PT, R14, R13, PT ;  /* 0x0000000d0e00720c */ /* 0x000fe20003f46270 */
[----:B------:R-:W-:Y:S01]  /*1310*/  @!P1 LDGSTS.E.BYPASS.LTC128B.128 [R23+0x5800], desc[UR12][R32.64+0x100] ;  /* 0x0580010020179fae */ /* 0x000fe2000b901d4c */
[C---:B------:R-:W-:Y:S01]  /*1320*/  @!P6 LEA R10, P1, R136.reuse, R20, 0x4 ;  /* 0x00000014880ae211 */ /* 0x040fe200078220ff */
[----:B------:R-:W-:Y:S01]  /*1330*/  IMAD R7, R149, R135, R24 ;  /* 0x0000008795077224 */ /* 0x000fe200078e0218 */
[----:B------:R-:W-:Y:S01]  /*1340*/  LEA.HI R17, R125, R122, RZ, 0x4 ;  /* 0x0000007a7d117211 */ /* 0x000fe200078f20ff */
[----:B------:R-:W-:Y:S01]  /*1350*/  @!P4 LDGSTS.E.BYPASS.LTC128B.128 [R15+0x6000], desc[UR12][R28.64] ;  /* 0x060000001c0fcfae */ /* 0x000fe2000b901d4c */
[----:B------:R-:W-:Y:S01]  /*1360*/  @!P6 LEA.HI.X R19, R136, R21, R137, 0x4, P1 ;  /* 0x000000158813e211 */ /* 0x000fe200008f2489 */
[----:B------:R-:W-:Y:S01]  /*1370*/  IMAD R215, R138, UR7, R215 ;  /* 0x000000078ad77c24 */ /* 0x000fe2000f8e02d7 */
[----:B---3--:R-:W-:Y:S01]  /*1380*/  @!P6 LEA R30, P1, R10, R4, 0x1 ;  /* 0x000000040a1ee211 */ /* 0x008fe200078208ff */
[----:B------:R-:W-:Y:S01]  /*1390*/  @!P4 LDGSTS.E.BYPASS.LTC128B.128 [R15+0x8000], desc[UR12][R28.64+0x80] ;  /* 0x080000801c0fcfae */ /* 0x000fe2000b901d4c */
[----:B------:R-:W-:Y:S01]  /*13a0*/  SHF.R.S32.HI R4, RZ, 0x4, R17 ;  /* 0x00000004ff047819 */ /* 0x000fe20000011411 */
[----:B------:R-:W-:Y:S01]  /*13b0*/  IMAD.WIDE.U32 R138, R138, UR6, R26 ;  /* 0x000000068a8a7c25 */ /* 0x000fe2000f8e001a */
[----:B------:R-:W-:Y:S01]  /*13c0*/  @!P6 LEA.HI.X R31, R10, R5, R19, 0x1, P1 ;  /* 0x000000050a1fe211 */ /* 0x000fe200008f0c13 */
[----:B------:R3:W-:Y:S01]  /*13d0*/  @!P4 LDGSTS.E.BYPASS.LTC128B.128 [R15+0xa000], desc[UR12][R28.64+0x100] ;  /* 0x0a0001001c0fcfae */ /* 0x0007e2000b901d4c */
[----:B------:R-:W-:Y:S01]  /*13e0*/  @!P6 MOV R5, 0x400 ;  /* 0x000004000005e802 */ /* 0x000fe20000000f00 */
[----:B------:R-:W-:Y:S01]  /*13f0*/  IMAD.IADD R215, R139, 0x1, R215 ;  /* 0x000000018bd77824 */ /* 0x000fe200078e02d7 */
[-C--:B------:R-:W-:Y:S01]  /*1400*/  ISETP.GE.AND P4, PT, R16, R13.reuse, PT ;  /* 0x0000000d1000720c */ /* 0x080fe20003f86270 */
[----:B------:R-:W4:Y:S01]  /*1410*/  @!P2 S2R R11, SR_CgaCtaId ;  /* 0x00000000000ba919 */ /* 0x000f220000008800 */
[CC--:B------:R-:W-:Y:S01]  /*1420*/  ISETP.GE.AND P1, PT, R18.reuse, R13.reuse, PT ;  /* 0x0000000d1200720c */ /* 0x0c0fe20003f26270 */
[----:B------:R-:W-:Y:S01]  /*1430*/  IMAD.SHL.U32 R18, R18, 0x8, RZ ;  /* 0x0000000812127824 */ /* 0x000fe200078e00ff */
[----:B------:R-:W-:-:S02]  /*1440*/  ISETP.GE.AND P3, PT, R14, R13, PT ;  /* 0x0000000d0e00720c */ /* 0x000fc40003f66270 */
[----:B-1----:R-:W-:Y:S02]  /*1450*/  @!P6 LEA R13, R8, R5, 0x18 ;  /* 0x00000005080de211 */ /* 0x002fe400078ec0ff */
[----:B------:R-:W-:Y:S02]  /*1460*/  @!P5 MOV R8, 0x400 ;  /* 0x000004000008d802 */ /* 0x000fe40000000f00 */
[C---:B------:R-:W-:Y:S02]  /*1470*/  LEA.HI R10, R17.reuse, R4, RZ, 0x1 ;  /* 0x00000004110a7211 */ /* 0x040fe400078f08ff */
[----:B------:R-:W-:Y:S01]  /*1480*/  LOP3.LUT R5, R17, 0xfffffff0, RZ, 0xc0, !PT ;  /* 0xfffffff011057812 */ /* 0x000fe200078ec0ff */
[----:B------:R-:W-:Y:S01]  /*1490*/  @!P6 IMAD R17, R12, 0x2, R13 ;  /* 0x000000020c11e824 */ /* 0x000fe200078e020d */
[----:B--2---:R-:W-:Y:S02]  /*14a0*/  @!P5 LEA R13, R9, R8, 0x18 ;  /* 0x00000008090dd211 */ /* 0x004fe400078ec0ff */
[----:B------:R-:W1:Y:S01]  /*14b0*/  @!P5 LDC.64 R8, c[0x0][0x218] ;  /* 0x00008600ff08db82 */ /* 0x000e620000000a00 */
[----:B------:R-:W-:Y:S01]  /*14c0*/  IMAD.IADD R14, R122, 0x1, -R5 ;  /* 0x000000017a0e7824 */ /* 0x000fe200078e0a05 */
[----:B------:R-:W-:Y:S01]  /*14d0*/  LOP3.LUT R205, R205, 0x1c0, RZ, 0xc0, !PT ;  /* 0x000001c0cdcd7812 */ /* 0x000fe200078ec0ff */
[----:B------:R-:W-:Y:S01]  /*14e0*/  @!P6 LDGSTS.E.BYPASS.LTC128B.128 [R17+0x6800], desc[UR12][R30.64] ;  /* 0x068000001e11efae */ /* 0x000fe2000b901d4c */
[----:B------:R-:W-:Y:S01]  /*14f0*/  @!P2 MOV R22, 0x400 ;  /* 0x000004000016a802 */ /* 0x000fe20000000f00 */
[----:B------:R-:W-:Y:S01]  /*1500*/  @!P5 IMAD R13, R12, 0x2, R13 ;  /* 0x000000020c0dd824 */ /* 0x000fe200078e020d */
[----:B------:R-:W-:Y:S01]  /*1510*/  LOP3.LUT R18, R205, 0x8, R18, 0xf8, !PT ;  /* 0x00000008cd127812 */ /* 0x000fe200078ef812 */
[----:B------:R-:W-:Y:S01]  /*1520*/  @!P6 LDGSTS.E.BYPASS.LTC128B.128 [R17+0x8800], desc[UR12][R30.64+0x80] ;  /* 0x088000801e11efae */ /* 0x000fe2000b901d4c */
[----:B---3--:R-:W-:Y:S01]  /*1530*/  LOP3.LUT R15, R10, 0xfffffffe, RZ, 0xc0, !PT ;  /* 0xfffffffe0a0f7812 */ /* 0x008fe200078ec0ff */
[----:B------:R-:W-:Y:S01]  /*1540*/  IMAD.WIDE.U32 R28, R136, 0x20, RZ ;  /* 0x00000020881c7825 */ /* 0x000fe200078e00ff */
[----:B------:R-:W-:Y:S01]  /*1550*/  SHF.R.U32.HI R205, RZ, 0x3, R205 ;  /* 0x00000003ffcd7819 */ /* 0x000fe200000116cd */
[----:B------:R2:W-:Y:S01]  /*1560*/  @!P6 LDGSTS.E.BYPASS.LTC128B.128 [R17+0xa800], desc[UR12][R30.64+0x100] ;  /* 0x0a8001001e11efae */ /* 0x0005e2000b901d4c */
[----:B------:R-:W-:Y:S01]  /*1570*/  LEA.HI R125, R125, R122, RZ, 0x5 ;  /* 0x0000007a7d7d7211 */ /* 0x000fe200078f28ff */
[----:B------:R-:W-:Y:S01]  /*1580*/  IMAD.IADD R10, R4, 0x1, -R15 ;  /* 0x00000001040a7824 */ /* 0x000fe200078e0a0f */
[----:B------:R-:W-:Y:S01]  /*1590*/  @!P5 IADD3 R16, P6, R20, R28, RZ ;  /* 0x0000001c1410d210 */ /* 0x000fe20007fde0ff */
[----:B------:R-:W3:Y:S01]  /*15a0*/  @!P2 LDC.64 R4, c[0x0][0x218] ;  /* 0x00008600ff04ab82 */ /* 0x000ee20000000a00 */
[----:B------:R-:W-:Y:S01]  /*15b0*/  LOP3.LUT R205, R18, R205, RZ, 0x3c, !PT ;  /* 0x000000cd12cd7212 */ /* 0x000fe200078e3cff */
[----:B------:R-:W-:Y:S01]  /*15c0*/  @!P2 IMAD R18, R137, 0x30, RZ ;  /* 0x000000308912a824 */ /* 0x000fe200078e02ff */
[----:B----4-:R-:W-:-:S02]  /*15d0*/  @!P2 LEA R11, R11, R22, 0x18 ;  /* 0x000000160b0ba211 */ /* 0x010fc400078ec0ff */
[----:B------:R-:W-:Y:S01]  /*15e0*/  SHF.R.S32.HI R15, RZ, 0x1f, R14 ;  /* 0x0000001fff0f7819 */ /* 0x000fe2000001140e */
[----:B------:R-:W-:Y:S01]  /*15f0*/  IMAD R205, R10, 0x200, R205 ;  /* 0x000002000acd7824 */ /* 0x000fe200078e02cd */
[----:B------:R-:W-:Y:S01]  /*1600*/  SHF.R.S32.HI R124, RZ, 0x5, R125 ;  /* 0x00000005ff7c7819 */ /* 0x000fe2000001147d */
[----:B------:R-:W-:Y:S01]  /*1610*/  @!P2 IMAD R11, R12, 0x2, R11 ;  /* 0x000000020c0ba824 */ /* 0x000fe200078e020b */
[----:B------:R-:W-:Y:S02]  /*1620*/  LEA.HI R15, R15, R14, RZ, 0x3 ;  /* 0x0000000e0f0f7211 */ /* 0x000fe400078f18ff */
[----:B------:R-:W-:Y:S02]  /*1630*/  LEA R205, R205, UR4, 0x1 ;  /* 0x00000004cdcd7c11 */ /* 0x000fe4000f8e08ff */
[C---:B------:R-:W-:Y:S01]  /*1640*/  LOP3.LUT R19, R15.reuse, 0xfffffff8, RZ, 0xc0, !PT ;  /* 0xfffffff80f137812 */ /* 0x040fe200078ec0ff */
[----:B------:R-:W-:Y:S01]  /*1650*/  IMAD.SHL.U32 R121, R15, 0x40, RZ ;  /* 0x000000400f797824 */ /* 0x000fe200078e00ff */
[----:B------:R-:W-:Y:S01]  /*1660*/  LOP3.LUT R125, R125, 0xffffffe0, RZ, 0xc0, !PT ;  /* 0xffffffe07d7d7812 */ /* 0x000fe200078ec0ff */
[----:B------:R-:W-:-:S02]  /*1670*/  VIADD R203, R205, 0x6020 ;  /* 0x00006020cdcb7836 */ /* 0x000fc40000000000 */
[----:B------:R-:W-:Y:S01]  /*1680*/  IMAD.IADD R14, R14, 0x1, -R19 ;  /* 0x000000010e0e7824 */ /* 0x000fe200078e0a13 */
[----:B------:R-:W-:Y:S01]  /*1690*/  LOP3.LUT R121, R121, 0xfffffe00, RZ, 0xc0, !PT ;  /* 0xfffffe0079797812 */ /* 0x000fe200078ec0ff */
[----:B------:R-:W-:Y:S02]  /*16a0*/  IMAD.IADD R125, R122, 0x1, -R125 ;  /* 0x000000017a7d7824 */ /* 0x000fe400078e0a7d */
[----:B------:R-:W-:Y:S02]  /*16b0*/  IMAD.SHL.U32 R12, R14, 0x40, RZ ;  /* 0x000000400e0c7824 */ /* 0x000fe400078e00ff */
[----:B--2---:R-:W-:-:S05]  /*16c0*/  IMAD.SHL.U32 R17, R137, 0x20, RZ ;  /* 0x0000002089117824 */ /* 0x004fca00078e00ff */
[----:B------:R-:W-:Y:S01]  /*16d0*/  @!P5 IADD3.X R17, R21, R29, R17, P6, !PT ;  /* 0x0000001d1511d210 */ /* 0x000fe200037fe411 */
[----:B------:R-:W-:Y:S01]  /*16e0*/  @!P2 IMAD.WIDE.U32 R20, R136, 0x30, R20 ;  /* 0x000000308814a825 */ /* 0x000fe200078e0014 */
[----:B-1----:R-:W-:-:S03]  /*16f0*/  @!P5 LEA R8, P6, R16, R8, 0x1 ;  /* 0x000000081008d211 */ /* 0x002fc600078c08ff */
[----:B------:R-:W-:Y:S01]  /*1700*/  @!P2 IMAD.IADD R18, R21, 0x1, R18 ;  /* 0x000000011512a824 */ /* 0x000fe200078e0212 */
[----:B------:R-:W-:Y:S01]  /*1710*/  @!P5 LEA.HI.X R9, R16, R9, R17, 0x1, P6 ;  /* 0x000000091009d211 */ /* 0x000fe200030f0c11 */
[----:B------:R-:W-:Y:S01]  /*1720*/  IMAD.WIDE.U32 R16, R149, R134, RZ ;  /* 0x0000008695107225 */ /* 0x000fe200078e00ff */
[----:B---3--:R-:W-:-:S03]  /*1730*/  @!P2 LEA R22, P6, R20, R4, 0x1 ;  /* 0x000000041416a211 */ /* 0x008fc600078c08ff */
[----:B------:R-:W-:Y:S01]  /*1740*/  @!P5 LDGSTS.E.BYPASS.LTC128B.128 [R13+0x7000], desc[UR12][R8.64] ;  /* 0x07000000080ddfae */ /* 0x000fe2000b901d4c */
[----:B------:R-:W-:Y:S01]  /*1750*/  @!P2 LEA.HI.X R23, R20, R5, R18, 0x1, P6 ;  /* 0x000000051417a211 */ /* 0x000fe200030f0c12 */
[----:B------:R-:W-:Y:S01]  /*1760*/  IMAD.IADD R17, R17, 0x1, R7 ;  /* 0x0000000111117824 */ /* 0x000fe200078e0207 */
[----:B------:R-:W1:Y:S01]  /*1770*/  @!P1 LDC.64 R4, c[0x0][0x220] ;  /* 0x00008800ff049b82 */ /* 0x000e620000000a00 */
[----:B------:R-:W-:Y:S01]  /*1780*/  @!P5 LDGSTS.E.BYPASS.LTC128B.128 [R13+0x9000], desc[UR12][R8.64+0x80] ;  /* 0x09000080080ddfae */ /* 0x000fe2000b901d4c */
[----:B------:R-:W-:-:S03]  /*1790*/  IMAD.SHL.U32 R7, R10, 0x8, RZ ;  /* 0x000000080a077824 */ /* 0x000fc600078e00ff */
[----:B------:R2:W-:Y:S04]  /*17a0*/  @!P5 LDGSTS.E.BYPASS.LTC128B.128 [R13+0xb000], desc[UR12][R8.64+0x100] ;  /* 0x0b000100080ddfae */ /* 0x0005e8000b901d4c */
[----:B------:R-:W-:Y:S04]  /*17b0*/  @!P2 LDGSTS.E.BYPASS.LTC128B.128 [R11+0x7800], desc[UR12][R22.64] ;  /* 0x07800000160bafae */ /* 0x000fe8000b901d4c */
[----:B------:R-:W-:Y:S04]  /*17c0*/  @!P2 LDGSTS.E.BYPASS.LTC128B.128 [R11+0x9800], desc[UR12][R22.64+0x80] ;  /* 0x09800080160bafae */ /* 0x000fe8000b901d4c */
[----:B------:R3:W-:Y:S01]  /*17d0*/  @!P2 LDGSTS.E.BYPASS.LTC128B.128 [R11+0xb800], desc[UR12][R22.64+0x100] ;  /* 0x0b800100160bafae */ /* 0x0007e2000b901d4c */
[----:B------:R-:W-:-:S03]  /*17e0*/  LEA R18, P2, R16, R138, 0x6 ;  /* 0x0000008a10127211 */ /* 0x000fc600078430ff */
[----:B------:R-:W0:Y:S01]  /*17f0*/  LDGDEPBAR ;  /* 0x00000000000079af */ /* 0x000e220000000000 */
[----:B------:R-:W-:Y:S01]  /*1800*/  LEA.HI.X R19, R16, R215, R17, 0x6, P2 ;  /* 0x000000d710137211 */ /* 0x000fe200010f3411 */
[----:B------:R-:W-:Y:S01]  /*1810*/  IMAD.WIDE.U32 R16, R134, 0x20, RZ ;  /* 0x0000002086107825 */ /* 0x000fe200078e00ff */
[----:B-1----:R-:W-:-:S04]  /*1820*/  @!P1 LEA R20, P5, R18, R4, 0x1 ;  /* 0x0000000412149211 */ /* 0x002fc800078a08ff */
[----:B------:R-:W-:Y:S01]  /*1830*/  @!P1 LEA.HI.X R21, R18, R5, R19, 0x1, P5 ;  /* 0x0000000512159211 */ /* 0x000fe200028f0c13 */
[C---:B------:R-:W-:Y:S01]  /*1840*/  @!P3 IMAD R5, R135.reuse, 0x30, RZ ;  /* 0x000000308705b824 */ /* 0x040fe200078e02ff */
[----:B--2---:R-:W-:Y:S01]  /*1850*/  LOP3.LUT R8, R12, 0x1c0, RZ, 0xc0, !PT ;  /* 0x000001c00c087812 */ /* 0x004fe200078ec0ff */
[----:B------:R-:W-:Y:S01]  /*1860*/  IMAD.SHL.U32 R9, R135, 0x20, RZ ;  /* 0x0000002087097824 */ /* 0x000fe200078e00ff */
[----:B------:R-:W1:Y:S02]  /*1870*/  @!P0 LDC.64 R12, c[0x0][0x220] ;  /* 0x00008800ff0c8b82 */ /* 0x000e640000000a00 */
[----:B---3--:R-:W-:Y:S01]  /*1880*/  LOP3.LUT R11, R8, 0x8, R7, 0xf8, !PT ;  /* 0x00000008080b7812 */ /* 0x008fe200078ef807 */
[----:B------:R-:W-:-:S05]  /*1890*/  DEPBAR.LE SB0, 0x0 ;  /* 0x000080000000791a */ /* 0x000fca0000000000 */
[----:B------:R-:W-:Y:S01]  /*18a0*/  BAR.SYNC.DEFER_BLOCKING 0x0 ;  /* 0x0000000000007b1d */ /* 0x000fe20000010000 */
[----:B------:R-:W-:Y:S02]  /*18b0*/  SHF.R.U32.HI R8, RZ, 0x3, R8 ;  /* 0x00000003ff087819 */ /* 0x000fe40000011608 */
[----:B------:R-:W-:Y:S02]  /*18c0*/  @!P4 IADD3 R7, P2, R18, R16, RZ ;  /* 0x000000101207c210 */ /* 0x000fe40007f5e0ff */
[----:B------:R-:W-:-:S03]  /*18d0*/  LOP3.LUT R4, R11, R8, RZ, 0x3c, !PT ;  /* 0x000000080b047212 */ /* 0x000fc600078e3cff */
[----:B------:R-:W2:Y:S01]  /*18e0*/  @!P4 LDC.64 R10, c[0x0][0x220] ;  /* 0x00008800ff0acb82 */ /* 0x000ea20000000a00 */
[----:B------:R-:W-:Y:S02]  /*18f0*/  @!P4 IADD3.X R16, R19, R17, R9, P2, !PT ;  /* 0x000000111310c210 */ /* 0x000fe400017fe409 */
[----:B------:R-:W-:-:S05]  /*1900*/  @!P0 LEA R15, P2, R134, R18, 0x4 ;  /* 0x00000012860f8211 */ /* 0x000fca00078420ff */
[----:B------:R-:W3:Y:S01]  /*1910*/  @!P3 LDC.64 R8, c[0x0][0x220] ;  /* 0x00008800ff08bb82 */ /* 0x000ee20000000a00 */
[----:B------:R-:W-:Y:S04]  /*1920*/  @P1 STS.128 [R210+0xc000], RZ ;  /* 0x00c000ffd2001388 */ /* 0x000fe80000000c00 */
[----:B------:R-:W-:Y:S01]  /*1930*/  @P1 STS.128 [R210+0xe000], RZ ;  /* 0x00e000ffd2001388 */ /* 0x000fe20000000c00 */
[----:B--2---:R-:W-:-:S03]  /*1940*/  @!P4 LEA R10, P5, R7, R10, 0x1 ;  /* 0x0000000a070ac211 */ /* 0x004fc600078a08ff */
[----:B------:R-:W-:Y:S01]  /*1950*/  @P1 STS.128 [R210+0x10000], RZ ;  /* 0x010000ffd2001388 */ /* 0x000fe20000000c00 */
[----:B------:R-:W-:-:S03]  /*1960*/  @!P4 LEA.HI.X R11, R7, R11, R16, 0x1, P5 ;  /* 0x0000000b070bc211 */ /* 0x000fc600028f0c10 */
[----:B------:R-:W-:Y:S01]  /*1970*/  @!PT LDS RZ, [RZ] ;  /* 0x00000000fffff984 */ /* 0x000fe20000000800 */
[----:B------:R-:W-:Y:S01]  /*1980*/  @!PT LDS RZ, [RZ] ;  /* 0x00000000fffff984 */ /* 0x000fe20000000800 */
[----:B------:R-:W-:Y:S01]  /*1990*/  @!PT LDS RZ, [RZ] ;  /* 0x00000000fffff984 */ /* 0x000fe20000000800 */
[----:B------:R-:W-:Y:S01]  /*19a0*/  @!P1 LDGSTS.E.BYPASS.LTC128B.128 [R210+0xc000], desc[UR12][R20.64] ;  /* 0x0c00000014d29fae */ /* 0x000fe2000b901d4c */
[C---:B------:R-:W-:Y:S02]  /*19b0*/  IMAD R7, R124.reuse, 0x400, R121 ;  /* 0x000004007c077824 */ /* 0x040fe400078e0279 */
[----:B------:R-:W-:Y:S01]  /*19c0*/  IMAD R124, R124, 0x10, R126 ;  /* 0x000000107c7c7824 */ /* 0x000fe200078e027e */
[----:B------:R-:W-:Y:S01]  /*19d0*/  @!P1 LDGSTS.E.BYPASS.LTC128B.128 [R210+0xe000], desc[UR12][R20.64+0x80] ;  /* 0x0e00008014d29fae */ /* 0x000fe2000b901d4c */
[----:B------:R-:W-:Y:S02]  /*19e0*/  IMAD.IADD R206, R4, 0x1, R7 ;  /* 0x0000000104ce7824 */ /* 0x000fe400078e0207 */
[----:B------:R-:W-:Y:S01]  /*19f0*/  IMAD.MOV.U32 R7, RZ, RZ, 0x10 ;  /* 0x00000010ff077424 */ /* 0x000fe200078e00ff */
[----:B------:R-:W-:Y:S01]  /*1a00*/  @!P1 LDGSTS.E.BYPASS.LTC128B.128 [R210+0x10000], desc[UR12][R20.64+0x100] ;  /* 0x1000010014d29fae */ /* 0x000fe2000b901d4c */
[----:B-1----:R-:W-:Y:S02]  /*1a10*/  @!P0 LEA R22, P1, R15, R12, 0x1 ;  /* 0x0000000c0f168211 */ /* 0x002fe400078208ff */
[C---:B------:R-:W-:Y:S01]  /*1a20*/  @!P0 LEA.HI.X R12, R134.reuse, R19, R135, 0x4, P2 ;  /* 0x00000013860c8211 */ /* 0x040fe200010f2487 */
[----:B------:R-:W-:Y:S01]  /*1a30*/  @!P3 IMAD.WIDE.U32 R18, R134, 0x30, R18 ;  /* 0x000000308612b825 */ /* 0x000fe200078e0012 */
[----:B------:R-:W-:Y:S01]  /*1a40*/  @P0 STS.128 [R210+0xc800], RZ ;  /* 0x00c800ffd2000388 */ /* 0x000fe20000000c00 */
[----:B------:R-:W-:-:S02]  /*1a50*/  LEA R206, R206, UR4, 0x1 ;  /* 0x00000004cece7c11 */ /* 0x000fc4000f8e08ff */
[----:B------:R-:W-:Y:S01]  /*1a60*/  @!P0 LEA.HI.X R23, R15, R13, R12, 0x1, P1 ;  /* 0x0000000d0f178211 */ /* 0x000fe200008f0c0c */
[----:B------:R-:W-:Y:S01]  /*1a70*/  @!P3 IMAD.IADD R5, R19, 0x1, R5 ;  /* 0x000000011305b824 */ /* 0x000fe200078e0205 */
[----:B------:R-:W-:Y:S01]  /*1a80*/  R2P PR, R14, 0x6 ;  /* 0x000000060e007804 */ /* 0x000fe20000000000 */
[----:B------:R-:W-:Y:S01]  /*1a90*/  @P0 STS.128 [R210+0xe800], RZ ;  /* 0x00e800ffd2000388 */ /* 0x000fe20000000c00 */
[----:B---3--:R-:W-:-:S03]  /*1aa0*/  @!P3 LEA R8, P5, R18, R8, 0x1 ;  /* 0x000000081208b211 */ /* 0x008fc600078a08ff */
[----:B------:R-:W-:Y:S01]  /*1ab0*/  @P0 STS.128 [R210+0x10800], RZ ;  /* 0x010800ffd2000388 */ /* 0x000fe20000000c00 */
[----:B------:R-:W-:Y:S01]  /*1ac0*/  @!P3 LEA.HI.X R9, R18, R9, R5, 0x1, P5 ;  /* 0x000000091209b211 */ /* 0x000fe200028f0c05 */
[----:B------:R-:W-:Y:S01]  /*1ad0*/  IMAD.MOV.U32 R5, RZ, RZ, 0x20 ;  /* 0x00000020ff057424 */ /* 0x000fe200078e00ff */
[----:B------:R-:W-:Y:S01]  /*1ae0*/  SEL R7, R7, 0xfffffff0, !P1 ;  /* 0xfffffff007077807 */ /* 0x000fe20004800000 */
[----:B------:R-:W-:Y:S01]  /*1af0*/  @!PT LDS RZ, [RZ] ;  /* 0x00000000fffff984 */ /* 0x000fe20000000800 */
[----:B------:R-:W-:Y:S01]  /*1b00*/  @!PT LDS RZ, [RZ] ;  /* 0x00000000fffff984 */ /* 0x000fe20000000800 */
[----:B------:R-:W-:Y:S01]  /*1b10*/  @!PT LDS RZ, [RZ] ;  /* 0x00000000fffff984 */ /* 0x000fe20000000800 */
[----:B------:R-:W-:Y:S03]  /*1b20*/  @!P0 LDGSTS.E.BYPASS.LTC128B.128 [R210+0xc800], desc[UR12][R22.64] ;  /* 0x0c80000016d28fae */ /* 0x000fe6000b901d4c */
[----:B------:R-:W-:Y:S01]  /*1b30*/  SEL R5, R5, 0xffffffe0, !P2 ;  /* 0xffffffe005057807 */ /* 0x000fe20005000000 */
[----:B------:R-:W-:Y:S01]  /*1b40*/  @!P0 LDGSTS.E.BYPASS.LTC128B.128 [R210+0xe800], desc[UR12][R22.64+0x80] ;  /* 0x0e80008016d28fae */ /* 0x000fe2000b901d4c */
[----:B------:R-:W-:Y:S01]  /*1b50*/  R2P PR, R0, 0x6 ;  /* 0x0000000600007804 */ /* 0x000fe20000000000 */
[----:B------:R-:W-:-:S02]  /*1b60*/  VIADD R0, R205, 0x6000 ;  /* 0x00006000cd007836 */ /* 0x000fc40000000000 */
[----:B------:R-:W-:Y:S01]  /*1b70*/  @!P0 LDGSTS.E.BYPASS.LTC128B.128 [R210+0x10800], desc[UR12][R22.64+0x100] ;  /* 0x1080010016d28fae */ /* 0x000fe2000b901d4c */
[--C-:B------:R-:W-:Y:S02]  /*1b80*/  IMAD R204, R7, 0x2, R206.reuse ;  /* 0x0000000207cc7824 */ /* 0x100fe400078e02ce */
[C---:B------:R-:W-:Y:S01]  /*1b90*/  IMAD R202, R5.reuse, 0x2, R206 ;  /* 0x0000000205ca7824 */ /* 0x040fe200078e02ce */
[----:B------:R-:W-:Y:S01]  /*1ba0*/  @P4 STS.128 [R210+0xd000], RZ ;  /* 0x00d000ffd2004388 */ /* 0x000fe20000000c00 */
[----:B------:R-:W-:-:S03]  /*1bb0*/  IMAD R201, R5, 0x2, R204 ;  /* 0x0000000205c97824 */ /* 0x000fc600078e02cc */
[----:B------:R-:W-:Y:S02]  /*1bc0*/  @P4 STS.128 [R210+0xf000], RZ ;  /* 0x00f000ffd2004388 */ /* 0x000fe40000000c00 */
[----:B------:R-:W-:Y:S02]  /*1bd0*/  @P1 VIADD R203, R0, 0xffffffe0 ;  /* 0xffffffe000cb1836 */ /* 0x000fe40000000000 */
[----:B------:R-:W-:Y:S01]  /*1be0*/  @P4 STS.128 [R210+0x11000], RZ ;  /* 0x011000ffd2004388 */ /* 0x000fe20000000c00 */
[----:B------:R-:W-:-:S03]  /*1bf0*/  IMAD.MOV.U32 R0, RZ, RZ, 0x40 ;  /* 0x00000040ff007424 */ /* 0x000fc600078e00ff */
[----:B------:R-:W-:Y:S01]  /*1c00*/  @!PT LDS RZ, [RZ] ;  /* 0x00000000fffff984 */ /* 0x000fe20000000800 */
[----:B------:R-:W-:Y:S01]  /*1c10*/  @!PT LDS RZ, [RZ] ;  /* 0x00000000fffff984 */ /* 0x000fe20000000800 */
[----:B------:R-:W-:Y:S01]  /*1c20*/  @!PT LDS RZ, [RZ] ;  /* 0x00000000fffff984 */ /* 0x000fe20000000800 */
[----:B------:R-:W-:Y:S02]  /*1c30*/  @!P4 LDGSTS.E.BYPASS.LTC128B.128 [R210+0xd000], desc[UR12][R10.64] ;  /* 0x0d0000000ad2cfae */ /* 0x000fe4000b901d4c */
[----:B------:R-:W-:Y:S02]  /*1c40*/  SEL R0, R0, 0xffffffc0, !P2 ;  /* 0xffffffc000007807 */ /* 0x000fe40005000000 */
[----:B------:R-:W-:Y:S03]  /*1c50*/  @!P4 LDGSTS.E.BYPASS.LTC128B.128 [R210+0xf000], desc[UR12][R10.64+0x80] ;  /* 0x0f0000800ad2cfae */ /* 0x000fe6000b901d4c */
[----:B------:R-:W-:Y:S01]  /*1c60*/  IMAD.IADD R199, R205, 0x1, R0 ;  /* 0x00000001cdc77824 */ /* 0x000fe200078e0200 */
[----:B------:R-:W-:Y:S01]  /*1c70*/  @!P4 LDGSTS.E.BYPASS.LTC128B.128 [R210+0x11000], desc[UR12][R10.64+0x100] ;  /* 0x110001000ad2cfae */ /* 0x000fe2000b901d4c */
[----:B------:R-:W-:-:S03]  /*1c80*/  IMAD.IADD R192, R0, 0x1, R203 ;  /* 0x0000000100c07824 */ /* 0x000fc600078e02cb */
        /* <DEDUP_REMOVED lines=10> */
[----:B------:R-:W2:Y:S04]  /*1d30*/  LDSM.16.M88.4 R28, [R205+0x6000] ;  /* 0x00600000cd1c783b */ /* 0x000ea80000000200 */
[----:B------:R-:W-:Y:S04]  /*1d40*/  LDSM.16.M88.4 R12, [R204] ;  /* 0x00000000cc0c783b */ /* 0x000fe80000000200 */
[----:B------:R-:W-:Y:S04]  /*1d50*/  LDSM.16.M88.4 R36, [R203] ;  /* 0x00000000cb24783b */ /* 0x000fe80000000200 */
[----:B------:R-:W3:Y:S04]  /*1d60*/  LDSM.16.M88.4 R52, [R205+0x6800] ;  /* 0x00680000cd34783b */ /* 0x000ee80000000200 */
[----:B------:R-:W-:Y:S04]  /*1d70*/  LDSM.16.M88.4 R84, [R202] ;  /* 0x00000000ca54783b */ /* 0x000fe80000000200 */
[----:B------:R-:W-:Y:S04]  /*1d80*/  LDSM.16.M88.4 R32, [R199+0x6000] ;  /* 0x00600000c720783b */ /* 0x000fe80000000200 */
[----:B------:R-:W4:Y:S04]  /*1d90*/  LDSM.16.M88.4 R56, [R203+0x800] ;  /* 0x00080000cb38783b */ /* 0x000f280000000200 */
[----:B-1----:R-:W-:Y:S04]  /*1da0*/  LDSM.16.M88.4 R8, [R201] ;  /* 0x00000000c908783b */ /* 0x002fe80000000200 */
[----:B------:R-:W-:Y:S04]  /*1db0*/  LDSM.16.M88.4 R24, [R192] ;  /* 0x00000000c018783b */ /* 0x000fe80000000200 */
[----:B------:R-:W1:Y:S01]  /*1dc0*/  LDSM.16.M88.4 R44, [R199+0x6800] ;  /* 0x00680000c72c783b */ /* 0x000e620000000200 */
[C---:B--2---:R-:W-:Y:S03]  /*1dd0*/  HMMA.16816.F32 R20, R16.reuse, R28, RZ ;  /* 0x0000001c1014723c */ /* 0x044fe600000018ff */
[----:B------:R-:W2:Y:S04]  /*1de0*/  LDSM.16.M88.4 R92, [R205+0x7000] ;  /* 0x00700000cd5c783b */ /* 0x000ea80000000200 */
[----:B------:R-:W-:Y:S01]  /*1df0*/  LDSM.16.M88.4 R100, [R206+0x2000] ;  /* 0x00200000ce64783b */ /* 0x000fe20000000200 */
[C---:B------:R-:W-:Y:S03]  /*1e00*/  HMMA.16816.F32 R28, R16.reuse, R30, RZ ;  /* 0x0000001e101c723c */ /* 0x040fe600000018ff */
[----:B------:R-:W-:Y:S03]  /*1e10*/  LDSM.16.M88.4 R108, [R203+0x1000] ;  /* 0x00100000cb6c783b */ /* 0x000fe60000000200 */
[C---:B---3--:R-:W-:Y:S01]  /*1e20*/  HMMA.16816.F32 R40, R16.reuse, R52, RZ ;  /* 0x000000341028723c */ /* 0x048fe200000018ff */
[----:B------:R-:W-:Y:S04]  /*1e30*/  LDSM.16.M88.4 R80, [R204+0x2000] ;  /* 0x00200000cc50783b */ /* 0x000fe80000000200 */
[----:B------:R-:W-:Y:S01]  /*1e40*/  LDSM.16.M88.4 R48, [R203+0x2000] ;  /* 0x00200000cb30783b */ /* 0x000fe20000000200 */
[----:B------:R-:W-:Y:S03]  /*1e50*/  HMMA.16816.F32 R52, R16, R54, RZ ;  /* 0x000000361034723c */ /* 0x000fe600000018ff */
[----:B------:R-:W-:Y:S03]  /*1e60*/  LDSM.16.M88.4 R96, [R205+0x8800] ;  /* 0x00880000cd60783b */ /* 0x000fe60000000200 */
[C---:B------:R-:W-:Y:S01]  /*1e70*/  HMMA.16816.F32 R20, R12.reuse, R36, R20 ;  /* 0x000000240c14723c */ /* 0x040fe20000001814 */
[----:B------:R-:W-:Y:S04]  /*1e80*/  LDSM.16.M88.4 R76, [R199+0x7000] ;  /* 0x00700000c74c783b */ /* 0x000fe80000000200 */
[----:B------:R-:W-:Y:S01]  /*1e90*/  LDSM.16.M88.4 R64, [R202+0x2000] ;  /* 0x00200000ca40783b */ /* 0x000fe20000000200 */
[C---:B------:R-:W-:Y:S03]  /*1ea0*/  HMMA.16816.F32 R28, R12.reuse, R38, R28 ;  /* 0x000000260c1c723c */ /* 0x040fe6000000181c */
[----:B------:R-:W3:Y:S03]  /*1eb0*/  LDSM.16.M88.4 R36, [R205+0x8000] ;  /* 0x00800000cd24783b */ /* 0x000ee60000000200 */
[C---:B----4-:R-:W-:Y:S01]  /*1ec0*/  HMMA.16816.F32 R40, R12.reuse, R56, R40 ;  /* 0x000000380c28723c */ /* 0x050fe20000001828 */
[----:B------:R-:W-:Y:S04]  /*1ed0*/  LDSM.16.M88.4 R104, [R199+0x8000] ;  /* 0x00800000c768783b */ /* 0x000fe80000000200 */
[----:B------:R-:W-:Y:S01]  /*1ee0*/  LDSM.16.M88.4 R72, [R203+0x2800] ;  /* 0x00280000cb48783b */ /* 0x000fe20000000200 */
[----:B------:R-:W-:Y:S03]  /*1ef0*/  HMMA.16816.F32 R52, R12, R58, R52 ;  /* 0x0000003a0c34723c */ /* 0x000fe60000001834 */
[----:B------:R-:W-:Y:S03]  /*1f00*/  LDSM.16.M88.4 R60, [R192+0x1000] ;  /* 0x00100000c03c783b */ /* 0x000fe60000000200 */
[C---:B------:R-:W-:Y:S01]  /*1f10*/  HMMA.16816.F32 R20, R84.reuse, R32, R20 ;  /* 0x000000205414723c */ /* 0x040fe20000001814 */
[----:B------:R-:W-:Y:S04]  /*1f20*/  LDSM.16.M88.4 R56, [R201+0x2000] ;  /* 0x00200000c938783b */ /* 0x000fe80000000200 */
[----:B------:R-:W-:Y:S01]  /*1f30*/  LDSM.16.M88.4 R116, [R199+0x8800] ;  /* 0x00880000c774783b */ /* 0x000fe20000000200 */
[C---:B------:R-:W-:Y:S03]  /*1f40*/  HMMA.16816.F32 R28, R84.reuse, R34, R28 ;  /* 0x00000022541c723c */ /* 0x040fe6000000181c */
[----:B------:R-:W4:Y:S03]  /*1f50*/  LDSM.16.M88.4 R32, [R192+0x800] ;  /* 0x00080000c020783b */ /* 0x000f260000000200 */
[----:B-1----:R-:W-:Y:S01]  /*1f60*/  HMMA.16816.F32 R40, R84, R44, R40 ;  /* 0x0000002c5428723c */ /* 0x002fe20000001828 */
[----:B------:R-:W-:Y:S04]  /*1f70*/  LDSM.16.M88.4 R112, [R205+0x9000] ;  /* 0x00900000cd70783b */ /* 0x000fe80000000200 */
[----:B------:R-:W0:Y:S01]  /*1f80*/  LDGDEPBAR ;  /* 0x00000000000079af */ /* 0x000e220000000000 */
[----:B--2---:R-:W-:Y:S06]  /*1f90*/  HMMA.16816.F32 R68, R16, R92, RZ ;  /* 0x0000005c1044723c */ /* 0x004fec00000018ff */
[C---:B------:R-:W-:Y:S06]  /*1fa0*/  HMMA.16816.F32 R20, R8.reuse, R24, R20 ;  /* 0x000000180814723c */ /* 0x040fec0000001814 */
[----:B------:R-:W-:Y:S01]  /*1fb0*/  HMMA.16816.F32 R28, R8, R26, R28 ;  /* 0x0000001a081c723c */ /* 0x000fe2000000181c */
[----:B------:R-:W1:Y:S05]  /*1fc0*/  LDSM.16.M88.4 R24, [R205+0x7800] ;  /* 0x00780000cd18783b */ /* 0x000e6a0000000200 */
[----:B------:R-:W-:Y:S06]  /*1fd0*/  HMMA.16816.F32 R92, R16, R94, RZ ;  /* 0x0000005e105c723c */ /* 0x000fec00000018ff */
[----:B------:R-:W-:Y:S01]  /*1fe0*/  HMMA.16816.F32 R52, R84, R46, R52 ;  /* 0x0000002e5434723c */ /* 0x000fe20000001834 */
[----:B------:R-:W-:Y:S05]  /*1ff0*/  LDSM.16.M88.4 R44, [R192+0x2000] ;  /* 0x00200000c02c783b */ /* 0x000fea0000000200 */
[C---:B---3--:R-:W-:Y:S06]  /*2000*/  HMMA.16816.F32 R20, R100.reuse, R36, R20 ;  /* 0x000000246414723c */ /* 0x048fec0000001814 */
[----:B------:R-:W-:Y:S01]  /*2010*/  HMMA.16816.F32 R28, R100, R38, R28 ;  /* 0x00000026641c723c */ /* 0x000fe2000000181c */
[----:B------:R-:W2:Y:S05]  /*2020*/  LDSM.16.M88.4 R36, [R203+0x1800] ;  /* 0x00180000cb24783b */ /* 0x000eaa0000000200 */
[----:B----4-:R-:W-:Y:S06]  /*2030*/  HMMA.16816.F32 R40, R8, R32, R40 ;  /* 0x000000200828723c */ /* 0x010fec0000001828 */
[----:B------:R-:W-:Y:S06]  /*2040*/  HMMA.16816.F32 R68, R12, R108, R68 ;  /* 0x0000006c0c44723c */ /* 0x000fec0000001844 */
[----:B-1----:R-:W-:Y:S06]  /*2050*/  HMMA.16816.F32 R88, R16, R24, RZ ;  /* 0x000000181058723c */ /* 0x002fec00000018ff */
[----:B------:R-:W-:Y:S06]  /*2060*/  HMMA.16816.F32 R20, R80, R48, R20 ;  /* 0x000000305014723c */ /* 0x000fec0000001814 */
[----:B------:R-:W-:Y:S01]  /*2070*/  HMMA.16816.F32 R16, R16, R26, RZ ;  /* 0x0000001a1010723c */ /* 0x000fe200000018ff */
[----:B------:R-:W1:Y:S05]  /*2080*/  LDSM.16.M88.4 R24, [R199+0x7800] ;  /* 0x00780000c718783b */ /* 0x000e6a0000000200 */
[----:B------:R-:W-:Y:S01]  /*2090*/  HMMA.16816.F32 R28, R80, R50, R28 ;  /* 0x00000032501c723c */ /* 0x000fe2000000181c */
[----:B------:R-:W-:Y:S05]  /*20a0*/  LDSM.16.M88.4 R48, [R206+0x4000] ;  /* 0x00400000ce30783b */ /* 0x000fea0000000200 */
[----:B------:R-:W-:Y:S01]  /*20b0*/  HMMA.16816.F32 R92, R12, R110, R92 ;  /* 0x0000006e0c5c723c */ /* 0x000fe2000000185c */
[----:B------:R-:W-:Y:S05]  /*20c0*/  LDSM.16.M88.4 R108, [R192+0x2800] ;  /* 0x00280000c06c783b */ /* 0x000fea0000000200 */
[----:B------:R-:W-:Y:S06]  /*20d0*/  HMMA.16816.F32 R40, R100, R96, R40 ;  /* 0x000000606428723c */ /* 0x000fec0000001828 */
[----:B------:R-:W-:Y:S01]  /*20e0*/  HMMA.16816.F32 R52, R8, R34, R52 ;  /* 0x000000220834723c */ /* 0x000fe20000001834 */
[----:B------:R-:W3:Y:S05]  /*20f0*/  LDSM.16.M88.4 R32, [R205+0xa000] ;  /* 0x00a00000cd20783b */ /* 0x000eea0000000200 */
[----:B------:R-:W-:Y:S06]  /*2100*/  HMMA.16816.F32 R68, R84, R76, R68 ;  /* 0x0000004c5444723c */ /* 0x000fec0000001844 */
[----:B--2---:R-:W-:Y:S06]  /*2110*/  HMMA.16816.F32 R88, R12, R36, R88 ;  /* 0x000000240c58723c */ /* 0x004fec0000001858 */
[----:B------:R-:W-:Y:S06]  /*2120*/  HMMA.16816.F32 R20, R64, R104, R20 ;  /* 0x000000684014723c */ /* 0x000fec0000001814 */
[----:B------:R-:W-:Y:S01]  /*2130*/  HMMA.16816.F32 R12, R12, R38, R16 ;  /* 0x000000260c0c723c */ /* 0x000fe20000001810 */
[----:B------:R-:W2:Y:S04]  /*2140*/  LDSM.16.M88.4 R16, [R192+0x1800] ;  /* 0x00180000c010783b */ /* 0x000ea80000000200 */
[----:B------:R-:W-:Y:S01]  /*2150*/  LDSM.16.M88.4 R36, [R204+0x4000] ;  /* 0x00400000cc24783b */ /* 0x000fe20000000200 */
[----:B------:R-:W-:Y:S03]  /*2160*/  HMMA.16816.F32 R28, R64, R106, R28 ;  /* 0x0000006a401c723c */ /* 0x000fe6000000181c */
[----:B------:R-:W-:Y:S03]  /*2170*/  LDSM.16.M88.4 R104, [R203+0x4000] ;  /* 0x00400000cb68783b */ /* 0x000fe60000000200 */
[----:B------:R-:W-:Y:S01]  /*2180*/  HMMA.16816.F32 R92, R84, R78, R92 ;  /* 0x0000004e545c723c */ /* 0x000fe2000000185c */
[----:B------:R-:W4:Y:S05]  /*2190*/  LDSM.16.M88.4 R76, [R203+0x3000] ;  /* 0x00300000cb4c783b */ /* 0x000f2a0000000200 */
[----:B------:R-:W-:Y:S06]  /*21a0*/  HMMA.16816.F32 R40, R80, R72, R40 ;  /* 0x000000485028723c */ /* 0x000fec0000001828 */
[----:B------:R-:W-:Y:S01]  /*21b0*/  HMMA.16816.F32 R52, R100, R98, R52 ;  /* 0x000000626434723c */ /* 0x000fe20000001834 */
[----:B------:R-:W5:Y:S05]  /*21c0*/  LDSM.16.M88.4 R96, [R205+0x9800] ;  /* 0x00980000cd60783b */ /* 0x000f6a0000000200 */
[----:B------:R-:W-:Y:S06]  /*21d0*/  HMMA.16816.F32 R68, R8, R60, R68 ;  /* 0x0000003c0844723c */ /* 0x000fec0000001844 */
[----:B-1----:R-:W-:Y:S06]  /*21e0*/  HMMA.16816.F32 R88, R84, R24, R88 ;  /* 0x000000185458723c */ /* 0x002fec0000001858 */
[----:B------:R-:W-:Y:S06]  /*21f0*/  HMMA.16816.F32 R20, R56, R44, R20 ;  /* 0x0000002c3814723c */ /* 0x000fec0000001814 */
[----:B------:R-:W-:Y:S01]  /*2200*/  HMMA.16816.F32 R84, R84, R26, R12 ;  /* 0x0000001a5454723c */ /* 0x000fe2000000180c */
[----:B------:R-:W-:Y:S04]  /*2210*/  LDSM.16.M88.4 R12, [R202+0x4000] ;  /* 0x00400000ca0c783b */ /* 0x000fe80000000200 */
[----:B------:R-:W-:Y:S01]  /*2220*/  LDSM.16.M88.4 R24, [R199+0xa000] ;  /* 0x00a00000c718783b */ /* 0x000fe20000000200 */
[----:B------:R-:W-:Y:S03]  /*2230*/  HMMA.16816.F32 R28, R56, R46, R28 ;  /* 0x0000002e381c723c */ /* 0x000fe6000000181c */
[----:B------:R-:W1:Y:S03]  /*2240*/  LDSM.16.M88.4 R44, [R205+0xa800] ;  /* 0x00a80000cd2c783b */ /* 0x000e660000000200 */
[----:B------:R-:W-:Y:S01]  /*2250*/  HMMA.16816.F32 R92, R8, R62, R92 ;  /* 0x0000003e085c723c */ /* 0x000fe2000000185c */
[----:B------:R-:W1:Y:S05]  /*2260*/  LDSM.16.M88.4 R60, [R199+0x9000] ;  /* 0x00900000c73c783b */ /* 0x000e6a0000000200 */
[----:B------:R-:W-:Y:S06]  /*2270*/  HMMA.16816.F32 R40, R64, R116, R40 ;  /* 0x000000744028723c */ /* 0x000fec0000001828 */
[----:B------:R-:W-:Y:S01]  /*2280*/  HMMA.16816.F32 R52, R80, R74, R52 ;  /* 0x0000004a5034723c */ /* 0x000fe20000001834 */
[----:B------:R-:W1:Y:S05]  /*2290*/  LDSM.16.M88.4 R72, [R203+0x3800] ;  /* 0x00380000cb48783b */ /* 0x000e6a0000000200 */
[----:B------:R-:W-:Y:S06]  /*22a0*/  HMMA.16816.F32 R68, R100, R112, R68 ;  /* 0x000000706444723c */ /* 0x000fec0000001844 */
[----:B---3--:R-:W-:Y:S06]  /*22b0*/  HMMA.16816.F32 R20, R48, R32, R20 ;  /* 0x000000203014723c */ /* 0x008fec0000001814 */
[C---:B--2---:R-:W-:Y:S06]  /*22c0*/  HMMA.16816.F32 R88, R8.reuse, R16, R88 ;  /* 0x000000100858723c */ /* 0x044fec0000001858 */
[----:B------:R-:W-:Y:S01]  /*22d0*/  HMMA.16816.F32 R84, R8, R18, R84 ;  /* 0x000000120854723c */ /* 0x000fe20000001854 */
[----:B------:R-:W-:Y:S04]  /*22e0*/  LDSM.16.M88.4 R8, [R201+0x4000] ;  /* 0x00400000c908783b */ /* 0x000fe80000000200 */
[----:B------:R-:W-:Y:S01]  /*22f0*/  LDSM.16.M88.4 R16, [R192+0x4000] ;  /* 0x00400000c010783b */ /* 0x000fe20000000200 */
[----:B------:R-:W-:Y:S03]  /*2300*/  HMMA.16816.F32 R28, R48, R34, R28 ;  /* 0x00000022301c723c */ /* 0x000fe6000000181c */
[----:B------:R-:W2:Y:S03]  /*2310*/  LDSM.16.M88.4 R32, [R203+0x4800] ;  /* 0x00480000cb20783b */ /* 0x000ea60000000200 */
[----:B------:R-:W-:Y:S06]  /*2320*/  HMMA.16816.F32 R92, R100, R114, R92 ;  /* 0x00000072645c723c */ /* 0x000fec000000185c */
[----:B------:R-:W-:Y:S06]  /*2330*/  HMMA.16816.F32 R40, R56, R108, R40 ;  /* 0x0000006c3828723c */ /* 0x000fec0000001828 */
[----:B------:R-:W-:Y:S06]  /*2340*/  HMMA.16816.F32 R52, R64, R118, R52 ;  /* 0x000000764034723c */ /* 0x000fec0000001834 */
[----:B----4-:R-:W-:Y:S06]  /*2350*/  HMMA.16816.F32 R68, R80, R76, R68 ;  /* 0x0000004c5044723c */ /* 0x010fec0000001844 */
[----:B------:R-:W-:Y:S06]  /*2360*/  HMMA.16816.F32 R20, R36, R104, R20 ;  /* 0x000000682414723c */ /* 0x000fec0000001814 */
[C---:B-----5:R-:W-:Y:S06]  /*2370*/  HMMA.16816.F32 R88, R100.reuse, R96, R88 ;  /* 0x000000606458723c */ /* 0x060fec0000001858 */
[----:B------:R-:W-:Y:S01]  /*2380*/  HMMA.16816.F32 R84, R100, R98, R84 ;  /* 0x000000626454723c */ /* 0x000fe20000001854 */
[----:B------:R-:W3:Y:S04]  /*2390*/  LDSM.16.M88.4 R100, [R192+0x3000] ;  /* 0x00300000c064783b */ /* 0x000ee80000000200 */
[----:B------:R-:W-:Y:S01]  /*23a0*/  LDSM.16.M88.4 R96, [R199+0xa800] ;  /* 0x00a80000c760783b */ /* 0x000fe20000000200 */
[----:B------:R-:W-:Y:S03]  /*23b0*/  HMMA.16816.F32 R28, R36, R106, R28 ;  /* 0x0000006a241c723c */ /* 0x000fe6000000181c */
[----:B------:R-:W4:Y:S03]  /*23c0*/  LDSM.16.M88.4 R104, [R199+0x9800] ;  /* 0x00980000c768783b */ /* 0x000f260000000200 */
[----:B------:R-:W-:Y:S06]  /*23d0*/  HMMA.16816.F32 R92, R80, R78, R92 ;  /* 0x0000004e505c723c */ /* 0x000fec000000185c */
[----:B-1----:R-:W-:Y:S06]  /*23e0*/  HMMA.16816.F32 R40, R48, R44, R40 ;  /* 0x0000002c3028723c */ /* 0x002fec0000001828 */
[----:B------:R-:W-:Y:S06]  /*23f0*/  HMMA.16816.F32 R52, R56, R110, R52 ;  /* 0x0000006e3834723c */ /* 0x000fec0000001834 */
[----:B------:R-:W-:Y:S06]  /*2400*/  HMMA.16816.F32 R68, R64, R60, R68 ;  /* 0x0000003c4044723c */ /* 0x000fec0000001844 */
[----:B------:R-:W-:Y:S06]  /*2410*/  HMMA.16816.F32 R20, R12, R24, R20 ;  /* 0x000000180c14723c */ /* 0x000fec0000001814 */
[C---:B------:R-:W-:Y:S06]  /*2420*/  HMMA.16816.F32 R88, R80.reuse, R72, R88 ;  /* 0x000000485058723c */ /* 0x040fec0000001858 */
[----:B------:R-:W-:Y:S06]  /*2430*/  HMMA.16816.F32 R84, R80, R74, R84 ;  /* 0x0000004a5054723c */ /* 0x000fec0000001854 */
[----:B------:R-:W-:Y:S01]  /*2440*/  HMMA.16816.F32 R28, R12, R26, R28 ;  /* 0x0000001a0c1c723c */ /* 0x000fe2000000181c */
[----:B------:R-:W1:Y:S05]  /*2450*/  LDSM.16.M88.4 R24, [R205+0xb000] ;  /* 0x00b00000cd18783b */ /* 0x000e6a0000000200 */
[----:B------:R-:W-:Y:S01]  /*2460*/  HMMA.16816.F32 R92, R64, R62, R92 ;  /* 0x0000003e405c723c */ /* 0x000fe2000000185c */
[----:B------:R-:W5:Y:S05]  /*2470*/  LDSM.16.M88.4 R60, [R192+0x3800] ;  /* 0x00380000c03c783b */ /* 0x000f6a0000000200 */
[----:B--2---:R-:W-:Y:S06]  /*2480*/  HMMA.16816.F32 R40, R36, R32, R40 ;  /* 0x000000202428723c */ /* 0x004fec0000001828 */
[----:B------:R-:W-:Y:S01]  /*2490*/  HMMA.16816.F32 R52, R48, R46, R52 ;  /* 0x0000002e3034723c */ /* 0x000fe20000001834 */
[----:B------:R-:W2:Y:S05]  /*24a0*/  LDSM.16.M88.4 R44, [R192+0x4800] ;  /* 0x00480000c02c783b */ /* 0x000eaa0000000200 */
[----:B---3--:R-:W-:Y:S06]  /*24b0*/  HMMA.16816.F32 R68, R56, R100, R68 ;  /* 0x000000643844723c */ /* 0x008fec0000001844 */
[----:B------:R-:W-:Y:S06]  /*24c0*/  HMMA.16816.F32 R20, R8, R16, R20 ;  /* 0x000000100814723c */ /* 0x000fec0000001814 */
[C---:B----4-:R-:W-:Y:S06]  /*24d0*/  HMMA.16816.F32 R88, R64.reuse, R104, R88 ;  /* 0x000000684058723c */ /* 0x050fec0000001858 */
[----:B------:R-:W-:Y:S06]  /*24e0*/  HMMA.16816.F32 R84, R64, R106, R84 ;  /* 0x0000006a4054723c */ /* 0x000fec0000001854 */
[----:B------:R-:W-:Y:S01]  /*24f0*/  HMMA.16816.F32 R28, R8, R18, R28 ;  /* 0x00000012081c723c */ /* 0x000fe2000000181c */
[----:B------:R-:W3:Y:S05]  /*2500*/  LDSM.16.M88.4 R16, [R203+0x5000] ;  /* 0x00500000cb10783b */ /* 0x000eea0000000200 */
[----:B------:R-:W-:Y:S01]  /*2510*/  HMMA.16816.F32 R92, R56, R102, R92 ;  /* 0x00000066385c723c */ /* 0x000fe2000000185c */
[----:B------:R-:W-:Y:S01]  /*2520*/  FMUL.FTZ R0, R20, UR8 ;  /* 0x0000000814007c20 */ /* 0x000fe20008410000 */
[----:B------:R-:W-:Y:S01]  /*2530*/  FMUL.FTZ R65, R21, UR8 ;  /* 0x0000000815417c20 */ /* 0x000fe20008410000 */
[----:B------:R-:W-:Y:S01]  /*2540*/  FMUL.FTZ R64, R22, UR8 ;  /* 0x0000000816407c20 */ /* 0x000fe20008410000 */
[----:B------:R-:W-:-:S02]  /*2550*/  FMUL.FTZ R66, R23, UR8 ;  /* 0x0000000817427c20 */ /* 0x000fc40008410000 */
[----:B------:R-:W-:Y:S01]  /*2560*/  HMMA.16816.F32 R40, R12, R96, R40 ;  /* 0x000000600c28723c */ /* 0x000fe20000001828 */
[----:B------:R-:W-:Y:S01]  /*2570*/  LDSM.16.M88.4 R20, [R199+0xb000] ;  /* 0x00b00000c714783b */ /* 0x000fe20000000200 */
[----:B------:R-:W-:Y:S04]  /*2580*/  MUFU.TANH R0, R0 ;  /* 0x0000000000007308 */ /* 0x000fe80000002400 */
[----:B------:R-:W-:Y:S01]  /*2590*/  HMMA.16816.F32 R52, R36, R34, R52 ;  /* 0x000000222434723c */ /* 0x000fe20000001834 */
[----:B------:R-:W4:Y:S03]  /*25a0*/  LDSM.16.M88.4 R32, [R205+0xb800] ;  /* 0x00b80000cd20783b */ /* 0x000f260000000200 */
[----:B------:R-:W4:Y:S02]  /*25b0*/  MUFU.TANH R65, R65 ;  /* 0x0000004100417308 */ /* 0x000f240000002400 */
[----:B-1----:R-:W-:Y:S01]  /*25c0*/  HMMA.16816.F32 R68, R48, R24, R68 ;  /* 0x000000183044723c */ /* 0x002fe20000001844 */
[----:B------:R-:W-:Y:S01]  /*25d0*/  FMUL.FTZ R28, R28, UR8 ;  /* 0x000000081c1c7c20 */ /* 0x000fe20008410000 */
[----:B------:R-:W-:Y:S01]  /*25e0*/  FMUL.FTZ R29, R29, UR8 ;  /* 0x000000081d1d7c20 */ /* 0x000fe20008410000 */
[----:B------:R-:W-:-:S03]  /*25f0*/  FMUL.FTZ R30, R30, UR8 ;  /* 0x000000081e1e7c20 */ /* 0x000fc60008410000 */
[C---:B-----5:R-:W-:Y:S01]  /*2600*/  HMMA.16816.F32 R88, R56.reuse, R60, R88 ;  /* 0x0000003c3858723c */ /* 0x060fe20000001858 */
[----:B------:R-:W-:Y:S05]  /*2610*/  MUFU.TANH R60, R30 ;  /* 0x0000001e003c7308 */ /* 0x000fea0000002400 */
[----:B------:R-:W-:Y:S01]  /*2620*/  HMMA.16816.F32 R84, R56, R62, R84 ;  /* 0x0000003e3854723c */ /* 0x000fe20000001854 */
[----:B------:R-:W-:Y:S02]  /*2630*/  FMUL.FTZ R61, R31, UR8 ;  /* 0x000000081f3d7c20 */ /* 0x000fe40008410000 */
[----:B------:R-:W1:Y:S03]  /*2640*/  MUFU.TANH R66, R66 ;  /* 0x0000004200427308 */ /* 0x000e660000002400 */
[----:B------:R-:W-:Y:S01]  /*2650*/  HMMA.16816.F32 R92, R48, R26, R92 ;  /* 0x0000001a305c723c */ /* 0x000fe2000000185c */
[----:B------:R-:W5:Y:S04]  /*2660*/  LDSM.16.M88.4 R24, [R192+0x5000] ;  /* 0x00500000c018783b */ /* 0x000f680000000200 */
[----:B------:R-:W-:Y:S01]  /*2670*/  MUFU.TANH R61, R61 ;  /* 0x0000003d003d7308 */ /* 0x000fe20000002400 */
[----:B--2---:R-:W-:Y:S06]  /*2680*/  HMMA.16816.F32 R40, R8, R44, R40 ;  /* 0x0000002c0828723c */ /* 0x004fec0000001828 */
[----:B---3--:R-:W-:Y:S01]  /*2690*/  HMMA.16816.F32 R68, R36, R16, R68 ;  /* 0x000000102444723c */ /* 0x008fe20000001844 */
[----:B------:R-:W2:Y:S05]  /*26a0*/  MUFU.TANH R44, R28 ;  /* 0x0000001c002c7308 */ /* 0x000eaa0000002400 */
[C---:B----4-:R-:W-:Y:S03]  /*26b0*/  HMMA.16816.F32 R88, R48.reuse, R32, R88 ;  /* 0x000000203058723c */ /* 0x050fe60000001858 */
[----:B------:R3:W-:Y:S03]  /*26c0*/  MUFU.TANH R45, R29 ;  /* 0x0000001d002d7308 */ /* 0x0007e60000002400 */
[----:B------:R-:W-:Y:S05]  /*26d0*/  HMMA.16816.F32 R84, R48, R34, R84 ;  /* 0x000000223054723c */ /* 0x000fea0000001854 */
[----:B------:R-:W-:Y:S01]  /*26e0*/  MUFU.TANH R64, R64 ;  /* 0x0000004000407308 */ /* 0x000fe20000002400 */
[----:B------:R-:W-:Y:S01]  /*26f0*/  HMMA.16816.F32 R52, R12, R98, R52 ;  /* 0x000000620c34723c */ /* 0x000fe20000001834 */
[----:B------:R-:W-:Y:S01]  /*2700*/  FMUL.FTZ R40, R40, UR8 ;  /* 0x0000000828287c20 */ /* 0x000fe20008410000 */
[----:B------:R-:W-:-:S02]  /*2710*/  IMAD.SHL.U32 R34, R122, 0x2, RZ ;  /* 0x000000027a227824 */ /* 0x000fc400078e00ff */
[----:B------:R-:W-:Y:S01]  /*2720*/  FMUL.FTZ R41, R41, UR8 ;  /* 0x0000000829297c20 */ /* 0x000fe20008410000 */
[----:B------:R-:W-:Y:S01]  /*2730*/  FMUL.FTZ R42, R42, UR8 ;  /* 0x000000082a2a7c20 */ /* 0x000fe20008410000 */
[----:B------:R-:W-:Y:S01]  /*2740*/  FMUL.FTZ R43, R43, UR8 ;  /* 0x000000082b2b7c20 */ /* 0x000fe20008410000 */
[----:B------:R-:W-:Y:S01]  /*2750*/  HMMA.16816.F32 R92, R36, R18, R92 ;  /* 0x00000012245c723c */ /* 0x000fe2000000185c */
[----:B------:R-:W-:Y:S01]  /*2760*/  LDSM.16.M88.4 R16, [R199+0xb800] ;  /* 0x00b80000c710783b */ /* 0x000fe20000000200 */
[----:B------:R-:W-:Y:S01]  /*2770*/  LOP3.LUT R34, R34, 0x6, RZ, 0xc0, !PT ;  /* 0x0000000622227812 */ /* 0x000fe200078ec0ff */
[----:B------:R-:W4:Y:S02]  /*2780*/  MUFU.TANH R40, R40 ;  /* 0x0000002800287308 */ /* 0x000f240000002400 */
[----:B---3--:R-:W3:Y:S01]  /*2790*/  LDSM.16.M88.4 R28, [R203+0x5800] ;  /* 0x00580000cb1c783b */ /* 0x008ee20000000200 */
[----:B------:R-:W-:Y:S05]  /*27a0*/  HMMA.16816.F32 R68, R12, R20, R68 ;  /* 0x000000140c44723c */ /* 0x000fea0000001844 */
[----:B------:R-:W-:Y:S02]  /*27b0*/  MUFU.TANH R41, R41 ;  /* 0x0000002900297308 */ /* 0x000fe40000002400 */
[----:B------:R-:W-:-:S04]  /*27c0*/  SHF.R.S32.HI R20, RZ, 0x1f, R125 ;  /* 0x0000001fff147819 */ /* 0x000fc8000001147d */
[----:B------:R-:W-:Y:S01]  /*27d0*/  LEA.HI R20, R20, R125, RZ, 0x2 ;  /* 0x0000007d14147211 */ /* 0x000fe200078f10ff */
[----:B------:R-:W-:Y:S01]  /*27e0*/  HMMA.16816.F32 R52, R8, R46, R52 ;  /* 0x0000002e0834723c */ /* 0x000fe20000001834 */
[----:B------:R-:W-:Y:S02]  /*27f0*/  MUFU.TANH R42, R42 ;  /* 0x0000002a002a7308 */ /* 0x000fe40000002400 */
[----:B------:R-:W-:-:S03]  /*2800*/  SHF.R.S32.HI R21, RZ, 0x2, R20 ;  /* 0x00000002ff157819 */ /* 0x000fc60000011414 */
[----:B------:R-:W-:Y:S01]  /*2810*/  HMMA.16816.F32 R92, R12, R22, R92 ;  /* 0x000000160c5c723c */ /* 0x000fe2000000185c */
[----:B------:R-:W-:Y:S02]  /*2820*/  IADD3 R124, R124, 0x1, R21 ;  /* 0x000000017c7c7810 */ /* 0x000fe40007ffe015 */
[----:B------:R-:W4:Y:S01]  /*2830*/  LDSM.16.M88.4 R20, [R192+0x5800] ;  /* 0x00580000c014783b */ /* 0x000f220000000200 */
[----:B------:R-:W-:Y:S01]  /*2840*/  MUFU.TANH R32, R43 ;  /* 0x0000002b00207308 */ /* 0x000fe20000002400 */
[----:B------:R-:W-:Y:S01]  /*2850*/  IADD3 R124, R120, R124, -R211 ;  /* 0x0000007c787c7210 */ /* 0x000fe20007ffe8d3 */
[----:B-----5:R-:W-:Y:S01]  /*2860*/  HMMA.16816.F32 R68, R8, R24, R68 ;  /* 0x000000180844723c */ /* 0x020fe20000001844 */
[----:B------:R-:W-:-:S04]  /*2870*/  DEPBAR.LE SB0, 0x0 ;  /* 0x000080000000791a */ /* 0x000fc80000000000 */
[----:B------:R-:W-:-:S05]  /*2880*/  IMAD.IADD R123, R124, 0x1, R123 ;  /* 0x000000017c7b7824 */ /* 0x000fca00078e027b */
[C---:B------:R-:W-:Y:S02]  /*2890*/  VIMNMX R218, R123.reuse, R120, PT ;  /* 0x000000787bda7248 */ /* 0x040fe40003fe0100 */
[----:B------:R-:W-:Y:S01]  /*28a0*/  VIADDMNMX R133, R123, 0x8, R120, PT ;  /* 0x000000087b857846 */ /* 0x000fe20003800178 */
[----:B------:R-:W-:Y:S01]  /*28b0*/  FMUL.FTZ R25, R54, UR8 ;  /* 0x0000000836197c20 */ /* 0x000fe20008410000 */
[----:B------:R-:W-:Y:S01]  /*28c0*/  FMUL.FTZ R33, R52, UR8 ;  /* 0x0000000834217c20 */ /* 0x000fe20008410000 */
[----:B---3--:R-:W-:Y:S01]  /*28d0*/  HMMA.16816.F32 R88, R36, R28, R88 ;  /* 0x0000001c2458723c */ /* 0x008fe20000001858 */
[----:B------:R-:W-:-:S03]  /*28e0*/  FMUL.FTZ R24, R53, UR8 ;  /* 0x0000000835187c20 */ /* 0x000fc60008410000 */
[----:B------:R-:W3:Y:S02]  /*28f0*/  MUFU.TANH R25, R25 ;  /* 0x0000001900197308 */ /* 0x000ee40000002400 */
[----:B------:R-:W-:Y:S01]  /*2900*/  HMMA.16816.F32 R84, R36, R30, R84 ;  /* 0x0000001e2454723c */ /* 0x000fe20000001854 */
[----:B------:R-:W-:Y:S01]  /*2910*/  FMUL.FTZ R28, R55, UR8 ;  /* 0x00000008371c7c20 */ /* 0x000fe20008410000 */
[----:B------:R-:W-:Y:S02]  /*2920*/  IMAD R29, R149, 0x40, R34 ;  /* 0x00000040951d7824 */ /* 0x000fe400078e0222 */
[----:B------:R-:W-:Y:S01]  /*2930*/  FMUL.FTZ R68, R68, UR8 ;  /* 0x0000000844447c20 */ /* 0x000fe20008410000 */
[----:B------:R-:W-:Y:S01]  /*2940*/  FMUL.FTZ R70, R70, UR8 ;  /* 0x0000000846467c20 */ /* 0x000fe20008410000 */
[----:B------:R-:W-:Y:S01]  /*2950*/  FMUL.FTZ R69, R69, UR8 ;  /* 0x0000000845457c20 */ /* 0x000fe20008410000 */
[----:B------:R-:W-:Y:S01]  /*2960*/  HMMA.16816.F32 R92, R8, R26, R92 ;  /* 0x0000001a085c723c */ /* 0x000fe2000000185c */
[----:B------:R-:W5:Y:S01]  /*2970*/  MUFU.TANH R28, R28 ;  /* 0x0000001c001c7308 */ /* 0x000f620000002400 */
[----:B------:R-:W-:-:S02]  /*2980*/  VIADD R30, R29, 0x1 ;  /* 0x000000011d1e7836 */ /* 0x000fc40000000000 */
[----:B------:R-:W-:-:S03]  /*2990*/  FMUL.FTZ R71, R71, UR8 ;  /* 0x0000000847477c20 */ /* 0x000fc60008410000 */
[C---:B------:R-:W-:Y:S01]  /*29a0*/  VIADD R27, R29.reuse, 0x8 ;  /* 0x000000081d1b7836 */ /* 0x040fe20000000000 */
[CC--:B------:R-:W-:Y:S01]  /*29b0*/  ISETP.GE.AND P6, PT, R30.reuse, R218.reuse, PT ;  /* 0x000000da1e00720c */ /* 0x0c0fe20003fc6270 */
[----:B------:R-:W-:Y:S01]  /*29c0*/  VIADD R26, R29, 0x9 ;  /* 0x000000091d1a7836 */ /* 0x000fe20000000000 */
[-C--:B------:R-:W-:Y:S01]  /*29d0*/  ISETP.GE.AND P2, PT, R30, R133.reuse, PT ;  /* 0x000000851e00720c */ /* 0x080fe20003f46270 */
[----:B------:R-:W-:Y:S01]  /*29e0*/  MUFU.TANH R33, R33 ;  /* 0x0000002100217308 */ /* 0x000fe20000002400 */
[C---:B------:R-:W-:Y:S01]  /*29f0*/  HMMA.16816.F32 R88, R12.reuse, R16, R88 ;  /* 0x000000100c58723c */ /* 0x040fe20000001858 */
[-C--:B------:R-:W-:Y:S02]  /*2a00*/  ISETP.GE.AND P1, PT, R27, R218.reuse, PT ;  /* 0x000000da1b00720c */ /* 0x080fe40003f26270 */
[----:B------:R-:W-:Y:S02]  /*2a10*/  FSEL R65, R65, -INF , !P6 ;  /* 0xff80000041417808 */ /* 0x000fe40007000000 */
[----:B------:R-:W-:Y:S01]  /*2a20*/  ISETP.GE.AND P4, PT, R27, R133, PT ;  /* 0x000000851b00720c */ /* 0x000fe20003f86270 */
[----:B------:R-:W-:Y:S01]  /*2a30*/  HMMA.16816.F32 R84, R12, R18, R84 ;  /* 0x000000120c54723c */ /* 0x000fe20000001854 */
[C---:B------:R-:W-:Y:S01]  /*2a40*/  VIADD R17, R29.reuse, 0x10 ;  /* 0x000000101d117836 */ /* 0x040fe20000000000 */
[----:B-1----:R-:W-:Y:S01]  /*2a50*/  FSEL R66, R66, -INF , !P2 ;  /* 0xff80000042427808 */ /* 0x002fe20005000000 */
[----:B------:R-:W-:Y:S01]  /*2a60*/  VIADD R16, R29, 0x11 ;  /* 0x000000111d107836 */ /* 0x000fe20000000000 */
[----:B--2---:R-:W-:Y:S01]  /*2a70*/  FSEL R27, R44, -INF , !P1 ;  /* 0xff8000002c1b7808 */ /* 0x004fe20004800000 */
[----:B------:R-:W-:Y:S01]  /*2a80*/  MUFU.TANH R24, R24 ;  /* 0x0000001800187308 */ /* 0x000fe20000002400 */
[----:B------:R-:W-:Y:S01]  /*2a90*/  ISETP.GE.AND P5, PT, R17, R218, PT ;  /* 0x000000da1100720c */ /* 0x000fe20003fa6270 */
[----:B------:R-:W-:-:S02]  /*2aa0*/  VIADD R13, R29, 0x19 ;  /* 0x000000191d0d7836 */ /* 0x000fc40000000000 */
[----:B------:R-:W-:Y:S01]  /*2ab0*/  FMUL.FTZ R92, R92, UR8 ;  /* 0x000000085c5c7c20 */ /* 0x000fe20008410000 */
[-C--:B------:R-:W-:Y:S01]  /*2ac0*/  ISETP.GE.AND P2, PT, R16, R218.reuse, PT ;  /* 0x000000da1000720c */ /* 0x080fe20003f46270 */
[C---:B------:R-:W-:Y:S01]  /*2ad0*/  VIADD R18, R29.reuse, 0x28 ;  /* 0x000000281d127836 */ /* 0x040fe20000000000 */
[----:B----4-:R-:W-:Y:S01]  /*2ae0*/  FSEL R19, R40, -INF , !P5 ;  /* 0xff80000028137808 */ /* 0x010fe20006800000 */
[----:B------:R-:W-:Y:S01]  /*2af0*/  VIADD R12, R29, 0x20 ;  /* 0x000000201d0c7836 */ /* 0x000fe20000000000 */
[-C--:B------:R-:W-:Y:S01]  /*2b00*/  ISETP.GE.AND P5, PT, R13, R133.reuse, PT ;  /* 0x000000850d00720c */ /* 0x080fe20003fa6270 */
[----:B------:R-:W1:Y:S01]  /*2b10*/  MUFU.TANH R147, R92 ;  /* 0x0000005c00937308 */ /* 0x000e620000002400 */
[-C--:B------:R-:W-:Y:S01]  /*2b20*/  ISETP.GE.AND P1, PT, R16, R133.reuse, PT ;  /* 0x000000851000720c */ /* 0x080fe20003f26270 */
[----:B------:R-:W-:Y:S01]  /*2b30*/  VIADD R16, R29, 0x18 ;  /* 0x000000181d107836 */ /* 0x000fe20000000000 */
[CC--:B------:R-:W-:Y:S01]  /*2b40*/  ISETP.GE.AND P0, PT, R26.reuse, R218.reuse, PT ;  /* 0x000000da1a00720c */ /* 0x0c0fe20003f06270 */
[C---:B------:R-:W-:Y:S01]  /*2b50*/  HMMA.16816.F32 R88, R8.reuse, R20, R88 ;  /* 0x000000140858723c */ /* 0x040fe20000001858 */
[-C--:B------:R-:W-:Y:S01]  /*2b60*/  ISETP.GE.AND P3, PT, R26, R133.reuse, PT ;  /* 0x000000851a00720c */ /* 0x080fe20003f66270 */
[----:B------:R-:W-:Y:S01]  /*2b70*/  FMUL.FTZ R93, R93, UR8 ;  /* 0x000000085d5d7c20 */ /* 0x000fe20008410000 */
[----:B------:R-:W-:Y:S01]  /*2b80*/  FSEL R45, R45, -INF , !P0 ;  /* 0xff8000002d2d7808 */ /* 0x000fe20004000000 */
[----:B------:R-:W2:Y:S01]  /*2b90*/  MUFU.TANH R169, R68 ;  /* 0x0000004400a97308 */ /* 0x000ea20000002400 */
[-C--:B------:R-:W-:Y:S01]  /*2ba0*/  ISETP.GE.AND P0, PT, R16, R133.reuse, PT ;  /* 0x000000851000720c */ /* 0x080fe20003f06270 */
[----:B------:R-:W-:Y:S01]  /*2bb0*/  HMMA.16816.F32 R84, R8, R22, R84 ;  /* 0x000000160854723c */ /* 0x000fe20000001854 */
[----:B------:R-:W-:Y:S01]  /*2bc0*/  FSEL R60, R60, -INF , !P4 ;  /* 0xff8000003c3c7808 */ /* 0x000fe20006000000 */
[----:B------:R-:W-:Y:S01]  /*2bd0*/  FMUL.FTZ R94, R94, UR8 ;  /* 0x000000085e5e7c20 */ /* 0x000fe20008410000 */
[-C--:B------:R-:W-:Y:S01]  /*2be0*/  ISETP.GE.AND P4, PT, R16, R218.reuse, PT ;  /* 0x000000da1000720c */ /* 0x080fe20003f86270 */
[----:B------:R-:W-:Y:S01]  /*2bf0*/  FMUL.FTZ R95, R95, UR8 ;  /* 0x000000085f5f7c20 */ /* 0x000fe20008410000 */
[----:B---3--:R-:W-:Y:S01]  /*2c00*/  FSEL R20, R25, -INF , !P0 ;  /* 0xff80000019147808 */ /* 0x008fe20004000000 */
[----:B------:R-:W3:Y:S01]  /*2c10*/  MUFU.TANH R166, R70 ;  /* 0x0000004600a67308 */ /* 0x000ee20000002400 */
[----:B-----5:R-:W-:Y:S01]  /*2c20*/  FSEL R8, R28, -INF , !P5 ;  /* 0xff8000001c087808 */ /* 0x020fe20006800000 */
[C---:B------:R-:W-:Y:S01]  /*2c30*/  VIADD R11, R29.reuse, 0x29 ;  /* 0x000000291d0b7836 */ /* 0x040fe20000000000 */
[C---:B------:R-:W-:Y:S01]  /*2c40*/  ISETP.GE.AND P5, PT, R29.reuse, R218, PT ;  /* 0x000000da1d00720c */ /* 0x040fe20003fa6270 */
[----:B------:R-:W-:Y:S01]  /*2c50*/  VIADD R10, R29, 0x30 ;  /* 0x000000301d0a7836 */ /* 0x000fe20000000000 */
[----:B------:R-:W-:-:S02]  /*2c60*/  ISETP.GE.AND P6, PT, R17, R133, PT ;  /* 0x000000851100720c */ /* 0x000fc40003fc6270 */
[----:B------:R-:W-:Y:S01]  /*2c70*/  FSEL R9, R0, -INF , !P5 ;  /* 0xff80000000097808 */ /* 0x000fe20006800000 */
[----:B------:R-:W4:Y:S01]  /*2c80*/  MUFU.TANH R167, R69 ;  /* 0x0000004500a77308 */ /* 0x000f220000002400 */
[----:B------:R-:W-:Y:S02]  /*2c90*/  FSEL R16, R61, -INF , !P3 ;  /* 0xff8000003d107808 */ /* 0x000fe40005800000 */
[----:B------:R-:W-:Y:S01]  /*2ca0*/  FMNMX.FTZ R0, R9, R65, !PT ;  /* 0x0000004109007209 */ /* 0x000fe20007810000 */
[----:B------:R-:W-:Y:S01]  /*2cb0*/  FMUL.FTZ R88, R88, UR8 ;  /* 0x0000000858587c20 */ /* 0x000fe20008410000 */
[----:B------:R-:W-:Y:S01]  /*2cc0*/  ISETP.GE.AND P0, PT, R18, R218, PT ;  /* 0x000000da1200720c */ /* 0x000fe20003f06270 */
[----:B------:R-:W-:Y:S01]  /*2cd0*/  FMUL.FTZ R89, R89, UR8 ;  /* 0x0000000859597c20 */ /* 0x000fe20008410000 */
[----:B------:R-:W-:Y:S01]  /*2ce0*/  FMNMX.FTZ R0, R27, R0, !PT ;  /* 0x000000001b007209 */ /* 0x000fe20007810000 */
[----:B------:R-:W5:Y:S01]  /*2cf0*/  MUFU.TANH R145, R93 ;  /* 0x0000005d00917308 */ /* 0x000f620000002400 */
[----:B------:R-:W-:Y:S01]  /*2d00*/  ISETP.GE.AND P3, PT, R13, R218, PT ;  /* 0x000000da0d00720c */ /* 0x000fe20003f66270 */
[----:B------:R-:W-:Y:S01]  /*2d10*/  VIADD R13, R29, 0x21 ;  /* 0x000000211d0d7836 */ /* 0x000fe20000000000 */
[----:B------:R-:W-:Y:S01]  /*2d20*/  FMNMX.FTZ R0, R45, R0, !PT ;  /* 0x000000002d007209 */ /* 0x000fe20007810000 */
[----:B------:R-:W-:Y:S01]  /*2d30*/  FMUL.FTZ R84, R84, UR8 ;  /* 0x0000000854547c20 */ /* 0x000fe20008410000 */
[----:B------:R-:W-:Y:S01]  /*2d40*/  FSEL R17, R41, -INF , !P2 ;  /* 0xff80000029117808 */ /* 0x000fe20005000000 */
[----:B------:R-:W-:Y:S01]  /*2d50*/  FMUL.FTZ R85, R85, UR8 ;  /* 0x0000000855557c20 */ /* 0x000fe20008410000 */
[----:B------:R-:W-:Y:S01]  /*2d60*/  FMNMX.FTZ R0, R19, R0, !PT ;  /* 0x0000000013007209 */ /* 0x000fe20007810000 */
[----:B------:R-:W5:Y:S01]  /*2d70*/  MUFU.TANH R88, R88 ;  /* 0x0000005800587308 */ /* 0x000f620000002400 */
[----:B------:R-:W-:Y:S01]  /*2d80*/  FSEL R14, R42, -INF , !P6 ;  /* 0xff8000002a0e7808 */ /* 0x000fe20007000000 */
[----:B------:R-:W-:Y:S01]  /*2d90*/  FMUL.FTZ R90, R90, UR8 ;  /* 0x000000085a5a7c20 */ /* 0x000fe20008410000 */
[----:B-1----:R-:W-:Y:S01]  /*2da0*/  FSEL R147, R147, -INF , !P0 ;  /* 0xff80000093937808 */ /* 0x002fe20004000000 */
[----:B------:R-:W-:Y:S01]  /*2db0*/  FMUL.FTZ R91, R91, UR8 ;  /* 0x000000085b5b7c20 */ /* 0x000fe20008410000 */
[----:B------:R-:W-:Y:S01]  /*2dc0*/  ISETP.GE.AND P6, PT, R12, R218, PT ;  /* 0x000000da0c00720c */ /* 0x000fe20003fc6270 */
[----:B------:R-:W-:Y:S01]  /*2dd0*/  FMUL.FTZ R86, R86, UR8 ;  /* 0x0000000856567c20 */ /* 0x000fe20008410000 */
[-C--:B------:R-:W-:Y:S01]  /*2de0*/  ISETP.GE.AND P2, PT, R12, R133.reuse, PT ;  /* 0x000000850c00720c */ /* 0x080fe20003f46270 */
[----:B------:R-:W1:Y:S01]  /*2df0*/  MUFU.TANH R181, R89 ;  /* 0x0000005900b57308 */ /* 0x000e620000002400 */
[----:B------:R-:W-:Y:S01]  /*2e00*/  ISETP.GE.AND P0, PT, R29, R133, PT ;  /* 0x000000851d00720c */ /* 0x000fe20003f06270 */
[----:B------:R-:W-:Y:S01]  /*2e10*/  FMUL.FTZ R87, R87, UR8 ;  /* 0x0000000857577c20 */ /* 0x000fe20008410000 */
[----:B------:R-:W-:-:S02]  /*2e20*/  FSEL R12, R32, -INF , !P1 ;  /* 0xff800000200c7808 */ /* 0x000fc40004800000 */
[----:B------:R-:W-:Y:S02]  /*2e30*/  FSEL R15, R33, -INF , !P4 ;  /* 0xff800000210f7808 */ /* 0x000fe40006000000 */
[----:B------:R-:W-:Y:S01]  /*2e40*/  FMNMX.FTZ R0, R17, R0, !PT ;  /* 0x0000000011007209 */ /* 0x000fe20007810000 */
[----:B------:R-:W1:Y:S01]  /*2e50*/  MUFU.TANH R179, R84 ;  /* 0x0000005400b37308 */ /* 0x000e620000002400 */
[C---:B------:R-:W-:Y:S02]  /*2e60*/  ISETP.GE.AND P1, PT, R13.reuse, R218, PT ;  /* 0x000000da0d00720c */ /* 0x040fe40003f26270 */
[-C--:B------:R-:W-:Y:S02]  /*2e70*/  ISETP.GE.AND P4, PT, R13, R133.reuse, PT ;  /* 0x000000850d00720c */ /* 0x080fe40003f86270 */
[----:B------:R-:W-:Y:S02]  /*2e80*/  FSEL R13, R24, -INF , !P3 ;  /* 0xff800000180d7808 */ /* 0x000fe40005800000 */
[----:B------:R-:W-:Y:S01]  /*2e90*/  ISETP.GE.AND P3, PT, R18, R133, PT ;  /* 0x000000851200720c */ /* 0x000fe20003f66270 */
[----:B------:R-:W1:Y:S01]  /*2ea0*/  MUFU.TANH R182, R71 ;  /* 0x0000004700b67308 */ /* 0x000e620000002400 */
[----:B------:R-:W-:-:S02]  /*2eb0*/  FSEL R64, R64, -INF , !P0 ;  /* 0xff80000040407808 */ /* 0x000fc40004000000 */
[----:B------:R-:W-:Y:S01]  /*2ec0*/  FMNMX.FTZ R18, R15, R0, !PT ;  /* 0x000000000f127209 */ /* 0x000fe20007810000 */
[----:B------:R-:W-:Y:S01]  /*2ed0*/  VIADD R0, R29, 0x38 ;  /* 0x000000381d007836 */ /* 0x000fe20000000000 */
[----:B--2---:R-:W-:Y:S02]  /*2ee0*/  FSEL R169, R169, -INF , !P6 ;  /* 0xff800000a9a97808 */ /* 0x004fe40007000000 */
[----:B---3--:R-:W-:Y:S01]  /*2ef0*/  FSEL R166, R166, -INF , !P2 ;  /* 0xff800000a6a67808 */ /* 0x008fe20005000000 */
[----:B------:R-:W2:Y:S01]  /*2f00*/  MUFU.TANH R177, R85 ;  /* 0x0000005500b17308 */ /* 0x000ea20000002400 */
[C---:B------:R-:W-:Y:S02]  /*2f10*/  ISETP.GE.AND P6, PT, R11.reuse, R218, PT ;  /* 0x000000da0b00720c */ /* 0x040fe40003fc6270 */
[----:B------:R-:W-:Y:S02]  /*2f20*/  ISETP.GE.AND P2, PT, R11, R133, PT ;  /* 0x000000850b00720c */ /* 0x000fe40003f46270 */
[----:B------:R-:W-:-:S02]  /*2f30*/  FMNMX.FTZ R11, R64, R66, !PT ;  /* 0x00000042400b7209 */ /* 0x000fc40007810000 */
[----:B------:R-:W-:Y:S01]  /*2f40*/  FMNMX.FTZ R18, R13, R18, !PT ;  /* 0x000000120d127209 */ /* 0x000fe20007810000 */
[----:B------:R-:W3:Y:S01]  /*2f50*/  MUFU.TANH R170, R94 ;  /* 0x0000005e00aa7308 */ /* 0x000ee20000002400 */
[----:B------:R-:W-:Y:S02]  /*2f60*/  FMNMX.FTZ R11, R60, R11, !PT ;  /* 0x0000000b3c0b7209 */ /* 0x000fe40007810000 */
[----:B----4-:R-:W-:Y:S02]  /*2f70*/  FSEL R167, R167, -INF , !P1 ;  /* 0xff800000a7a77808 */ /* 0x010fe40004800000 */
[----:B------:R-:W-:Y:S02]  /*2f80*/  FMNMX.FTZ R18, R169, R18, !PT ;  /* 0x00000012a9127209 */ /* 0x000fe40007810000 */
[----:B------:R-:W-:Y:S01]  /*2f90*/  FMNMX.FTZ R11, R16, R11, !PT ;  /* 0x0000000b100b7209 */ /* 0x000fe20007810000 */
[----:B------:R4:W1:Y:S01]  /*2fa0*/  MUFU.TANH R180, R95 ;  /* 0x0000005f00b47308 */ /* 0x0008620000002400 */
[----:B------:R-:W-:-:S02]  /*2fb0*/  FMNMX.FTZ R18, R167, R18, !PT ;  /* 0x00000012a7127209 */ /* 0x000fc40007810000 */
[C---:B------:R-:W-:Y:S02]  /*2fc0*/  ISETP.GE.AND P5, PT, R10.reuse, R218, PT ;  /* 0x000000da0a00720c */ /* 0x040fe40003fa6270 */
[----:B------:R-:W-:Y:S01]  /*2fd0*/  ISETP.GE.AND P1, PT, R10, R133, PT ;  /* 0x000000850a00720c */ /* 0x000fe20003f26270 */
[C---:B------:R-:W-:Y:S01]  /*2fe0*/  VIADD R10, R29.reuse, 0x31 ;  /* 0x000000311d0a7836 */ /* 0x040fe20000000000 */
[----:B------:R-:W-:Y:S01]  /*2ff0*/  FMNMX.FTZ R11, R14, R11, !PT ;  /* 0x0000000b0e0b7209 */ /* 0x000fe20007810000 */
[----:B------:R-:W-:Y:S01]  /*3000*/  VIADD R29, R29, 0x39 ;  /* 0x000000391d1d7836 */ /* 0x000fe20000000000 */
[----:B-----5:R-:W-:Y:S01]  /*3010*/  FSEL R145, R145, -INF , !P6 ;  /* 0xff80000091917808 */ /* 0x020fe20007000000 */
[----:B------:R4:W1:Y:S01]  /*3020*/  MUFU.TANH R176, R90 ;  /* 0x0000005a00b07308 */ /* 0x0008620000002400 */
[----:B------:R-:W-:Y:S02]  /*3030*/  FMNMX.FTZ R18, R147, R18, !PT ;  /* 0x0000001293127209 */ /* 0x000fe40007810000 */
[----:B------:R-:W-:-:S02]  /*3040*/  FMNMX.FTZ R11, R12, R11, !PT ;  /* 0x0000000b0c0b7209 */ /* 0x000fc40007810000 */
[----:B------:R-:W-:Y:S02]  /*3050*/  ISETP.GE.AND P6, PT, R10, R218, PT ;  /* 0x000000da0a00720c */ /* 0x000fe40003fc6270 */
[----:B------:R-:W-:Y:S01]  /*3060*/  FSEL R183, R88, -INF , !P5 ;  /* 0xff80000058b77808 */ /* 0x000fe20006800000 */
[----:B------:R4:W2:Y:S01]  /*3070*/  MUFU.TANH R174, R91 ;  /* 0x0000005b00ae7308 */ /* 0x0008a20000002400 */
[----:B------:R-:W-:Y:S02]  /*3080*/  FMNMX.FTZ R18, R145, R18, !PT ;  /* 0x0000001291127209 */ /* 0x000fe40007810000 */
[----:B------:R-:W-:Y:S02]  /*3090*/  ISETP.GE.AND P0, PT, R2, 0x2, PT ;  /* 0x000000020200780c */ /* 0x000fe40003f06270 */
        /* <DEDUP_REMOVED lines=10> */
[----:B------:R-:W-:Y:S02]  /*3140*/  FSEL R182, R182, -INF , !P4 ;  /* 0xff800000b6b67808 */ /* 0x000fe40006000000 */
[----:B------:R-:W-:Y:S02]  /*3150*/  FMNMX.FTZ R11, R166, R11, !PT ;  /* 0x0000000ba60b7209 */ /* 0x000fe40007810000 */
[----:B--2---:R-:W-:Y:S02]  /*3160*/  FSEL R177, R177, -INF , !P6 ;  /* 0xff800000b1b17808 */ /* 0x004fe40007000000 */
[----:B------:R-:W-:Y:S02]  /*3170*/  FMNMX.FTZ R18, R179, R18, !PT ;  /* 0x00000012b3127209 */ /* 0x000fe40007810000 */
[----:B------:R-:W-:Y:S02]  /*3180*/  FMNMX.FTZ R21, R182, R11, !PT ;  /* 0x0000000bb6157209 */ /* 0x000fe40007810000 */
[----:B---3--:R-:W-:-:S02]  /*3190*/  FSEL R170, R170, -INF , !P3 ;  /* 0xff800000aaaa7808 */ /* 0x008fc40005800000 */
[----:B------:R-:W-:Y:S01]  /*31a0*/  FMNMX.FTZ R11, R177, R18, !PT ;  /* 0x00000012b10b7209 */ /* 0x000fe20007810000 */
[----:B-1--4-:R-:W-:Y:S06]  /*31b0*/  @!P0 BRA `(.L_x_433) ;  /* 0x0000000000848947 */ /* 0x012fec0003800000 */
[----:B------:R-:W-:Y:S01]  /*31c0*/  VIADD R23, R2, 0xfffffffe ;  /* 0xfffffffe02177836 */ /* 0x000fe20000000000 */
[----:B------:R-:W-:-:S03]  /*31d0*/  ULDC.64 UR6, c[0x0][0x218] ;  /* 0x0000860000067ab9 */ /* 0x000fc60000000a00 */
[----:B------:R-:W-:Y:S01]  /*31e0*/  IMAD R6, R6, R23, RZ ;  /* 0x0000001706067224 */ /* 0x000fe200078e02ff */
[----:B------:R-:W-:Y:S01]  /*31f0*/  SHF.R.S32.HI R18, RZ, 0x1f, R23 ;  /* 0x0000001fff127819 */ /* 0x000fe20000011417 */
[----:B------:R-:W-:-:S04]  /*3200*/  IMAD.WIDE.U32 R22, R23, R3, R216 ;  /* 0x0000000317167225 */ /* 0x000fc800078e00d8 */
[----:B------:R-:W-:Y:S01]  /*3210*/  IMAD R3, R18, R3, R6 ;  /* 0x0000000312037224 */ /* 0x000fe200078e0206 */
[----:B------:R-:W-:Y:S01]  /*3220*/  LEA R24, P4, R22, UR6, 0x1 ;  /* 0x0000000616187c11 */ /* 0x000fe2000f8808ff */
[C---:B------:R-:W-:Y:S01]  /*3230*/  IMAD.SHL.U32 R18, R136.reuse, 0x20, RZ ;  /* 0x0000002088127824 */ /* 0x040fe200078e00ff */
[----:B------:R-:W-:Y:S01]  /*3240*/  SHF.L.U64.HI R6, R136, 0x5, R137 ;  /* 0x0000000588067819 */ /* 0x000fe20000010289 */
[----:B------:R-:W-:-:S03]  /*3250*/  IMAD.IADD R3, R23, 0x1, R3 ;  /* 0x0000000117037824 */ /* 0x000fc600078e0203 */
[----:B------:R-:W-:Y:S02]  /*3260*/  IADD3 R30, P3, R18, R24, RZ ;  /* 0x00000018121e7210 */ /* 0x000fe40007f7e0ff */
[----:B------:R-:W-:Y:S02]  /*3270*/  LEA.HI.X R25, R22, UR7, R3, 0x1, P4 ;  /* 0x0000000716197c11 */ /* 0x000fe4000a0f0c03 */
[----:B------:R-:W-:Y:S02]  /*3280*/  IADD3 R22, P4, R18, R30, RZ ;  /* 0x0000001e12167210 */ /* 0x000fe40007f9e0ff */
[----:B------:R-:W-:Y:S01]  /*3290*/  IADD3.X R31, R6, R25, RZ, P3, !PT ;  /* 0x00000019061f7210 */ /* 0x000fe20001ffe4ff */
[----:B------:R-:W-:Y:S01]  /*32a0*/  @!PT LDS RZ, [RZ] ;  /* 0x00000000fffff984 */ /* 0x000fe20000000800 */
[----:B------:R-:W-:Y:S01]  /*32b0*/  @!PT LDS RZ, [RZ] ;  /* 0x00000000fffff984 */ /* 0x000fe20000000800 */
[----:B------:R-:W-:Y:S01]  /*32c0*/  @!PT LDS RZ, [RZ] ;  /* 0x00000000fffff984 */ /* 0x000fe20000000800 */
[----:B------:R1:W-:Y:S01]  /*32d0*/  LDGSTS.E.BYPASS.LTC128B.128 [R210+0x6000], desc[UR12][R24.64] ;  /* 0x0600000018d27fae */ /* 0x0003e2000b901d4c */
[----:B------:R-:W-:-:S03]  /*32e0*/  IADD3 R32, P3, R18, R22, RZ ;  /* 0x0000001612207210 */ /* 0x000fc60007f7e0ff */
[C---:B------:R-:W-:Y:S01]  /*32f0*/  IMAD.X R23, R6.reuse, 0x1, R31, P4 ;  /* 0x0000000106177824 */ /* 0x040fe200020e061f */
[----:B------:R1:W-:Y:S04]  /*3300*/  LDGSTS.E.BYPASS.LTC128B.128 [R210+0x8000], desc[UR12][R24.64+0x80] ;  /* 0x0800008018d27fae */ /* 0x0003e8000b901d4c */
[----:B------:R1:W-:Y:S01]  /*3310*/  LDGSTS.E.BYPASS.LTC128B.128 [R210+0xa000], desc[UR12][R24.64+0x100] ;  /* 0x0a00010018d27fae */ /* 0x0003e2000b901d4c */
[----:B------:R-:W-:-:S03]  /*3320*/  IADD3.X R33, R6, R23, RZ, P3, !PT ;  /* 0x0000001706217210 */ /* 0x000fc60001ffe4ff */
        /* <DEDUP_REMOVED lines=10> */
.L_x_433:
[----:B------:R-:W2:Y:S01]  /*33d0*/  MUFU.TANH R87, R87 ;  /* 0x0000005700577308 */ /* 0x000ea20000002400 */
[----:B------:R-:W-:Y:S01]  /*33e0*/  FSEL R180, R180, -INF , !P2 ;  /* 0xff800000b4b47808 */ /* 0x000fe20005000000 */
[----:B------:R-:W3:Y:S01]  /*33f0*/  SHFL.BFLY PT, R6, R11, 0x2, 0x1f ;  /* 0x0c401f000b067f89 */ /* 0x000ee200000e0000 */
[----:B------:R-:W-:Y:S01]  /*3400*/  FMNMX.FTZ R21, R170, R21, !PT ;  /* 0x00000015aa157209 */ /* 0x000fe20007810000 */
[----:B------:R-:W-:Y:S01]  /*3410*/  ULDC UR6, c[0x0][0x2ec] ;  /* 0x0000bb0000067ab9 */ /* 0x000fe20000000800 */
        /* <DEDUP_REMOVED lines=11> */
[----:B---3--:R-:W-:Y:S02]  /*34d0*/  FMNMX.FTZ R11, R11, R6, !PT ;  /* 0x000000060b0b7209 */ /* 0x008fe40007810000 */
[----:B------:R-:W-:Y:S02]  /*34e0*/  FMNMX.FTZ R10, R168, R21, !PT ;  /* 0x00000015a80a7209 */ /* 0x000fe40007810000 */
[----:B------:R-:W-:Y:S01]  /*34f0*/  IADD3 R200, R121, R4, RZ ;  /* 0x0000000479c87210 */ /* 0x000fe20007ffe0ff */
[----:B------:R-:W2:Y:S01]  /*3500*/  SHFL.BFLY PT, R132, R11, 0x1, 0x1f ;  /* 0x0c201f000b847f89 */ /* 0x000ea200000e0000 */
[C---:B------:R-:W-:Y:S02]  /*3510*/  IADD3 R195, R203.reuse, 0x800, RZ ;  /* 0x00000800cbc37810 */ /* 0x040fe40007ffe0ff */
[----:B------:R-:W-:Y:S01]  /*3520*/  LEA R200, R200, UR4, 0x1 ;  /* 0x00000004c8c87c11 */ /* 0x000fe2000f8e08ff */
[----:B------:R-:W3:Y:S01]  /*3530*/  SHFL.BFLY PT, R3, R10, 0x2, 0x1f ;  /* 0x0c401f000a037f89 */ /* 0x000ee200000e0000 */
        /* <DEDUP_REMOVED lines=15> */
[----:B--2---:R-:W-:Y:S02]  /*3630*/  FMNMX.FTZ R132, R11, R132, !PT ;  /* 0x000000840b847209 */ /* 0x004fe40007810000 */
[C---:B------:R-:W-:Y:S01]  /*3640*/  IADD3 R186, R203.reuse, 0x4800, RZ ;  /* 0x00004800cbba7810 */ /* 0x040fe20007ffe0ff */
[----:B------:R-:W-:Y:S01]  /*3650*/  LDSM.16.MT88.4 R48, [R198+0xe000] ;  /* 0x00e00000c630783b */ /* 0x000fe20000004200 */
[----:B---3--:R-:W-:Y:S01]  /*3660*/  FMNMX.FTZ R0, R10, R3, !PT ;  /* 0x000000030a007209 */ /* 0x008fe20007810000 */
[C---:B------:R-:W-:Y:S01]  /*3670*/  FMUL.FTZ R178, R132.reuse, UR6 ;  /* 0x0000000684b27c20 */ /* 0x040fe20008410000 */
[----:B------:R-:W-:Y:S01]  /*3680*/  FSETP.NEU.FTZ.AND P1, PT, R132, -INF , PT ;  /* 0xff8000008400780b */ /* 0x000fe20003f3d000 */
[----:B------:R-:W-:Y:S01]  /*3690*/  LDSM.16.MT88.4 R56, [R197+0xe000] ;  /* 0x00e00000c538783b */ /* 0x000fe20000004200 */
[----:B------:R-:W-:-:S02]  /*36a0*/  IADD3 R185, R203, 0x5000, RZ ;  /* 0x00005000cbb97810 */ /* 0x000fc40007ffe0ff */
[----:B------:R-:W-:Y:S01]  /*36b0*/  FSEL R178, R178, RZ, P1 ;  /* 0x000000ffb2b27208 */ /* 0x000fe20000800000 */
[----:B------:R-:W2:Y:S01]  /*36c0*/  SHFL.BFLY PT, R3, R0, 0x1, 0x1f ;  /* 0x0c201f0000037f89 */ /* 0x000ea200000e0000 */
[----:B------:R-:W-:-:S03]  /*36d0*/  IADD3 R184, R203, 0x5800, RZ ;  /* 0x00005800cbb87810 */ /* 0x000fc60007ffe0ff */
[--C-:B------:R-:W-:Y:S01]  /*36e0*/  FFMA.FTZ R158, R65, UR6, -R178.reuse ;  /* 0x00000006419e7c23 */ /* 0x100fe200080108b2 */
        /* <DEDUP_REMOVED lines=16> */
[----:B-1----:R-:W-:Y:S01]  /*37f0*/  LDSM.16.MT88.4 R24, [R196+0xc800] ;  /* 0x00c80000c418783b */ /* 0x002fe20000004200 */
[--C-:B------:R-:W-:Y:S01]  /*3800*/  FFMA.FTZ R169, R145, UR6, -R178.reuse ;  /* 0x0000000691a97c23 */ /* 0x100fe200080108b2 */
[--C-:B------:R-:W-:Y:S01]  /*3810*/  FFMA.FTZ R181, R181, UR6, -R178.reuse ;  /* 0x00000006b5b57c23 */ /* 0x100fe200080108b2 */
[----:B--2---:R-:W-:Y:S01]  /*3820*/  FMNMX.FTZ R3, R0, R3, !PT ;  /* 0x0000000300037209 */ /* 0x004fe20007810000 */
[----:B------:R-:W-:Y:S01]  /*3830*/  LDSM.16.MT88.4 R32, [R200+0xc800] ;  /* 0x00c80000c820783b */ /* 0x000fe20000004200 */
[----:B------:R-:W-:-:S02]  /*3840*/  FFMA.FTZ R179, R179, UR6, -R178 ;  /* 0x00000006b3b37c23 */ /* 0x000fc400080108b2 */
[C---:B------:R-:W-:Y:S01]  /*3850*/  FSETP.NEU.FTZ.AND P1, PT, R3.reuse, -INF , PT ;  /* 0xff8000000300780b */ /* 0x040fe20003f3d000 */
[----:B------:R-:W-:Y:S01]  /*3860*/  FMUL.FTZ R173, R3, UR6 ;  /* 0x0000000603ad7c20 */ /* 0x000fe20008410000 */
[----:B------:R-:W-:Y:S01]  /*3870*/  MUFU.EX2 R159, R159 ;  /* 0x0000009f009f7308 */ /* 0x000fe20000000800 */
[----:B------:R-:W-:Y:S03]  /*3880*/  LDSM.16.MT88.4 R28, [R198+0xc800] ;  /* 0x00c80000c61c783b */ /* 0x000fe60000004200 */
[----:B------:R-:W-:Y:S01]  /*3890*/  FSEL R173, R173, RZ, P1 ;  /* 0x000000ffadad7208 */ /* 0x000fe20000800000 */
[----:B------:R-:W-:Y:S01]  /*38a0*/  LDSM.16.MT88.4 R144, [R196+0x10800] ;  /* 0x01080000c490783b */ /* 0x000fe20000004200 */
[----:B---3--:R-:W-:Y:S02]  /*38b0*/  F2FP.F16.F32.PACK_AB R96, R158, R163 ;  /* 0x000000a39e60723e */ /* 0x008fe400000000ff */
[----:B------:R-:W1:Y:S01]  /*38c0*/  MUFU.EX2 R154, R154 ;  /* 0x0000009a009a7308 */ /* 0x000e620000000800 */
[--C-:B------:R-:W-:Y:S01]  /*38d0*/  FFMA.FTZ R160, R64, UR6, -R173.reuse ;  /* 0x0000000640a07c23 */ /* 0x100fe200080108ad */
        /* <DEDUP_REMOVED lines=13> */
[--C-:B------:R-:W-:Y:S01]  /*39b0*/  FFMA.FTZ R170, R170, UR6, -R173.reuse ;  /* 0x00000006aaaa7c23 */ /* 0x100fe200080108ad */
[----:B------:R-:W5:Y:S01]  /*39c0*/  LDSM.16.MT88.4 R8, [R198+0xe800] ;  /* 0x00e80000c608783b */ /* 0x000f620000004200 */
[----:B------:R-:W2:Y:S01]  /*39d0*/  MUFU.EX2 R165, R165 ;  /* 0x000000a500a57308 */ /* 0x000ea20000000800 */
[----:B-1----:R-:W-:Y:S01]  /*39e0*/  F2FP.F16.F32.PACK_AB R98, R154, R159 ;  /* 0x0000009f9a62723e */ /* 0x002fe200000000ff */
[--C-:B------:R-:W-:Y:S01]  /*39f0*/  FFMA.FTZ R175, R180, UR6, -R173.reuse ;  /* 0x00000006b4af7c23 */ /* 0x100fe200080108ad */
[----:B------:R-:W-:Y:S01]  /*3a00*/  LDSM.16.MT88.4 R20, [R200+0xe800] ;  /* 0x00e80000c814783b */ /* 0x000fe20000004200 */
[--C-:B------:R-:W-:Y:S01]  /*3a10*/  FFMA.FTZ R180, R183, UR6, -R178.reuse ;  /* 0x00000006b7b47c23 */ /* 0x100fe200080108b2 */
[----:B------:R-:W-:Y:S01]  /*3a20*/  FFMA.FTZ R178, R177, UR6, -R178 ;  /* 0x00000006b1b27c23 */ /* 0x000fe200080108b2 */
[--C-:B------:R-:W-:Y:S01]  /*3a30*/  FFMA.FTZ R176, R176, UR6, -R173.reuse ;  /* 0x00000006b0b07c23 */ /* 0x100fe200080108ad */
[--C-:B------:R-:W-:Y:S01]  /*3a40*/  FFMA.FTZ R177, R174, UR6, -R173.reuse ;  /* 0x00000006aeb17c23 */ /* 0x100fe200080108ad */
[----:B------:R-:W-:Y:S01]  /*3a50*/  MUFU.EX2 R161, R161 ;  /* 0x000000a100a17308 */ /* 0x000fe20000000800 */
[--C-:B------:R-:W-:Y:S01]  /*3a60*/  FFMA.FTZ R172, R172, UR6, -R173.reuse ;  /* 0x00000006acac7c23 */ /* 0x100fe200080108ad */
[----:B------:R-:W-:Y:S01]  /*3a70*/  FFMA.FTZ R227, R168, UR6, -R173 ;  /* 0x00000006a8e37c23 */ /* 0x000fe200080108ad */
[----:B------:R-:W-:-:S04]  /*3a80*/  FADD.FTZ R158, R163, R158 ;  /* 0x0000009ea39e7221 */ /* 0x000fc80000010000 */
[----:B------:R-:W-:Y:S01]  /*3a90*/  FADD.FTZ R159, R159, R158 ;  /* 0x0000009e9f9f7221 */ /* 0x000fe20000010000 */
[----:B------:R-:W1:Y:S01]  /*3aa0*/  MUFU.EX2 R156, R156 ;  /* 0x0000009c009c7308 */ /* 0x000e620000000800 */
[----:B--2---:R-:W-:Y:S01]  /*3ab0*/  F2FP.F16.F32.PACK_AB R97, R165, R160 ;  /* 0x000000a0a561723e */ /* 0x004fe200000000ff */
[----:B------:R-:W-:Y:S01]  /*3ac0*/  FADD.FTZ R160, R160, R165 ;  /* 0x000000a5a0a07221 */ /* 0x000fe20000010000 */
[----:B------:R-:W-:-:S05]  /*3ad0*/  FADD.FTZ R154, R154, R159 ;  /* 0x0000009f9a9a7221 */ /* 0x000fca0000010000 */
[----:B------:R-:W-:Y:S08]  /*3ae0*/  MUFU.EX2 R157, R157 ;  /* 0x0000009d009d7308 */ /* 0x000ff00000000800 */
[----:B------:R-:W2:Y:S01]  /*3af0*/  MUFU.EX2 R152, R152 ;  /* 0x0000009800987308 */ /* 0x000ea20000000800 */
[----:B-1----:R-:W-:Y:S01]  /*3b00*/  F2FP.F16.F32.PACK_AB R99, R156, R161 ;  /* 0x000000a19c63723e */ /* 0x002fe200000000ff */
[----:B------:R-:W-:-:S04]  /*3b10*/  FADD.FTZ R161, R161, R160 ;  /* 0x000000a0a1a17221 */ /* 0x000fc80000010000 */
[----:B------:R-:W-:Y:S02]  /*3b20*/  FADD.FTZ R156, R156, R161 ;  /* 0x000000a19c9c7221 */ /* 0x000fe40000010000 */
[C---:B------:R-:W-:Y:S01]  /*3b30*/  HMMA.16816.F32 R128, R96.reuse, R124, RZ ;  /* 0x0000007c6080723c */ /* 0x040fe200000018ff */
[----:B------:R-:W-:Y:S05]  /*3b40*/  MUFU.EX2 R151, R151 ;  /* 0x0000009700977308 */ /* 0x000fea0000000800 */
[C---:B------:R-:W-:Y:S03]  /*3b50*/  HMMA.16816.F32 R120, R96.reuse, R116, RZ ;  /* 0x000000746078723c */ /* 0x040fe600000018ff */
[----:B------:R-:W1:Y:S01]  /*3b60*/  MUFU.EX2 R148, R148 ;  /* 0x0000009400947308 */ /* 0x000e620000000800 */
        /* <DEDUP_REMOVED lines=8> */
[----:B-1----:R-:W-:-:S04]  /*3bf0*/  F2FP.F16.F32.PACK_AB R142, R148, R151 ;  /* 0x00000097948e723e */ /* 0x002fc800000000ff */
[C---:B------:R-:W-:Y:S03]  /*3c00*/  HMMA.16816.F32 R44, R96.reuse, R48, RZ ;  /* 0x00000030602c723c */ /* 0x040fe600000018ff */
[----:B------:R-:W-:Y:S03]  /*3c10*/  MUFU.EX2 R0, R0 ;  /* 0x0000000000007308 */ /* 0x000fe60000000800 */
[C---:B------:R-:W-:Y:S05]  /*3c20*/  HMMA.16816.F32 R52, R96.reuse, R56, RZ ;  /* 0x000000386034723c */ /* 0x040fea00000018ff */
[----:B------:R-:W1:Y:S01]  /*3c30*/  MUFU.EX2 R153, R153 ;  /* 0x0000009900997308 */ /* 0x000e620000000800 */
[----:B------:R-:W-:Y:S01]  /*3c40*/  HMMA.16816.F32 R60, R96, R64, RZ ;  /* 0x00000040603c723c */ /* 0x000fe200000018ff */
[----:B--2---:R-:W-:Y:S01]  /*3c50*/  F2FP.F16.F32.PACK_AB R141, R150, R155 ;  /* 0x0000009b968d723e */ /* 0x004fe200000000ff */
[----:B------:R-:W-:-:S04]  /*3c60*/  FADD.FTZ R155, R155, R156 ;  /* 0x0000009c9b9b7221 */ /* 0x000fc80000010000 */
[----:B------:R-:W-:Y:S01]  /*3c70*/  HMMA.16816.F32 R68, R96, R72, RZ ;  /* 0x000000486044723c */ /* 0x000fe200000018ff */
[----:B------:R-:W-:Y:S01]  /*3c80*/  MUFU.EX2 R162, R162 ;  /* 0x000000a200a27308 */ /* 0x000fe20000000800 */
[----:B------:R-:W-:-:S04]  /*3c90*/  FADD.FTZ R155, R150, R155 ;  /* 0x0000009b969b7221 */ /* 0x000fc80000010000 */
[C---:B------:R-:W-:Y:S03]  /*3ca0*/  HMMA.16816.F32 R76, R96.reuse, R80, RZ ;  /* 0x00000050604c723c */ /* 0x040fe600000018ff */
[----:B------:R-:W2:Y:S01]  /*3cb0*/  MUFU.EX2 R167, R167 ;  /* 0x000000a700a77308 */ /* 0x000ea20000000800 */
[C---:B-1----:R-:W-:Y:S01]  /*3cc0*/  F2FP.F16.F32.PACK_AB R143, R153.reuse, R0 ;  /* 0x00000000998f723e */ /* 0x042fe200000000ff */
[----:B------:R-:W-:Y:S01]  /*3cd0*/  FADD.FTZ R0, R0, R155 ;  /* 0x0000009b00007221 */ /* 0x000fe20000010000 */
[C---:B------:R-:W-:Y:S03]  /*3ce0*/  HMMA.16816.F32 R84, R96.reuse, R88, RZ ;  /* 0x000000586054723c */ /* 0x040fe600000018ff */
[----:B------:R-:W-:Y:S02]  /*3cf0*/  FADD.FTZ R153, R153, R0 ;  /* 0x0000000099997221 */ /* 0x000fe40000010000 */
[----:B------:R-:W-:Y:S01]  /*3d00*/  MUFU.EX2 R164, R164 ;  /* 0x000000a400a47308 */ /* 0x000fe20000000800 */
[C---:B------:R-:W-:Y:S06]  /*3d10*/  HMMA.16816.F32 R124, R96.reuse, R126, RZ ;  /* 0x0000007e607c723c */ /* 0x040fec00000018ff */
[C---:B------:R-:W-:Y:S01]  /*3d20*/  HMMA.16816.F32 R116, R96.reuse, R118, RZ ;  /* 0x000000766074723c */ /* 0x040fe200000018ff */
[----:B------:R-:W-:Y:S05]  /*3d30*/  MUFU.EX2 R169, R169 ;  /* 0x000000a900a97308 */ /* 0x000fea0000000800 */
[C---:B------:R-:W-:Y:S03]  /*3d40*/  HMMA.16816.F32 R108, R96.reuse, R110, RZ ;  /* 0x0000006e606c723c */ /* 0x040fe600000018ff */
[----:B------:R-:W-:Y:S03]  /*3d50*/  MUFU.EX2 R166, R166 ;  /* 0x000000a600a67308 */ /* 0x000fe60000000800 */
[C---:B------:R-:W-:Y:S05]  /*3d60*/  HMMA.16816.F32 R100, R96.reuse, R102, RZ ;  /* 0x000000666064723c */ /* 0x040fea00000018ff */
[----:B------:R-:W1:Y:S01]  /*3d70*/  MUFU.EX2 R171, R171 ;  /* 0x000000ab00ab7308 */ /* 0x000e620000000800 */
[C---:B------:R-:W-:Y:S06]  /*3d80*/  HMMA.16816.F32 R40, R96.reuse, R42, RZ ;  /* 0x0000002a6028723c */ /* 0x040fec00000018ff */
[C---:B------:R-:W-:Y:S01]  /*3d90*/  HMMA.16816.F32 R48, R96.reuse, R50, RZ ;  /* 0x000000326030723c */ /* 0x040fe200000018ff */
[----:B------:R-:W-:Y:S05]  /*3da0*/  MUFU.EX2 R170, R170 ;  /* 0x000000aa00aa7308 */ /* 0x000fea0000000800 */
[C---:B------:R-:W-:Y:S03]  /*3db0*/  HMMA.16816.F32 R56, R96.reuse, R58, RZ ;  /* 0x0000003a6038723c */ /* 0x040fe600000018ff */
[----:B------:R-:W1:Y:S03]  /*3dc0*/  MUFU.EX2 R175, R175 ;  /* 0x000000af00af7308 */ /* 0x000e660000000800 */
[C---:B------:R-:W-:Y:S05]  /*3dd0*/  HMMA.16816.F32 R64, R96.reuse, R66, RZ ;  /* 0x000000426040723c */ /* 0x040fea00000018ff */
[----:B------:R-:W-:Y:S01]  /*3de0*/  MUFU.EX2 R180, R180 ;  /* 0x000000b400b47308 */ /* 0x000fe20000000800 */
[C---:B------:R-:W-:Y:S06]  /*3df0*/  HMMA.16816.F32 R72, R96.reuse, R74, RZ ;  /* 0x0000004a6048723c */ /* 0x040fec00000018ff */
[C---:B------:R-:W-:Y:S01]  /*3e00*/  HMMA.16816.F32 R80, R96.reuse, R82, RZ ;  /* 0x000000526050723c */ /* 0x040fe200000018ff */
[----:B------:R-:W1:Y:S05]  /*3e10*/  MUFU.EX2 R181, R181 ;  /* 0x000000b500b57308 */ /* 0x000e6a0000000800 */
        /* <DEDUP_REMOVED lines=10> */
[----:B------:R-:W1:Y:S03]  /*3ec0*/  MUFU.EX2 R177, R177 ;  /* 0x000000b100b17308 */ /* 0x000e660000000800 */
[C---:B-----5:R-:W-:Y:S05]  /*3ed0*/  HMMA.16816.F32 R44, R140.reuse, R8, R44 ;  /* 0x000000088c2c723c */ /* 0x060fea000000182c */
[----:B------:R-:W-:Y:S01]  /*3ee0*/  MUFU.EX2 R172, R172 ;  /* 0x000000ac00ac7308 */ /* 0x000fe20000000800 */
[C---:B------:R-:W-:Y:S01]  /*3ef0*/  HMMA.16816.F32 R48, R140.reuse, R10, R48 ;  /* 0x0000000a8c30723c */ /* 0x040fe20000001830 */
[----:B------:R-:W5:Y:S05]  /*3f00*/  LDSM.16.MT88.4 R8, [R198+0x10800] ;  /* 0x01080000c608783b */ /* 0x000f6a0000004200 */
[C---:B------:R-:W-:Y:S01]  /*3f10*/  HMMA.16816.F32 R52, R140.reuse, R4, R52 ;  /* 0x000000048c34723c */ /* 0x040fe20000001834 */
[----:B------:R-:W1:Y:S05]  /*3f20*/  MUFU.EX2 R227, R227 ;  /* 0x000000e300e37308 */ /* 0x000e6a0000000800 */
[C---:B------:R-:W-:Y:S01]  /*3f30*/  HMMA.16816.F32 R56, R140.reuse, R6, R56 ;  /* 0x000000068c38723c */ /* 0x040fe20000001838 */
[----:B------:R-:W2:Y:S05]  /*3f40*/  LDSM.16.MT88.4 R4, [R197+0x10800] ;  /* 0x01080000c504783b */ /* 0x000eaa0000004200 */
[C---:B---3--:R-:W-:Y:S06]  /*3f50*/  HMMA.16816.F32 R60, R140.reuse, R16, R60 ;  /* 0x000000108c3c723c */ /* 0x048fec000000183c */
[C---:B------:R-:W-:Y:S01]  /*3f60*/  HMMA.16816.F32 R64, R140.reuse, R18, R64 ;  /* 0x000000128c40723c */ /* 0x040fe20000001840 */
[----:B------:R-:W3:Y:S05]  /*3f70*/  LDSM.16.MT88.4 R16, [R197+0xd000] ;  /* 0x00d00000c510783b */ /* 0x000eea0000004200 */
[C---:B------:R-:W-:Y:S06]  /*3f80*/  HMMA.16816.F32 R104, R140.reuse, R24, R104 ;  /* 0x000000188c68723c */ /* 0x040fec0000001868 */
[C---:B------:R-:W-:Y:S01]  /*3f90*/  HMMA.16816.F32 R100, R140.reuse, R26, R100 ;  /* 0x0000001a8c64723c */ /* 0x040fe20000001864 */
[----:B------:R-:W3:Y:S05]  /*3fa0*/  LDSM.16.MT88.4 R24, [R200+0xd000] ;  /* 0x00d00000c818783b */ /* 0x000eea0000004200 */
[C---:B------:R-:W-:Y:S06]  /*3fb0*/  HMMA.16816.F32 R36, R140.reuse, R20, R36 ;  /* 0x000000148c24723c */ /* 0x040fec0000001824 */
[C---:B------:R-:W-:Y:S01]  /*3fc0*/  HMMA.16816.F32 R40, R140.reuse, R22, R40 ;  /* 0x000000168c28723c */ /* 0x040fe20000001828 */
[----:B------:R-:W3:Y:S05]  /*3fd0*/  LDSM.16.MT88.4 R20, [R200+0xf000] ;  /* 0x00f00000c814783b */ /* 0x000eea0000004200 */
[C---:B----4-:R-:W-:Y:S06]  /*3fe0*/  HMMA.16816.F32 R68, R140.reuse, R12, R68 ;  /* 0x0000000c8c44723c */ /* 0x050fec0000001844 */
[C---:B------:R-:W-:Y:S01]  /*3ff0*/  HMMA.16816.F32 R72, R140.reuse, R14, R72 ;  /* 0x0000000e8c48723c */ /* 0x040fe20000001848 */
[----:B------:R-:W4:Y:S05]  /*4000*/  LDSM.16.MT88.4 R12, [R198+0xf000] ;  /* 0x00f00000c60c783b */ /* 0x000f2a0000004200 */
[C---:B-----5:R-:W-:Y:S06]  /*4010*/  HMMA.16816.F32 R76, R140.reuse, R8, R76 ;  /* 0x000000088c4c723c */ /* 0x060fec000000184c */
[C---:B------:R-:W-:Y:S01]  /*4020*/  HMMA.16816.F32 R80, R140.reuse, R10, R80 ;  /* 0x0000000a8c50723c */ /* 0x040fe20000001850 */
[----:B------:R-:W5:Y:S05]  /*4030*/  LDSM.16.MT88.4 R8, [R197+0xf000] ;  /* 0x00f00000c508783b */ /* 0x000f6a0000004200 */
[C---:B--2---:R-:W-:Y:S06]  /*4040*/  HMMA.16816.F32 R84, R140.reuse, R4, R84 ;  /* 0x000000048c54723c */ /* 0x044fec0000001854 */
[----:B------:R-:W-:Y:S01]  /*4050*/  HMMA.16816.F32 R88, R140, R6, R88 ;  /* 0x000000068c58723c */ /* 0x000fe20000001858 */
[----:B------:R-:W-:-:S02]  /*4060*/  F2FP.F16.F32.PACK_AB R4, R167, R162 ;  /* 0x000000a2a704723e */ /* 0x000fc400000000ff */
[----:B-1----:R-:W-:Y:S01]  /*4070*/  F2FP.F16.F32.PACK_AB R5, R171, R166 ;  /* 0x000000a6ab05723e */ /* 0x002fe200000000ff */
[----:B------:R-:W-:Y:S02]  /*4080*/  FADD.FTZ R166, R166, R153 ;  /* 0x00000099a6a67221 */ /* 0x000fe40000010000 */
[----:B------:R-:W-:Y:S01]  /*4090*/  HMMA.16816.F32 R128, R140, R32, R128 ;  /* 0x000000208c80723c */ /* 0x000fe20000001880 */
        /* <DEDUP_REMOVED lines=8> */
[----:B------:R-:W-:Y:S01]  /*4120*/  HMMA.16816.F32 R108, R4, R18, R108 ;  /* 0x00000012046c723c */ /* 0x000fe2000000186c */
[----:B------:R-:W1:Y:S05]  /*4130*/  LDSM.16.MT88.4 R16, [R200+0x11000] ;  /* 0x01100000c810783b */ /* 0x000e6a0000004200 */
[C---:B------:R-:W-:Y:S06]  /*4140*/  HMMA.16816.F32 R120, R140.reuse, R28, R120 ;  /* 0x0000001c8c78723c */ /* 0x040fec0000001878 */
[----:B------:R-:W-:Y:S01]  /*4150*/  HMMA.16816.F32 R116, R140, R30, R116 ;  /* 0x0000001e8c74723c */ /* 0x000fe20000001874 */
[----:B------:R-:W2:Y:S05]  /*4160*/  LDSM.16.MT88.4 R28, [R196+0xd000] ;  /* 0x00d00000c41c783b */ /* 0x000eaa0000004200 */
[C---:B------:R-:W-:Y:S06]  /*4170*/  HMMA.16816.F32 R128, R4.reuse, R24, R128 ;  /* 0x000000180480723c */ /* 0x040fec0000001880 */
[C---:B------:R-:W-:Y:S01]  /*4180*/  HMMA.16816.F32 R124, R4.reuse, R26, R124 ;  /* 0x0000001a047c723c */ /* 0x040fe2000000187c */
[----:B------:R-:W3:Y:S05]  /*4190*/  LDSM.16.MT88.4 R24, [R196+0xf000] ;  /* 0x00f00000c418783b */ /* 0x000eea0000004200 */
[C---:B------:R-:W-:Y:S06]  /*41a0*/  HMMA.16816.F32 R36, R4.reuse, R20, R36 ;  /* 0x000000140424723c */ /* 0x040fec0000001824 */
[C---:B------:R-:W-:Y:S01]  /*41b0*/  HMMA.16816.F32 R40, R4.reuse, R22, R40 ;  /* 0x000000160428723c */ /* 0x040fe20000001828 */
[----:B------:R-:W-:Y:S05]  /*41c0*/  LDSM.16.MT88.4 R20, [R196+0x11000] ;  /* 0x01100000c414783b */ /* 0x000fea0000004200 */
[C---:B----4-:R-:W-:Y:S06]  /*41d0*/  HMMA.16816.F32 R44, R4.reuse, R12, R44 ;  /* 0x0000000c042c723c */ /* 0x050fec000000182c */
[C---:B------:R-:W-:Y:S01]  /*41e0*/  HMMA.16816.F32 R48, R4.reuse, R14, R48 ;  /* 0x0000000e0430723c */ /* 0x040fe20000001830 */
[----:B------:R-:W4:Y:S05]  /*41f0*/  LDSM.16.MT88.4 R12, [R198+0x11000] ;  /* 0x01100000c60c783b */ /* 0x000f2a0000004200 */
[C---:B-----5:R-:W-:Y:S06]  /*4200*/  HMMA.16816.F32 R52, R4.reuse, R8, R52 ;  /* 0x000000080434723c */ /* 0x060fec0000001834 */
        /* <DEDUP_REMOVED lines=9> */
[C---:B------:R-:W-:Y:S06]  /*42a0*/  HMMA.16816.F32 R120, R4.reuse, R32, R120 ;  /* 0x000000200478723c */ /* 0x040fec0000001878 */
[C---:B------:R-:W-:Y:S01]  /*42b0*/  HMMA.16816.F32 R116, R4.reuse, R34, R116 ;  /* 0x000000220474723c */ /* 0x040fe20000001874 */
[----:B------:R-:W-:Y:S05]  /*42c0*/  LDSM.16.MT88.4 R32, [R200+0xf800] ;  /* 0x00f80000c820783b */ /* 0x000fea0000004200 */
[C---:B--2---:R-:W-:Y:S06]  /*42d0*/  HMMA.16816.F32 R104, R4.reuse, R28, R104 ;  /* 0x0000001c0468723c */ /* 0x044fec0000001868 */
[C---:B------:R-:W-:Y:S01]  /*42e0*/  HMMA.16816.F32 R100, R4.reuse, R30, R100 ;  /* 0x0000001e0464723c */ /* 0x040fe20000001864 */
[----:B------:R-:W-:Y:S05]  /*42f0*/  LDSM.16.MT88.4 R28, [R198+0xf800] ;  /* 0x00f80000c61c783b */ /* 0x000fea0000004200 */
[C---:B---3--:R-:W-:Y:S06]  /*4300*/  HMMA.16816.F32 R60, R4.reuse, R24, R60 ;  /* 0x00000018043c723c */ /* 0x048fec000000183c */
[C---:B------:R-:W-:Y:S01]  /*4310*/  HMMA.16816.F32 R64, R4.reuse, R26, R64 ;  /* 0x0000001a0440723c */ /* 0x040fe20000001840 */
[----:B------:R-:W-:Y:S05]  /*4320*/  LDSM.16.MT88.4 R24, [R197+0xf800] ;  /* 0x00f80000c518783b */ /* 0x000fea0000004200 */
[C---:B----4-:R-:W-:Y:S06]  /*4330*/  HMMA.16816.F32 R76, R4.reuse, R12, R76 ;  /* 0x0000000c044c723c */ /* 0x050fec000000184c */
[C---:B------:R-:W-:Y:S01]  /*4340*/  HMMA.16816.F32 R80, R4.reuse, R14, R80 ;  /* 0x0000000e0450723c */ /* 0x040fe20000001850 */
[----:B------:R-:W2:Y:S05]  /*4350*/  LDSM.16.MT88.4 R12, [R196+0xd800] ;  /* 0x00d80000c40c783b */ /* 0x000eaa0000004200 */
[C---:B-----5:R-:W-:Y:S06]  /*4360*/  HMMA.16816.F32 R84, R4.reuse, R8, R84 ;  /* 0x000000080454723c */ /* 0x060fec0000001854 */
[C---:B------:R-:W-:Y:S01]  /*4370*/  HMMA.16816.F32 R88, R4.reuse, R10, R88 ;  /* 0x0000000a0458723c */ /* 0x040fe20000001858 */
[----:B------:R-:W3:Y:S05]  /*4380*/  LDSM.16.MT88.4 R8, [R196+0xf800] ;  /* 0x00f80000c408783b */ /* 0x000eea0000004200 */
[C---:B------:R-:W-:Y:S06]  /*4390*/  HMMA.16816.F32 R92, R4.reuse, R20, R92 ;  /* 0x00000014045c723c */ /* 0x040fec000000185c */
[----:B------:R-:W-:Y:S01]  /*43a0*/  HMMA.16816.F32 R96, R4, R22, R96 ;  /* 0x000000160460723c */ /* 0x000fe20000001860 */
[----:B------:R-:W-:Y:S06]  /*43b0*/  LDSM.16.MT88.4 R20, [R200+0x11800] ;  /* 0x01180000c814783b */ /* 0x000fec0000004200 */
[----:B------:R-:W-:-:S02]  /*43c0*/  F2FP.F16.F32.PACK_AB R4, R181, R180 ;  /* 0x000000b4b504723e */ /* 0x000fc400000000ff */
[----:B------:R-:W-:Y:S01]  /*43d0*/  F2FP.F16.F32.PACK_AB R5, R177, R176 ;  /* 0x000000b0b105723e */ /* 0x000fe200000000ff */
[----:B------:R-:W-:Y:S01]  /*43e0*/  FADD.FTZ R176, R176, R175 ;  /* 0x000000afb0b07221 */ /* 0x000fe20000010000 */
[----:B------:R-:W-:Y:S02]  /*43f0*/  F2FP.F16.F32.PACK_AB R6, R178, R179 ;  /* 0x000000b3b206723e */ /* 0x000fe400000000ff */
[----:B------:R-:W-:Y:S01]  /*4400*/  F2FP.F16.F32.PACK_AB R7, R227, R172 ;  /* 0x000000ace307723e */ /* 0x000fe200000000ff */
[----:B------:R-:W-:-:S04]  /*4410*/  FADD.FTZ R177, R177, R176 ;  /* 0x000000b0b1b17221 */ /* 0x000fc80000010000 */
[----:B------:R-:W-:Y:S02]  /*4420*/  FADD.FTZ R172, R172, R177 ;  /* 0x000000b1acac7221 */ /* 0x000fe40000010000 */
[----:B-1----:R-:W-:Y:S02]  /*4430*/  HMMA.16816.F32 R128, R4, R16, R128 ;  /* 0x000000100480723c */ /* 0x002fe40000001880 */
[----:B------:R-:W-:-:S04]  /*4440*/  FADD.FTZ R227, R227, R172 ;  /* 0x000000ace3e37221 */ /* 0x000fc80000010000 */
[C---:B------:R-:W-:Y:S01]  /*4450*/  HMMA.16816.F32 R124, R4.reuse, R18, R124 ;  /* 0x00000012047c723c */ /* 0x040fe2000000187c */
[----:B------:R-:W1:Y:S05]  /*4460*/  LDSM.16.MT88.4 R16, [R198+0x11800] ;  /* 0x01180000c610783b */ /* 0x000e6a0000004200 */
[C---:B--2---:R-:W-:Y:S06]  /*4470*/  HMMA.16816.F32 R104, R4.reuse, R12, R104 ;  /* 0x0000000c0468723c */ /* 0x044fec0000001868 */
[C---:B------:R-:W-:Y:S01]  /*4480*/  HMMA.16816.F32 R100, R4.reuse, R14, R100 ;  /* 0x0000000e0464723c */ /* 0x040fe20000001864 */
[----:B------:R-:W2:Y:S05]  /*4490*/  LDSM.16.MT88.4 R12, [R197+0x11800] ;  /* 0x01180000c50c783b */ /* 0x000eaa0000004200 */
[C---:B---3--:R-:W-:Y:S06]  /*44a0*/  HMMA.16816.F32 R60, R4.reuse, R8, R60 ;  /* 0x00000008043c723c */ /* 0x048fec000000183c */
[C---:B------:R-:W-:Y:S01]  /*44b0*/  HMMA.16816.F32 R64, R4.reuse, R10, R64 ;  /* 0x0000000a0440723c */ /* 0x040fe20000001840 */
[----:B------:R-:W3:Y:S05]  /*44c0*/  LDSM.16.MT88.4 R8, [R196+0x11800] ;  /* 0x01180000c408783b */ /* 0x000eea0000004200 */
[C---:B------:R-:W-:Y:S06]  /*44d0*/  HMMA.16816.F32 R120, R4.reuse, R144, R120 ;  /* 0x000000900478723c */ /* 0x040fec0000001878 */
        /* <DEDUP_REMOVED lines=19> */
[----:B------:R-:W-:-:S05]  /*4610*/  FADD.FTZ R229, R178, R179 ;  /* 0x000000b3b2e57221 */ /* 0x000fca0000010000 */
        /* <DEDUP_REMOVED lines=9> */
[----:B------:R-:W-:-:S15]  /*46b0*/  @!P0 BRA `(.L_x_434) ;  /* 0x0000003000648947 */ /* 0x000fde0003800000 */
[----:B------:R-:W-:Y:S01]  /*46c0*/  VIADD R0, R2, 0xfffffffe ;  /* 0xfffffffe02007836 */ /* 0x000fe20000000000 */
[----:B------:R-:W-:-:S04]  /*46d0*/  DEPBAR.LE SB0, 0x0 ;  /* 0x000080000000791a */ /* 0x000fc80000000000 */
[----:B------:R-:W-:Y:S01]  /*46e0*/  SHF.R.S32.HI R9, RZ, 0x1f, R0 ;  /* 0x0000001fff097819 */ /* 0x000fe20000011400 */
[----:B------:R-:W-:Y:S01]  /*46f0*/  IMAD.WIDE.U32 R6, R0, R134, RZ ;  /* 0x0000008600067225 */ /* 0x000fe200078e00ff */
[----:B------:R-:W-:-:S03]  /*4700*/  ULDC.64 UR4, c[0x0][0x220] ;  /* 0x0000880000047ab9 */ /* 0x000fc60000000a00 */
[----:B------:R-:W-:Y:S01]  /*4710*/  IMAD R9, R9, R134, RZ ;  /* 0x0000008609097224 */ /* 0x000fe200078e02ff */
[----:B------:R-:W-:Y:S01]  /*4720*/  BAR.SYNC.DEFER_BLOCKING 0x0 ;  /* 0x0000000000007b1d */ /* 0x000fe20000010000 */
[----:B------:R-:W-:Y:S02]  /*4730*/  LEA R5, P0, R6, R138, 0x6 ;  /* 0x0000008a06057211 */ /* 0x000fe400078030ff */
[----:B------:R-:W-:Y:S02]  /*4740*/  IMAD R9, R0, R135, R9 ;  /* 0x0000008700097224 */ /* 0x000fe400078e0209 */
[----:B------:R-:W-:Y:S02]  /*4750*/  LEA R8, P1, R5, UR4, 0x1 ;  /* 0x0000000405087c11 */ /* 0x000fe4000f8208ff */
[----:B------:R-:W-:Y:S02]  /*4760*/  IMAD.IADD R9, R7, 0x1, R9 ;  /* 0x0000000107097824 */ /* 0x000fe400078e0209 */
[----:B------:R-:W-:-:S03]  /*4770*/  IMAD.SHL.U32 R7, R134, 0x20, RZ ;  /* 0x0000002086077824 */ /* 0x000fc600078e00ff */
[----:B------:R-:W-:Y:S02]  /*4780*/  LEA.HI.X R4, R6, R215, R9, 0x6, P0 ;  /* 0x000000d706047211 */ /* 0x000fe400000f3409 */
[----:B------:R-:W-:Y:S02]  /*4790*/  SHF.L.U64.HI R6, R134, 0x5, R135 ;  /* 0x0000000586067819 */ /* 0x000fe40000010287 */
[----:B------:R-:W-:Y:S02]  /*47a0*/  IADD3 R10, P0, R7, R8, RZ ;  /* 0x00000008070a7210 */ /* 0x000fe40007f1e0ff */
[----:B------:R-:W-:Y:S02]  /*47b0*/  LEA.HI.X R9, R5, UR5, R4, 0x1, P1 ;  /* 0x0000000505097c11 */ /* 0x000fe400088f0c04 */
[----:B------:R-:W-:-:S03]  /*47c0*/  IADD3 R4, P1, R7, R10, RZ ;  /* 0x0000000a07047210 */ /* 0x000fc60007f3e0ff */
[C---:B------:R-:W-:Y:S01]  /*47d0*/  IMAD.X R11, R6.reuse, 0x1, R9, P0 ;  /* 0x00000001060b7824 */ /* 0x040fe200000e0609 */
[----:B------:R-:W-:Y:S01]  /*47e0*/  IADD3 R12, P0, R7, R4, RZ ;  /* 0x00000004070c7210 */ /* 0x000fe20007f1e0ff */
[----:B------:R-:W-:Y:S01]  /*47f0*/  @!PT LDS RZ, [RZ] ;  /* 0x00000000fffff984 */ /* 0x000fe20000000800 */
[----:B------:R-:W-:Y:S01]  /*4800*/  @!PT LDS RZ, [RZ] ;  /* 0x00000000fffff984 */ /* 0x000fe20000000800 */
[----:B------:R-:W-:Y:S01]  /*4810*/  @!PT LDS RZ, [RZ] ;  /* 0x00000000fffff984 */ /* 0x000fe20000000800 */
[----:B------:R-:W-:Y:S02]  /*4820*/  LDGSTS.E.BYPASS.LTC128B.128 [R210+0xc000], desc[UR12][R8.64] ;  /* 0x0c00000008d27fae */ /* 0x000fe4000b901d4c */
[C---:B------:R-:W-:Y:S02]  /*4830*/  IMAD.X R5, R6.reuse, 0x1, R11, P1 ;  /* 0x0000000106057824 */ /* 0x040fe400008e060b */
[----:B------:R-:W-:Y:S02]  /*4840*/  LDGSTS.E.BYPASS.LTC128B.128 [R210+0xe000], desc[UR12][R8.64+0x80] ;  /* 0x0e00008008d27fae */ /* 0x000fe4000b901d4c */
[----:B------:R-:W-:Y:S02]  /*4850*/  IMAD.X R13, R6, 0x1, R5, P0 ;  /* 0x00000001060d7824 */ /* 0x000fe400000e0605 */
[----:B------:R-:W-:Y:S04]  /*4860*/  LDGSTS.E.BYPASS.LTC128B.128 [R210+0x10000], desc[UR12][R8.64+0x100] ;  /* 0x1000010008d27fae */ /* 0x000fe8000b901d4c */
        /* <DEDUP_REMOVED lines=11> */
[----:B------:R-:W-:Y:S04]  /*4920*/  LDSM.16.M88.4 R152, [R204] ;  /* 0x00000000cc98783b */ /* 0x000fe80000000200 */
[----:B------:R-:W-:Y:S04]  /*4930*/  LDSM.16.M88.4 R20, [R203] ;  /* 0x00000000cb14783b */ /* 0x000fe80000000200 */
[----:B------:R-:W3:Y:S04]  /*4940*/  LDSM.16.M88.4 R32, [R205+0x6800] ;  /* 0x00680000cd20783b */ /* 0x000ee80000000200 */
[----:B------:R-:W4:Y:S04]  /*4950*/  LDSM.16.M88.4 R168, [R205+0x7000] ;  /* 0x00700000cda8783b */ /* 0x000f280000000200 */
[----:B------:R-:W5:Y:S04]  /*4960*/  LDSM.16.M88.4 R24, [R205+0x7800] ;  /* 0x00780000cd18783b */ /* 0x000f680000000200 */
[----:B-1----:R-:W-:Y:S04]  /*4970*/  LDSM.16.M88.4 R12, [R202] ;  /* 0x00000000ca0c783b */ /* 0x002fe80000000200 */
[----:B------:R-:W1:Y:S04]  /*4980*/  LDSM.16.M88.4 R172, [R199+0x6000] ;  /* 0x00600000c7ac783b */ /* 0x000e680000000200 */
[----:B------:R-:W1:Y:S04]  /*4990*/  LDSM.16.M88.4 R144, [R195] ;  /* 0x00000000c390783b */ /* 0x000e680000000200 */
[----:B------:R-:W1:Y:S01]  /*49a0*/  LDSM.16.M88.4 R8, [R194] ;  /* 0x00000000c208783b */ /* 0x000e620000000200 */
[C---:B--2---:R-:W-:Y:S03]  /*49b0*/  HMMA.16816.F32 R4, R180.reuse, R16, RZ ;  /* 0x00000010b404723c */ /* 0x044fe600000018ff */
[----:B------:R-:W-:Y:S04]  /*49c0*/  LDSM.16.M88.4 R148, [R192] ;  /* 0x00000000c094783b */ /* 0x000fe80000000200 */
[----:B------:R-:W-:Y:S01]  /*49d0*/  LDSM.16.M88.4 R176, [R193] ;  /* 0x00000000c1b0783b */ /* 0x000fe20000000200 */
[C---:B------:R-:W-:Y:S03]  /*49e0*/  HMMA.16816.F32 R16, R180.reuse, R18, RZ ;  /* 0x00000012b410723c */ /* 0x040fe600000018ff */
[----:B------:R-:W-:Y:S03]  /*49f0*/  LDSM.16.M88.4 R28, [R199+0x6800] ;  /* 0x00680000c71c783b */ /* 0x000fe60000000200 */
[C---:B---3--:R-:W-:Y:S01]  /*4a00*/  HMMA.16816.F32 R140, R180.reuse, R32, RZ ;  /* 0x00000020b48c723c */ /* 0x048fe200000018ff */
[----:B------:R-:W-:Y:S04]  /*4a10*/  LDSM.16.M88.4 R164, [R205+0x8000] ;  /* 0x00800000cda4783b */ /* 0x000fe80000000200 */
[----:B------:R-:W-:Y:S01]  /*4a20*/  LDSM.16.M88.4 R160, [R199+0x7800] ;  /* 0x00780000c7a0783b */ /* 0x000fe20000000200 */
[----:B----4-:R-:W-:Y:S03]  /*4a30*/  HMMA.16816.F32 R156, R180, R168, RZ ;  /* 0x000000a8b49c723c */ /* 0x010fe600000018ff */
[----:B------:R-:W-:Y:S03]  /*4a40*/  LDSM.16.M88.4 R236, [R204+0x2000] ;  /* 0x00200000ccec783b */ /* 0x000fe60000000200 */
[C---:B------:R-:W-:Y:S01]  /*4a50*/  HMMA.16816.F32 R4, R152.reuse, R20, R4 ;  /* 0x000000149804723c */ /* 0x040fe20000001804 */
[----:B------:R-:W-:Y:S04]  /*4a60*/  LDSM.16.M88.4 R244, [R199+0x9000] ;  /* 0x00900000c7f4783b */ /* 0x000fe80000000200 */
[----:B------:R-:W-:Y:S01]  /*4a70*/  LDSM.16.M88.4 R240, [R199+0xa000] ;  /* 0x00a00000c7f0783b */ /* 0x000fe20000000200 */
[----:B------:R-:W-:Y:S03]  /*4a80*/  HMMA.16816.F32 R16, R152, R22, R16 ;  /* 0x000000169810723c */ /* 0x000fe60000001810 */
[----:B------:R-:W2:Y:S03]  /*4a90*/  LDSM.16.M88.4 R20, [R201] ;  /* 0x00000000c914783b */ /* 0x000ea60000000200 */
[C---:B------:R-:W-:Y:S01]  /*4aa0*/  HMMA.16816.F32 R32, R180.reuse, R34, RZ ;  /* 0x00000022b420723c */ /* 0x040fe200000018ff */
[----:B------:R-:W-:Y:S04]  /*4ab0*/  LDSM.16.M88.4 R232, [R188] ;  /* 0x00000000bce8783b */ /* 0x000fe80000000200 */
[----:B------:R-:W0:Y:S01]  /*4ac0*/  LDGDEPBAR ;  /* 0x00000000000079af */ /* 0x000e220000000000 */
[C---:B------:R-:W-:Y:S06]  /*4ad0*/  HMMA.16816.F32 R168, R180.reuse, R170, RZ ;  /* 0x000000aab4a8723c */ /* 0x040fec00000018ff */
[C---:B-----5:R-:W-:Y:S06]  /*4ae0*/  HMMA.16816.F32 R220, R180.reuse, R24, RZ ;  /* 0x00000018b4dc723c */ /* 0x060fec00000018ff */
[----:B------:R-:W-:Y:S01]  /*4af0*/  HMMA.16816.F32 R180, R180, R26, RZ ;  /* 0x0000001ab4b4723c */ /* 0x000fe200000018ff */
[----:B------:R-:W3:Y:S05]  /*4b00*/  LDSM.16.M88.4 R24, [R199+0x7000] ;  /* 0x00700000c718783b */ /* 0x000eea0000000200 */
[C---:B-1----:R-:W-:Y:S06]  /*4b10*/  HMMA.16816.F32 R4, R12.reuse, R172, R4 ;  /* 0x000000ac0c04723c */ /* 0x042fec0000001804 */
[----:B------:R-:W-:Y:S01]  /*4b20*/  HMMA.16816.F32 R16, R12, R174, R16 ;  /* 0x000000ae0c10723c */ /* 0x000fe20000001810 */
[----:B------:R-:W-:Y:S05]  /*4b30*/  LDSM.16.M88.4 R172, [R199+0x9800] ;  /* 0x00980000c7ac783b */ /* 0x000fea0000000200 */
[C---:B------:R-:W-:Y:S06]  /*4b40*/  HMMA.16816.F32 R140, R152.reuse, R144, R140 ;  /* 0x00000090988c723c */ /* 0x040fec000000188c */
[C---:B------:R-:W-:Y:S01]  /*4b50*/  HMMA.16816.F32 R32, R152.reuse, R146, R32 ;  /* 0x000000929820723c */ /* 0x040fe20000001820 */
[----:B------:R-:W-:Y:S05]  /*4b60*/  LDSM.16.M88.4 R144, [R192+0x800] ;  /* 0x00080000c090783b */ /* 0x000fea0000000200 */
[C---:B------:R-:W-:Y:S06]  /*4b70*/  HMMA.16816.F32 R156, R152.reuse, R8, R156 ;  /* 0x00000008989c723c */ /* 0x040fec000000189c */
[----:B------:R-:W-:Y:S01]  /*4b80*/  HMMA.16816.F32 R168, R152, R10, R168 ;  /* 0x0000000a98a8723c */ /* 0x000fe200000018a8 */
[----:B------:R-:W1:Y:S05]  /*4b90*/  LDSM.16.M88.4 R8, [R206+0x2000] ;  /* 0x00200000ce08783b */ /* 0x000e6a0000000200 */
[C---:B--2---:R-:W-:Y:S06]  /*4ba0*/  HMMA.16816.F32 R4, R20.reuse, R148, R4 ;  /* 0x000000941404723c */ /* 0x044fec0000001804 */
[----:B------:R-:W-:Y:S01]  /*4bb0*/  HMMA.16816.F32 R16, R20, R150, R16 ;  /* 0x000000961410723c */ /* 0x000fe20000001810 */
[----:B------:R-:W-:Y:S05]  /*4bc0*/  LDSM.16.M88.4 R148, [R205+0x9800] ;  /* 0x00980000cd94783b */ /* 0x000fea0000000200 */
[C---:B------:R-:W-:Y:S06]  /*4bd0*/  HMMA.16816.F32 R220, R152.reuse, R176, R220 ;  /* 0x000000b098dc723c */ /* 0x040fec00000018dc */
[----:B------:R-:W-:Y:S01]  /*4be0*/  HMMA.16816.F32 R180, R152, R178, R180 ;  /* 0x000000b298b4723c */ /* 0x000fe200000018b4 */
[----:B------:R-:W2:Y:S04]  /*4bf0*/  LDSM.16.M88.4 R152, [R191] ;  /* 0x00000000bf98783b */ /* 0x000ea80000000200 */
[----:B------:R-:W-:Y:S01]  /*4c00*/  LDSM.16.M88.4 R176, [R202+0x2000] ;  /* 0x00200000cab0783b */ /* 0x000fe20000000200 */
[C---:B------:R-:W-:Y:S06]  /*4c10*/  HMMA.16816.F32 R140, R12.reuse, R28, R140 ;  /* 0x0000001c0c8c723c */ /* 0x040fec000000188c */
[C---:B------:R-:W-:Y:S01]  /*4c20*/  HMMA.16816.F32 R32, R12.reuse, R30, R32 ;  /* 0x0000001e0c20723c */ /* 0x040fe20000001820 */
[----:B------:R-:W4:Y:S05]  /*4c30*/  LDSM.16.M88.4 R28, [R192+0x1000] ;  /* 0x00100000c01c783b */ /* 0x000f2a0000000200 */
[C---:B---3--:R-:W-:Y:S06]  /*4c40*/  HMMA.16816.F32 R156, R12.reuse, R24, R156 ;  /* 0x000000180c9c723c */ /* 0x048fec000000189c */
[----:B------:R-:W-:Y:S01]  /*4c50*/  HMMA.16816.F32 R168, R12, R26, R168 ;  /* 0x0000001a0ca8723c */ /* 0x000fe200000018a8 */
[----:B------:R-:W3:Y:S05]  /*4c60*/  LDSM.16.M88.4 R24, [R192+0x1800] ;  /* 0x00180000c018783b */ /* 0x000eea0000000200 */
[C---:B-1----:R-:W-:Y:S06]  /*4c70*/  HMMA.16816.F32 R4, R8.reuse, R164, R4 ;  /* 0x000000a40804723c */ /* 0x042fec0000001804 */
[----:B------:R-:W-:Y:S01]  /*4c80*/  HMMA.16816.F32 R16, R8, R166, R16 ;  /* 0x000000a60810723c */ /* 0x000fe20000001810 */
[----:B------:R-:W-:Y:S05]  /*4c90*/  LDSM.16.M88.4 R164, [R201+0x2000] ;  /* 0x00200000c9a4783b */ /* 0x000fea0000000200 */
[C---:B------:R-:W-:Y:S06]  /*4ca0*/  HMMA.16816.F32 R220, R12.reuse, R160, R220 ;  /* 0x000000a00cdc723c */ /* 0x040fec00000018dc */
[----:B------:R-:W-:Y:S01]  /*4cb0*/  HMMA.16816.F32 R180, R12, R162, R180 ;  /* 0x000000a20cb4723c */ /* 0x000fe200000018b4 */
[----:B------:R-:W-:Y:S04]  /*4cc0*/  LDSM.16.M88.4 R160, [R205+0x8800] ;  /* 0x00880000cda0783b */ /* 0x000fe80000000200 */
[----:B------:R-:W-:Y:S01]  /*4cd0*/  LDSM.16.M88.4 R12, [R205+0x9000] ;  /* 0x00900000cd0c783b */ /* 0x000fe20000000200 */
[C---:B------:R-:W-:Y:S06]  /*4ce0*/  HMMA.16816.F32 R140, R20.reuse, R144, R140 ;  /* 0x00000090148c723c */ /* 0x040fec000000188c */
[----:B------:R-:W-:Y:S01]  /*4cf0*/  HMMA.16816.F32 R32, R20, R146, R32 ;  /* 0x000000921420723c */ /* 0x000fe20000001820 */
[----:B------:R-:W1:Y:S05]  /*4d00*/  LDSM.16.M88.4 R144, [R199+0x8000] ;  /* 0x00800000c790783b */ /* 0x000e6a0000000200 */
[C---:B--2---:R-:W-:Y:S06]  /*4d10*/  HMMA.16816.F32 R4, R236.reuse, R152, R4 ;  /* 0x00000098ec04723c */ /* 0x044fec0000001804 */
[----:B------:R-:W-:Y:S01]  /*4d20*/  HMMA.16816.F32 R16, R236, R154, R16 ;  /* 0x0000009aec10723c */ /* 0x000fe20000001810 */
[----:B------:R-:W-:Y:S05]  /*4d30*/  LDSM.16.M88.4 R152, [R206+0x4000] ;  /* 0x00400000ce98783b */ /* 0x000fea0000000200 */
[C---:B----4-:R-:W-:Y:S06]  /*4d40*/  HMMA.16816.F32 R156, R20.reuse, R28, R156 ;  /* 0x0000001c149c723c */ /* 0x050fec000000189c */
[C---:B------:R-:W-:Y:S01]  /*4d50*/  HMMA.16816.F32 R168, R20.reuse, R30, R168 ;  /* 0x0000001e14a8723c */ /* 0x040fe200000018a8 */
[----:B------:R-:W-:Y:S05]  /*4d60*/  LDSM.16.M88.4 R28, [R189] ;  /* 0x00000000bd1c783b */ /* 0x000fea0000000200 */
[C---:B---3--:R-:W-:Y:S06]  /*4d70*/  HMMA.16816.F32 R220, R20.reuse, R24, R220 ;  /* 0x0000001814dc723c */ /* 0x048fec00000018dc */
[----:B------:R-:W-:Y:S01]  /*4d80*/  HMMA.16816.F32 R180, R20, R26, R180 ;  /* 0x0000001a14b4723c */ /* 0x000fe200000018b4 */
[----:B------:R-:W2:Y:S04]  /*4d90*/  LDSM.16.M88.4 R20, [R192+0x2000] ;  /* 0x00200000c014783b */ /* 0x000ea80000000200 */
[----:B------:R-:W3:Y:S01]  /*4da0*/  LDSM.16.M88.4 R24, [R190] ;  /* 0x00000000be18783b */ /* 0x000ee20000000200 */
[C---:B-1----:R-:W-:Y:S06]  /*4db0*/  HMMA.16816.F32 R4, R176.reuse, R144, R4 ;  /* 0x00000090b004723c */ /* 0x042fec0000001804 */
[----:B------:R-:W-:Y:S01]  /*4dc0*/  HMMA.16816.F32 R16, R176, R146, R16 ;  /* 0x00000092b010723c */ /* 0x000fe20000001810 */
[----:B------:R-:W-:Y:S05]  /*4dd0*/  LDSM.16.M88.4 R144, [R187] ;  /* 0x00000000bb90783b */ /* 0x000fea0000000200 */
        /* <DEDUP_REMOVED lines=8> */
[----:B------:R-:W1:Y:S04]  /*4e60*/  LDSM.16.M88.4 R8, [R205+0xa000] ;  /* 0x00a00000cd08783b */ /* 0x000e680000000200 */
[----:B------:R-:W-:Y:S01]  /*4e70*/  LDSM.16.M88.4 R148, [R205+0xa800] ;  /* 0x00a80000cd94783b */ /* 0x000fe20000000200 */
[C---:B--2---:R-:W-:Y:S06]  /*4e80*/  HMMA.16816.F32 R4, R164.reuse, R20, R4 ;  /* 0x00000014a404723c */ /* 0x044fec0000001804 */
[----:B------:R-:W-:Y:S01]  /*4e90*/  HMMA.16816.F32 R16, R164, R22, R16 ;  /* 0x00000016a410723c */ /* 0x000fe20000001810 */
[----:B------:R-:W-:Y:S05]  /*4ea0*/  LDSM.16.M88.4 R20, [R202+0x4000] ;  /* 0x00400000ca14783b */ /* 0x000fea0000000200 */
[C---:B------:R-:W-:Y:S06]  /*4eb0*/  HMMA.16816.F32 R156, R236.reuse, R28, R156 ;  /* 0x0000001cec9c723c */ /* 0x040fec000000189c */
[C---:B------:R-:W-:Y:S01]  /*4ec0*/  HMMA.16816.F32 R168, R236.reuse, R30, R168 ;  /* 0x0000001eeca8723c */ /* 0x040fe200000018a8 */
[----:B------:R-:W2:Y:S05]  /*4ed0*/  LDSM.16.M88.4 R28, [R204+0x4000] ;  /* 0x00400000cc1c783b */ /* 0x000eaa0000000200 */
        /* <DEDUP_REMOVED lines=8> */
[----:B------:R-:W1:Y:S05]  /*4f60*/  LDSM.16.M88.4 R12, [R201+0x4000] ;  /* 0x00400000c90c783b */ /* 0x000e6a0000000200 */
[----:B--2---:R-:W-:Y:S06]  /*4f70*/  HMMA.16816.F32 R4, R28, R144, R4 ;  /* 0x000000901c04723c */ /* 0x004fec0000001804 */
[----:B------:R-:W-:Y:S06]  /*4f80*/  HMMA.16816.F32 R156, R176, R244, R156 ;  /* 0x000000f4b09c723c */ /* 0x000fec000000189c */
[----:B------:R-:W-:Y:S01]  /*4f90*/  HMMA.16816.F32 R16, R28, R146, R16 ;  /* 0x000000921c10723c */ /* 0x000fe20000001810 */
[----:B------:R-:W2:Y:S05]  /*4fa0*/  LDSM.16.M88.4 R144, [R205+0xb000] ;  /* 0x00b00000cd90783b */ /* 0x000eaa0000000200 */
[C---:B---3--:R-:W-:Y:S06]  /*4fb0*/  HMMA.16816.F32 R140, R164.reuse, R24, R140 ;  /* 0x00000018a48c723c */ /* 0x048fec000000188c */
[----:B------:R-:W-:Y:S01]  /*4fc0*/  HMMA.16816.F32 R32, R164, R26, R32 ;  /* 0x0000001aa420723c */ /* 0x000fe20000001820 */
[----:B------:R-:W-:Y:S05]  /*4fd0*/  LDSM.16.M88.4 R24, [R186] ;  /* 0x00000000ba18783b */ /* 0x000fea0000000200 */
[----:B------:R-:W-:Y:S06]  /*4fe0*/  HMMA.16816.F32 R4, R20, R240, R4 ;  /* 0x000000f01404723c */ /* 0x000fec0000001804 */
[----:B------:R-:W-:Y:S06]  /*4ff0*/  HMMA.16816.F32 R156, R164, R160, R156 ;  /* 0x000000a0a49c723c */ /* 0x000fec000000189c */
[----:B------:R-:W-:Y:S06]  /*5000*/  HMMA.16816.F32 R16, R20, R242, R16 ;  /* 0x000000f21410723c */ /* 0x000fec0000001810 */
[C---:B------:R-:W-:Y:S06]  /*5010*/  HMMA.16816.F32 R140, R152.reuse, R148, R140 ;  /* 0x00000094988c723c */ /* 0x040fec000000188c */
[----:B------:R-:W-:Y:S01]  /*5020*/  HMMA.16816.F32 R32, R152, R150, R32 ;  /* 0x000000969820723c */ /* 0x000fe20000001820 */
[----:B------:R-:W3:Y:S05]  /*5030*/  LDSM.16.M88.4 R148, [R185] ;  /* 0x00000000b994783b */ /* 0x000eea0000000200 */
[----:B------:R-:W-:Y:S06]  /*5040*/  HMMA.16816.F32 R220, R236, R232, R220 ;  /* 0x000000e8ecdc723c */ /* 0x000fec00000018dc */
[----:B-1----:R-:W-:Y:S06]  /*5050*/  HMMA.16816.F32 R4, R12, R8, R4 ;  /* 0x000000080c04723c */ /* 0x002fec0000001804 */
[----:B--2---:R-:W-:Y:S06]  /*5060*/  HMMA.16816.F32 R156, R152, R144, R156 ;  /* 0x00000090989c723c */ /* 0x004fec000000189c */
[----:B------:R-:W-:Y:S06]  /*5070*/  HMMA.16816.F32 R168, R176, R246, R168 ;  /* 0x000000f6b0a8723c */ /* 0x000fec00000018a8 */
[----:B------:R-:W-:Y:S01]  /*5080*/  HMMA.16816.F32 R16, R12, R10, R16 ;  /* 0x0000000a0c10723c */ /* 0x000fe20000001810 */
[----:B------:R-:W1:Y:S05]  /*5090*/  LDSM.16.M88.4 R8, [R192+0x3800] ;  /* 0x00380000c008783b */ /* 0x000e6a0000000200 */
[----:B------:R-:W-:Y:S01]  /*50a0*/  HMMA.16816.F32 R232, R236, R234, R180 ;  /* 0x000000eaece8723c */ /* 0x000fe200000018b4 */
[----:B------:R-:W-:Y:S01]  /*50b0*/  FMUL.FTZ R4, R4, UR8 ;  /* 0x0000000804047c20 */ /* 0x000fe20008410000 */
[----:B------:R-:W-:Y:S01]  /*50c0*/  FMUL.FTZ R5, R5, UR8 ;  /* 0x0000000805057c20 */ /* 0x000fe20008410000 */
[----:B------:R-:W-:Y:S01]  /*50d0*/  FMUL.FTZ R161, R6, UR8 ;  /* 0x0000000806a17c20 */ /* 0x000fe20008410000 */
[----:B------:R-:W2:Y:S01]  /*50e0*/  LDSM.16.M88.4 R180, [R199+0xa800] ;  /* 0x00a80000c7b4783b */ /* 0x000ea20000000200 */
[----:B------:R-:W-:Y:S01]  /*50f0*/  MUFU.TANH R160, R4 ;  /* 0x0000000400a07308 */ /* 0x000fe20000002400 */
[----:B------:R-:W-:Y:S02]  /*5100*/  HMMA.16816.F32 R236, R176, R172, R220 ;  /* 0x000000acb0ec723c */ /* 0x000fe400000018dc */
[----:B------:R-:W-:Y:S04]  /*5110*/  LDSM.16.M88.4 R220, [R192+0x4800] ;  /* 0x00480000c0dc783b */ /* 0x000fe80000000200 */
[----:B---3--:R-:W-:Y:S01]  /*5120*/  HMMA.16816.F32 R156, R28, R148, R156 ;  /* 0x000000941c9c723c */ /* 0x008fe2000000189c */
[----:B------:R3:W4:Y:S05]  /*5130*/  MUFU.TANH R172, R5 ;  /* 0x0000000500ac7308 */ /* 0x00072a0000002400 */
[----:B------:R-:W-:Y:S01]  /*5140*/  HMMA.16816.F32 R168, R164, R162, R168 ;  /* 0x000000a2a4a8723c */ /* 0x000fe200000018a8 */
[----:B------:R-:W-:Y:S01]  /*5150*/  FMUL.FTZ R148, R7, UR8 ;  /* 0x0000000807947c20 */ /* 0x000fe20008410000 */
[----:B------:R-:W-:Y:S01]  /*5160*/  FMUL.FTZ R16, R16, UR8 ;  /* 0x0000000810107c20 */ /* 0x000fe20008410000 */
[----:B------:R-:W-:Y:S01]  /*5170*/  FMUL.FTZ R17, R17, UR8 ;  /* 0x0000000811117c20 */ /* 0x000fe20008410000 */
[----:B------:R-:W-:Y:S01]  /*5180*/  FMUL.FTZ R173, R19, UR8 ;  /* 0x0000000813ad7c20 */ /* 0x000fe20008410000 */
[----:B------:R-:W-:Y:S01]  /*5190*/  MUFU.TANH R161, R161 ;  /* 0x000000a100a17308 */ /* 0x000fe20000002400 */
[C---:B------:R-:W-:Y:S01]  /*51a0*/  HMMA.16816.F32 R140, R28.reuse, R24, R140 ;  /* 0x000000181c8c723c */ /* 0x040fe2000000188c */
[----:B------:R-:W-:Y:S01]  /*51b0*/  FMUL.FTZ R163, R18, UR8 ;  /* 0x0000000812a37c20 */ /* 0x000fe20008410000 */
[----:B---3--:R-:W3:Y:S04]  /*51c0*/  LDSM.16.M88.4 R4, [R205+0xb800] ;  /* 0x00b80000cd04783b */ /* 0x008ee80000000200 */
[----:B------:R-:W-:Y:S01]  /*51d0*/  HMMA.16816.F32 R32, R28, R26, R32 ;  /* 0x0000001a1c20723c */ /* 0x000fe20000001820 */
[----:B------:R-:W-:Y:S01]  /*51e0*/  MUFU.TANH R149, R16 ;  /* 0x0000001000957308 */ /* 0x000fe20000002400 */
[----:B------:R-:W5:Y:S04]  /*51f0*/  LDSM.16.M88.4 R24, [R199+0xb000] ;  /* 0x00b00000c718783b */ /* 0x000f680000000200 */
[----:B------:R-:W-:Y:S01]  /*5200*/  HMMA.16816.F32 R232, R176, R174, R232 ;  /* 0x000000aeb0e8723c */ /* 0x000fe200000018e8 */
[----:B------:R-:W4:Y:S02]  /*5210*/  S2R R174, SR_TID.X ;  /* 0x0000000000ae7919 */ /* 0x000f240000002100 */
[----:B------:R2:W-:Y:S03]  /*5220*/  MUFU.TANH R162, R17 ;  /* 0x0000001100a27308 */ /* 0x0005e60000002400 */
[----:B-1----:R-:W-:Y:S05]  /*5230*/  HMMA.16816.F32 R236, R164, R8, R236 ;  /* 0x00000008a4ec723c */ /* 0x002fea00000018ec */
[----:B------:R-:W1:Y:S01]  /*5240*/  MUFU.TANH R148, R148 ;  /* 0x0000009400947308 */ /* 0x000e620000002400 */
[----:B------:R-:W-:Y:S01]  /*5250*/  HMMA.16816.F32 R168, R152, R146, R168 ;  /* 0x0000009298a8723c */ /* 0x000fe200000018a8 */
[----:B------:R-:W-:Y:S05]  /*5260*/  LDSM.16.M88.4 R144, [R192+0x5000] ;  /* 0x00500000c090783b */ /* 0x000fea0000000200 */
[----:B--2---:R-:W-:Y:S01]  /*5270*/  HMMA.16816.F32 R140, R20, R180, R140 ;  /* 0x000000b4148c723c */ /* 0x004fe2000000188c */
[----:B------:R-:W2:Y:S01]  /*5280*/  MUFU.TANH R163, R163 ;  /* 0x000000a300a37308 */ /* 0x000ea20000002400 */
[----:B------:R-:W1:Y:S04]  /*5290*/  LDSM.16.M88.4 R16, [R184] ;  /* 0x00000000b810783b */ /* 0x000e680000000200 */
[----:B------:R-:W-:Y:S01]  /*52a0*/  HMMA.16816.F32 R232, R164, R10, R232 ;  /* 0x0000000aa4e8723c */ /* 0x000fe200000018e8 */
[----:B------:R-:W2:Y:S02]  /*52b0*/  LDSM.16.M88.4 R8, [R199+0xb800] ;  /* 0x00b80000c708783b */ /* 0x000ea40000000200 */
[----:B------:R-:W-:Y:S03]  /*52c0*/  MUFU.TANH R173, R173 ;  /* 0x000000ad00ad7308 */ /* 0x000fe60000002400 */
[----:B------:R-:W-:Y:S06]  /*52d0*/  HMMA.16816.F32 R32, R20, R182, R32 ;  /* 0x000000b61420723c */ /* 0x000fec0000001820 */
[----:B---3--:R-:W-:Y:S06]  /*52e0*/  HMMA.16816.F32 R236, R152, R4, R236 ;  /* 0x0000000498ec723c */ /* 0x008fec00000018ec */
[----:B------:R-:W-:Y:S01]  /*52f0*/  HMMA.16816.F32 R168, R28, R150, R168 ;  /* 0x000000961ca8723c */ /* 0x000fe200000018a8 */
[----:B----4-:R-:W-:-:S05]  /*5300*/  IMAD.SHL.U32 R5, R174, 0x2, RZ ;  /* 0x00000002ae057824 */ /* 0x010fca00078e00ff */
[----:B-----5:R-:W-:Y:S01]  /*5310*/  HMMA.16816.F32 R156, R20, R24, R156 ;  /* 0x00000018149c723c */ /* 0x020fe2000000189c */
[----:B------:R-:W-:-:S05]  /*5320*/  LOP3.LUT R5, R5, 0x6, RZ, 0xc0, !PT ;  /* 0x0000000605057812 */ /* 0x000fca00078ec0ff */
[----:B------:R-:W-:Y:S06]  /*5330*/  HMMA.16816.F32 R232, R152, R6, R232 ;  /* 0x0000000698e8723c */ /* 0x000fec00000018e8 */
[----:B-1----:R-:W-:Y:S06]  /*5340*/  HMMA.16816.F32 R236, R28, R16, R236 ;  /* 0x000000101cec723c */ /* 0x002fec00000018ec */
[----:B------:R-:W-:Y:S01]  /*5350*/  HMMA.16816.F32 R140, R12, R220, R140 ;  /* 0x000000dc0c8c723c */ /* 0x000fe2000000188c */
[----:B------:R-:W-:-:S02]  /*5360*/  IMAD R16, R0, 0x40, R5 ;  /* 0x0000004000107824 */ /* 0x000fc400078e0205 */
[----:B------:R-:W1:Y:S01]  /*5370*/  LDSM.16.M88.4 R4, [R192+0x5800] ;  /* 0x00580000c004783b */ /* 0x000e620000000200 */
[----:B------:R-:W-:-:S04]  /*5380*/  DEPBAR.LE SB0, 0x0 ;  /* 0x000080000000791a */ /* 0x000fc80000000000 */
[----:B------:R-:W-:Y:S06]  /*5390*/  HMMA.16816.F32 R168, R20, R26, R168 ;  /* 0x0000001a14a8723c */ /* 0x000fec00000018a8 */
[----:B------:R-:W-:Y:S01]  /*53a0*/  HMMA.16816.F32 R32, R12, R222, R32 ;  /* 0x000000de0c20723c */ /* 0x000fe20000001820 */
[----:B------:R-:W-:-:S05]  /*53b0*/  VIADD R27, R16, 0x1 ;  /* 0x00000001101b7836 */ /* 0x000fca0000000000 */
[----:B------:R-:W-:Y:S01]  /*53c0*/  HMMA.16816.F32 R156, R12, R144, R156 ;  /* 0x000000900c9c723c */ /* 0x000fe2000000189c */
[CC--:B------:R-:W-:Y:S02]  /*53d0*/  ISETP.GE.AND P3, PT, R27.reuse, R218.reuse, PT ;  /* 0x000000da1b00720c */ /* 0x0c0fe40003f66270 */
[-C--:B------:R-:W-:Y:S01]  /*53e0*/  ISETP.GE.AND P2, PT, R27, R133.reuse, PT ;  /* 0x000000851b00720c */ /* 0x080fe20003f46270 */
[----:B------:R-:W-:Y:S01]  /*53f0*/  FMUL.FTZ R24, R141, UR8 ;  /* 0x000000088d187c20 */ /* 0x000fe20008410000 */
[----:B------:R-:W-:Y:S01]  /*5400*/  FMUL.FTZ R140, R140, UR8 ;  /* 0x000000088c8c7c20 */ /* 0x000fe20008410000 */
[----:B------:R-:W-:Y:S01]  /*5410*/  HMMA.16816.F32 R232, R28, R18, R232 ;  /* 0x000000121ce8723c */ /* 0x000fe200000018e8 */
[----:B------:R-:W-:Y:S01]  /*5420*/  FMUL.FTZ R141, R143, UR8 ;  /* 0x000000088f8d7c20 */ /* 0x000fe20008410000 */
[----:B------:R-:W-:Y:S01]  /*5430*/  FMUL.FTZ R25, R142, UR8 ;  /* 0x000000088e197c20 */ /* 0x000fe20008410000 */
[C---:B------:R-:W-:Y:S01]  /*5440*/  VIADD R27, R16.reuse, 0x8 ;  /* 0x00000008101b7836 */ /* 0x040fe20000000000 */
[----:B------:R-:W-:Y:S02]  /*5450*/  MUFU.TANH R24, R24 ;  /* 0x0000001800187308 */ /* 0x000fe40000002400 */
[----:B--2---:R-:W-:Y:S01]  /*5460*/  HMMA.16816.F32 R236, R20, R8, R236 ;  /* 0x0000000814ec723c */ /* 0x004fe200000018ec */
[C---:B------:R-:W-:Y:S01]  /*5470*/  VIADD R19, R16.reuse, 0x18 ;  /* 0x0000001810137836 */ /* 0x040fe20000000000 */
[CC--:B------:R-:W-:Y:S01]  /*5480*/  ISETP.GE.AND P5, PT, R27.reuse, R218.reuse, PT ;  /* 0x000000da1b00720c */ /* 0x0c0fe20003fa6270 */
[C---:B------:R-:W-:Y:S01]  /*5490*/  VIADD R18, R16.reuse, 0x19 ;  /* 0x0000001910127836 */ /* 0x040fe20000000000 */
[-C--:B------:R-:W-:Y:S01]  /*54a0*/  ISETP.GE.AND P0, PT, R27, R133.reuse, PT ;  /* 0x000000851b00720c */ /* 0x080fe20003f06270 */
[----:B------:R-:W-:Y:S01]  /*54b0*/  VIADD R27, R16, 0x10 ;  /* 0x00000010101b7836 */ /* 0x000fe20000000000 */
[----:B------:R-:W-:Y:S01]  /*54c0*/  HMMA.16816.F32 R168, R12, R146, R168 ;  /* 0x000000920ca8723c */ /* 0x000fe200000018a8 */
[----:B------:R-:W-:Y:S01]  /*54d0*/  FMUL.FTZ R32, R32, UR8 ;  /* 0x0000000820207c20 */ /* 0x000fe20008410000 */
[----:B------:R-:W-:Y:S01]  /*54e0*/  FMUL.FTZ R33, R33, UR8 ;  /* 0x0000000821217c20 */ /* 0x000fe20008410000 */
[----:B------:R-:W2:Y:S01]  /*54f0*/  MUFU.TANH R140, R140 ;  /* 0x0000008c008c7308 */ /* 0x000ea20000002400 */
[----:B------:R-:W-:Y:S01]  /*5500*/  FMUL.FTZ R17, R35, UR8 ;  /* 0x0000000823117c20 */ /* 0x000fe20008410000 */
[----:B------:R-:W-:Y:S01]  /*5510*/  FSEL R8, R172, -INF , !P3 ;  /* 0xff800000ac087808 */ /* 0x000fe20005800000 */
[----:B------:R-:W-:Y:S01]  /*5520*/  FMUL.FTZ R153, R158, UR8 ;  /* 0x000000089e997c20 */ /* 0x000fe20008410000 */
[----:B------:R-:W-:Y:S01]  /*5530*/  FMUL.FTZ R154, R156, UR8 ;  /* 0x000000089c9a7c20 */ /* 0x000fe20008410000 */
[----:B------:R-:W-:Y:S01]  /*5540*/  FSEL R9, R148, -INF , !P2 ;  /* 0xff80000094097808 */ /* 0x000fe20005000000 */
[----:B------:R-:W-:Y:S01]  /*5550*/  FMUL.FTZ R26, R34, UR8 ;  /* 0x00000008221a7c20 */ /* 0x000fe20008410000 */
[CC--:B------:R-:W-:Y:S01]  /*5560*/  ISETP.GE.AND P6, PT, R27.reuse, R218.reuse, PT ;  /* 0x000000da1b00720c */ /* 0x0c0fe20003fc6270 */
[----:B------:R3:W-:Y:S01]  /*5570*/  MUFU.TANH R144, R33 ;  /* 0x0000002100907308 */ /* 0x0007e20000002400 */
[----:B------:R-:W-:Y:S01]  /*5580*/  HMMA.16816.F32 R232, R20, R10, R232 ;  /* 0x0000000a14e8723c */ /* 0x000fe200000018e8 */
[----:B------:R-:W-:Y:S01]  /*5590*/  ISETP.GE.AND P3, PT, R27, R133, PT ;  /* 0x000000851b00720c */ /* 0x000fe20003f66270 */
[----:B------:R-:W-:Y:S01]  /*55a0*/  FMUL.FTZ R150, R157, UR8 ;  /* 0x000000089d967c20 */ /* 0x000fe20008410000 */
[----:B------:R-:W-:Y:S01]  /*55b0*/  FSEL R34, R149, -INF , !P5 ;  /* 0xff80000095227808 */ /* 0x000fe20006800000 */
[----:B------:R-:W-:Y:S01]  /*55c0*/  FMUL.FTZ R155, R159, UR8 ;  /* 0x000000089f9b7c20 */ /* 0x000fe20008410000 */
[----:B------:R-:W-:Y:S01]  /*55d0*/  FSEL R27, R163, -INF , !P0 ;  /* 0xff800000a31b7808 */ /* 0x000fe20004000000 */
[----:B-1----:R-:W-:Y:S01]  /*55e0*/  HMMA.16816.F32 R236, R12, R4, R236 ;  /* 0x000000040cec723c */ /* 0x002fe200000018ec */
[----:B------:R-:W1:Y:S01]  /*55f0*/  MUFU.TANH R141, R141 ;  /* 0x0000008d008d7308 */ /* 0x000e620000002400 */
[----:B------:R-:W-:-:S02]  /*5600*/  ISETP.GE.AND P0, PT, R19, R218, PT ;  /* 0x000000da1300720c */ /* 0x000fc40003f06270 */
[----:B--2---:R-:W-:Y:S02]  /*5610*/  FSEL R146, R140, -INF , !P6 ;  /* 0xff8000008c927808 */ /* 0x004fe40007000000 */
[----:B------:R-:W-:Y:S01]  /*5620*/  FMUL.FTZ R148, R169, UR8 ;  /* 0x00000008a9947c20 */ /* 0x000fe20008410000 */
[----:B------:R-:W-:Y:S01]  /*5630*/  VIADD R5, R16, 0x20 ;  /* 0x0000002010057836 */ /* 0x000fe20000000000 */
[-C--:B------:R-:W-:Y:S01]  /*5640*/  ISETP.GE.AND P6, PT, R18, R133.reuse, PT ;  /* 0x000000851200720c */ /* 0x080fe20003fc6270 */
[----:B------:R-:W2:Y:S01]  /*5650*/  MUFU.TANH R32, R32 ;  /* 0x0000002000207308 */ /* 0x000ea20000002400 */
[----:B---3--:R-:W-:Y:S02]  /*5660*/  VIADD R33, R16, 0x9 ;  /* 0x0000000910217836 */ /* 0x008fe40000000000 */
[----:B------:R-:W-:Y:S01]  /*5670*/  FMUL.FTZ R152, R168, UR8 ;  /* 0x00000008a8987c20 */ /* 0x000fe20008410000 */
[----:B------:R-:W-:Y:S02]  /*5680*/  VIADD R4, R16, 0x21 ;  /* 0x0000002110047836 */ /* 0x000fe40000000000 */
[----:B------:R-:W-:Y:S01]  /*5690*/  FMUL.FTZ R151, R170, UR8 ;  /* 0x00000008aa977c20 */ /* 0x000fe20008410000 */
[----:B------:R-:W-:Y:S01]  /*56a0*/  FMUL.FTZ R149, R171, UR8 ;  /* 0x00000008ab957c20 */ /* 0x000fe20008410000 */
[C---:B------:R-:W-:Y:S01]  /*56b0*/  ISETP.GE.AND P1, PT, R33.reuse, R218, PT ;  /* 0x000000da2100720c */ /* 0x040fe20003f26270 */
[----:B------:R-:W3:Y:S01]  /*56c0*/  MUFU.TANH R25, R25 ;  /* 0x0000001900197308 */ /* 0x000ee20000002400 */
[----:B------:R-:W-:Y:S01]  /*56d0*/  ISETP.GE.AND P4, PT, R33, R133, PT ;  /* 0x000000852100720c */ /* 0x000fe20003f86270 */
[----:B------:R-:W-:Y:S01]  /*56e0*/  VIADD R33, R16, 0x11 ;  /* 0x0000001110217836 */ /* 0x000fe20000000000 */
[----:B------:R-:W-:Y:S01]  /*56f0*/  HMMA.16816.F32 R232, R12, R6, R232 ;  /* 0x000000060ce8723c */ /* 0x000fe200000018e8 */
[----:B------:R-:W-:-:S02]  /*5700*/  FSEL R162, R162, -INF , !P1 ;  /* 0xff800000a2a27808 */ /* 0x000fc40004800000 */
[-C--:B------:R-:W-:Y:S01]  /*5710*/  ISETP.GE.AND P1, PT, R19, R133.reuse, PT ;  /* 0x000000851300720c */ /* 0x080fe20003f26270 */
[----:B------:R-:W-:Y:S01]  /*5720*/  FMUL.FTZ R180, R236, UR8 ;  /* 0x00000008ecb47c20 */ /* 0x000fe20008410000 */
[----:B------:R-:W4:Y:S01]  /*5730*/  MUFU.TANH R153, R153 ;  /* 0x0000009900997308 */ /* 0x000f220000002400 */
[----:B------:R-:W-:Y:S01]  /*5740*/  ISETP.GE.AND P2, PT, R33, R218, PT ;  /* 0x000000da2100720c */ /* 0x000fe20003f46270 */
[----:B------:R-:W-:Y:S01]  /*5750*/  FMUL.FTZ R237, R237, UR8 ;  /* 0x00000008eded7c20 */ /* 0x000fe20008410000 */
[-C--:B------:R-:W-:Y:S01]  /*5760*/  ISETP.GE.AND P5, PT, R33, R133.reuse, PT ;  /* 0x000000852100720c */ /* 0x080fe20003fa6270 */
[----:B------:R-:W-:Y:S01]  /*5770*/  FMUL.FTZ R175, R238, UR8 ;  /* 0x00000008eeaf7c20 */ /* 0x000fe20008410000 */
[----:B------:R-:W-:Y:S02]  /*5780*/  FSEL R142, R24, -INF , !P2 ;  /* 0xff800000188e7808 */ /* 0x000fe40005000000 */
[----:B------:R-:W-:Y:S01]  /*5790*/  ISETP.GE.AND P2, PT, R5, R133, PT ;  /* 0x000000850500720c */ /* 0x000fe20003f46270 */
[----:B------:R-:W5:Y:S01]  /*57a0*/  MUFU.TANH R17, R17 ;  /* 0x0000001100117308 */ /* 0x000f620000002400 */
[----:B-1----:R-:W-:-:S02]  /*57b0*/  FSEL R141, R141, -INF , !P5 ;  /* 0xff8000008d8d7808 */ /* 0x002fc40006800000 */
[----:B--2---:R-:W-:Y:S02]  /*57c0*/  FSEL R140, R32, -INF , !P0 ;  /* 0xff800000208c7808 */ /* 0x004fe40004000000 */
[----:B---3--:R-:W-:Y:S02]  /*57d0*/  FSEL R143, R25, -INF , !P3 ;  /* 0xff800000198f7808 */ /* 0x008fe40005800000 */
[CC--:B------:R-:W-:Y:S01]  /*57e0*/  ISETP.GE.AND P5, PT, R4.reuse, R218.reuse, PT ;  /* 0x000000da0400720c */ /* 0x0c0fe20003fa6270 */
[----:B------:R-:W1:Y:S01]  /*57f0*/  MUFU.TANH R154, R154 ;  /* 0x0000009a009a7308 */ /* 0x000e620000002400 */
[-C--:B------:R-:W-:Y:S01]  /*5800*/  ISETP.GE.AND P0, PT, R4, R133.reuse, PT ;  /* 0x000000850400720c */ /* 0x080fe20003f06270 */
[C---:B------:R-:W-:Y:S01]  /*5810*/  VIADD R4, R16.reuse, 0x29 ;  /* 0x0000002910047836 */ /* 0x040fe20000000000 */
[-C--:B------:R-:W-:Y:S01]  /*5820*/  ISETP.GE.AND P3, PT, R5, R218.reuse, PT ;  /* 0x000000da0500720c */ /* 0x080fe20003f66270 */
[----:B------:R-:W-:Y:S01]  /*5830*/  VIADD R5, R16, 0x28 ;  /* 0x0000002810057836 */ /* 0x000fe20000000000 */
[----:B----4-:R-:W-:Y:S01]  /*5840*/  FSEL R153, R153, -INF , !P2 ;  /* 0xff80000099997808 */ /* 0x010fe20005000000 */
[----:B------:R-:W-:Y:S01]  /*5850*/  FMUL.FTZ R174, R232, UR8 ;  /* 0x00000008e8ae7c20 */ /* 0x000fe20008410000 */
[-C--:B------:R-:W-:Y:S01]  /*5860*/  ISETP.GE.AND P2, PT, R16, R218.reuse, PT ;  /* 0x000000da1000720c */ /* 0x080fe20003f46270 */
[----:B------:R-:W2:Y:S01]  /*5870*/  MUFU.TANH R148, R148 ;  /* 0x0000009400947308 */ /* 0x000ea20000002400 */
[----:B-----5:R-:W-:Y:S01]  /*5880*/  FSEL R157, R17, -INF , !P6 ;  /* 0xff800000119d7808 */ /* 0x020fe20007000000 */
[----:B------:R-:W-:Y:S01]  /*5890*/  FMUL.FTZ R172, R233, UR8 ;  /* 0x00000008e9ac7c20 */ /* 0x000fe20008410000 */
[-C--:B------:R-:W-:Y:S01]  /*58a0*/  ISETP.GE.AND P6, PT, R4, R218.reuse, PT ;  /* 0x000000da0400720c */ /* 0x080fe20003fc6270 */
[----:B------:R-:W-:Y:S01]  /*58b0*/  FMUL.FTZ R171, R234, UR8 ;  /* 0x00000008eaab7c20 */ /* 0x000fe20008410000 */
[----:B------:R-:W-:Y:S01]  /*58c0*/  FSEL R19, R173, -INF , !P4 ;  /* 0xff800000ad137808 */ /* 0x000fe20006000000 */
[----:B------:R-:W-:Y:S01]  /*58d0*/  FMUL.FTZ R173, R239, UR8 ;  /* 0x00000008efad7c20 */ /* 0x000fe20008410000 */
[----:B------:R-:W-:Y:S01]  /*58e0*/  ISETP.GE.AND P4, PT, R18, R218, PT ;  /* 0x000000da1200720c */ /* 0x000fe20003f86270 */
[----:B------:R-:W3:Y:S01]  /*58f0*/  MUFU.TANH R26, R26 ;  /* 0x0000001a001a7308 */ /* 0x000ee20000002400 */
[----:B-1----:R-:W-:Y:S01]  /*5900*/  FSEL R154, R154, -INF , !P3 ;  /* 0xff8000009a9a7808 */ /* 0x002fe20005800000 */
[----:B------:R-:W-:Y:S01]  /*5910*/  FMUL.FTZ R169, R235, UR8 ;  /* 0x00000008eba97c20 */ /* 0x000fe20008410000 */
[----:B------:R-:W-:-:S02]  /*5920*/  ISETP.GE.AND P3, PT, R4, R133, PT ;  /* 0x000000850400720c */ /* 0x000fc40003f66270 */
[----:B------:R-:W-:Y:S02]  /*5930*/  FSEL R4, R160, -INF , !P2 ;  /* 0xff800000a0047808 */ /* 0x000fe40005000000 */
[----:B------:R-:W-:Y:S01]  /*5940*/  FSEL R144, R144, -INF , !P4 ;  /* 0xff80000090907808 */ /* 0x000fe20006000000 */
[----:B------:R-:W1:Y:S01]  /*5950*/  MUFU.TANH R150, R150 ;  /* 0x0000009600967308 */ /* 0x000e620000002400 */
[----:B------:R-:W-:Y:S02]  /*5960*/  FMNMX.FTZ R7, R132, R4, !PT ;  /* 0x0000000484077209 */ /* 0x000fe40007810000 */
[----:B--2---:R-:W-:Y:S02]  /*5970*/  FSEL R148, R148, -INF , !P6 ;  /* 0xff80000094947808 */ /* 0x004fe40007000000 */
[----:B------:R-:W-:Y:S02]  /*5980*/  FMNMX.FTZ R7, R8, R7, !PT ;  /* 0x0000000708077209 */ /* 0x000fe40007810000 */
[----:B------:R-:W-:Y:S01]  /*5990*/  ISETP.GE.AND P6, PT, R16, R133, PT ;  /* 0x000000851000720c */ /* 0x000fe20003fc6270 */
[----:B------:R-:W2:Y:S01]  /*59a0*/  MUFU.TANH R152, R152 ;  /* 0x0000009800987308 */ /* 0x000ea20000002400 */
[----:B------:R-:W-:-:S02]  /*59b0*/  FMNMX.FTZ R7, R34, R7, !PT ;  /* 0x0000000722077209 */ /* 0x000fc40007810000 */
[----:B------:R-:W-:Y:S02]  /*59c0*/  FSEL R161, R161, -INF , !P6 ;  /* 0xff800000a1a17808 */ /* 0x000fe40007000000 */
[----:B------:R-:W-:Y:S02]  /*59d0*/  FMNMX.FTZ R7, R162, R7, !PT ;  /* 0x00000007a2077209 */ /* 0x000fe40007810000 */
[----:B------:R-:W-:Y:S01]  /*59e0*/  FMNMX.FTZ R6, R3, R161, !PT ;  /* 0x000000a103067209 */ /* 0x000fe20007810000 */
[----:B------:R-:W4:Y:S01]  /*59f0*/  MUFU.TANH R155, R155 ;  /* 0x0000009b009b7308 */ /* 0x000f220000002400 */
[----:B------:R-:W-:Y:S02]  /*5a00*/  FMNMX.FTZ R7, R146, R7, !PT ;  /* 0x0000000792077209 */ /* 0x000fe40007810000 */
[----:B------:R-:W-:Y:S02]  /*5a10*/  FMNMX.FTZ R6, R9, R6, !PT ;  /* 0x0000000609067209 */ /* 0x000fe40007810000 */
[----:B------:R-:W-:-:S02]  /*5a20*/  FMNMX.FTZ R7, R142, R7, !PT ;  /* 0x000000078e077209 */ /* 0x000fc40007810000 */
[----:B---3--:R-:W-:Y:S01]  /*5a30*/  FSEL R159, R26, -INF , !P1 ;  /* 0xff8000001a9f7808 */ /* 0x008fe20004800000 */
[----:B------:R-:W3:Y:S01]  /*5a40*/  MUFU.TANH R180, R180 ;  /* 0x000000b400b47308 */ /* 0x000ee20000002400 */
[----:B------:R-:W-:Y:S02]  /*5a50*/  FMNMX.FTZ R7, R140, R7, !PT ;  /* 0x000000078c077209 */ /* 0x000fe40007810000 */
[C---:B------:R-:W-:Y:S02]  /*5a60*/  ISETP.GE.AND P1, PT, R5.reuse, R218, PT ;  /* 0x000000da0500720c */ /* 0x040fe40003f26270 */
[----:B------:R-:W-:Y:S01]  /*5a70*/  ISETP.GE.AND P4, PT, R5, R133, PT ;  /* 0x000000850500720c */ /* 0x000fe20003f86270 */
[----:B------:R-:W-:Y:S01]  /*5a80*/  VIADD R5, R16, 0x30 ;  /* 0x0000003010057836 */ /* 0x000fe20000000000 */
[----:B------:R-:W-:Y:S01]  /*5a90*/  FMNMX.FTZ R6, R27, R6, !PT ;  /* 0x000000061b067209 */ /* 0x000fe20007810000 */
[----:B------:R-:W5:Y:S01]  /*5aa0*/  MUFU.TANH R176, R237 ;  /* 0x000000ed00b07308 */ /* 0x000f620000002400 */
[----:B------:R-:W-:-:S02]  /*5ab0*/  FMNMX.FTZ R7, R144, R7, !PT ;  /* 0x0000000790077209 */ /* 0x000fc40007810000 */
[----:B-1----:R-:W-:Y:S02]  /*5ac0*/  FSEL R150, R150, -INF , !P5 ;  /* 0xff80000096967808 */ /* 0x002fe40006800000 */
[----:B------:R-:W-:Y:S02]  /*5ad0*/  FMNMX.FTZ R6, R19, R6, !PT ;  /* 0x0000000613067209 */ /* 0x000fe40007810000 */
[----:B------:R-:W-:Y:S01]  /*5ae0*/  FMNMX.FTZ R7, R154, R7, !PT ;  /* 0x000000079a077209 */ /* 0x000fe20007810000 */
[----:B------:R-:W1:Y:S01]  /*5af0*/  MUFU.TANH R174, R174 ;  /* 0x000000ae00ae7308 */ /* 0x000e620000002400 */
[C---:B------:R-:W-:Y:S02]  /*5b00*/  ISETP.GE.AND P5, PT, R5.reuse, R218, PT ;  /* 0x000000da0500720c */ /* 0x040fe40003fa6270 */
[----:B------:R-:W-:Y:S01]  /*5b10*/  ISETP.GE.AND P2, PT, R5, R133, PT ;  /* 0x000000850500720c */ /* 0x000fe20003f46270 */
[----:B------:R-:W-:Y:S01]  /*5b20*/  VIADD R5, R16, 0x31 ;  /* 0x0000003110057836 */ /* 0x000fe20000000000 */
[----:B--2---:R-:W-:-:S02]  /*5b30*/  FSEL R152, R152, -INF , !P1 ;  /* 0xff80000098987808 */ /* 0x004fc40004800000 */
[----:B------:R-:W-:Y:S01]  /*5b40*/  FMNMX.FTZ R6, R143, R6, !PT ;  /* 0x000000068f067209 */ /* 0x000fe20007810000 */
[----:B------:R-:W2:Y:S01]  /*5b50*/  MUFU.TANH R151, R151 ;  /* 0x0000009700977308 */ /* 0x000ea20000002400 */
[----:B------:R-:W-:Y:S02]  /*5b60*/  FMNMX.FTZ R7, R150, R7, !PT ;  /* 0x0000000796077209 */ /* 0x000fe40007810000 */
[----:B----4-:R-:W-:Y:S02]  /*5b70*/  FSEL R155, R155, -INF , !P0 ;  /* 0xff8000009b9b7808 */ /* 0x010fe40004000000 */
[----:B------:R-:W-:Y:S02]  /*5b80*/  ISETP.GE.AND P0, PT, R5, R218, PT ;  /* 0x000000da0500720c */ /* 0x000fe40003f06270 */
[----:B------:R-:W-:Y:S01]  /*5b90*/  FMNMX.FTZ R6, R141, R6, !PT ;  /* 0x000000068d067209 */ /* 0x000fe20007810000 */
[----:B------:R-:W4:Y:S01]  /*5ba0*/  MUFU.TANH R172, R172 ;  /* 0x000000ac00ac7308 */ /* 0x000f220000002400 */
[----:B------:R-:W-:-:S02]  /*5bb0*/  FMNMX.FTZ R7, R152, R7, !PT ;  /* 0x0000000798077209 */ /* 0x000fc40007810000 */
[----:B------:R-:W-:Y:S01]  /*5bc0*/  ISETP.GE.AND P1, PT, R5, R133, PT ;  /* 0x000000850500720c */ /* 0x000fe20003f26270 */
[----:B------:R-:W-:Y:S01]  /*5bd0*/  VIADD R5, R16, 0x38 ;  /* 0x0000003810057836 */ /* 0x000fe20000000000 */
[----:B---3--:R-:W-:Y:S01]  /*5be0*/  FSEL R180, R180, -INF , !P5 ;  /* 0xff800000b4b47808 */ /* 0x008fe20006800000 */
[----:B------:R-:W-:Y:S01]  /*5bf0*/  VIADD R16, R16, 0x39 ;  /* 0x0000003910107836 */ /* 0x000fe20000000000 */
[----:B-----5:R-:W-:Y:S01]  /*5c00*/  FSEL R176, R176, -INF , !P0 ;  /* 0xff800000b0b07808 */ /* 0x020fe20004000000 */
[----:B------:R-:W3:Y:S01]  /*5c10*/  MUFU.TANH R149, R149 ;  /* 0x0000009500957308 */ /* 0x000ee20000002400 */
[----:B------:R-:W-:Y:S02]  /*5c20*/  FMNMX.FTZ R6, R159, R6, !PT ;  /* 0x000000069f067209 */ /* 0x000fe40007810000 */
[----:B------:R-:W-:Y:S02]  /*5c30*/  FMNMX.FTZ R7, R148, R7, !PT ;  /* 0x0000000794077209 */ /* 0x000fe40007810000 */
[----:B------:R-:W-:-:S02]  /*5c40*/  ISETP.NE.AND P0, PT, R2, 0x2, PT ;  /* 0x000000020200780c */ /* 0x000fc40003f05270 */
[----:B------:R-:W-:Y:S01]  /*5c50*/  ISETP.GE.AND P6, PT, R5, R218, PT ;  /* 0x000000da0500720c */ /* 0x000fe20003fc6270 */
[----:B------:R-:W5:Y:S01]  /*5c60*/  MUFU.TANH R175, R175 ;  /* 0x000000af00af7308 */ /* 0x000f620000002400 */
[----:B------:R-:W-:Y:S02]  /*5c70*/  FMNMX.FTZ R14, R157, R6, !PT ;  /* 0x000000069d0e7209 */ /* 0x000fe40007810000 */
[----:B------:R-:W-:Y:S02]  /*5c80*/  FMNMX.FTZ R7, R180, R7, !PT ;  /* 0x00000007b4077209 */ /* 0x000fe40007810000 */
[----:B------:R-:W-:Y:S02]  /*5c90*/  ISETP.GE.AND P5, PT, R16, R218, PT ;  /* 0x000000da1000720c */ /* 0x000fe40003fa6270 */
[----:B-1----:R-:W-:Y:S01]  /*5ca0*/  FSEL R174, R174, -INF , !P6 ;  /* 0xff800000aeae7808 */ /* 0x002fe20007000000 */
[----:B------:R-:W1:Y:S01]  /*5cb0*/  MUFU.TANH R173, R173 ;  /* 0x000000ad00ad7308 */ /* 0x000e620000002400 */
[----:B------:R-:W-:-:S02]  /*5cc0*/  FMNMX.FTZ R14, R153, R14, !PT ;  /* 0x0000000e990e7209 */ /* 0x000fc40007810000 */
[----:B------:R-:W-:Y:S02]  /*5cd0*/  FMNMX.FTZ R7, R176, R7, !PT ;  /* 0x00000007b0077209 */ /* 0x000fe40007810000 */
[----:B--2---:R-:W-:Y:S02]  /*5ce0*/  FSEL R151, R151, -INF , !P4 ;  /* 0xff80000097977808 */ /* 0x004fe40006000000 */
[----:B----4-:R-:W-:Y:S01]  /*5cf0*/  FSEL R172, R172, -INF , !P5 ;  /* 0xff800000acac7808 */ /* 0x010fe20006800000 */
[----:B------:R-:W2:Y:S01]  /*5d00*/  MUFU.TANH R171, R171 ;  /* 0x000000ab00ab7308 */ /* 0x000ea20000002400 */
[----:B------:R-:W-:Y:S02]  /*5d10*/  FMNMX.FTZ R14, R155, R14, !PT ;  /* 0x0000000e9b0e7209 */ /* 0x000fe40007810000 */
[----:B------:R-:W-:Y:S02]  /*5d20*/  FMNMX.FTZ R7, R174, R7, !PT ;  /* 0x00000007ae077209 */ /* 0x000fe40007810000 */
[----:B---3--:R-:W-:-:S02]  /*5d30*/  FSEL R149, R149, -INF , !P3 ;  /* 0xff80000095957808 */ /* 0x008fc40005800000 */
[----:B-----5:R-:W-:Y:S01]  /*5d40*/  FSEL R175, R175, -INF , !P2 ;  /* 0xff800000afaf7808 */ /* 0x020fe20005000000 */
[----:B------:R-:W3:Y:S01]  /*5d50*/  MUFU.TANH R169, R169 ;  /* 0x000000a900a97308 */ /* 0x000ee20000002400 */
[----:B------:R-:W-:Y:S02]  /*5d60*/  FMNMX.FTZ R14, R151, R14, !PT ;  /* 0x0000000e970e7209 */ /* 0x000fe40007810000 */
[----:B------:R-:W-:Y:S01]  /*5d70*/  FMNMX.FTZ R6, R172, R7, !PT ;  /* 0x00000007ac067209 */ /* 0x000fe20007810000 */
[----:B------:R-:W-:Y:S06]  /*5d80*/  BAR.SYNC.DEFER_BLOCKING 0x0 ;  /* 0x0000000000007b1d */ /* 0x000fec0000010000 */
[----:B-1----:R-:W-:Y:S05]  /*5d90*/  @!P0 BRA `(.L_x_435) ;  /* 0x00000000008c8947 */ /* 0x002fea0003800000 */
[----:B------:R-:W-:Y:S01]  /*5da0*/  VIADD R11, R2, 0xfffffffd ;  /* 0xfffffffd020b7836 */ /* 0x000fe20000000000 */
[----:B------:R-:W-:-:S03]  /*5db0*/  ULDC.64 UR4, c[0x0][0x218] ;  /* 0x0000860000047ab9 */ /* 0x000fc60000000a00 */
[----:B------:R-:W-:Y:S01]  /*5dc0*/  IMAD.WIDE.U32 R20, R11, R136, RZ ;  /* 0x000000880b147225 */ /* 0x000fe200078e00ff */
[----:B------:R-:W-:Y:S02]  /*5dd0*/  SHF.R.S32.HI R7, RZ, 0x1f, R11 ;  /* 0x0000001fff077819 */ /* 0x000fe4000001140b */
[----:B------:R-:W-:-:S03]  /*5de0*/  LEA R12, P0, R20, R212, 0x6 ;  /* 0x000000d4140c7211 */ /* 0x000fc600078030ff */
[----:B------:R-:W-:Y:S02]  /*5df0*/  IMAD R10, R7, R136, RZ ;  /* 0x00000088070a7224 */ /* 0x000fe400078e02ff */
[----:B------:R-:W-:Y:S01]  /*5e00*/  IMAD.SHL.U32 R7, R136, 0x20, RZ ;  /* 0x0000002088077824 */ /* 0x000fe200078e00ff */
[----:B------:R-:W-:Y:S01]  /*5e10*/  LEA R22, P2, R12, UR4, 0x1 ;  /* 0x000000040c167c11 */ /* 0x000fe2000f8408ff */
[----:B------:R-:W-:Y:S01]  /*5e20*/  IMAD R11, R11, R137, R10 ;  /* 0x000000890b0b7224 */ /* 0x000fe200078e020a */
[----:B------:R-:W-:-:S03]  /*5e30*/  SHF.L.U64.HI R10, R136, 0x5, R137 ;  /* 0x00000005880a7819 */ /* 0x000fc60000010289 */
[----:B------:R-:W-:-:S05]  /*5e40*/  IMAD.IADD R11, R21, 0x1, R11 ;  /* 0x00000001150b7824 */ /* 0x000fca00078e020b */
[----:B------:R-:W-:Y:S02]  /*5e50*/  LEA.HI.X R11, R20, R217, R11, 0x6, P0 ;  /* 0x000000d9140b7211 */ /* 0x000fe400000f340b */
[C---:B------:R-:W-:Y:S02]  /*5e60*/  IADD3 R20, P0, R7.reuse, R22, RZ ;  /* 0x0000001607147210 */ /* 0x040fe40007f1e0ff */
[----:B------:R-:W-:Y:S02]  /*5e70*/  LEA.HI.X R23, R12, UR5, R11, 0x1, P2 ;  /* 0x000000050c177c11 */ /* 0x000fe400090f0c0b */
[----:B------:R-:W-:-:S03]  /*5e80*/  IADD3 R12, P2, R7, R20, RZ ;  /* 0x00000014070c7210 */ /* 0x000fc60007f5e0ff */
[C---:B------:R-:W-:Y:S01]  /*5e90*/  IMAD.X R21, R10.reuse, 0x1, R23, P0 ;  /* 0x000000010a157824 */ /* 0x040fe200000e0617 */
[----:B------:R-:W-:Y:S01]  /*5ea0*/  IADD3 R24, P0, R7, R12, RZ ;  /* 0x0000000c07187210 */ /* 0x000fe20007f1e0ff */
[----:B------:R-:W-:Y:S01]  /*5eb0*/  @!PT LDS RZ, [RZ] ;  /* 0x00000000fffff984 */ /* 0x000fe20000000800 */
[----:B------:R-:W-:Y:S01]  /*5ec0*/  @!PT LDS RZ, [RZ] ;  /* 0x00000000fffff984 */ /* 0x000fe20000000800 */
[----:B------:R-:W-:Y:S01]  /*5ed0*/  @!PT LDS RZ, [RZ] ;  /* 0x00000000fffff984 */ /* 0x000fe20000000800 */
[----:B------:R1:W-:Y:S02]  /*5ee0*/  LDGSTS.E.BYPASS.LTC128B.128 [R210+0x6000], desc[UR12][R22.64] ;  /* 0x0600000016d27fae */ /* 0x0003e4000b901d4c */
[C---:B------:R-:W-:Y:S02]  /*5ef0*/  IMAD.X R13, R10.reuse, 0x1, R21, P2 ;  /* 0x000000010a0d7824 */ /* 0x040fe400010e0615 */
[----:B------:R1:W-:Y:S02]  /*5f00*/  LDGSTS.E.BYPASS.LTC128B.128 [R210+0x8000], desc[UR12][R22.64+0x80] ;  /* 0x0800008016d27fae */ /* 0x0003e4000b901d4c */
[----:B------:R-:W-:Y:S02]  /*5f10*/  IMAD.X R25, R10, 0x1, R13, P0 ;  /* 0x000000010a197824 */ /* 0x000fe400000e060d */
        /* <DEDUP_REMOVED lines=11> */
.L_x_435:
[----:B------:R-:W-:Y:S01]  /*5fd0*/  FMNMX.FTZ R14, R149, R14, !PT ;  /* 0x0000000e950e7209 */ /* 0x000fe20007810000 */
[----:B------:R-:W4:Y:S01]  /*5fe0*/  SHFL.BFLY PT, R7, R6, 0x2, 0x1f ;  /* 0x0c401f0006077f89 */ /* 0x000f2200000e0000 */
[-C--:B------:R-:W-:Y:S02]  /*5ff0*/  ISETP.GE.AND P0, PT, R5, R133.reuse, PT ;  /* 0x000000850500720c */ /* 0x080fe40003f06270 */
[----:B------:R-:W-:Y:S02]  /*6000*/  FSEL R173, R173, -INF , !P1 ;  /* 0xff800000adad7808 */ /* 0x000fe40004800000 */
[----:B------:R-:W-:Y:S02]  /*6010*/  FMNMX.FTZ R14, R175, R14, !PT ;  /* 0x0000000eaf0e7209 */ /* 0x000fe40007810000 */
[----:B------:R-:W-:Y:S02]  /*6020*/  ISETP.GE.AND P1, PT, R16, R133, PT ;  /* 0x000000851000720c */ /* 0x000fe40003f26270 */
[----:B--2---:R-:W-:-:S02]  /*6030*/  FSEL R171, R171, -INF , !P0 ;  /* 0xff800000abab7808 */ /* 0x004fc40004000000 */
[----:B------:R-:W-:Y:S02]  /*6040*/  FMNMX.FTZ R14, R173, R14, !PT ;  /* 0x0000000ead0e7209 */ /* 0x000fe40007810000 */
[----:B---3--:R-:W-:Y:S02]  /*6050*/  FSEL R169, R169, -INF , !P1 ;  /* 0xff800000a9a97808 */ /* 0x008fe40004800000 */
[----:B------:R-:W-:-:S04]  /*6060*/  FMNMX.FTZ R10, R171, R14, !PT ;  /* 0x0000000eab0a7209 */ /* 0x000fc80007810000 */
[----:B------:R-:W-:-:S05]  /*6070*/  FMNMX.FTZ R10, R169, R10, !PT ;  /* 0x0000000aa90a7209 */ /* 0x000fca0007810000 */
[----:B------:R-:W2:Y:S01]  /*6080*/  SHFL.BFLY PT, R5, R10, 0x2, 0x1f ;  /* 0x0c401f000a057f89 */ /* 0x000ea200000e0000 */
[----:B----4-:R-:W-:-:S05]  /*6090*/  FMNMX.FTZ R7, R6, R7, !PT ;  /* 0x0000000706077209 */ /* 0x010fca0007810000 */
[----:B------:R-:W3:Y:S01]  /*60a0*/  SHFL.BFLY PT, R160, R7, 0x1, 0x1f ;  /* 0x0c201f0007a07f89 */ /* 0x000ee200000e0000 */
[----:B--2---:R-:W-:-:S05]  /*60b0*/  FMNMX.FTZ R6, R10, R5, !PT ;  /* 0x000000050a067209 */ /* 0x004fca0007810000 */
[----:B------:R-:W2:Y:S01]  /*60c0*/  SHFL.BFLY PT, R133, R6, 0x1, 0x1f ;  /* 0x0c201f0006857f89 */ /* 0x000ea200000e0000 */
[----:B---3--:R-:W-:-:S04]  /*60d0*/  FMNMX.FTZ R160, R7, R160, !PT ;  /* 0x000000a007a07209 */ /* 0x008fc80007810000 */
[C---:B------:R-:W-:Y:S01]  /*60e0*/  FSETP.NEU.FTZ.AND P1, PT, R160.reuse, -INF , PT ;  /* 0xff800000a000780b */ /* 0x040fe20003f3d000 */
[----:B------:R-:W-:-:S03]  /*60f0*/  FMUL.FTZ R177, R160, UR6 ;  /* 0x00000006a0b17c20 */ /* 0x000fc60008410000 */
[----:B------:R-:W-:Y:S02]  /*6100*/  FSEL R5, R160, RZ, P1 ;  /* 0x000000ffa0057208 */ /* 0x000fe40000800000 */
[----:B------:R-:W-:-:S05]  /*6110*/  FSEL R177, R177, RZ, P1 ;  /* 0x000000ffb1b17208 */ /* 0x000fca0000800000 */
[----:B------:R-:W-:Y:S01]  /*6120*/  FFMA.FTZ R168, R4, UR6, -R177 ;  /* 0x0000000604a87c23 */ /* 0x000fe200080108b1 */
[----:B------:R-:W-:Y:S01]  /*6130*/  FADD.FTZ R4, R132, -R5 ;  /* 0x8000000584047221 */ /* 0x000fe20000010000 */
[--C-:B------:R-:W-:Y:S01]  /*6140*/  FFMA.FTZ R163, R162, UR6, -R177.reuse ;  /* 0x00000006a2a37c23 */ /* 0x100fe200080108b1 */
[--C-:B------:R-:W-:Y:S01]  /*6150*/  FFMA.FTZ R165, R8, UR6, -R177.reuse ;  /* 0x0000000608a57c23 */ /* 0x100fe200080108b1 */
[--C-:B------:R-:W-:Y:S01]  /*6160*/  FFMA.FTZ R166, R34, UR6, -R177.reuse ;  /* 0x0000000622a67c23 */ /* 0x100fe200080108b1 */
[----:B------:R-:W-:Y:S01]  /*6170*/  FMUL.FTZ R167, R4, UR6 ;  /* 0x0000000604a77c20 */ /* 0x000fe20008410000 */
[----:B------:R-:W-:Y:S01]  /*6180*/  MUFU.EX2 R168, R168 ;  /* 0x000000a800a87308 */ /* 0x000fe20000000800 */
[----:B------:R-:W-:Y:S01]  /*6190*/  LDSM.16.MT88.4 R32, [R196+0xc000] ;  /* 0x00c00000c420783b */ /* 0x000fe20000004200 */
[----:B--2---:R-:W-:Y:S01]  /*61a0*/  FMNMX.FTZ R133, R6, R133, !PT ;  /* 0x0000008506857209 */ /* 0x004fe20007810000 */
[--C-:B------:R-:W-:Y:S01]  /*61b0*/  FFMA.FTZ R178, R146, UR6, -R177.reuse ;  /* 0x0000000692b27c23 */ /* 0x100fe200080108b1 */
[--C-:B------:R-:W-:Y:S01]  /*61c0*/  FFMA.FTZ R181, R142, UR6, -R177.reuse ;  /* 0x000000068eb57c23 */ /* 0x100fe200080108b1 */
[--C-:B------:R-:W-:Y:S01]  /*61d0*/  FFMA.FTZ R179, R140, UR6, -R177.reuse ;  /* 0x000000068cb37c23 */ /* 0x100fe200080108b1 */
[C---:B------:R-:W-:Y:S01]  /*61e0*/  FSETP.NEU.FTZ.AND P0, PT, R133.reuse, -INF , PT ;  /* 0xff8000008500780b */ /* 0x040fe20003f1d000 */
[C---:B------:R-:W-:Y:S01]  /*61f0*/  FMUL.FTZ R170, R133.reuse, UR6 ;  /* 0x0000000685aa7c20 */ /* 0x040fe20008410000 */
[----:B------:R-:W2:Y:S01]  /*6200*/  MUFU.EX2 R165, R165 ;  /* 0x000000a500a57308 */ /* 0x000ea20000000800 */
[--C-:B------:R-:W-:Y:S01]  /*6210*/  FFMA.FTZ R182, R144, UR6, -R177.reuse ;  /* 0x0000000690b67c23 */ /* 0x100fe200080108b1 */
[----:B------:R-:W-:Y:S01]  /*6220*/  FSEL R6, R133, RZ, P0 ;  /* 0x000000ff85067208 */ /* 0x000fe20000000000 */
[----:B------:R-:W-:Y:S01]  /*6230*/  LDSM.16.MT88.4 R144, [R196+0x10000] ;  /* 0x01000000c490783b */ /* 0x000fe20000004200 */
[----:B------:R-:W-:Y:S01]  /*6240*/  FSEL R170, R170, RZ, P0 ;  /* 0x000000ffaaaa7208 */ /* 0x000fe20000000000 */
[--C-:B------:R-:W-:Y:S01]  /*6250*/  FFMA.FTZ R221, R154, UR6, -R177.reuse ;  /* 0x000000069add7c23 */ /* 0x100fe200080108b1 */
[--C-:B------:R-:W-:Y:S01]  /*6260*/  FFMA.FTZ R223, R152, UR6, -R177.reuse ;  /* 0x0000000698df7c23 */ /* 0x100fe200080108b1 */
[----:B------:R-:W-:Y:S01]  /*6270*/  FADD.FTZ R6, R3, -R6 ;  /* 0x8000000603067221 */ /* 0x000fe20000010000 */
[----:B------:R-:W-:Y:S01]  /*6280*/  MUFU.EX2 R166, R166 ;  /* 0x000000a600a67308 */ /* 0x000fe20000000800 */
[--C-:B------:R-:W-:Y:S01]  /*6290*/  FFMA.FTZ R132, R19, UR6, -R170.reuse ;  /* 0x0000000613847c23 */ /* 0x100fe200080108aa */
[--C-:B------:R-:W-:Y:S01]  /*62a0*/  FFMA.FTZ R164, R161, UR6, -R170.reuse ;  /* 0x00000006a1a47c23 */ /* 0x100fe200080108aa */
[----:B------:R-:W3:Y:S01]  /*62b0*/  LDSM.16.MT88.4 R16, [R198+0xc000] ;  /* 0x00c00000c610783b */ /* 0x000ee20000004200 */
[--C-:B------:R-:W-:Y:S01]  /*62c0*/  FFMA.FTZ R162, R9, UR6, -R170.reuse ;  /* 0x0000000609a27c23 */ /* 0x100fe200080108aa */
[--C-:B------:R-:W-:Y:S01]  /*62d0*/  FFMA.FTZ R161, R27, UR6, -R170.reuse ;  /* 0x000000061ba17c23 */ /* 0x100fe200080108aa */
[----:B------:R-:W-:Y:S01]  /*62e0*/  FMUL.FTZ R3, R6, UR6 ;  /* 0x0000000606037c20 */ /* 0x000fe20008410000 */
[----:B-1----:R-:W1:Y:S01]  /*62f0*/  LDSM.16.MT88.4 R24, [R197+0xc000] ;  /* 0x00c00000c518783b */ /* 0x002e620000004200 */
[----:B------:R-:W4:Y:S01]  /*6300*/  MUFU.EX2 R163, R163 ;  /* 0x000000a300a37308 */ /* 0x000f220000000800 */
[----:B--2---:R-:W-:Y:S01]  /*6310*/  F2FP.F16.F32.PACK_AB R4, R165, R168 ;  /* 0x000000a8a504723e */ /* 0x004fe200000000ff */
[--C-:B------:R-:W-:Y:S01]  /*6320*/  FFMA.FTZ R183, R143, UR6, -R170.reuse ;  /* 0x000000068fb77c23 */ /* 0x100fe200080108aa */
[----:B------:R-:W2:Y:S01]  /*6330*/  LDSM.16.MT88.4 R8, [R200+0xc000] ;  /* 0x00c00000c808783b */ /* 0x000ea20000004200 */
[--C-:B------:R-:W-:Y:S01]  /*6340*/  FFMA.FTZ R220, R141, UR6, -R170.reuse ;  /* 0x000000068ddc7c23 */ /* 0x100fe200080108aa */
[--C-:B------:R-:W-:Y:S01]  /*6350*/  FFMA.FTZ R218, R159, UR6, -R170.reuse ;  /* 0x000000069fda7c23 */ /* 0x100fe200080108aa */
[--C-:B------:R-:W-:Y:S01]  /*6360*/  FFMA.FTZ R219, R157, UR6, -R170.reuse ;  /* 0x000000069ddb7c23 */ /* 0x100fe200080108aa */
[----:B------:R-:W-:Y:S01]  /*6370*/  LDSM.16.MT88.4 R140, [R200+0xc800] ;  /* 0x00c80000c88c783b */ /* 0x000fe20000004200 */
[----:B------:R-:W-:Y:S01]  /*6380*/  MUFU.EX2 R164, R164 ;  /* 0x000000a400a47308 */ /* 0x000fe20000000800 */
[--C-:B------:R-:W-:Y:S01]  /*6390*/  FFMA.FTZ R225, R153, UR6, -R170.reuse ;  /* 0x0000000699e17c23 */ /* 0x100fe200080108aa */
[--C-:B------:R-:W-:Y:S01]  /*63a0*/  FFMA.FTZ R226, R155, UR6, -R170.reuse ;  /* 0x000000069be27c23 */ /* 0x100fe200080108aa */
[--C-:B------:R-:W-:Y:S01]  /*63b0*/  FFMA.FTZ R222, R150, UR6, -R177.reuse ;  /* 0x0000000696de7c23 */ /* 0x100fe200080108b1 */
[----:B------:R-:W-:Y:S01]  /*63c0*/  LDSM.16.MT88.4 R152, [R200+0xf000] ;  /* 0x00f00000c898783b */ /* 0x000fe20000004200 */
[----:B------:R-:W-:Y:S01]  /*63d0*/  FFMA.FTZ R224, R148, UR6, -R177 ;  /* 0x0000000694e07c23 */ /* 0x000fe200080108b1 */
[--C-:B------:R-:W-:Y:S01]  /*63e0*/  FFMA.FTZ R228, R151, UR6, -R170.reuse ;  /* 0x0000000697e47c23 */ /* 0x100fe200080108aa */
[--C-:B------:R-:W-:Y:S01]  /*63f0*/  FFMA.FTZ R231, R149, UR6, -R170.reuse ;  /* 0x0000000695e77c23 */ /* 0x100fe200080108aa */
[----:B------:R-:W5:Y:S01]  /*6400*/  MUFU.EX2 R162, R162 ;  /* 0x000000a200a27308 */ /* 0x000f620000000800 */
[----:B----4-:R-:W-:Y:S01]  /*6410*/  F2FP.F16.F32.PACK_AB R6, R163, R166 ;  /* 0x000000a6a306723e */ /* 0x010fe200000000ff */
[----:B------:R-:W-:Y:S01]  /*6420*/  LDSM.16.MT88.4 R148, [R198+0xf000] ;  /* 0x00f00000c694783b */ /* 0x000fe20000004200 */
[--C-:B------:R-:W-:Y:S01]  /*6430*/  FFMA.FTZ R173, R173, UR6, -R170.reuse ;  /* 0x00000006adad7c23 */ /* 0x100fe200080108aa */
[----:B------:R-:W-:Y:S01]  /*6440*/  FFMA.FTZ R171, R171, UR6, -R170 ;  /* 0x00000006abab7c23 */ /* 0x000fe200080108aa */
[----:B------:R-:W-:Y:S01]  /*6450*/  ISETP.GE.AND P0, PT, R2, 0x3, PT ;  /* 0x000000030200780c */ /* 0x000fe20003f06270 */
[----:B------:R-:W-:Y:S02]  /*6460*/  LDSM.16.MT88.4 R156, [R196+0xd000] ;  /* 0x00d00000c49c783b */ /* 0x000fe40000004200 */
[----:B------:R-:W-:Y:S08]  /*6470*/  MUFU.EX2 R161, R161 ;  /* 0x000000a100a17308 */ /* 0x000ff00000000800 */
[----:B------:R-:W4:Y:S01]  /*6480*/  MUFU.EX2 R132, R132 ;  /* 0x0000008400847308 */ /* 0x000f220000000800 */
[----:B-----5:R-:W-:-:S07]  /*6490*/  F2FP.F16.F32.PACK_AB R5, R162, R164 ;  /* 0x000000a4a205723e */ /* 0x020fce00000000ff */
[----:B------:R-:W5:Y:S08]  /*64a0*/  MUFU.EX2 R167, R167 ;  /* 0x000000a700a77308 */ /* 0x000f700000000800 */
[----:B------:R-:W3:Y:S01]  /*64b0*/  MUFU.EX2 R3, R3 ;  /* 0x0000000300037308 */ /* 0x000ee20000000800 */
[----:B----4-:R-:W-:-:S07]  /*64c0*/  F2FP.F16.F32.PACK_AB R7, R132, R161 ;  /* 0x000000a18407723e */ /* 0x010fce00000000ff */
[----:B------:R-:W-:Y:S01]  /*64d0*/  MUFU.EX2 R178, R178 ;  /* 0x000000b200b27308 */ /* 0x000fe20000000800 */
        /* <DEDUP_REMOVED lines=8> */
[-C--:B---3--:R-:W-:Y:S01]  /*6560*/  FMUL.FTZ R22, R122, R3.reuse ;  /* 0x000000037a167220 */ /* 0x088fe20000410000 */
[-C--:B------:R-:W-:Y:S01]  /*6570*/  FMUL.FTZ R23, R123, R3.reuse ;  /* 0x000000037b177220 */ /* 0x080fe20000410000 */
[-C--:B------:R-:W-:Y:S01]  /*6580*/  FMUL.FTZ R118, R118, R3.reuse ;  /* 0x0000000376767220 */ /* 0x080fe20000410000 */
[-C--:B------:R-:W-:Y:S01]  /*6590*/  FMUL.FTZ R119, R119, R3.reuse ;  /* 0x0000000377777220 */ /* 0x080fe20000410000 */
[-C--:B------:R-:W-:Y:S01]  /*65a0*/  FMUL.FTZ R30, R114, R3.reuse ;  /* 0x00000003721e7220 */ /* 0x080fe20000410000 */
[-C--:B------:R-:W-:Y:S01]  /*65b0*/  FMUL.FTZ R31, R115, R3.reuse ;  /* 0x00000003731f7220 */ /* 0x080fe20000410000 */
[-C--:B------:R-:W-:Y:S01]  /*65c0*/  FMUL.FTZ R110, R110, R3.reuse ;  /* 0x000000036e6e7220 */ /* 0x080fe20000410000 */
[----:B------:R-:W-:Y:S01]  /*65d0*/  LDSM.16.MT88.4 R112, [R198+0xe000] ;  /* 0x00e00000c670783b */ /* 0x000fe20000004200 */
[C---:B------:R-:W-:Y:S01]  /*65e0*/  HMMA.16816.F32 R20, R4.reuse, R16, R20 ;  /* 0x000000100414723c */ /* 0x040fe20000001814 */
[----:B------:R-:W-:Y:S01]  /*65f0*/  FMUL.FTZ R111, R111, R3 ;  /* 0x000000036f6f7220 */ /* 0x000fe20000410000 */
[----:B------:R-:W-:Y:S01]  /*6600*/  MUFU.EX2 R181, R181 ;  /* 0x000000b500b57308 */ /* 0x000fe20000000800 */
[-C--:B------:R-:W-:Y:S01]  /*6610*/  FMUL.FTZ R88, R88, R167.reuse ;  /* 0x000000a758587220 */ /* 0x080fe20000410000 */
[----:B------:R-:W-:Y:S01]  /*6620*/  FMUL.FTZ R89, R89, R167 ;  /* 0x000000a759597220 */ /* 0x000fe20000410000 */
[-C--:B------:R-:W-:Y:S01]  /*6630*/  FMUL.FTZ R90, R90, R3.reuse ;  /* 0x000000035a5a7220 */ /* 0x080fe20000410000 */
[C---:B------:R-:W-:Y:S01]  /*6640*/  HMMA.16816.F32 R16, R4.reuse, R18, R116 ;  /* 0x000000120410723c */ /* 0x040fe20000001874 */
[----:B------:R-:W3:Y:S01]  /*6650*/  LDSM.16.MT88.4 R116, [R200+0xe000] ;  /* 0x00e00000c874783b */ /* 0x000ee20000004200 */
[----:B------:R-:W-:Y:S01]  /*6660*/  FMUL.FTZ R91, R91, R3 ;  /* 0x000000035b5b7220 */ /* 0x000fe20000410000 */
[-C--:B------:R-:W-:Y:S01]  /*6670*/  FMUL.FTZ R12, R128, R167.reuse ;  /* 0x000000a7800c7220 */ /* 0x080fe20000410000 */
[----:B------:R-:W-:Y:S01]  /*6680*/  MUFU.EX2 R179, R179 ;  /* 0x000000b300b37308 */ /* 0x000fe20000000800 */
        /* <DEDUP_REMOVED lines=22> */
[----:B------:R-:W1:Y:S01]  /*67f0*/  MUFU.EX2 R183, R183 ;  /* 0x000000b700b77308 */ /* 0x000e620000000800 */
[C---:B--2---:R-:W-:Y:S01]  /*6800*/  HMMA.16816.F32 R12, R4.reuse, R8, R12 ;  /* 0x00000008040c723c */ /* 0x044fe2000000180c */
[----:B------:R-:W-:Y:S01]  /*6810*/  LDSM.16.MT88.4 R128, [R197+0xc800] ;  /* 0x00c80000c580783b */ /* 0x000fe20000004200 */
[-C--:B------:R-:W-:Y:S01]  /*6820*/  FMUL.FTZ R92, R92, R167.reuse ;  /* 0x000000a75c5c7220 */ /* 0x080fe20000410000 */
[----:B------:R-:W-:Y:S01]  /*6830*/  FMUL.FTZ R93, R93, R167 ;  /* 0x000000a75d5d7220 */ /* 0x000fe20000410000 */
[-C--:B------:R-:W-:Y:S01]  /*6840*/  FMUL.FTZ R94, R94, R3.reuse ;  /* 0x000000035e5e7220 */ /* 0x080fe20000410000 */
[----:B------:R-:W-:Y:S01]  /*6850*/  LDSM.16.MT88.4 R120, [R200+0xe800] ;  /* 0x00e80000c878783b */ /* 0x000fe20000004200 */
[C---:B------:R-:W-:Y:S01]  /*6860*/  HMMA.16816.F32 R100, R4.reuse, R32, R108 ;  /* 0x000000200464723c */ /* 0x040fe2000000186c */
[----:B------:R-:W2:Y:S01]  /*6870*/  MUFU.EX2 R220, R220 ;  /* 0x000000dc00dc7308 */ /* 0x000ea20000000800 */
[----:B------:R-:W-:Y:S01]  /*6880*/  FMUL.FTZ R95, R95, R3 ;  /* 0x000000035f5f7220 */ /* 0x000fe20000410000 */
[----:B------:R-:W4:Y:S01]  /*6890*/  LDSM.16.MT88.4 R108, [R197+0xe000] ;  /* 0x00e00000c56c783b */ /* 0x000f220000004200 */
[-C--:B------:R-:W-:Y:S01]  /*68a0*/  FMUL.FTZ R96, R96, R167.reuse ;  /* 0x000000a760607220 */ /* 0x080fe20000410000 */
[----:B------:R-:W-:Y:S01]  /*68b0*/  FMUL.FTZ R97, R97, R167 ;  /* 0x000000a761617220 */ /* 0x000fe20000410000 */
[----:B------:R-:W-:Y:S01]  /*68c0*/  HMMA.16816.F32 R32, R4, R34, R104 ;  /* 0x000000220420723c */ /* 0x000fe20000001868 */
[-C--:B------:R-:W-:Y:S01]  /*68d0*/  FMUL.FTZ R98, R98, R3.reuse ;  /* 0x0000000362627220 */ /* 0x080fe20000410000 */
[----:B------:R-:W-:Y:S01]  /*68e0*/  FMUL.FTZ R99, R99, R3 ;  /* 0x0000000363637220 */ /* 0x000fe20000410000 */
[----:B------:R-:W-:Y:S01]  /*68f0*/  MUFU.EX2 R218, R218 ;  /* 0x000000da00da7308 */ /* 0x000fe20000000800 */
[----:B------:R-:W-:-:S02]  /*6900*/  FFMA.FTZ R168, R229, R167, R168 ;  /* 0x000000a7e5a87223 */ /* 0x000fc400000100a8 */
[C---:B------:R-:W-:Y:S01]  /*6910*/  HMMA.16816.F32 R8, R4.reuse, R10, R124 ;  /* 0x0000000a0408723c */ /* 0x040fe2000000187c */
        /* <DEDUP_REMOVED lines=8> */
[----:B------:R-:W5:Y:S01]  /*69a0*/  MUFU.EX2 R219, R219 ;  /* 0x000000db00db7308 */ /* 0x000f620000000800 */
[----:B------:R-:W-:Y:S01]  /*69b0*/  LDSM.16.MT88.4 R124, [R196+0xc800] ;  /* 0x00c80000c47c783b */ /* 0x000fe20000004200 */
[----:B---3--:R-:W-:Y:S01]  /*69c0*/  HMMA.16816.F32 R40, R4, R116, R104 ;  /* 0x000000740428723c */ /* 0x008fe20000001868 */
[----:B------:R-:W-:-:S02]  /*69d0*/  FADD.FTZ R165, R165, R168 ;  /* 0x000000a8a5a57221 */ /* 0x000fc40000010000 */
[----:B------:R-:W3:Y:S02]  /*69e0*/  LDSM.16.MT88.4 R104, [R196+0xe000] ;  /* 0x00e00000c468783b */ /* 0x000ee40000004200 */
[----:B------:R-:W-:Y:S01]  /*69f0*/  FADD.FTZ R166, R166, R165 ;  /* 0x000000a5a6a67221 */ /* 0x000fe20000010000 */
[C---:B------:R-:W-:Y:S01]  /*6a00*/  HMMA.16816.F32 R36, R4.reuse, R118, R36 ;  /* 0x000000760424723c */ /* 0x040fe20000001824 */
[-C--:B------:R-:W-:Y:S01]  /*6a10*/  FMUL.FTZ R116, R44, R167.reuse ;  /* 0x000000a72c747220 */ /* 0x080fe20000410000 */
[-C--:B------:R-:W-:Y:S01]  /*6a20*/  FMUL.FTZ R117, R45, R167.reuse ;  /* 0x000000a72d757220 */ /* 0x080fe20000410000 */
[-C--:B------:R-:W-:Y:S01]  /*6a30*/  FMUL.FTZ R44, R48, R167.reuse ;  /* 0x000000a7302c7220 */ /* 0x080fe20000410000 */
[----:B------:R-:W-:Y:S01]  /*6a40*/  FMUL.FTZ R45, R49, R167 ;  /* 0x000000a7312d7220 */ /* 0x000fe20000410000 */
[----:B------:R-:W-:Y:S01]  /*6a50*/  MUFU.EX2 R221, R221 ;  /* 0x000000dd00dd7308 */ /* 0x000fe20000000800 */
[----:B------:R-:W-:Y:S01]  /*6a60*/  HMMA.16816.F32 R92, R4, R144, R92 ;  /* 0x00000090045c723c */ /* 0x000fe2000000185c */
[-C--:B------:R-:W-:Y:S01]  /*6a70*/  FMUL.FTZ R118, R46, R3.reuse ;  /* 0x000000032e767220 */ /* 0x080fe20000410000 */
[-C--:B------:R-:W-:Y:S01]  /*6a80*/  FMUL.FTZ R119, R47, R3.reuse ;  /* 0x000000032f777220 */ /* 0x080fe20000410000 */
[-C--:B------:R-:W-:Y:S01]  /*6a90*/  FMUL.FTZ R46, R50, R3.reuse ;  /* 0x00000003322e7220 */ /* 0x080fe20000410000 */
[----:B------:R-:W-:Y:S01]  /*6aa0*/  FMUL.FTZ R47, R51, R3 ;  /* 0x00000003332f7220 */ /* 0x000fe20000410000 */
[----:B------:R-:W-:-:S02]  /*6ab0*/  FADD.FTZ R163, R163, R166 ;  /* 0x000000a6a3a37221 */ /* 0x000fc40000010000 */
[----:B------:R-:W5:Y:S02]  /*6ac0*/  MUFU.EX2 R222, R222 ;  /* 0x000000de00de7308 */ /* 0x000f640000000800 */
[C---:B------:R-:W-:Y:S06]  /*6ad0*/  HMMA.16816.F32 R48, R4.reuse, R112, R116 ;  /* 0x000000700430723c */ /* 0x040fec0000001874 */
[C---:B------:R-:W-:Y:S01]  /*6ae0*/  HMMA.16816.F32 R44, R4.reuse, R114, R44 ;  /* 0x00000072042c723c */ /* 0x040fe2000000182c */
[----:B------:R-:W1:Y:S01]  /*6af0*/  LDSM.16.MT88.4 R112, [R200+0x10000] ;  /* 0x01000000c870783b */ /* 0x000e620000004200 */
        /* <DEDUP_REMOVED lines=8> */
[----:B------:R-:W-:Y:S02]  /*6b80*/  MUFU.EX2 R223, R223 ;  /* 0x000000df00df7308 */ /* 0x000fe40000000800 */
[C---:B----4-:R-:W-:Y:S06]  /*6b90*/  HMMA.16816.F32 R56, R4.reuse, R108, R116 ;  /* 0x0000006c0438723c */ /* 0x050fec0000001874 */
        /* <DEDUP_REMOVED lines=9> */
[----:B------:R-:W4:Y:S01]  /*6c30*/  LDSM.16.MT88.4 R108, [R198+0x10000] ;  /* 0x01000000c66c783b */ /* 0x000f220000004200 */
[----:B------:R-:W-:Y:S01]  /*6c40*/  MUFU.EX2 R224, R224 ;  /* 0x000000e000e07308 */ /* 0x000fe20000000800 */
[C---:B---3--:R-:W-:Y:S06]  /*6c50*/  HMMA.16816.F32 R64, R4.reuse, R104, R116 ;  /* 0x000000680440723c */ /* 0x048fec0000001874 */
[C---:B------:R-:W-:Y:S01]  /*6c60*/  HMMA.16816.F32 R60, R4.reuse, R106, R60 ;  /* 0x0000006a043c723c */ /* 0x040fe2000000183c */
[----:B------:R-:W3:Y:S01]  /*6c70*/  LDSM.16.MT88.4 R104, [R197+0x10000] ;  /* 0x01000000c568783b */ /* 0x000ee20000004200 */
        /* <DEDUP_REMOVED lines=9> */
[C---:B-1----:R-:W-:Y:S01]  /*6d10*/  HMMA.16816.F32 R72, R4.reuse, R112, R116 ;  /* 0x000000700448723c */ /* 0x042fe20000001874 */
[----:B------:R-:W1:Y:S05]  /*6d20*/  LDSM.16.MT88.4 R116, [R198+0xc800] ;  /* 0x00c80000c674783b */ /* 0x000e6a0000004200 */
[----:B------:R-:W-:Y:S01]  /*6d30*/  HMMA.16816.F32 R68, R4, R114, R68 ;  /* 0x000000720444723c */ /* 0x000fe20000001844 */
[-C--:B------:R-:W-:Y:S01]  /*6d40*/  FMUL.FTZ R112, R80, R167.reuse ;  /* 0x000000a750707220 */ /* 0x080fe20000410000 */
[-C--:B------:R-:W-:Y:S01]  /*6d50*/  FMUL.FTZ R113, R81, R167.reuse ;  /* 0x000000a751717220 */ /* 0x080fe20000410000 */
[-C--:B------:R-:W-:Y:S01]  /*6d60*/  FMUL.FTZ R80, R84, R167.reuse ;  /* 0x000000a754507220 */ /* 0x080fe20000410000 */
[----:B------:R-:W-:Y:S01]  /*6d70*/  FMUL.FTZ R81, R85, R167 ;  /* 0x000000a755517220 */ /* 0x000fe20000410000 */
[----:B------:R-:W1:Y:S02]  /*6d80*/  MUFU.EX2 R226, R226 ;  /* 0x000000e200e27308 */ /* 0x000e640000000800 */
[-C--:B------:R-:W-:Y:S01]  /*6d90*/  FMUL.FTZ R114, R82, R3.reuse ;  /* 0x0000000352727220 */ /* 0x080fe20000410000 */
[-C--:B------:R-:W-:Y:S01]  /*6da0*/  FMUL.FTZ R115, R83, R3.reuse ;  /* 0x0000000353737220 */ /* 0x080fe20000410000 */
[-C--:B------:R-:W-:Y:S01]  /*6db0*/  FMUL.FTZ R82, R86, R3.reuse ;  /* 0x0000000356527220 */ /* 0x080fe20000410000 */
[-C--:B------:R-:W-:Y:S01]  /*6dc0*/  FMUL.FTZ R83, R87, R3.reuse ;  /* 0x0000000357537220 */ /* 0x080fe20000410000 */
[----:B------:R-:W-:-:S02]  /*6dd0*/  FFMA.FTZ R3, R227, R3, R164 ;  /* 0x00000003e3037223 */ /* 0x000fc400000100a4 */
[----:B------:R-:W-:Y:S01]  /*6de0*/  MUFU.EX2 R228, R228 ;  /* 0x000000e400e47308 */ /* 0x000fe20000000800 */
[----:B----4-:R-:W-:Y:S01]  /*6df0*/  HMMA.16816.F32 R76, R4, R108, R76 ;  /* 0x0000006c044c723c */ /* 0x010fe2000000184c */
[----:B------:R-:W-:-:S04]  /*6e00*/  FADD.FTZ R162, R162, R3 ;  /* 0x00000003a2a27221 */ /* 0x000fc80000010000 */
[----:B------:R-:W-:Y:S01]  /*6e10*/  FADD.FTZ R161, R161, R162 ;  /* 0x000000a2a1a17221 */ /* 0x000fe20000010000 */
[C---:B------:R-:W-:Y:S01]  /*6e20*/  HMMA.16816.F32 R84, R4.reuse, R110, R112 ;  /* 0x0000006e0454723c */ /* 0x040fe20000001870 */
[----:B------:R-:W4:Y:S01]  /*6e30*/  LDSM.16.MT88.4 R112, [R198+0xe800] ;  /* 0x00e80000c670783b */ /* 0x000f220000004200 */
[----:B------:R-:W4:Y:S01]  /*6e40*/  MUFU.EX2 R231, R231 ;  /* 0x000000e700e77308 */ /* 0x000f220000000800 */
[----:B------:R-:W-:Y:S02]  /*6e50*/  FADD.FTZ R132, R132, R161 ;  /* 0x000000a184847221 */ /* 0x000fe40000010000 */
[----:B------:R-:W4:Y:S01]  /*6e60*/  LDSM.16.MT88.4 R108, [R197+0xe800] ;  /* 0x00e80000c56c783b */ /* 0x000f220000004200 */
[C---:B---3--:R-:W-:Y:S01]  /*6e70*/  HMMA.16816.F32 R80, R4.reuse, R104, R80 ;  /* 0x000000680450723c */ /* 0x048fe20000001850 */
[----:B------:R-:W-:Y:S01]  /*6e80*/  FADD.FTZ R3, R183, R132 ;  /* 0x00000084b7037221 */ /* 0x000fe20000010000 */
[----:B------:R-:W-:Y:S02]  /*6e90*/  MOV R132, R160 ;  /* 0x000000a000847202 */ /* 0x000fe40000000f00 */
[----:B------:R-:W-:Y:S01]  /*6ea0*/  MUFU.EX2 R173, R173 ;  /* 0x000000ad00ad7308 */ /* 0x000fe20000000800 */
[----:B--2---:R-:W-:Y:S01]  /*6eb0*/  FADD.FTZ R3, R220, R3 ;  /* 0x00000003dc037221 */ /* 0x004fe20000010000 */
[----:B------:R-:W-:Y:S01]  /*6ec0*/  HMMA.16816.F32 R88, R4, R106, R88 ;  /* 0x0000006a0458723c */ /* 0x000fe20000001858 */
[----:B------:R-:W-:-:S02]  /*6ed0*/  F2FP.F16.F32.PACK_AB R104, R181, R178 ;  /* 0x000000b2b568723e */ /* 0x000fc400000000ff */
[----:B------:R-:W-:Y:S02]  /*6ee0*/  F2FP.F16.F32.PACK_AB R105, R220, R183 ;  /* 0x000000b7dc69723e */ /* 0x000fe400000000ff */
[----:B------:R-:W-:Y:S01]  /*6ef0*/  @P0 MOV R132, R160 ;  /* 0x000000a000840202 */ /* 0x000fe20000000f00 */
[----:B------:R-:W-:Y:S01]  /*6f00*/  HMMA.16816.F32 R4, R4, R146, R96 ;  /* 0x000000920404723c */ /* 0x000fe20000001860 */
[----:B------:R-:W-:Y:S01]  /*6f10*/  F2FP.F16.F32.PACK_AB R106, R182, R179 ;  /* 0x000000b3b66a723e */ /* 0x000fe200000000ff */
[----:B------:R-:W-:Y:S01]  /*6f20*/  LDSM.16.MT88.4 R96, [R197+0x10800] ;  /* 0x01080000c560783b */ /* 0x000fe20000004200 */
[----:B-----5:R-:W-:Y:S01]  /*6f30*/  F2FP.F16.F32.PACK_AB R107, R219, R218 ;  /* 0x000000dadb6b723e */ /* 0x020fe200000000ff */
[----:B------:R-:W-:Y:S02]  /*6f40*/  MUFU.EX2 R171, R171 ;  /* 0x000000ab00ab7308 */ /* 0x000fe40000000800 */
[----:B------:R-:W-:Y:S04]  /*6f50*/  LDSM.16.MT88.4 R144, [R196+0xf000] ;  /* 0x00f00000c490783b */ /* 0x000fe80000004200 */
[C---:B-1----:R-:W-:Y:S06]  /*6f60*/  HMMA.16816.F32 R20, R104.reuse, R116, R20 ;  /* 0x000000746814723c */ /* 0x042fec0000001814 */
        /* <DEDUP_REMOVED lines=8> */
[C---:B----4-:R-:W-:Y:S06]  /*6ff0*/  HMMA.16816.F32 R48, R104.reuse, R112, R48 ;  /* 0x000000706830723c */ /* 0x050fec0000001830 */
[C---:B------:R-:W-:Y:S01]  /*7000*/  HMMA.16816.F32 R44, R104.reuse, R114, R44 ;  /* 0x00000072682c723c */ /* 0x040fe2000000182c */
[----:B------:R-:W3:Y:S05]  /*7010*/  LDSM.16.MT88.4 R112, [R196+0x10800] ;  /* 0x01080000c470783b */ /* 0x000eea0000004200 */
[C---:B------:R-:W-:Y:S06]  /*7020*/  HMMA.16816.F32 R56, R104.reuse, R108, R56 ;  /* 0x0000006c6838723c */ /* 0x040fec0000001838 */
        /* <DEDUP_REMOVED lines=102> */
[----:B------:R-:W-:Y:S01]  /*7690*/  HMMA.16816.F32 R64, R96, R70, R64 ;  /* 0x000000466040723c */ /* 0x000fe20000001840 */
[----:B------:R-:W-:Y:S01]  /*76a0*/  @P0 IADD3 R225, R2, -0x3, RZ ;  /* 0xfffffffd02e10810 */ /* 0x000fe20007ffe0ff */
        /* <DEDUP_REMOVED lines=10> */
[-C--:B------:R-:W-:Y:S01]  /*7750*/  MOV R3, R133.reuse ;  /* 0x0000008500037202 */ /* 0x080fe20000000f00 */
[----:B------:R-:W-:Y:S01]  /*7760*/  FADD.FTZ R157, R157, R156 ;  /* 0x0000009c9d9d7221 */ /* 0x000fe20000010000 */
[----:B------:R-:W-:Y:S01]  /*7770*/  FADD.FTZ R172, R173, R172 ;  /* 0x000000acadac7221 */ /* 0x000fe20000010000 */
[----:B------:R-:W-:Y:S02]  /*7780*/  @P0 MOV R3, R133 ;  /* 0x0000008500030202 */ /* 0x000fe40000000f00 */
[----:B------:R-:W-:Y:S01]  /*7790*/  HMMA.16816.F32 R68, R96, R140, R12 ;  /* 0x0000008c6044723c */ /* 0x000fe2000000180c */
[----:B------:R-:W-:Y:S01]  /*77a0*/  FADD.FTZ R158, R158, R157 ;  /* 0x0000009d9e9e7221 */ /* 0x000fe20000010000 */
[----:B------:R-:W-:-:S03]  /*77b0*/  FADD.FTZ R171, R171, R172 ;  /* 0x000000acabab7221 */ /* 0x000fc60000010000 */
[----:B------:R-:W-:Y:S01]  /*77c0*/  FADD.FTZ R229, R159, R158 ;  /* 0x0000009e9fe57221 */ /* 0x000fe20000010000 */
[----:B------:R-:W-:Y:S01]  /*77d0*/  HMMA.16816.F32 R72, R96, R142, R72 ;  /* 0x0000008e6048723c */ /* 0x000fe20000001848 */
[----:B------:R-:W-:-:S05]  /*77e0*/  FADD.FTZ R227, R170, R171 ;  /* 0x000000abaae37221 */ /* 0x000fca0000010000 */
[C---:B-1----:R-:W-:Y:S06]  /*77f0*/  HMMA.16816.F32 R84, R96.reuse, R144, R84 ;  /* 0x000000906054723c */ /* 0x042fec0000001854 */
[C---:B------:R-:W-:Y:S06]  /*7800*/  HMMA.16816.F32 R88, R96.reuse, R146, R88 ;  /* 0x000000926058723c */ /* 0x040fec0000001858 */
[C---:B--2---:R-:W-:Y:S06]  /*7810*/  HMMA.16816.F32 R92, R96.reuse, R16, R92 ;  /* 0x00000010605c723c */ /* 0x044fec000000185c */
[----:B------:R-:W-:Y:S01]  /*7820*/  HMMA.16816.F32 R96, R96, R18, R4 ;  /* 0x000000126060723c */ /* 0x000fe20000001804 */
[----:B------:R-:W-:-:S08]  /*7830*/  NOP ;  /* 0x0000000000007918 */ /* 0x000fd00000000000 */
[----:B------:R-:W-:-:S15]  /*7840*/  @P0 BRA `(.L_x_436) ;  /* 0x0000000000040947 */ /* 0x000fde0003800000 */
.L_x_434:
[----:B------:R-:W-:-:S07]  /*7850*/  IADD3 R225, R0, -0x1, RZ ;  /* 0xffffffff00e17810 */ /* 0x000fce0007ffe0ff */
.L_x_436:
[----:B------:R-:W-:-:S13]  /*7860*/  ISETP.GE.AND P0, PT, R225, RZ, PT ;  /* 0x000000ffe100720c */ /* 0x000fda0003f06270 */
[----:B------:R-:W-:Y:S05]  /*7870*/  @!P0 BRA `(.L_x_437) ;  /* 0x0000002c00248947 */ /* 0x000fea0003800000 */
[--C-:B------:R-:W-:Y:S01]  /*7880*/  SHF.L.U64.HI R221, R134, 0x5, R135.reuse ;  /* 0x0000000586dd7819 */ /* 0x100fe20000010287 */
[----:B------:R-:W-:Y:S01]  /*7890*/  IMAD.SHL.U32 R218, R136, 0x20, RZ ;  /* 0x0000002088da7824 */ /* 0x000fe200078e00ff */
[C---:B------:R-:W-:Y:S01]  /*78a0*/  SHF.L.U64.HI R222, R134.reuse, 0x6, R135 ;  /* 0x0000000686de7819 */ /* 0x040fe20000010287 */
[----:B------:R-:W-:Y:S01]  /*78b0*/  IMAD.SHL.U32 R220, R134, 0x20, RZ ;  /* 0x0000002086dc7824 */ /* 0x000fe200078e00ff */
[----:B------:R-:W-:Y:S01]  /*78c0*/  SHF.L.U64.HI R219, R136, 0x5, R137 ;  /* 0x0000000588db7819 */ /* 0x000fe20000010289 */
[----:B------:R-:W-:Y:S01]  /*78d0*/  IMAD.MOV.U32 R0, RZ, RZ, R3 ;  /* 0x000000ffff007224 */ /* 0x000fe200078e0003 */
[----:B------:R-:W-:Y:S01]  /*78e0*/  SHF.L.U32 R223, R134, 0x6, RZ ;  /* 0x0000000686df7819 */ /* 0x000fe200000006ff */
[----:B------:R-:W-:Y:S01]  /*78f0*/  IMAD.MOV.U32 R214, RZ, RZ, R138 ;  /* 0x000000ffffd67224 */ /* 0x000fe200078e008a */
[----:B------:R-:W-:Y:S01]  /*7900*/  MOV R135, R132 ;  /* 0x0000008400877202 */ /* 0x000fe20000000f00 */
[----:B------:R-:W-:Y:S01]  /*7910*/  ULDC UR5, c[0x0][0x39c] ;  /* 0x0000e70000057ab9 */ /* 0x000fe20000000800 */
[----:B------:R-:W-:Y:S01]  /*7920*/  ULDC UR4, c[0x0][0x2ec] ;  /* 0x0000bb0000047ab9 */ /* 0x000fe20000000800 */
[----:B------:R-:W-:Y:S01]  /*7930*/  ULDC.64 UR6, c[0x0][0x218] ;  /* 0x0000860000067ab9 */ /* 0x000fe20000000a00 */
[----:B------:R-:W-:Y:S01]  /*7940*/  ULDC.64 UR10, c[0x0][0x220] ;  /* 0x00008800000a7ab9 */ /* 0x000fe20000000a00 */
[----:B------:R-:W-:Y:S01]  /*7950*/  ULDC.64 UR8, c[0x0][0x248] ;  /* 0x0000920000087ab9 */ /* 0x000fe20000000a00 */
[----:B------:R-:W-:Y:S05]  /*7960*/  BRA `(.L_x_438) ;  /* 0x0000000000847947 */ /* 0x000fea0003800000 */
.L_x_440:
[----:B------:R-:W-:Y:S04]  /*7970*/  VIADD R4, R225, 0xffffffff ;  /* 0xffffffffe1047836 */ /* 0x000fe80000000000 */
[C---:B------:R-:W-:Y:S01]  /*7980*/  IMAD.WIDE.U32 R6, R4.reuse, UR8, RZ ;  /* 0x0000000804067c25 */ /* 0x040fe2000f8e00ff */
[----:B------:R-:W-:Y:S05]  /*7990*/  SHF.R.S32.HI R3, RZ, 0x1f, R4 ;  /* 0x0000001fff037819 */ /* 0x000fea0000011404 */
[----:B------:R-:W-:Y:S04]  /*79a0*/  IMAD R3, R3, UR8, RZ ;  /* 0x0000000803037c24 */ /* 0x000fe8000f8e02ff */
[----:B------:R-:W-:Y:S01]  /*79b0*/  IMAD R3, R4, UR9, R3 ;  /* 0x0000000904037c24 */ /* 0x000fe2000f8e0203 */
[----:B------:R-:W-:Y:S03]  /*79c0*/  LEA R4, P1, R6, R212, 0x6 ;  /* 0x000000d406047211 */ /* 0x000fe600078230ff */
[----:B------:R-:W-:Y:S01]  /*79d0*/  IMAD.IADD R3, R7, 0x1, R3 ;  /* 0x0000000107037824 */ /* 0x000fe200078e0203 */
[----:B------:R-:W-:Y:S04]  /*79e0*/  LEA R14, P2, R4, UR6, 0x1 ;  /* 0x00000006040e7c11 */ /* 0x000fe8000f8408ff */
[----:B------:R-:W-:Y:S02]  /*79f0*/  LEA.HI.X R3, R6, R217, R3, 0x6, P1 ;  /* 0x000000d906037211 */ /* 0x000fe400008f3403 */
[----:B------:R-:W-:Y:S02]  /*7a00*/  IADD3 R6, P1, R218, R14, RZ ;  /* 0x0000000eda067210 */ /* 0x000fe40007f3e0ff */
[----:B------:R-:W-:Y:S02]  /*7a10*/  LEA.HI.X R15, R4, UR7, R3, 0x1, P2 ;  /* 0x00000007040f7c11 */ /* 0x000fe400090f0c03 */
[C---:B------:R-:W-:Y:S03]  /*7a20*/  IADD3 R16, P2, R218.reuse, R6, RZ ;  /* 0x00000006da107210 */ /* 0x040fe60007f5e0ff */
[----:B------:R-:W-:Y:S01]  /*7a30*/  @!PT LDS RZ, [RZ] ;  /* 0x00000000fffff984 */ /* 0x000fe20000000800 */
[----:B------:R-:W-:Y:S01]  /*7a40*/  @!PT LDS RZ, [RZ] ;  /* 0x00000000fffff984 */ /* 0x000fe20000000800 */
[----:B------:R-:W-:Y:S01]  /*7a50*/  @!PT LDS RZ, [RZ] ;  /* 0x00000000fffff984 */ /* 0x000fe20000000800 */
[----:B------:R2:W-:Y:S01]  /*7a60*/  LDGSTS.E.BYPASS.LTC128B.128 [R210+0x6000], desc[UR12][R14.64] ;  /* 0x060000000ed27fae */ /* 0x0005e2000b901d4c */
[C---:B------:R-:W-:Y:S01]  /*7a70*/  IMAD.X R7, R219.reuse, 0x1, R15, P1 ;  /* 0x00000001db077824 */ /* 0x040fe200008e060f */
[----:B------:R-:W-:Y:S02]  /*7a80*/  IADD3 R4, P1, R218, R16, RZ ;  /* 0x00000010da047210 */ /* 0x000fe40007f3e0ff */
[----:B------:R2:W-:Y:S01]  /*7a90*/  LDGSTS.E.BYPASS.LTC128B.128 [R210+0x8000], desc[UR12][R14.64+0x80] ;  /* 0x080000800ed27fae */ /* 0x0005e2000b901d4c */
[C---:B------:R-:W-:Y:S03]  /*7aa0*/  IMAD.X R17, R219.reuse, 0x1, R7, P2 ;  /* 0x00000001db117824 */ /* 0x040fe600010e0607 */
[----:B------:R2:W-:Y:S01]  /*7ab0*/  LDGSTS.E.BYPASS.LTC128B.128 [R210+0xa000], desc[UR12][R14.64+0x100] ;  /* 0x0a0001000ed27fae */ /* 0x0005e2000b901d4c */
[----:B------:R-:W-:Y:S03]  /*7ac0*/  IMAD.X R5, R219, 0x1, R17, P1 ;  /* 0x00000001db057824 */ /* 0x000fe600008e0611 */
        /* <DEDUP_REMOVED lines=11> */
.L_x_438:
[----:B------:R-:W-:Y:S04]  /*7b80*/  DEPBAR.LE SB0, 0x0 ;  /* 0x000080000000791a */ /* 0x000fe80000000000 */
[----:B------:R-:W-:Y:S01]  /*7b90*/  BAR.SYNC.DEFER_BLOCKING 0x0 ;  /* 0x0000000000007b1d */ /* 0x000fe20000010000 */
[----:B------:R-:W-:Y:S01]  /*7ba0*/  SHF.R.S32.HI R3, RZ, 0x1f, R225 ;  /* 0x0000001fff037819 */ /* 0x000fe200000114e1 */
[----:B------:R-:W-:Y:S02]  /*7bb0*/  IMAD R2, R222, R225, RZ ;  /* 0x000000e1de027224 */ /* 0x000fe400078e02ff */
[-C--:B------:R-:W-:Y:S04]  /*7bc0*/  IMAD.WIDE.U32 R132, R225, R223.reuse, R214 ;  /* 0x000000dfe1847225 */ /* 0x080fe800078e00d6 */
[----:B------:R-:W-:Y:S01]  /*7bd0*/  IMAD R2, R3, R223, R2 ;  /* 0x000000df03027224 */ /* 0x000fe200078e0202 */
[----:B------:R-:W-:Y:S03]  /*7be0*/  LEA R230, P1, R132, UR10, 0x1 ;  /* 0x0000000a84e67c11 */ /* 0x000fe6000f8208ff */
[----:B------:R-:W-:Y:S01]  /*7bf0*/  IMAD.IADD R2, R133, 0x1, R2 ;  /* 0x0000000185027824 */ /* 0x000fe200078e0202 */
[----:B------:R-:W-:Y:S04]  /*7c00*/  IADD3 R232, P0, R220, R230, RZ ;  /* 0x000000e6dce87210 */ /* 0x000fe80007f1e0ff */
[----:B------:R-:W-:Y:S02]  /*7c10*/  LEA.HI.X R231, R132, UR11, R2, 0x1, P1 ;  /* 0x0000000b84e77c11 */ /* 0x000fe400088f0c02 */
[C---:B------:R-:W-:Y:S03]  /*7c20*/  IADD3 R132, P1, R220.reuse, R232, RZ ;  /* 0x000000e8dc847210 */ /* 0x040fe60007f3e0ff */
[C---:B------:R-:W-:Y:S01]  /*7c30*/  IMAD.X R233, R221.reuse, 0x1, R231, P0 ;  /* 0x00000001dde97824 */ /* 0x040fe200000e06e7 */
[----:B------:R-:W-:Y:S01]  /*7c40*/  IADD3 R2, P0, R220, R132, RZ ;  /* 0x00000084dc027210 */ /* 0x000fe20007f1e0ff */
[----:B------:R-:W-:Y:S01]  /*7c50*/  @!PT LDS RZ, [RZ] ;  /* 0x00000000fffff984 */ /* 0x000fe20000000800 */
[----:B------:R-:W-:Y:S01]  /*7c60*/  @!PT LDS RZ, [RZ] ;  /* 0x00000000fffff984 */ /* 0x000fe20000000800 */
[----:B------:R-:W-:Y:S01]  /*7c70*/  @!PT LDS RZ, [RZ] ;  /* 0x00000000fffff984 */ /* 0x000fe20000000800 */
[----:B------:R-:W-:Y:S03]  /*7c80*/  LDGSTS.E.BYPASS.LTC128B.128 [R210+0xc000], desc[UR12][R230.64] ;  /* 0x0c000000e6d27fae */ /* 0x000fe6000b901d4c */
[C---:B------:R-:W-:Y:S02]  /*7c90*/  IADD3.X R133, R221.reuse, R233, RZ, P1, !PT ;  /* 0x000000e9dd857210 */ /* 0x040fe40000ffe4ff */
[----:B------:R-:W-:Y:S05]  /*7ca0*/  LDGSTS.E.BYPASS.LTC128B.128 [R210+0xe000], desc[UR12][R230.64+0x80] ;  /* 0x0e000080e6d27fae */ /* 0x000fea000b901d4c */
[----:B------:R-:W-:Y:S01]  /*7cb0*/  LDGSTS.E.BYPASS.LTC128B.128 [R210+0x10000], desc[UR12][R230.64+0x100] ;  /* 0x10000100e6d27fae */ /* 0x000fe2000b901d4c */
[----:B------:R-:W-:Y:S01]  /*7cc0*/  IMAD.X R3, R221, 0x1, R133, P0 ;  /* 0x00000001dd037824 */ /* 0x000fe200000e0685 */
[----:B------:R-:W-:Y:S03]  /*7cd0*/  ISETP.GT.AND P0, PT, R225, RZ, PT ;  /* 0x000000ffe100720c */ /* 0x000fe60003f04270 */
[----:B------:R-:W-:Y:S05]  /*7ce0*/  LDGSTS.E.BYPASS.LTC128B.128 [R210+0xc800], desc[UR12][R232.64] ;  /* 0x0c800000e8d27fae */ /* 0x000fea000b901d4c */
[----:B------:R-:W-:Y:S05]  /*7cf0*/  LDGSTS.E.BYPASS.LTC128B.128 [R210+0xe800], desc[UR12][R232.64+0x80] ;  /* 0x0e800080e8d27fae */ /* 0x000fea000b901d4c */
[----:B------:R-:W-:Y:S05]  /*7d00*/  LDGSTS.E.BYPASS.LTC128B.128 [R210+0x10800], desc[UR12][R232.64+0x100] ;  /* 0x10800100e8d27fae */ /* 0x000fea000b901d4c */
[----:B------:R-:W-:Y:S05]  /*7d10*/  LDGSTS.E.BYPASS.LTC128B.128 [R210+0xd000], desc[UR12][R132.64] ;  /* 0x0d00000084d27fae */ /* 0x000fea000b901d4c */
[----:B------:R-:W-:Y:S05]  /*7d20*/  LDGSTS.E.BYPASS.LTC128B.128 [R210+0xf000], desc[UR12][R132.64+0x80] ;  /* 0x0f00008084d27fae */ /* 0x000fea000b901d4c */
[----:B------:R-:W-:Y:S05]  /*7d30*/  LDGSTS.E.BYPASS.LTC128B.128 [R210+0x11000], desc[UR12][R132.64+0x100] ;  /* 0x1100010084d27fae */ /* 0x000fea000b901d4c */
[----:B------:R-:W-:Y:S05]  /*7d40*/  LDGSTS.E.BYPASS.LTC128B.128 [R210+0xd800], desc[UR12][R2.64] ;  /* 0x0d80000002d27fae */ /* 0x000fea000b901d4c */
[----:B------:R-:W-:Y:S05]  /*7d50*/  LDGSTS.E.BYPASS.LTC128B.128 [R210+0xf800], desc[UR12][R2.64+0x80] ;  /* 0x0f80008002d27fae */ /* 0x000fea000b901d4c */
[----:B------:R1:W-:Y:S05]  /*7d60*/  LDGSTS.E.BYPASS.LTC128B.128 [R210+0x11800], desc[UR12][R2.64+0x100] ;  /* 0x1180010002d27fae */ /* 0x0003ea000b901d4c */
        /* <DEDUP_REMOVED lines=160> */
[----:B------:R2:W3:Y:S01]  /*8770*/  MUFU.TANH R162, R2 ;  /* 0x0000000200a27308 */ /* 0x0004e20000002400 */
[C---:B------:R-:W-:Y:S03]  /*8780*/  HMMA.16816.F32 R24, R176.reuse, R142, R24 ;  /* 0x0000008eb018723c */ /* 0x040fe60000001818 */
[----:B------:R-:W-:Y:S01]  /*8790*/  FMUL.FTZ R250, R10, UR5 ;  /* 0x000000050afa7c20 */ /* 0x000fe20008410000 */
[----:B------:R-:W-:Y:S01]  /*87a0*/  FMUL.FTZ R248, R7, UR5 ;  /* 0x0000000507f87c20 */ /* 0x000fe20008410000 */
[----:B------:R-:W-:Y:S01]  /*87b0*/  FMUL.FTZ R132, R8, UR5 ;  /* 0x0000000508847c20 */ /* 0x000fe20008410000 */
[----:B------:R-:W-:Y:S03]  /*87c0*/  FMUL.FTZ R246, R12, UR5 ;  /* 0x000000050cf67c20 */ /* 0x000fe60008410000 */
[----:B------:R3:W-:Y:S02]  /*87d0*/  MUFU.TANH R10, R3 ;  /* 0x00000003000a7308 */ /* 0x0007e40000002400 */
[----:B------:R-:W-:Y:S01]  /*87e0*/  FMUL.FTZ R249, R14, UR5 ;  /* 0x000000050ef97c20 */ /* 0x000fe20008410000 */
[----:B------:R-:W-:Y:S01]  /*87f0*/  FMUL.FTZ R244, R13, UR5 ;  /* 0x000000050df47c20 */ /* 0x000fe20008410000 */
[----:B------:R-:W-:Y:S01]  /*8800*/  FMUL.FTZ R247, R15, UR5 ;  /* 0x000000050ff77c20 */ /* 0x000fe20008410000 */
[----:B------:R-:W-:Y:S01]  /*8810*/  FMUL.FTZ R242, R16, UR5 ;  /* 0x0000000510f27c20 */ /* 0x000fe20008410000 */
[----:B------:R-:W-:Y:S04]  /*8820*/  FMUL.FTZ R245, R18, UR5 ;  /* 0x0000000512f57c20 */ /* 0x000fe80008410000 */
[----:B------:R-:W4:Y:S01]  /*8830*/  MUFU.TANH R251, R251 ;  /* 0x000000fb00fb7308 */ /* 0x000f220000002400 */
[----:B--2---:R-:W-:Y:S01]  /*8840*/  FMUL.FTZ R2, R11, UR5 ;  /* 0x000000050b027c20 */ /* 0x004fe20008410000 */
        /* <DEDUP_REMOVED lines=8> */
[C---:B-1----:R-:W-:Y:S03]  /*88d0*/  HMMA.16816.F32 R28, R176.reuse, R136, R28 ;  /* 0x00000088b01c723c */ /* 0x042fe6000000181c */
[----:B------:R-:W-:Y:S01]  /*88e0*/  FMUL.FTZ R234, R24, UR5 ;  /* 0x0000000518ea7c20 */ /* 0x000fe20008410000 */
[----:B------:R-:W-:Y:S01]  /*88f0*/  FMUL.FTZ R237, R26, UR5 ;  /* 0x000000051aed7c20 */ /* 0x000fe20008410000 */
[----:B------:R-:W-:Y:S03]  /*8900*/  FMUL.FTZ R232, R25, UR5 ;  /* 0x0000000519e87c20 */ /* 0x000fe60008410000 */
[----:B------:R-:W1:Y:S03]  /*8910*/  MUFU.TANH R248, R248 ;  /* 0x000000f800f87308 */ /* 0x000e660000002400 */
[----:B----4-:R-:W-:Y:S01]  /*8920*/  FMNMX.FTZ R133, R251, R0, !PT ;  /* 0x00000000fb857209 */ /* 0x010fe20007810000 */
[----:B------:R-:W-:Y:S03]  /*8930*/  HMMA.16816.F32 R32, R176, R138, R32 ;  /* 0x0000008ab020723c */ /* 0x000fe60000001820 */
[----:B------:R-:W-:Y:S03]  /*8940*/  FMUL.FTZ R235, R27, UR5 ;  /* 0x000000051beb7c20 */ /* 0x000fe60008410000 */
[----:B------:R-:W3:Y:S01]  /*8950*/  MUFU.TANH R166, R132 ;  /* 0x0000008400a67308 */ /* 0x000ee20000002400 */
[----:B--2---:R-:W-:Y:S09]  /*8960*/  FMNMX.FTZ R3, R252, R3, !PT ;  /* 0x00000003fc037209 */ /* 0x004ff20007810000 */
[----:B------:R-:W2:Y:S01]  /*8970*/  MUFU.TANH R250, R250 ;  /* 0x000000fa00fa7308 */ /* 0x000ea20000002400 */
[----:B-1----:R-:W-:Y:S01]  /*8980*/  FMNMX.FTZ R133, R248, R133, !PT ;  /* 0x00000085f8857209 */ /* 0x002fe20007810000 */
[----:B------:R-:W-:Y:S01]  /*8990*/  FMUL.FTZ R228, R28, UR5 ;  /* 0x000000051ce47c20 */ /* 0x000fe20008410000 */
[----:B------:R-:W-:Y:S01]  /*89a0*/  FMUL.FTZ R233, R30, UR5 ;  /* 0x000000051ee97c20 */ /* 0x000fe20008410000 */
[----:B------:R-:W-:Y:S01]  /*89b0*/  FMUL.FTZ R230, R29, UR5 ;  /* 0x000000051de67c20 */ /* 0x000fe20008410000 */
[----:B------:R-:W-:Y:S05]  /*89c0*/  FMUL.FTZ R231, R31, UR5 ;  /* 0x000000051fe77c20 */ /* 0x000fea0008410000 */
[----:B------:R2:W1:Y:S01]  /*89d0*/  MUFU.TANH R9, R2 ;  /* 0x0000000200097308 */ /* 0x0004620000002400 */
[----:B---3--:R-:W-:Y:S01]  /*89e0*/  FMNMX.FTZ R3, R166, R3, !PT ;  /* 0x00000003a6037209 */ /* 0x008fe20007810000 */
[----:B------:R-:W-:Y:S01]  /*89f0*/  FMUL.FTZ R226, R32, UR5 ;  /* 0x0000000520e27c20 */ /* 0x000fe20008410000 */
[----:B------:R-:W-:Y:S01]  /*8a00*/  FMUL.FTZ R134, R34, UR5 ;  /* 0x0000000522867c20 */ /* 0x000fe20008410000 */
[----:B------:R-:W-:Y:S01]  /*8a10*/  FMUL.FTZ R224, R33, UR5 ;  /* 0x0000000521e07c20 */ /* 0x000fe20008410000 */
[----:B------:R-:W-:Y:S01]  /*8a20*/  FMNMX.FTZ R3, R10, R3, !PT ;  /* 0x000000030a037209 */ /* 0x000fe20007810000 */
[----:B------:R-:W-:Y:S04]  /*8a30*/  FMUL.FTZ R35, R35, UR5 ;  /* 0x0000000523237c20 */ /* 0x000fe80008410000 */
[----:B------:R-:W3:Y:S10]  /*8a40*/  MUFU.TANH R246, R246 ;  /* 0x000000f600f67308 */ /* 0x000ef40000002400 */
[----:B------:R-:W4:Y:S01]  /*8a50*/  MUFU.TANH R249, R249 ;  /* 0x000000f900f97308 */ /* 0x000f220000002400 */
[----:B--2---:R-:W-:Y:S04]  /*8a60*/  FMNMX.FTZ R2, R250, R133, !PT ;  /* 0x00000085fa027209 */ /* 0x004fe80007810000 */
[----:B-1----:R-:W-:Y:S05]  /*8a70*/  FMNMX.FTZ R2, R9, R2, !PT ;  /* 0x0000000209027209 */ /* 0x002fea0007810000 */
[----:B------:R-:W1:Y:S01]  /*8a80*/  MUFU.TANH R244, R244 ;  /* 0x000000f400f47308 */ /* 0x000e620000002400 */
[----:B---3--:R-:W-:Y:S09]  /*8a90*/  FMNMX.FTZ R3, R246, R3, !PT ;  /* 0x00000003f6037209 */ /* 0x008ff20007810000 */
[----:B------:R-:W2:Y:S01]  /*8aa0*/  MUFU.TANH R247, R247 ;  /* 0x000000f700f77308 */ /* 0x000ea20000002400 */
[----:B----4-:R-:W-:Y:S09]  /*8ab0*/  FMNMX.FTZ R2, R249, R2, !PT ;  /* 0x00000002f9027209 */ /* 0x010ff20007810000 */
        /* <DEDUP_REMOVED lines=38> */
[----:B------:R1:W4:Y:S01]  /*8d20*/  MUFU.TANH R133, R35 ;  /* 0x0000002300857308 */ /* 0x0003220000002400 */
[----:B--2---:R-:W-:Y:S02]  /*8d30*/  FMNMX.FTZ R2, R134, R3, !PT ;  /* 0x0000000386027209 */ /* 0x004fe40007810000 */
[----:B---3--:R-:W-:Y:S01]  /*8d40*/  FMNMX.FTZ R13, R224, R132, !PT ;  /* 0x00000084e00d7209 */ /* 0x008fe20007810000 */
[----:B------:R-:W-:Y:S06]  /*8d50*/  @P0 BRA `(.L_x_440) ;  /* 0xffffffec00040947 */ /* 0x000fec000383ffff */
.L_x_439:
[----:B--2---:R-:W2:Y:S01]  /*8d60*/  SHFL.BFLY PT, R6, R13, 0x2, 0x1f ;  /* 0x0c401f000d067f89 */ /* 0x004ea200000e0000 */
[----:B----4-:R-:W-:Y:S02]  /*8d70*/  FMNMX.FTZ R7, R133, R2, !PT ;  /* 0x0000000285077209 */ /* 0x010fe40007810000 */
[----:B------:R-:W-:Y:S05]  /*8d80*/  IADD3 R225, R225, -0x1, RZ ;  /* 0xffffffffe1e17810 */ /* 0x000fea0007ffe0ff */
[----:B------:R-:W-:Y:S08]  /*8d90*/  LDSM.16.MT88.4 R16, [R200+0xc000] ;  /* 0x00c00000c810783b */ /* 0x000ff00000004200 */
[----:B------:R-:W3:Y:S08]  /*8da0*/  SHFL.BFLY PT, R2, R7, 0x2, 0x1f ;  /* 0x0c401f0007027f89 */ /* 0x000ef000000e0000 */
[----:B------:R-:W-:Y:S08]  /*8db0*/  LDSM.16.MT88.4 R24, [R198+0xc000] ;  /* 0x00c00000c618783b */ /* 0x000ff00000004200 */
[----:B-1----:R-:W-:Y:S08]  /*8dc0*/  LDSM.16.MT88.4 R32, [R197+0xc000] ;  /* 0x00c00000c520783b */ /* 0x002ff00000004200 */
[----:B------:R-:W-:Y:S08]  /*8dd0*/  LDSM.16.MT88.4 R136, [R196+0xc000] ;  /* 0x00c00000c488783b */ /* 0x000ff00000004200 */
[----:B------:R-:W-:Y:S08]  /*8de0*/  LDSM.16.MT88.4 R140, [R197+0xe800] ;  /* 0x00e80000c58c783b */ /* 0x000ff00000004200 */
[----:B------:R-:W-:Y:S08]  /*8df0*/  LDSM.16.MT88.4 R148, [R198+0xf800] ;  /* 0x00f80000c694783b */ /* 0x000ff00000004200 */
[----:B------:R-:W-:Y:S08]  /*8e00*/  LDSM.16.MT88.4 R152, [R197+0xf800] ;  /* 0x00f80000c598783b */ /* 0x000ff00000004200 */
[----:B------:R-:W-:Y:S01]  /*8e10*/  LDSM.16.MT88.4 R156, [R196+0xf800] ;  /* 0x00f80000c49c783b */ /* 0x000fe20000004200 */
[----:B--2---:R-:W-:Y:S02]  /*8e20*/  FMNMX.FTZ R11, R13, R6, !PT ;  /* 0x000000060d0b7209 */ /* 0x004fe40007810000 */
[----:B---3--:R-:W-:Y:S05]  /*8e30*/  FMNMX.FTZ R4, R7, R2, !PT ;  /* 0x0000000207047209 */ /* 0x008fea0007810000 */
        /* <DEDUP_REMOVED lines=23> */
[----:B------:R-:W-:Y:S01]  /*8fb0*/  LDSM.16.MT88.4 R160, [R200+0x11800] ;  /* 0x01180000c8a0783b */ /* 0x000fe20000004200 */
        /* <DEDUP_REMOVED lines=29> */
[----:B------:R-:W-:Y:S03]  /*9190*/  FMUL.FTZ R21, R2, R113 ;  /* 0x0000007102157220 */ /* 0x000fe60000410000 */
[----:B------:R-:W-:Y:S01]  /*91a0*/  MUFU.EX2 R169, R169 ;  /* 0x000000a900a97308 */ /* 0x000fe20000000800 */
[----:B------:R-:W2:Y:S01]  /*91b0*/  LDSM.16.MT88.4 R120, [R200+0xe000] ;  /* 0x00e00000c878783b */ /* 0x000ea20000004200 */
[C---:B------:R-:W-:Y:S01]  /*91c0*/  FMUL.FTZ R22, R0.reuse, R114 ;  /* 0x0000007200167220 */ /* 0x040fe20000410000 */
[----:B------:R-:W-:Y:S01]  /*91d0*/  FMUL.FTZ R23, R0, R115 ;  /* 0x0000007300177220 */ /* 0x000fe20000410000 */
[C---:B------:R-:W-:Y:S01]  /*91e0*/  FMUL.FTZ R28, R2.reuse, R104 ;  /* 0x00000068021c7220 */ /* 0x040fe20000410000 */
[----:B------:R-:W-:Y:S01]  /*91f0*/  FMUL.FTZ R29, R2, R105 ;  /* 0x00000069021d7220 */ /* 0x000fe20000410000 */
[C---:B------:R-:W-:Y:S01]  /*9200*/  FMUL.FTZ R30, R0.reuse, R106 ;  /* 0x0000006a001e7220 */ /* 0x040fe20000410000 */
[----:B------:R-:W-:Y:S03]  /*9210*/  FMUL.FTZ R31, R0, R107 ;  /* 0x0000006b001f7220 */ /* 0x000fe60000410000 */
[----:B------:R-:W3:Y:S01]  /*9220*/  MUFU.EX2 R165, R165 ;  /* 0x000000a500a57308 */ /* 0x000ee20000000800 */
[----:B-1----:R-:W-:Y:S01]  /*9230*/  F2FP.F16.F32.PACK_AB R128, R168, R171 ;  /* 0x000000aba880723e */ /* 0x002fe200000000ff */
[----:B------:R-:W1:Y:S01]  /*9240*/  LDSM.16.MT88.4 R104, [R198+0xe000] ;  /* 0x00e00000c668783b */ /* 0x000e620000004200 */
[C---:B------:R-:W-:Y:S01]  /*9250*/  FMUL.FTZ R36, R2.reuse, R36 ;  /* 0x0000002402247220 */ /* 0x040fe20000410000 */
[----:B------:R-:W-:Y:S01]  /*9260*/  FMUL.FTZ R37, R2, R37 ;  /* 0x0000002502257220 */ /* 0x000fe20000410000 */
[C---:B------:R-:W-:Y:S01]  /*9270*/  FMUL.FTZ R38, R0.reuse, R38 ;  /* 0x0000002600267220 */ /* 0x040fe20000410000 */
[----:B------:R-:W-:Y:S01]  /*9280*/  FMUL.FTZ R39, R0, R39 ;  /* 0x0000002700277220 */ /* 0x000fe20000410000 */
[C---:B------:R-:W-:Y:S03]  /*9290*/  FMUL.FTZ R40, R2.reuse, R40 ;  /* 0x0000002802287220 */ /* 0x040fe60000410000 */
[----:B------:R-:W-:Y:S01]  /*92a0*/  MUFU.EX2 R167, R167 ;  /* 0x000000a700a77308 */ /* 0x000fe20000000800 */
[----:B------:R-:W-:Y:S01]  /*92b0*/  FMUL.FTZ R41, R2, R41 ;  /* 0x0000002902297220 */ /* 0x000fe20000410000 */
[----:B------:R-:W-:Y:S01]  /*92c0*/  LDSM.16.MT88.4 R112, [R200+0x10000] ;  /* 0x01000000c870783b */ /* 0x000fe20000004200 */
[C---:B------:R-:W-:Y:S01]  /*92d0*/  FMUL.FTZ R42, R0.reuse, R42 ;  /* 0x0000002a002a7220 */ /* 0x040fe20000410000 */
[----:B------:R-:W-:Y:S01]  /*92e0*/  FMUL.FTZ R43, R0, R43 ;  /* 0x0000002b002b7220 */ /* 0x000fe20000410000 */
[C---:B------:R-:W-:Y:S01]  /*92f0*/  FMUL.FTZ R44, R2.reuse, R44 ;  /* 0x0000002c022c7220 */ /* 0x040fe20000410000 */
[----:B------:R-:W-:Y:S01]  /*9300*/  FMUL.FTZ R45, R2, R45 ;  /* 0x0000002d022d7220 */ /* 0x000fe20000410000 */
[C---:B------:R-:W-:Y:S03]  /*9310*/  FMUL.FTZ R46, R0.reuse, R46 ;  /* 0x0000002e002e7220 */ /* 0x040fe60000410000 */
[----:B------:R-:W4:Y:S01]  /*9320*/  MUFU.EX2 R166, R166 ;  /* 0x000000a600a67308 */ /* 0x000f220000000800 */
[----:B---3--:R-:W-:Y:S01]  /*9330*/  F2FP.F16.F32.PACK_AB R129, R165, R169 ;  /* 0x000000a9a581723e */ /* 0x008fe200000000ff */
[----:B------:R-:W-:Y:S01]  /*9340*/  LDSM.16.MT88.4 R124, [R200+0xe800] ;  /* 0x00e80000c87c783b */ /* 0x000fe20000004200 */
        /* <DEDUP_REMOVED lines=13> */
[----:B------:R-:W3:Y:S01]  /*9420*/  MUFU.EX2 R135, R135 ;  /* 0x0000008700877308 */ /* 0x000ee20000000800 */
[----:B----4-:R-:W-:Y:S01]  /*9430*/  F2FP.F16.F32.PACK_AB R130, R166, R167 ;  /* 0x000000a7a682723e */ /* 0x010fe200000000ff */
        /* <DEDUP_REMOVED lines=15> */
[----:B---3--:R-:W-:Y:S01]  /*9530*/  F2FP.F16.F32.PACK_AB R131, R135, R164 ;  /* 0x000000a48783723e */ /* 0x008fe200000000ff */
        /* <DEDUP_REMOVED lines=12> */
[C---:B------:R-:W-:Y:S04]  /*9600*/  HMMA.16816.F32 R12, R128.reuse, R24, R12 ;  /* 0x00000018800c723c */ /* 0x040fe8000000180c */
[----:B------:R-:W-:Y:S01]  /*9610*/  FMUL.FTZ R17, R2, R117 ;  /* 0x0000007502117220 */ /* 0x000fe20000410000 */
[C---:B------:R-:W-:Y:S01]  /*9620*/  FMUL.FTZ R18, R0.reuse, R118 ;  /* 0x0000007600127220 */ /* 0x040fe20000410000 */
[----:B------:R-:W-:Y:S01]  /*9630*/  FMUL.FTZ R19, R0, R119 ;  /* 0x0000007700137220 */ /* 0x000fe20000410000 */
[C---:B------:R-:W-:Y:S01]  /*9640*/  FMUL.FTZ R24, R2.reuse, R108 ;  /* 0x0000006c02187220 */ /* 0x040fe20000410000 */
[----:B------:R-:W-:Y:S01]  /*9650*/  LDSM.16.MT88.4 R116, [R197+0xc800] ;  /* 0x00c80000c574783b */ /* 0x000fe20000004200 */
[----:B------:R-:W-:Y:S02]  /*9660*/  MUFU.EX2 R172, R172 ;  /* 0x000000ac00ac7308 */ /* 0x000fe40000000800 */
[C---:B------:R-:W-:Y:S01]  /*9670*/  FMUL.FTZ R25, R2.reuse, R109 ;  /* 0x0000006d02197220 */ /* 0x040fe20000410000 */
[----:B------:R-:W-:Y:S01]  /*9680*/  FMUL.FTZ R81, R2, R81 ;  /* 0x0000005102517220 */ /* 0x000fe20000410000 */
[C---:B------:R-:W-:Y:S01]  /*9690*/  FMUL.FTZ R82, R0.reuse, R82 ;  /* 0x0000005200527220 */ /* 0x040fe20000410000 */
[C---:B------:R-:W-:Y:S03]  /*96a0*/  HMMA.16816.F32 R16, R128.reuse, R26, R16 ;  /* 0x0000001a8010723c */ /* 0x040fe60000001810 */
[----:B------:R-:W-:Y:S01]  /*96b0*/  FMUL.FTZ R83, R0, R83 ;  /* 0x0000005300537220 */ /* 0x000fe20000410000 */
[C---:B------:R-:W-:Y:S01]  /*96c0*/  FMUL.FTZ R84, R2.reuse, R84 ;  /* 0x0000005402547220 */ /* 0x040fe20000410000 */
[----:B------:R-:W-:Y:S01]  /*96d0*/  FMUL.FTZ R85, R2, R85 ;  /* 0x0000005502557220 */ /* 0x000fe20000410000 */
[C---:B------:R-:W-:Y:S01]  /*96e0*/  HMMA.16816.F32 R20, R128.reuse, R32, R20 ;  /* 0x000000208014723c */ /* 0x040fe20000001814 */
[----:B------:R-:W4:Y:S04]  /*96f0*/  MUFU.EX2 R175, R175 ;  /* 0x000000af00af7308 */ /* 0x000f280000000800 */
[C---:B------:R-:W-:Y:S01]  /*9700*/  FMUL.FTZ R26, R0.reuse, R110 ;  /* 0x0000006e001a7220 */ /* 0x040fe20000410000 */
[----:B------:R-:W-:Y:S01]  /*9710*/  FMUL.FTZ R27, R0, R111 ;  /* 0x0000006f001b7220 */ /* 0x000fe20000410000 */
[C---:B------:R-:W-:Y:S01]  /*9720*/  FMUL.FTZ R32, R2.reuse, R100 ;  /* 0x0000006402207220 */ /* 0x040fe20000410000 */
[----:B------:R-:W5:Y:S03]  /*9730*/  LDSM.16.MT88.4 R108, [R197+0xe000] ;  /* 0x00e00000c56c783b */ /* 0x000f660000004200 */
[----:B------:R-:W-:Y:S01]  /*9740*/  MUFU.EX2 R174, R174 ;  /* 0x000000ae00ae7308 */ /* 0x000fe20000000800 */
[----:B------:R-:W-:Y:S01]  /*9750*/  FMUL.FTZ R33, R2, R101 ;  /* 0x0000006502217220 */ /* 0x000fe20000410000 */
[C---:B------:R-:W-:Y:S01]  /*9760*/  FMUL.FTZ R86, R0.reuse, R86 ;  /* 0x0000005600567220 */ /* 0x040fe20000410000 */
[C---:B------:R-:W-:Y:S03]  /*9770*/  HMMA.16816.F32 R24, R128.reuse, R34, R24 ;  /* 0x000000228018723c */ /* 0x040fe60000001818 */
[----:B------:R-:W-:Y:S01]  /*9780*/  FMUL.FTZ R87, R0, R87 ;  /* 0x0000005700577220 */ /* 0x000fe20000410000 */
[--C-:B------:R-:W-:Y:S01]  /*9790*/  FFMA.FTZ R177, R240, UR4, -R145.reuse ;  /* 0x00000004f0b17c23 */ /* 0x100fe20008010891 */
[----:B------:R-:W-:Y:S01]  /*97a0*/  FMUL.FTZ R88, R2, R88 ;  /* 0x0000005802587220 */ /* 0x000fe20000410000 */
[C---:B------:R-:W-:Y:S01]  /*97b0*/  HMMA.16816.F32 R28, R128.reuse, R136, R28 ;  /* 0x00000088801c723c */ /* 0x040fe2000000181c */
[----:B------:R-:W-:Y:S04]  /*97c0*/  MUFU.EX2 R176, R176 ;  /* 0x000000b000b07308 */ /* 0x000fe80000000800 */
[C---:B------:R-:W-:Y:S01]  /*97d0*/  FMUL.FTZ R34, R0.reuse, R102 ;  /* 0x0000006600227220 */ /* 0x040fe20000410000 */
[----:B------:R-:W-:Y:S01]  /*97e0*/  FMUL.FTZ R35, R0, R103 ;  /* 0x0000006700237220 */ /* 0x000fe20000410000 */
[----:B------:R-:W-:Y:S01]  /*97f0*/  FMUL.FTZ R89, R2, R89 ;  /* 0x0000005902597220 */ /* 0x000fe20000410000 */
[----:B------:R-:W3:Y:S03]  /*9800*/  LDSM.16.MT88.4 R100, [R196+0xe000] ;  /* 0x00e00000c464783b */ /* 0x000ee60000004200 */
[----:B------:R-:W4:Y:S01]  /*9810*/  MUFU.EX2 R177, R177 ;  /* 0x000000b100b17308 */ /* 0x000f220000000800 */
[C---:B------:R-:W-:Y:S01]  /*9820*/  FMUL.FTZ R90, R0.reuse, R90 ;  /* 0x0000005a005a7220 */ /* 0x040fe20000410000 */
[----:B------:R-:W-:Y:S01]  /*9830*/  FMUL.FTZ R91, R0, R91 ;  /* 0x0000005b005b7220 */ /* 0x000fe20000410000 */
[C---:B------:R-:W-:Y:S02]  /*9840*/  HMMA.16816.F32 R32, R128.reuse, R138, R32 ;  /* 0x0000008a8020723c */ /* 0x040fe40000001820 */
[----:B------:R-:W-:Y:S05]  /*9850*/  LDSM.16.MT88.4 R136, [R198+0xe800] ;  /* 0x00e80000c688783b */ /* 0x000fea0000004200 */
[----:B------:R-:W4:Y:S01]  /*9860*/  MUFU.EX2 R179, R179 ;  /* 0x000000b300b37308 */ /* 0x000f220000000800 */
[C---:B------:R-:W-:Y:S01]  /*9870*/  FMUL.FTZ R92, R2.reuse, R92 ;  /* 0x0000005c025c7220 */ /* 0x040fe20000410000 */
[C---:B--2---:R-:W-:Y:S03]  /*9880*/  HMMA.16816.F32 R36, R128.reuse, R120, R36 ;  /* 0x000000788024723c */ /* 0x044fe60000001824 */
[----:B------:R-:W-:Y:S03]  /*9890*/  FMUL.FTZ R93, R2, R93 ;  /* 0x0000005d025d7220 */ /* 0x000fe60000410000 */
[C---:B------:R-:W-:Y:S01]  /*98a0*/  HMMA.16816.F32 R40, R128.reuse, R122, R40 ;  /* 0x0000007a8028723c */ /* 0x040fe20000001828 */
[----:B------:R-:W-:Y:S01]  /*98b0*/  LDSM.16.MT88.4 R120, [R196+0xc800] ;  /* 0x00c80000c478783b */ /* 0x000fe20000004200 */
[----:B------:R-:W-:Y:S03]  /*98c0*/  MUFU.EX2 R180, R180 ;  /* 0x000000b400b47308 */ /* 0x000fe60000000800 */
[C---:B------:R-:W-:Y:S01]  /*98d0*/  FMUL.FTZ R94, R0.reuse, R94 ;  /* 0x0000005e005e7220 */ /* 0x040fe20000410000 */
[C---:B-1----:R-:W-:Y:S06]  /*98e0*/  HMMA.16816.F32 R44, R128.reuse, R104, R44 ;  /* 0x00000068802c723c */ /* 0x042fec000000182c */
[----:B------:R-:W-:Y:S01]  /*98f0*/  MUFU.EX2 R183, R183 ;  /* 0x000000b700b77308 */ /* 0x000fe20000000800 */
[----:B------:R-:W-:Y:S01]  /*9900*/  FMUL.FTZ R95, R0, R95 ;  /* 0x0000005f005f7220 */ /* 0x000fe20000410000 */
[C---:B------:R-:W-:Y:S01]  /*9910*/  HMMA.16816.F32 R48, R128.reuse, R106, R48 ;  /* 0x0000006a8030723c */ /* 0x040fe20000001830 */
[----:B------:R-:W1:Y:S02]  /*9920*/  LDSM.16.MT88.4 R104, [R198+0x10000] ;  /* 0x01000000c668783b */ /* 0x000e640000004200 */
[C---:B------:R-:W-:Y:S03]  /*9930*/  FMUL.FTZ R96, R2.reuse, R96 ;  /* 0x0000006002607220 */ /* 0x040fe60000410000 */
[C---:B-----5:R-:W-:Y:S02]  /*9940*/  HMMA.16816.F32 R52, R128.reuse, R108, R52 ;  /* 0x0000006c8034723c */ /* 0x060fe40000001834 */
[----:B------:R-:W-:Y:S03]  /*9950*/  MUFU.EX2 R235, R235 ;  /* 0x000000eb00eb7308 */ /* 0x000fe60000000800 */
[----:B------:R-:W-:Y:S01]  /*9960*/  FMUL.FTZ R97, R2, R97 ;  /* 0x0000006102617220 */ /* 0x000fe20000410000 */
[C---:B------:R-:W-:Y:S01]  /*9970*/  HMMA.16816.F32 R56, R128.reuse, R110, R56 ;  /* 0x0000006e8038723c */ /* 0x040fe20000001838 */
[----:B------:R-:W-:Y:S05]  /*9980*/  LDSM.16.MT88.4 R108, [R200+0xc800] ;  /* 0x00c80000c86c783b */ /* 0x000fea0000004200 */
[----:B------:R-:W-:Y:S01]  /*9990*/  MUFU.EX2 R231, R231 ;  /* 0x000000e700e77308 */ /* 0x000fe20000000800 */
[C---:B------:R-:W-:Y:S01]  /*99a0*/  FMUL.FTZ R98, R0.reuse, R98 ;  /* 0x0000006200627220 */ /* 0x040fe20000410000 */
[C---:B---3--:R-:W-:Y:S03]  /*99b0*/  HMMA.16816.F32 R60, R128.reuse, R100, R60 ;  /* 0x00000064803c723c */ /* 0x048fe6000000183c */
[----:B------:R-:W-:Y:S03]  /*99c0*/  FMUL.FTZ R99, R0, R99 ;  /* 0x0000006300637220 */ /* 0x000fe60000410000 */
[C---:B------:R-:W-:Y:S01]  /*99d0*/  HMMA.16816.F32 R64, R128.reuse, R102, R64 ;  /* 0x000000668040723c */ /* 0x040fe20000001840 */
[----:B------:R-:W2:Y:S01]  /*99e0*/  LDSM.16.MT88.4 R100, [R197+0x10000] ;  /* 0x01000000c564783b */ /* 0x000ea20000004200 */
[----:B------:R-:W-:Y:S03]  /*99f0*/  MUFU.EX2 R134, R134 ;  /* 0x0000008600867308 */ /* 0x000fe60000000800 */
[--C-:B------:R-:W-:Y:S01]  /*9a00*/  FFMA.FTZ R239, R232, UR4, -R145.reuse ;  /* 0x00000004e8ef7c23 */ /* 0x100fe20008010891 */
[C---:B------:R-:W-:Y:S06]  /*9a10*/  HMMA.16816.F32 R68, R128.reuse, R112, R68 ;  /* 0x000000708044723c */ /* 0x040fec0000001844 */
[----:B------:R-:W-:Y:S01]  /*9a20*/  MUFU.EX2 R133, R133 ;  /* 0x0000008500857308 */ /* 0x000fe20000000800 */
[--C-:B------:R-:W-:Y:S01]  /*9a30*/  FFMA.FTZ R232, R237, UR4, -R144.reuse ;  /* 0x00000004ede87c23 */ /* 0x100fe20008010890 */
[C---:B------:R-:W-:Y:S01]  /*9a40*/  HMMA.16816.F32 R72, R128.reuse, R114, R72 ;  /* 0x000000728048723c */ /* 0x040fe20000001848 */
[----:B------:R-:W-:Y:S02]  /*9a50*/  LDSM.16.MT88.4 R112, [R198+0xc800] ;  /* 0x00c80000c670783b */ /* 0x000fe40000004200 */
[--C-:B------:R-:W-:Y:S03]  /*9a60*/  FFMA.FTZ R178, R238, UR4, -R145.reuse ;  /* 0x00000004eeb27c23 */ /* 0x100fe60008010891 */
[C---:B-1----:R-:W-:Y:S02]  /*9a70*/  HMMA.16816.F32 R76, R128.reuse, R104, R76 ;  /* 0x00000068804c723c */ /* 0x042fe4000000184c */
[----:B------:R-:W-:Y:S03]  /*9a80*/  MUFU.EX2 R239, R239 ;  /* 0x000000ef00ef7308 */ /* 0x000fe60000000800 */
[--C-:B------:R-:W-:Y:S01]  /*9a90*/  FFMA.FTZ R181, R236, UR4, -R145.reuse ;  /* 0x00000004ecb57c23 */ /* 0x100fe20008010891 */
[C---:B------:R-:W-:Y:S01]  /*9aa0*/  HMMA.16816.F32 R80, R128.reuse, R106, R80 ;  /* 0x0000006a8050723c */ /* 0x040fe20000001850 */
[----:B------:R-:W1:Y:S05]  /*9ab0*/  LDSM.16.MT88.4 R104, [R196+0x10000] ;  /* 0x01000000c468783b */ /* 0x000e6a0000004200 */
[----:B------:R-:W-:Y:S01]  /*9ac0*/  MUFU.EX2 R178, R178 ;  /* 0x000000b200b27308 */ /* 0x000fe20000000800 */
[--C-:B------:R-:W-:Y:S01]  /*9ad0*/  FFMA.FTZ R182, R234, UR4, -R145.reuse ;  /* 0x00000004eab67c23 */ /* 0x100fe20008010891 */
[--C-:B------:R-:W-:Y:S03]  /*9ae0*/  FFMA.FTZ R237, R230, UR4, -R145.reuse ;  /* 0x00000004e6ed7c23 */ /* 0x100fe60008010891 */
[----:B------:R-:W-:Y:S01]  /*9af0*/  FFMA.FTZ R230, R233, UR4, -R144 ;  /* 0x00000004e9e67c23 */ /* 0x000fe20008010890 */
[--C-:B------:R-:W-:Y:S01]  /*9b00*/  FFMA.FTZ R228, R228, UR4, -R145.reuse ;  /* 0x00000004e4e47c23 */ /* 0x100fe20008010891 */
[--C-:B------:R-:W-:Y:S01]  /*9b10*/  FFMA.FTZ R226, R226, UR4, -R145.reuse ;  /* 0x00000004e2e27c23 */ /* 0x100fe20008010891 */
[----:B------:R-:W-:Y:S02]  /*9b20*/  FFMA.FTZ R145, R224, UR4, -R145 ;  /* 0x00000004e0917c23 */ /* 0x000fe40008010891 */
[----:B------:R-:W3:Y:S01]  /*9b30*/  MUFU.EX2 R181, R181 ;  /* 0x000000b500b57308 */ /* 0x000ee20000000800 */
[----:B------:R-:W-:Y:S01]  /*9b40*/  FFMA.FTZ R171, R2, R229, R171 ;  /* 0x000000e502ab7223 */ /* 0x000fe200000100ab */
[----:B------:R-:W-:Y:S01]  /*9b50*/  FFMA.FTZ R169, R0, R227, R169 ;  /* 0x000000e300a97223 */ /* 0x000fe200000100a9 */
[----:B------:R-:W-:Y:S01]  /*9b60*/  MOV R0, R3 ;  /* 0x0000000300007202 */ /* 0x000fe20000000f00 */
[C---:B--2---:R-:W-:Y:S03]  /*9b70*/  HMMA.16816.F32 R84, R128.reuse, R100, R84 ;  /* 0x000000648054723c */ /* 0x044fe60000001854 */
[----:B------:R-:W-:Y:S03]  /*9b80*/  FADD.FTZ R168, R168, R171 ;  /* 0x000000aba8a87221 */ /* 0x000fe60000010000 */
[----:B------:R2:W-:Y:S01]  /*9b90*/  MUFU.EX2 R233, R145 ;  /* 0x0000009100e97308 */ /* 0x0005e20000000800 */
[----:B------:R-:W-:Y:S01]  /*9ba0*/  FADD.FTZ R169, R165, R169 ;  /* 0x000000a9a5a97221 */ /* 0x000fe20000010000 */
[C---:B------:R-:W-:Y:S03]  /*9bb0*/  HMMA.16816.F32 R88, R128.reuse, R102, R88 ;  /* 0x000000668058723c */ /* 0x040fe60000001858 */
[----:B------:R-:W-:Y:S05]  /*9bc0*/  F2FP.F16.F32.PACK_AB R100, R173, R170 ;  /* 0x000000aaad64723e */ /* 0x000fea00000000ff */
[----:B------:R-:W5:Y:S03]  /*9bd0*/  MUFU.EX2 R182, R182 ;  /* 0x000000b600b67308 */ /* 0x000f660000000800 */
[----:B----4-:R-:W-:Y:S01]  /*9be0*/  F2FP.F16.F32.PACK_AB R101, R175, R172 ;  /* 0x000000acaf65723e */ /* 0x010fe200000000ff */
[----:B------:R-:W-:Y:S01]  /*9bf0*/  FADD.FTZ R164, R164, R169 ;  /* 0x000000a9a4a47221 */ /* 0x000fe20000010000 */
[----:B------:R-:W-:Y:S03]  /*9c00*/  F2FP.F16.F32.PACK_AB R102, R177, R174 ;  /* 0x000000aeb166723e */ /* 0x000fe600000000ff */
[----:B------:R-:W-:Y:S01]  /*9c10*/  FADD.FTZ R135, R135, R164 ;  /* 0x000000a487877221 */ /* 0x000fe20000010000 */
[----:B------:R-:W-:Y:S01]  /*9c20*/  F2FP.F16.F32.PACK_AB R103, R179, R176 ;  /* 0x000000b0b367723e */ /* 0x000fe200000000ff */
[----:B------:R-:W4:Y:S01]  /*9c30*/  MUFU.EX2 R232, R232 ;  /* 0x000000e800e87308 */ /* 0x000f220000000800 */
[----:B--2---:R-:W-:Y:S01]  /*9c40*/  LDSM.16.MT88.4 R144, [R200+0xf800] ;  /* 0x00f80000c890783b */ /* 0x004fe20000004200 */
[----:B------:R-:W-:Y:S01]  /*9c50*/  FADD.FTZ R172, R172, R135 ;  /* 0x00000087acac7221 */ /* 0x000fe20000010000 */
[----:B------:R-:W-:Y:S01]  /*9c60*/  MOV R135, R132 ;  /* 0x0000008400877202 */ /* 0x000fe20000000f00 */
[C---:B-1----:R-:W-:Y:S03]  /*9c70*/  HMMA.16816.F32 R92, R128.reuse, R104, R92 ;  /* 0x00000068805c723c */ /* 0x042fe6000000185c */
[----:B------:R-:W-:Y:S03]  /*9c80*/  FADD.FTZ R175, R175, R172 ;  /* 0x000000acafaf7221 */ /* 0x000fe60000010000 */
[----:B------:R-:W-:Y:S01]  /*9c90*/  MUFU.EX2 R228, R228 ;  /* 0x000000e400e47308 */ /* 0x000fe20000000800 */
[----:B------:R-:W-:Y:S01]  /*9ca0*/  HMMA.16816.F32 R96, R128, R106, R96 ;  /* 0x0000006a8060723c */ /* 0x000fe20000001860 */
[----:B------:R-:W1:Y:S03]  /*9cb0*/  LDSM.16.MT88.4 R104, [R196+0xe800] ;  /* 0x00e80000c468783b */ /* 0x000e660000004200 */
[----:B------:R-:W-:Y:S02]  /*9cc0*/  FADD.FTZ R176, R176, R175 ;  /* 0x000000afb0b07221 */ /* 0x000fe40000010000 */
[C---:B------:R-:W-:Y:S03]  /*9cd0*/  HMMA.16816.F32 R4, R100.reuse, R108, R4 ;  /* 0x0000006c6404723c */ /* 0x040fe60000001804 */
[----:B------:R-:W2:Y:S01]  /*9ce0*/  MUFU.EX2 R237, R237 ;  /* 0x000000ed00ed7308 */ /* 0x000ea20000000800 */
[----:B------:R-:W-:Y:S01]  /*9cf0*/  LDSM.16.MT88.4 R128, [R196+0xd000] ;  /* 0x00d00000c480783b */ /* 0x000fe20000004200 */
[----:B------:R-:W-:Y:S01]  /*9d00*/  FADD.FTZ R179, R179, R176 ;  /* 0x000000b0b3b37221 */ /* 0x000fe20000010000 */
[C---:B------:R-:W-:Y:S07]  /*9d10*/  HMMA.16816.F32 R8, R100.reuse, R110, R8 ;  /* 0x0000006e6408723c */ /* 0x040fee0000001808 */
[----:B------:R-:W2:Y:S01]  /*9d20*/  MUFU.EX2 R230, R230 ;  /* 0x000000e600e67308 */ /* 0x000ea20000000800 */
[----:B------:R-:W3:Y:S01]  /*9d30*/  LDSM.16.MT88.4 R108, [R200+0x10800] ;  /* 0x01080000c86c783b */ /* 0x000ee20000004200 */
[C---:B------:R-:W-:Y:S08]  /*9d40*/  HMMA.16816.F32 R12, R100.reuse, R112, R12 ;  /* 0x00000070640c723c */ /* 0x040ff0000000180c */
[----:B------:R-:W2:Y:S01]  /*9d50*/  MUFU.EX2 R226, R226 ;  /* 0x000000e200e27308 */ /* 0x000ea20000000800 */
[C---:B------:R-:W-:Y:S01]  /*9d60*/  HMMA.16816.F32 R16, R100.reuse, R114, R16 ;  /* 0x000000726410723c */ /* 0x040fe20000001810 */
[----:B------:R-:W5:Y:S05]  /*9d70*/  LDSM.16.MT88.4 R112, [R198+0x10800] ;  /* 0x01080000c670783b */ /* 0x000f6a0000004200 */
[C---:B------:R-:W-:Y:S06]  /*9d80*/  HMMA.16816.F32 R20, R100.reuse, R116, R20 ;  /* 0x000000746414723c */ /* 0x040fec0000001814 */
[C---:B------:R-:W-:Y:S01]  /*9d90*/  HMMA.16816.F32 R24, R100.reuse, R118, R24 ;  /* 0x000000766418723c */ /* 0x040fe20000001818 */
[----:B------:R-:W4:Y:S05]  /*9da0*/  LDSM.16.MT88.4 R116, [R197+0x10800] ;  /* 0x01080000c574783b */ /* 0x000f2a0000004200 */
        /* <DEDUP_REMOVED lines=15> */
[C---:B---3--:R-:W-:Y:S06]  /*9ea0*/  HMMA.16816.F32 R68, R100.reuse, R108, R68 ;  /* 0x0000006c6444723c */ /* 0x048fec0000001844 */
[C---:B------:R-:W-:Y:S05]  /*9eb0*/  HMMA.16816.F32 R72, R100.reuse, R110, R72 ;  /* 0x0000006e6448723c */ /* 0x040fea0000001848 */
[----:B------:R-:W-:Y:S01]  /*9ec0*/  F2FP.F16.F32.PACK_AB R108, R181, R178 ;  /* 0x000000b2b56c723e */ /* 0x000fe200000000ff */
[C---:B-----5:R-:W-:Y:S05]  /*9ed0*/  HMMA.16816.F32 R76, R100.reuse, R112, R76 ;  /* 0x00000070644c723c */ /* 0x060fea000000184c */
[----:B------:R-:W-:Y:S01]  /*9ee0*/  F2FP.F16.F32.PACK_AB R109, R183, R180 ;  /* 0x000000b4b76d723e */ /* 0x000fe200000000ff */
[C---:B------:R-:W-:Y:S01]  /*9ef0*/  HMMA.16816.F32 R80, R100.reuse, R114, R80 ;  /* 0x000000726450723c */ /* 0x040fe20000001850 */
[----:B------:R-:W3:Y:S04]  /*9f00*/  LDSM.16.MT88.4 R112, [R197+0xd000] ;  /* 0x00d00000c570783b */ /* 0x000ee80000004200 */
[----:B------:R-:W-:Y:S01]  /*9f10*/  F2FP.F16.F32.PACK_AB R110, R239, R182 ;  /* 0x000000b6ef6e723e */ /* 0x000fe200000000ff */
[C---:B----4-:R-:W-:Y:S05]  /*9f20*/  HMMA.16816.F32 R84, R100.reuse, R116, R84 ;  /* 0x000000746454723c */ /* 0x050fea0000001854 */
[----:B------:R-:W-:Y:S01]  /*9f30*/  F2FP.F16.F32.PACK_AB R111, R235, R232 ;  /* 0x000000e8eb6f723e */ /* 0x000fe200000000ff */
[C---:B------:R-:W-:Y:S01]  /*9f40*/  HMMA.16816.F32 R88, R100.reuse, R118, R88 ;  /* 0x000000766458723c */ /* 0x040fe20000001858 */
[----:B------:R-:W4:Y:S04]  /*9f50*/  LDSM.16.MT88.4 R116, [R198+0xf000] ;  /* 0x00f00000c674783b */ /* 0x000f280000004200 */
[----:B------:R-:W-:Y:S01]  /*9f60*/  FADD.FTZ R180, R180, R179 ;  /* 0x000000b3b4b47221 */ /* 0x000fe20000010000 */
[C---:B-1----:R-:W-:Y:S05]  /*9f70*/  HMMA.16816.F32 R92, R100.reuse, R104, R92 ;  /* 0x00000068645c723c */ /* 0x042fea000000185c */
[----:B------:R-:W-:Y:S01]  /*9f80*/  FADD.FTZ R183, R183, R180 ;  /* 0x000000b4b7b77221 */ /* 0x000fe20000010000 */
[----:B------:R-:W-:Y:S01]  /*9f90*/  HMMA.16816.F32 R96, R100, R106, R96 ;  /* 0x0000006a6460723c */ /* 0x000fe20000001860 */
[----:B------:R-:W1:Y:S04]  /*9fa0*/  LDSM.16.MT88.4 R100, [R196+0xf000] ;  /* 0x00f00000c464783b */ /* 0x000e680000004200 */
[----:B------:R-:W-:Y:S01]  /*9fb0*/  FADD.FTZ R232, R232, R183 ;  /* 0x000000b7e8e87221 */ /* 0x000fe20000010000 */
[C---:B------:R-:W-:Y:S03]  /*9fc0*/  HMMA.16816.F32 R4, R108.reuse, R120, R4 ;  /* 0x000000786c04723c */ /* 0x040fe60000001804 */
[----:B------:R-:W5:Y:S02]  /*9fd0*/  LDSM.16.MT88.4 R104, [R200+0x11000] ;  /* 0x01100000c868783b */ /* 0x000f640000004200 */
[----:B------:R-:W-:Y:S01]  /*9fe0*/  FADD.FTZ R235, R235, R232 ;  /* 0x000000e8ebeb7221 */ /* 0x000fe20000010000 */
[C---:B------:R-:W-:Y:S05]  /*9ff0*/  HMMA.16816.F32 R8, R108.reuse, R122, R8 ;  /* 0x0000007a6c08723c */ /* 0x040fea0000001808 */
[----:B------:R-:W-:Y:S01]  /*a000*/  LDSM.16.MT88.4 R120, [R196+0x11000] ;  /* 0x01100000c478783b */ /* 0x000fe20000004200 */
[C---:B------:R-:W-:Y:S06]  /*a010*/  HMMA.16816.F32 R12, R108.reuse, R124, R12 ;  /* 0x0000007c6c0c723c */ /* 0x040fec000000180c */
[C---:B------:R-:W-:Y:S01]  /*a020*/  HMMA.16816.F32 R16, R108.reuse, R126, R16 ;  /* 0x0000007e6c10723c */ /* 0x040fe20000001810 */
[----:B------:R-:W-:Y:S05]  /*a030*/  LDSM.16.MT88.4 R124, [R200+0xd800] ;  /* 0x00d80000c87c783b */ /* 0x000fea0000004200 */
[C---:B---3--:R-:W-:Y:S06]  /*a040*/  HMMA.16816.F32 R20, R108.reuse, R112, R20 ;  /* 0x000000706c14723c */ /* 0x048fec0000001814 */
[C---:B------:R-:W-:Y:S01]  /*a050*/  HMMA.16816.F32 R24, R108.reuse, R114, R24 ;  /* 0x000000726c18723c */ /* 0x040fe20000001818 */
[----:B------:R-:W3:Y:S05]  /*a060*/  LDSM.16.MT88.4 R112, [R198+0x11000] ;  /* 0x01100000c670783b */ /* 0x000eea0000004200 */
[C---:B------:R-:W-:Y:S06]  /*a070*/  HMMA.16816.F32 R28, R108.reuse, R128, R28 ;  /* 0x000000806c1c723c */ /* 0x040fec000000181c */
[C---:B------:R-:W-:Y:S06]  /*a080*/  HMMA.16816.F32 R32, R108.reuse, R130, R32 ;  /* 0x000000826c20723c */ /* 0x040fec0000001820 */
[C---:B------:R-:W-:Y:S06]  /*a090*/  HMMA.16816.F32 R36, R108.reuse, R136, R36 ;  /* 0x000000886c24723c */ /* 0x040fec0000001824 */
[C---:B------:R-:W-:Y:S05]  /*a0a0*/  HMMA.16816.F32 R40, R108.reuse, R138, R40 ;  /* 0x0000008a6c28723c */ /* 0x040fea0000001828 */
[----:B--2---:R-:W-:Y:S01]  /*a0b0*/  F2FP.F16.F32.PACK_AB R136, R237, R228 ;  /* 0x000000e4ed88723e */ /* 0x004fe200000000ff */
[C---:B----4-:R-:W-:Y:S05]  /*a0c0*/  HMMA.16816.F32 R44, R108.reuse, R116, R44 ;  /* 0x000000746c2c723c */ /* 0x050fea000000182c */
[----:B------:R-:W-:Y:S01]  /*a0d0*/  F2FP.F16.F32.PACK_AB R137, R231, R230 ;  /* 0x000000e6e789723e */ /* 0x000fe200000000ff */
[C---:B------:R-:W-:Y:S01]  /*a0e0*/  HMMA.16816.F32 R48, R108.reuse, R118, R48 ;  /* 0x000000766c30723c */ /* 0x040fe20000001830 */
[----:B------:R-:W2:Y:S04]  /*a0f0*/  LDSM.16.MT88.4 R116, [R197+0x11000] ;  /* 0x01100000c574783b */ /* 0x000ea80000004200 */
[----:B------:R-:W-:Y:S01]  /*a100*/  F2FP.F16.F32.PACK_AB R138, R233, R226 ;  /* 0x000000e2e98a723e */ /* 0x000fe200000000ff */
[C---:B------:R-:W-:Y:S05]  /*a110*/  HMMA.16816.F32 R52, R108.reuse, R140, R52 ;  /* 0x0000008c6c34723c */ /* 0x040fea0000001834 */
[----:B------:R-:W-:Y:S01]  /*a120*/  F2FP.F16.F32.PACK_AB R139, R133, R134 ;  /* 0x00000086858b723e */ /* 0x000fe200000000ff */
        /* <DEDUP_REMOVED lines=8> */
[C---:B-----5:R-:W-:Y:S05]  /*a1b0*/  HMMA.16816.F32 R68, R108.reuse, R104, R68 ;  /* 0x000000686c44723c */ /* 0x060fea0000001844 */
[----:B------:R-:W-:Y:S01]  /*a1c0*/  FADD.FTZ R227, R133, R134 ;  /* 0x0000008685e37221 */ /* 0x000fe20000010000 */
[C---:B------:R-:W-:Y:S01]  /*a1d0*/  HMMA.16816.F32 R72, R108.reuse, R106, R72 ;  /* 0x0000006a6c48723c */ /* 0x040fe20000001848 */
[----:B------:R-:W4:Y:S05]  /*a1e0*/  LDSM.16.MT88.4 R104, [R197+0xd800] ;  /* 0x00d80000c568783b */ /* 0x000f2a0000004200 */
[C---:B---3--:R-:W-:Y:S06]  /*a1f0*/  HMMA.16816.F32 R76, R108.reuse, R112, R76 ;  /* 0x000000706c4c723c */ /* 0x048fec000000184c */
[C---:B------:R-:W-:Y:S06]  /*a200*/  HMMA.16816.F32 R80, R108.reuse, R114, R80 ;  /* 0x000000726c50723c */ /* 0x040fec0000001850 */
[C---:B--2---:R-:W-:Y:S06]  /*a210*/  HMMA.16816.F32 R84, R108.reuse, R116, R84 ;  /* 0x000000746c54723c */ /* 0x044fec0000001854 */
[C---:B------:R-:W-:Y:S06]  /*a220*/  HMMA.16816.F32 R88, R108.reuse, R118, R88 ;  /* 0x000000766c58723c */ /* 0x040fec0000001858 */
[C---:B------:R-:W-:Y:S06]  /*a230*/  HMMA.16816.F32 R92, R108.reuse, R120, R92 ;  /* 0x000000786c5c723c */ /* 0x040fec000000185c */
[----:B------:R-:W-:Y:S06]  /*a240*/  HMMA.16816.F32 R96, R108, R122, R96 ;  /* 0x0000007a6c60723c */ /* 0x000fec0000001860 */
[C---:B------:R-:W-:Y:S01]  /*a250*/  HMMA.16816.F32 R128, R136.reuse, R124, R4 ;  /* 0x0000007c8880723c */ /* 0x040fe20000001804 */
[----:B------:R-:W2:Y:S05]  /*a260*/  LDSM.16.MT88.4 R4, [R198+0x11800] ;  /* 0x01180000c604783b */ /* 0x000eaa0000004200 */
[C---:B------:R-:W-:Y:S03]  /*a270*/  HMMA.16816.F32 R124, R136.reuse, R126, R8 ;  /* 0x0000007e887c723c */ /* 0x040fe60000001808 */
[----:B------:R-:W3:Y:S03]  /*a280*/  LDSM.16.MT88.4 R8, [R197+0x11800] ;  /* 0x01180000c508783b */ /* 0x000ee60000004200 */
[C---:B-1----:R-:W-:Y:S05]  /*a290*/  HMMA.16816.F32 R120, R136.reuse, R100, R12 ;  /* 0x000000648878723c */ /* 0x042fea000000180c */
[----:B------:R-:W1:Y:S01]  /*a2a0*/  LDSM.16.MT88.4 R12, [R196+0x11800] ;  /* 0x01180000c40c783b */ /* 0x000e620000004200 */
[C---:B------:R-:W-:Y:S06]  /*a2b0*/  HMMA.16816.F32 R116, R136.reuse, R102, R16 ;  /* 0x000000668874723c */ /* 0x040fec0000001810 */
[C---:B----4-:R-:W-:Y:S05]  /*a2c0*/  HMMA.16816.F32 R112, R136.reuse, R104, R20 ;  /* 0x000000688870723c */ /* 0x050fea0000001814 */
[----:B------:R-:W-:Y:S01]  /*a2d0*/  FADD.FTZ R17, R167, R168 ;  /* 0x000000a8a7117221 */ /* 0x000fe20000010000 */
[C---:B------:R-:W-:Y:S05]  /*a2e0*/  HMMA.16816.F32 R108, R136.reuse, R106, R24 ;  /* 0x0000006a886c723c */ /* 0x040fea0000001818 */
        /* <DEDUP_REMOVED lines=25> */
[C---:B--2---:R-:W-:Y:S06]  /*a480*/  HMMA.16816.F32 R76, R136.reuse, R4, R76 ;  /* 0x00000004884c723c */ /* 0x044fec000000184c */
[C---:B------:R-:W-:Y:S06]  /*a490*/  HMMA.16816.F32 R80, R136.reuse, R6, R80 ;  /* 0x000000068850723c */ /* 0x040fec0000001850 */
[C---:B---3--:R-:W-:Y:S06]  /*a4a0*/  HMMA.16816.F32 R84, R136.reuse, R8, R84 ;  /* 0x000000088854723c */ /* 0x048fec0000001854 */
[C---:B------:R-:W-:Y:S06]  /*a4b0*/  HMMA.16816.F32 R88, R136.reuse, R10, R88 ;  /* 0x0000000a8858723c */ /* 0x040fec0000001858 */
[C---:B-1----:R-:W-:Y:S06]  /*a4c0*/  HMMA.16816.F32 R92, R136.reuse, R12, R92 ;  /* 0x0000000c885c723c */ /* 0x042fec000000185c */
[----:B------:R-:W-:Y:S01]  /*a4d0*/  HMMA.16816.F32 R96, R136, R14, R96 ;  /* 0x0000000e8860723c */ /* 0x000fe20000001860 */
[----:B------:R-:W-:Y:S11]  /*a4e0*/  @!UPT UIADD3 URZ, URZ, URZ, URZ ;  /* 0x0000003f3f3ff290 */ /* 0x000ff6000fffe03f */
[----:B------:R-:W-:Y:S01]  /*a4f0*/  @!UPT UIADD3 URZ, URZ, URZ, URZ ;  /* 0x0000003f3f3ff290 */ /* 0x000fe2000fffe03f */
[----:B------:R-:W-:Y:S11]  /*a500*/  @P0 BRA `(.L_x_438) ;  /* 0xffffffd4009c0947 */ /* 0x000ff6000383ffff */
.L_x_437:
[----:B------:R-:W1:Y:S01]  /*a510*/  SHFL.BFLY PT, R0, R229, 0x2, 0x1f ;  /* 0x0c401f00e5007f89 */ /* 0x000e6200000e0000 */
[----:B------:R-:W-:Y:S01]  /*a520*/  MOV R8, 0x3f800000 ;  /* 0x3f80000000087802 */ /* 0x000fe20000000f00 */
[----:B------:R-:W2:Y:S01]  /*a530*/  S2UR UR4, SR_CgaCtaId ;  /* 0x00000000000479c3 */ /* 0x000ea20000008800 */
[----:B------:R-:W-:Y:S01]  /*a540*/  UMOV UR5, 0x400 ;  /* 0x0000040000057882 */ /* 0x000fe20000000000 */
[----:B------:R-:W3:Y:S01]  /*a550*/  SHFL.BFLY PT, R2, R227, 0x2, 0x1f ;  /* 0x0c401f00e3027f89 */ /* 0x000ee200000e0000 */
[----:B------:R-:W4:Y:S01]  /*a560*/  S2R R11, SR_TID.X ;  /* 0x00000000000b7919 */ /* 0x000f220000002100 */
[----:B-1----:R-:W-:Y:S01]  /*a570*/  FADD.FTZ R0, R0, R229 ;  /* 0x000000e500007221 */ /* 0x002fe20000010000 */
[----:B--2---:R-:W-:Y:S01]  /*a580*/  ULEA UR4, UR4, UR5, 0x18 ;  /* 0x0000000504047291 */ /* 0x004fe2000f8ec03f */
[----:B---3--:R-:W-:-:S03]  /*a590*/  FADD.FTZ R9, R2, R227 ;  /* 0x000000e302097221 */ /* 0x008fc60000010000 */
[----:B------:R-:W1:Y:S04]  /*a5a0*/  SHFL.BFLY PT, R5, R0, 0x1, 0x1f ;  /* 0x0c201f0000057f89 */ /* 0x000e6800000e0000 */
[----:B------:R-:W2:Y:S01]  /*a5b0*/  SHFL.BFLY PT, R4, R9, 0x1, 0x1f ;  /* 0x0c201f0009047f89 */ /* 0x000ea200000e0000 */
[----:B----4-:R-:W-:-:S04]  /*a5c0*/  SHF.R.S32.HI R2, RZ, 0x1f, R11 ;  /* 0x0000001fff027819 */ /* 0x010fc8000001140b */
[CC--:B------:R-:W-:Y:S02]  /*a5d0*/  LEA.HI R7, R2.reuse, R11.reuse, RZ, 0x2 ;  /* 0x0000000b02077211 */ /* 0x0c0fe400078f10ff */
[----:B------:R-:W-:Y:S02]  /*a5e0*/  LEA.HI R2, R2, R11, RZ, 0x5 ;  /* 0x0000000b02027211 */ /* 0x000fe400078f28ff */
[----:B------:R-:W-:-:S04]  /*a5f0*/  LOP3.LUT R6, R7, 0x3ffffffc, RZ, 0xc0, !PT ;  /* 0x3ffffffc07067812 */ /* 0x000fc800078ec0ff */
[----:B------:R-:W-:Y:S01]  /*a600*/  IADD3 R6, -R6, R11, RZ ;  /* 0x0000000b06067210 */ /* 0x000fe20007ffe1ff */
[----:B-1----:R-:W-:Y:S01]  /*a610*/  FADD.FTZ R5, R0, R5 ;  /* 0x0000000500057221 */ /* 0x002fe20000010000 */
[----:B------:R-:W-:Y:S01]  /*a620*/  LOP3.LUT R0, R2, 0xffffffe0, RZ, 0xc0, !PT ;  /* 0xffffffe002007812 */ /* 0x000fe200078ec0ff */
[----:B--2---:R-:W-:-:S03]  /*a630*/  FADD.FTZ R4, R9, R4 ;  /* 0x0000000409047221 */ /* 0x004fc60000010000 */
[----:B------:R-:W-:Y:S02]  /*a640*/  FSETP.NE.FTZ.AND P4, PT, R5, RZ, PT ;  /* 0x000000ff0500720b */ /* 0x000fe40003f95000 */
[----:B------:R-:W-:Y:S02]  /*a650*/  MOV R9, 0x3f800000 ;  /* 0x3f80000000097802 */ /* 0x000fe40000000f00 */
[----:B------:R-:W-:Y:S02]  /*a660*/  FSETP.NE.FTZ.AND P3, PT, R4, RZ, PT ;  /* 0x000000ff0400720b */ /* 0x000fe40003f75000 */
[----:B------:R-:W-:-:S07]  /*a670*/  IADD3 R0, R11, -R0, RZ ;  /* 0x800000000b007210 */ /* 0x000fce0007ffe0ff */
[----:B------:R-:W1:Y:S08]  /*a680*/  @P4 MUFU.RCP R8, R5 ;  /* 0x0000000500084308 */ /* 0x000e700000001000 */
[----:B------:R-:W2:Y:S01]  /*a690*/  @P3 MUFU.RCP R9, R4 ;  /* 0x0000000400093308 */ /* 0x000ea20000001000 */
[C---:B-1----:R-:W-:Y:S01]  /*a6a0*/  FMUL.FTZ R128, R8.reuse, R128 ;  /* 0x0000008008807220 */ /* 0x042fe20000410000 */
        /* <DEDUP_REMOVED lines=47> */
[--C-:B------:R-:W-:Y:S01]  /*a9a0*/  SHF.R.S32.HI R8, RZ, 0x2, R7.reuse ;  /* 0x00000002ff087819 */ /* 0x100fe20000011407 */
[C---:B--2---:R-:W-:Y:S01]  /*a9b0*/  FMUL.FTZ R131, R9.reuse, R131 ;  /* 0x0000008309837220 */ /* 0x044fe20000410000 */
[----:B------:R-:W-:Y:S01]  /*a9c0*/  SHF.R.S32.HI R7, RZ, 0x1f, R7 ;  /* 0x0000001fff077819 */ /* 0x000fe20000011407 */
[C---:B------:R-:W-:Y:S01]  /*a9d0*/  FMUL.FTZ R130, R9.reuse, R130 ;  /* 0x0000008209827220 */ /* 0x040fe20000410000 */
[C---:B------:R-:W-:Y:S01]  /*a9e0*/  FMUL.FTZ R127, R9.reuse, R127 ;  /* 0x0000007f097f7220 */ /* 0x040fe20000410000 */
[----:B------:R-:W-:Y:S01]  /*a9f0*/  FMUL.FTZ R126, R9, R126 ;  /* 0x0000007e097e7220 */ /* 0x000fe20000410000 */
[----:B------:R-:W-:Y:S01]  /*aa00*/  LEA.HI R7, R7, R8, RZ, 0x3 ;  /* 0x0000000807077211 */ /* 0x000fe200078f18ff */
[C---:B------:R-:W-:Y:S01]  /*aa10*/  FMUL.FTZ R123, R9.reuse, R123 ;  /* 0x0000007b097b7220 */ /* 0x040fe20000410000 */
[C---:B------:R-:W-:Y:S01]  /*aa20*/  FMUL.FTZ R122, R9.reuse, R122 ;  /* 0x0000007a097a7220 */ /* 0x040fe20000410000 */
[----:B------:R-:W-:Y:S01]  /*aa30*/  FMUL.FTZ R119, R9, R119 ;  /* 0x0000007709777220 */ /* 0x000fe20000410000 */
[----:B------:R-:W-:Y:S01]  /*aa40*/  LOP3.LUT R7, R7, 0xfffffff8, RZ, 0xc0, !PT ;  /* 0xfffffff807077812 */ /* 0x000fe200078ec0ff */
[C---:B------:R-:W-:Y:S01]  /*aa50*/  FMUL.FTZ R118, R9.reuse, R118 ;  /* 0x0000007609767220 */ /* 0x040fe20000410000 */
[C---:B------:R-:W-:Y:S01]  /*aa60*/  FMUL.FTZ R115, R9.reuse, R115 ;  /* 0x0000007309737220 */ /* 0x040fe20000410000 */
[C---:B------:R-:W-:Y:S01]  /*aa70*/  FMUL.FTZ R114, R9.reuse, R114 ;  /* 0x0000007209727220 */ /* 0x040fe20000410000 */
[----:B------:R-:W-:Y:S01]  /*aa80*/  IADD3 R7, R8, -R7, RZ ;  /* 0x8000000708077210 */ /* 0x000fe20007ffe0ff */
[C---:B------:R-:W-:Y:S01]  /*aa90*/  FMUL.FTZ R111, R9.reuse, R111 ;  /* 0x0000006f096f7220 */ /* 0x040fe20000410000 */
[C---:B------:R-:W-:Y:S01]  /*aaa0*/  FMUL.FTZ R110, R9.reuse, R110 ;  /* 0x0000006e096e7220 */ /* 0x040fe20000410000 */
[----:B------:R-:W-:Y:S01]  /*aab0*/  FMUL.FTZ R107, R9, R107 ;  /* 0x0000006b096b7220 */ /* 0x000fe20000410000 */
[----:B------:R-:W-:Y:S01]  /*aac0*/  SHF.L.U32 R8, R7, 0x6, RZ ;  /* 0x0000000607087819 */ /* 0x000fe200000006ff */
        /* <DEDUP_REMOVED lines=35> */
[----:B------:R-:W-:-:S02]  /*ad00*/  SHF.R.S32.HI R9, RZ, 0x5, R2 ;  /* 0x00000005ff097819 */ /* 0x000fc40000011402 */
[----:B------:R-:W-:Y:S02]  /*ad10*/  LOP3.LUT R8, R8, 0x1c0, RZ, 0xc0, !PT ;  /* 0x000001c008087812 */ /* 0x000fe400078ec0ff */
[----:B------:R-:W-:Y:S02]  /*ad20*/  LOP3.LUT R2, R7, 0x1, RZ, 0xc0, !PT ;  /* 0x0000000107027812 */ /* 0x000fe400078ec0ff */
[----:B------:R-:W-:Y:S02]  /*ad30*/  LEA R6, R9, R6, 0x9 ;  /* 0x0000000609067211 */ /* 0x000fe400078e48ff */
[----:B------:R-:W-:Y:S02]  /*ad40*/  LEA.HI R11, R8, R8, RZ, 0x1d ;  /* 0x00000008080b7211 */ /* 0x000fe400078fe8ff */
[----:B------:R-:W-:Y:S02]  /*ad50*/  ISETP.NE.U32.AND P5, PT, R2, 0x1, PT ;  /* 0x000000010200780c */ /* 0x000fe40003fa5070 */
[----:B------:R-:W-:-:S02]  /*ad60*/  LEA R6, R6, R11, 0x1 ;  /* 0x0000000b06067211 */ /* 0x000fc400078e08ff */
[----:B------:R-:W-:Y:S02]  /*ad70*/  R2P PR, R7, 0x6 ;  /* 0x0000000607007804 */ /* 0x000fe40000000000 */
[----:B------:R-:W-:Y:S02]  /*ad80*/  MOV R2, 0x20 ;  /* 0x0000002000027802 */ /* 0x000fe40000000f00 */
[----:B------:R-:W-:Y:S02]  /*ad90*/  ISETP.NE.AND P0, PT, R208, -0x1, PT ;  /* 0xffffffffd000780c */ /* 0x000fe40003f05270 */
[----:B------:R-:W-:Y:S02]  /*ada0*/  LEA R11, R6, UR4, 0x1 ;  /* 0x00000004060b7c11 */ /* 0x000fe4000f8e08ff */
[----:B------:R-:W-:Y:S02]  /*adb0*/  SEL R6, R2, 0xffffffe0, !P1 ;  /* 0xffffffe002067807 */ /* 0x000fe40004800000 */
[----:B------:R-:W-:-:S02]  /*adc0*/  MOV R2, 0x40 ;  /* 0x0000004000027802 */ /* 0x000fc40000000f00 */
[C---:B------:R-:W-:Y:S02]  /*add0*/  IADD3 R13, R11.reuse, -0x10, RZ ;  /* 0xfffffff00b0d7810 */ /* 0x040fe40007ffe0ff */
[----:B------:R-:W-:Y:S02]  /*ade0*/  @P5 IADD3 R13, R11, 0x10, RZ ;  /* 0x000000100b0d5810 */ /* 0x000fe40007ffe0ff */
[----:B------:R-:W-:Y:S02]  /*adf0*/  F2FP.F16.F32.PACK_AB R128, R129, R128 ;  /* 0x000000808180723e */ /* 0x000fe400000000ff */
[----:B------:R-:W-:Y:S02]  /*ae00*/  F2FP.F16.F32.PACK_AB R130, R131, R130 ;  /* 0x000000828382723e */ /* 0x000fe400000000ff */
[----:B------:R-:W-:Y:S01]  /*ae10*/  SEL R2, R2, 0xffffffc0, !P2 ;  /* 0xffffffc002027807 */ /* 0x000fe20005000000 */
[----:B------:R1:W-:Y:S01]  /*ae20*/  STS [R11], R128 ;  /* 0x000000800b007388 */ /* 0x0003e20000000800 */
[----:B------:R-:W-:-:S02]  /*ae30*/  F2FP.F16.F32.PACK_AB R124, R125, R124 ;  /* 0x0000007c7d7c723e */ /* 0x000fc400000000ff */
[----:B------:R-:W-:Y:S01]  /*ae40*/  F2FP.F16.F32.PACK_AB R126, R127, R126 ;  /* 0x0000007e7f7e723e */ /* 0x000fe200000000ff */
[----:B------:R1:W-:Y:S01]  /*ae50*/  STS [R11+0x400], R130 ;  /* 0x000400820b007388 */ /* 0x0003e20000000800 */
[----:B------:R-:W-:Y:S02]  /*ae60*/  F2FP.F16.F32.PACK_AB R120, R121, R120 ;  /* 0x000000787978723e */ /* 0x000fe400000000ff */
[----:B------:R-:W-:Y:S01]  /*ae70*/  F2FP.F16.F32.PACK_AB R122, R123, R122 ;  /* 0x0000007a7b7a723e */ /* 0x000fe200000000ff */
[----:B------:R1:W-:Y:S01]  /*ae80*/  STS [R13], R124 ;  /* 0x0000007c0d007388 */ /* 0x0003e20000000800 */
[----:B------:R-:W-:Y:S02]  /*ae90*/  IADD3 R15, R11, R6, RZ ;  /* 0x000000060b0f7210 */ /* 0x000fe40007ffe0ff */
[----:B------:R-:W-:Y:S01]  /*aea0*/  F2FP.F16.F32.PACK_AB R116, R117, R116 ;  /* 0x000000747574723e */ /* 0x000fe200000000ff */
[----:B------:R1:W-:Y:S01]  /*aeb0*/  STS [R13+0x400], R126 ;  /* 0x0004007e0d007388 */ /* 0x0003e20000000800 */
[----:B------:R-:W-:-:S02]  /*aec0*/  F2FP.F16.F32.PACK_AB R118, R119, R118 ;  /* 0x000000767776723e */ /* 0x000fc400000000ff */
[----:B------:R-:W-:Y:S01]  /*aed0*/  IADD3 R17, R6, R13, RZ ;  /* 0x0000000d06117210 */ /* 0x000fe20007ffe0ff */
[----:B------:R1:W-:Y:S01]  /*aee0*/  STS [R15], R120 ;  /* 0x000000780f007388 */ /* 0x0003e20000000800 */
[----:B------:R-:W-:Y:S01]  /*aef0*/  F2FP.F16.F32.PACK_AB R112, R113, R112 ;  /* 0x000000707170723e */ /* 0x000fe200000000ff */
[----:B------:R-:W2:Y:S01]  /*af00*/  @P0 LDC.64 R6, c[0x0][0x298] ;  /* 0x0000a600ff060b82 */ /* 0x000ea20000000a00 */
[----:B------:R-:W-:Y:S01]  /*af10*/  F2FP.F16.F32.PACK_AB R114, R115, R114 ;  /* 0x000000727372723e */ /* 0x000fe200000000ff */
[----:B------:R1:W-:Y:S01]  /*af20*/  STS [R15+0x400], R122 ;  /* 0x0004007a0f007388 */ /* 0x0003e20000000800 */
[----:B------:R-:W-:Y:S02]  /*af30*/  IADD3 R19, R11, R2, RZ ;  /* 0x000000020b137210 */ /* 0x000fe40007ffe0ff */
[----:B------:R-:W-:Y:S01]  /*af40*/  F2FP.F16.F32.PACK_AB R108, R109, R108 ;  /* 0x0000006c6d6c723e */ /* 0x000fe200000000ff */
[----:B------:R1:W-:Y:S01]  /*af50*/  STS [R17], R116 ;  /* 0x0000007411007388 */ /* 0x0003e20000000800 */
[----:B------:R-:W-:-:S02]  /*af60*/  F2FP.F16.F32.PACK_AB R110, R111, R110 ;  /* 0x0000006e6f6e723e */ /* 0x000fc400000000ff */
[----:B------:R-:W-:Y:S01]  /*af70*/  IADD3 R21, R2, R13, RZ ;  /* 0x0000000d02157210 */ /* 0x000fe20007ffe0ff */
[----:B------:R1:W-:Y:S01]  /*af80*/  STS [R17+0x400], R118 ;  /* 0x0004007611007388 */ /* 0x0003e20000000800 */
[----:B------:R-:W-:Y:S02]  /*af90*/  F2FP.F16.F32.PACK_AB R104, R105, R104 ;  /* 0x000000686968723e */ /* 0x000fe400000000ff */
[----:B------:R-:W-:Y:S01]  /*afa0*/  F2FP.F16.F32.PACK_AB R106, R107, R106 ;  /* 0x0000006a6b6a723e */ /* 0x000fe200000000ff */
[----:B------:R1:W-:Y:S01]  /*afb0*/  STS [R19], R112 ;  /* 0x0000007013007388 */ /* 0x0003e20000000800 */
[----:B------:R-:W-:Y:S02]  /*afc0*/  IADD3 R23, R15, R2, RZ ;  /* 0x000000020f177210 */ /* 0x000fe40007ffe0ff */
[----:B------:R-:W-:Y:S01]  /*afd0*/  F2FP.F16.F32.PACK_AB R100, R101, R100 ;  /* 0x000000646564723e */ /* 0x000fe200000000ff */
[----:B------:R1:W-:Y:S01]  /*afe0*/  STS [R19+0x400], R114 ;  /* 0x0004007213007388 */ /* 0x0003e20000000800 */
[----:B------:R-:W-:-:S02]  /*aff0*/  IADD3 R25, R17, R2, RZ ;  /* 0x0000000211197210 */ /* 0x000fc40007ffe0ff */
[----:B------:R-:W-:Y:S01]  /*b000*/  F2FP.F16.F32.PACK_AB R102, R103, R102 ;  /* 0x000000666766723e */ /* 0x000fe200000000ff */
[----:B------:R1:W-:Y:S01]  /*b010*/  STS [R21], R108 ;  /* 0x0000006c15007388 */ /* 0x0003e20000000800 */
[----:B------:R-:W-:Y:S01]  /*b020*/  F2FP.F16.F32.PACK_AB R36, R37, R36 ;  /* 0x000000242524723e */ /* 0x000fe200000000ff */
[C---:B--2---:R-:W-:Y:S01]  /*b030*/  @P0 IMAD.WIDE.U32 R26, R208.reuse, R6, RZ ;  /* 0x00000006d01a0225 */ /* 0x044fe200078e00ff */
[----:B------:R-:W-:Y:S01]  /*b040*/  F2FP.F16.F32.PACK_AB R38, R39, R38 ;  /* 0x000000262726723e */ /* 0x000fe200000000ff */
[----:B------:R1:W-:Y:S01]  /*b050*/  STS [R21+0x400], R110 ;  /* 0x0004006e15007388 */ /* 0x0003e20000000800 */
[----:B------:R-:W-:Y:S01]  /*b060*/  F2FP.F16.F32.PACK_AB R40, R41, R40 ;  /* 0x000000282928723e */ /* 0x000fe200000000ff */
[----:B------:R-:W-:Y:S01]  /*b070*/  @P0 IMAD R2, R208, R7, R27 ;  /* 0x00000007d0020224 */ /* 0x000fe200078e021b */
[----:B------:R-:W-:Y:S01]  /*b080*/  F2FP.F16.F32.PACK_AB R42, R43, R42 ;  /* 0x0000002a2b2a723e */ /* 0x000fe200000000ff */
[----:B------:R1:W-:Y:S01]  /*b090*/  STS [R23], R104 ;  /* 0x0000006817007388 */ /* 0x0003e20000000800 */
[----:B------:R-:W-:-:S02]  /*b0a0*/  F2FP.F16.F32.PACK_AB R44, R45, R44 ;  /* 0x0000002c2d2c723e */ /* 0x000fc400000000ff */
[----:B------:R-:W-:Y:S01]  /*b0b0*/  F2FP.F16.F32.PACK_AB R46, R47, R46 ;  /* 0x0000002e2f2e723e */ /* 0x000fe200000000ff */
[----:B------:R1:W-:Y:S01]  /*b0c0*/  STS [R23+0x400], R106 ;  /* 0x0004006a17007388 */ /* 0x0003e20000000800 */
[----:B------:R-:W-:Y:S02]  /*b0d0*/  F2FP.F16.F32.PACK_AB R48, R49, R48 ;  /* 0x000000303130723e */ /* 0x000fe400000000ff */
[----:B------:R-:W-:Y:S01]  /*b0e0*/  F2FP.F16.F32.PACK_AB R50, R51, R50 ;  /* 0x000000323332723e */ /* 0x000fe200000000ff */
[----:B------:R1:W-:Y:S01]  /*b0f0*/  STS [R25], R100 ;  /* 0x0000006419007388 */ /* 0x0003e20000000800 */
        /* <DEDUP_REMOVED lines=14> */
[----:B------:R-:W-:Y:S01]  /*b1e0*/  F2FP.F16.F32.PACK_AB R80, R81, R80 ;  /* 0x000000505150723e */ /* 0x000fe200000000ff */
[----:B-1----:R-:W-:Y:S06]  /*b1f0*/  @P0 BRA `(.L_x_441) ;  /* 0x0000000000200947 */ /* 0x002fec0003800000 */
[----:B------:R-:W1:Y:S01]  /*b200*/  S2R R2, SR_CTAID.Y ;  /* 0x0000000000027919 */ /* 0x000e620000002600 */
[----:B------:R-:W2:Y:S01]  /*b210*/  LDC.64 R6, c[0x0][0x290] ;  /* 0x0000a400ff067b82 */ /* 0x000ea20000000a00 */
[----:B-1----:R-:W-:Y:S01]  /*b220*/  SHF.R.S32.HI R27, RZ, 0x1f, R2 ;  /* 0x0000001fff1b7819 */ /* 0x002fe20000011402 */
[----:B--2---:R-:W-:-:S04]  /*b230*/  IMAD.WIDE.U32 R28, R2, R6, RZ ;  /* 0x00000006021c7225 */ /* 0x004fc800078e00ff */
[----:B------:R-:W-:Y:S01]  /*b240*/  IMAD R27, R27, R6, RZ ;  /* 0x000000061b1b7224 */ /* 0x000fe200078e02ff */
[----:B------:R-:W-:-:S03]  /*b250*/  MOV R26, R28 ;  /* 0x0000001c001a7202 */ /* 0x000fc60000000f00 */
[----:B------:R-:W-:-:S05]  /*b260*/  IMAD R7, R2, R7, R27 ;  /* 0x0000000702077224 */ /* 0x000fca00078e021b */
[----:B------:R-:W-:-:S07]  /*b270*/  IADD3 R2, R29, R7, RZ ;  /* 0x000000071d027210 */ /* 0x000fce0007ffe0ff */
.L_x_441:
[----:B------:R-:W-:Y:S01]  /*b280*/  ULDC.U8 UR4, c[0x0][0x3d8] ;  /* 0x0000f60000047ab9 */ /* 0x000fe20000000000 */
[----:B------:R-:W-:Y:S02]  /*b290*/  F2FP.F16.F32.PACK_AB R82, R83, R82 ;  /* 0x000000525352723e */ /* 0x000fe400000000ff */
[----:B------:R-:W-:Y:S02]  /*b2a0*/  CS2R R6, SRZ ;  /* 0x0000000000067805 */ /* 0x000fe4000001ff00 */
[----:B------:R-:W-:Y:S01]  /*b2b0*/  ISETP.NE.AND P1, PT, RZ, UR4, PT ;  /* 0x00000004ff007c0c */ /* 0x000fe2000bf25270 */
[----:B------:R-:W-:Y:S01]  /*b2c0*/  ULDC.U8 UR4, c[0x0][0x3d9] ;  /* 0x0000f64000047ab9 */ /* 0x000fe20000000000 */
[----:B------:R-:W-:Y:S02]  /*b2d0*/  F2FP.F16.F32.PACK_AB R84, R85, R84 ;  /* 0x000000545554723e */ /* 0x000fe400000000ff */
[----:B------:R-:W-:Y:S02]  /*b2e0*/  ISETP.NE.OR P5, PT, RZ, UR4, !P1 ;  /* 0x00000004ff007c0c */ /* 0x000fe4000cfa5670 */
[----:B------:R-:W-:-:S02]  /*b2f0*/  F2FP.F16.F32.PACK_AB R86, R87, R86 ;  /* 0x000000565756723e */ /* 0x000fc400000000ff */
[----:B------:R-:W-:Y:S02]  /*b300*/  F2FP.F16.F32.PACK_AB R88, R89, R88 ;  /* 0x000000585958723e */ /* 0x000fe400000000ff */
[----:B------:R-:W-:Y:S02]  /*b310*/  F2FP.F16.F32.PACK_AB R90, R91, R90 ;  /* 0x0000005a5b5a723e */ /* 0x000fe400000000ff */
[----:B------:R-:W-:Y:S02]  /*b320*/  F2FP.F16.F32.PACK_AB R92, R93, R92 ;  /* 0x0000005c5d5c723e */ /* 0x000fe400000000ff */
[----:B------:R-:W-:Y:S02]  /*b330*/  F2FP.F16.F32.PACK_AB R94, R95, R94 ;  /* 0x0000005e5f5e723e */ /* 0x000fe400000000ff */
[----:B------:R-:W-:Y:S02]  /*b340*/  F2FP.F16.F32.PACK_AB R96, R97, R96 ;  /* 0x000000606160723e */ /* 0x000fe400000000ff */
[----:B------:R-:W-:-:S02]  /*b350*/  F2FP.F16.F32.PACK_AB R98, R99, R98 ;  /* 0x000000626362723e */ /* 0x000fc400000000ff */
[----:B------:R-:W-:Y:S01]  /*b360*/  PLOP3.LUT P2, PT, PT, PT, PT, 0x8, 0x0 ;  /* 0x000000000000781c */ /* 0x000fe20003f4e170 */
[----:B------:R-:W-:-:S12]  /*b370*/  @P5 BRA `(.L_x_442) ;  /* 0x00000000001c5947 */ /* 0x000fd80003800000 */
[----:B------:R-:W1:Y:S01]  /*b380*/  S2R R6, SR_CTAID.Y ;  /* 0x0000000000067919 */ /* 0x000e620000002600 */
[----:B------:R-:W1:Y:S01]  /*b390*/  LDC R7, c[0x0][0x2c4] ;  /* 0x0000b100ff077b82 */ /* 0x000e620000000800 */
[----:B------:R-:W-:Y:S01]  /*b3a0*/  PLOP3.LUT P2, PT, PT, PT, PT, 0x80, 0x0 ;  /* 0x000000000000781c */ /* 0x000fe20003f4f070 */
[----:B-1----:R-:W-:-:S05]  /*b3b0*/  IMAD R7, R6, R7, RZ ;  /* 0x0000000706077224 */ /* 0x002fca00078e02ff */
[----:B------:R-:W-:-:S04]  /*b3c0*/  SEL R208, R7, R208, !P0 ;  /* 0x000000d007d07207 */ /* 0x000fc80004000000 */
[--C-:B------:R-:W-:Y:S01]  /*b3d0*/  SHF.R.S32.HI R7, RZ, 0x1f, R208.reuse ;  /* 0x0000001fff077819 */ /* 0x100fe200000114d0 */
[----:B------:R-:W-:-:S07]  /*b3e0*/  IMAD.MOV.U32 R6, RZ, RZ, R208 ;  /* 0x000000ffff067224 */ /* 0x000fce00078e00d0 */
.L_x_442:
[----:B------:R-:W-:Y:S01]  /*b3f0*/  ISETP.NE.AND P5, PT, RZ, UR4, PT ;  /* 0x00000004ff007c0c */ /* 0x000fe2000bfa5270 */
[----:B------:R-:W1:Y:S01]  /*b400*/  S2R R8, SR_TID.X ;  /* 0x0000000000087919 */ /* 0x000e620000002100 */
[----:B------:R-:W-:Y:S01]  /*b410*/  PLOP3.LUT P0, PT, PT, PT, PT, 0x8, 0x0 ;  /* 0x000000000000781c */ /* 0x000fe20003f0e170 */
[----:B------:R-:W2:Y:S01]  /*b420*/  @P4 LDC R35, c[0x0][0x2e8] ;  /* 0x0000ba00ff234b82 */ /* 0x000ea20000000800 */
[----:B------:R-:W3:Y:S01]  /*b430*/  @P4 MUFU.LG2 R5, R5 ;  /* 0x0000000500054308 */ /* 0x000ee20000000c00 */
[----:B------:R-:W-:Y:S01]  /*b440*/  STS [R25+0x400], R102 ;  /* 0x0004006619007388 */ /* 0x000fe20000000800 */
[----:B------:R-:W-:Y:S03]  /*b450*/  BSSY B0, `(.L_x_443) ;  /* 0x0000069000007945 */ /* 0x000fe60003800000 */
[----:B------:R4:W-:Y:S03]  /*b460*/  STS [R11+0x2000], R36 ;  /* 0x002000240b007388 */ /* 0x0009e60000000800 */
[----:B------:R-:W5:Y:S01]  /*b470*/  @P3 MUFU.LG2 R4, R4 ;  /* 0x0000000400043308 */ /* 0x000f620000000c00 */
[----:B------:R2:W-:Y:S01]  /*b480*/  STS [R11+0x2400], R38 ;  /* 0x002400260b007388 */ /* 0x0005e20000000800 */
[----:B------:R-:W2:Y:S01]  /*b490*/  @!P5 LDC R10, c[0x0][0x2c4] ;  /* 0x0000b100ff0adb82 */ /* 0x000ea20000000800 */
[----:B------:R-:W-:-:S02]  /*b4a0*/  @!P5 PLOP3.LUT P0, PT, P1, PT, PT, 0x80, 0x0 ;  /* 0x000000000000d81c */ /* 0x000fc40000f0f070 */
[----:B------:R-:W-:Y:S04]  /*b4b0*/  STS [R13+0x2000], R40 ;  /* 0x002000280d007388 */ /* 0x000fe80000000800 */
[----:B------:R-:W-:Y:S01]  /*b4c0*/  STS [R13+0x2400], R42 ;  /* 0x0024002a0d007388 */ /* 0x000fe20000000800 */
[----:B------:R-:W2:Y:S01]  /*b4d0*/  @!P5 LDC R27, c[0x0][0x270] ;  /* 0x00009c00ff1bdb82 */ /* 0x000ea20000000800 */
[----:B---3--:R-:W-:Y:S02]  /*b4e0*/  @P4 FMUL.FTZ R5, R5, 0.69314718246459960938 ;  /* 0x3f31721805054820 */ /* 0x008fe40000410000 */
[----:B------:R-:W-:Y:S04]  /*b4f0*/  STS [R15+0x2000], R44 ;  /* 0x0020002c0f007388 */ /* 0x000fe80000000800 */
[----:B------:R-:W-:Y:S01]  /*b500*/  STS [R15+0x2400], R46 ;  /* 0x0024002e0f007388 */ /* 0x000fe20000000800 */
[----:B-----5:R-:W-:-:S03]  /*b510*/  @P3 FMUL.FTZ R4, R4, 0.69314718246459960938 ;  /* 0x3f31721804043820 */ /* 0x020fc60000410000 */
[----:B------:R-:W-:Y:S01]  /*b520*/  STS [R17+0x2000], R48 ;  /* 0x0020003011007388 */ /* 0x000fe20000000800 */
[----:B-1----:R-:W-:Y:S02]  /*b530*/  SHF.R.S32.HI R29, RZ, 0x1f, R8 ;  /* 0x0000001fff1d7819 */ /* 0x002fe40000011408 */
[----:B----4-:R-:W-:Y:S01]  /*b540*/  SHF.R.S32.HI R36, RZ, 0x1f, R9 ;  /* 0x0000001fff247819 */ /* 0x010fe20000011409 */
[----:B------:R-:W-:Y:S01]  /*b550*/  STS [R17+0x2400], R50 ;  /* 0x0024003211007388 */ /* 0x000fe20000000800 */
[----:B--2---:R-:W1:Y:S01]  /*b560*/  @P0 LDC R10, c[0x0][0x2e4] ;  /* 0x0000b900ff0a0b82 */ /* 0x004e620000000800 */
[----:B------:R-:W-:Y:S01]  /*b570*/  LEA.HI R24, R29, R8, RZ, 0x3 ;  /* 0x000000081d187211 */ /* 0x000fe200078f18ff */
[----:B------:R-:W-:Y:S01]  /*b580*/  @P5 IMAD.MOV.U32 R38, RZ, RZ, 0x1 ;  /* 0x00000001ff265424 */ /* 0x000fe200078e00ff */
[----:B------:R-:W-:Y:S01]  /*b590*/  STS [R19+0x2000], R52 ;  /* 0x0020003413007388 */ /* 0x000fe20000000800 */
[----:B------:R-:W-:Y:S02]  /*b5a0*/  LOP3.LUT P0, RZ, R0, 0x3, RZ, 0xc0, !PT ;  /* 0x0000000300ff7812 */ /* 0x000fe4000780c0ff */
[----:B------:R-:W-:Y:S01]  /*b5b0*/  LEA.HI R36, R36, R9, RZ, 0x2 ;  /* 0x0000000924247211 */ /* 0x000fe200078f10ff */
[----:B------:R-:W-:Y:S01]  /*b5c0*/  STS [R19+0x2400], R54 ;  /* 0x0024003613007388 */ /* 0x000fe20000000800 */
[----:B------:R-:W2:Y:S01]  /*b5d0*/  @P3 LDC R0, c[0x0][0x2e8] ;  /* 0x0000ba00ff003b82 */ /* 0x000ea20000000800 */
[----:B------:R-:W-:-:S02]  /*b5e0*/  LOP3.LUT R33, R24, 0xfffffff8, RZ, 0xc0, !PT ;  /* 0xfffffff818217812 */ /* 0x000fc400078ec0ff */
[----:B------:R-:W-:Y:S01]  /*b5f0*/  STS [R21+0x2000], R56 ;  /* 0x0020003815007388 */ /* 0x000fe20000000800 */
[----:B------:R-:W-:Y:S02]  /*b600*/  LOP3.LUT R36, R36, 0xffffffc, RZ, 0xc0, !PT ;  /* 0x0ffffffc24247812 */ /* 0x000fe400078ec0ff */
[----:B------:R-:W-:Y:S01]  /*b610*/  IMAD.IADD R33, R8, 0x1, -R33 ;  /* 0x0000000108217824 */ /* 0x000fe200078e0a21 */
[----:B------:R-:W-:Y:S02]  /*b620*/  STS [R21+0x2400], R58 ;  /* 0x0024003a15007388 */ /* 0x000fe40000000800 */
[----:B------:R-:W-:Y:S02]  /*b630*/  IMAD.IADD R36, R9, 0x1, -R36 ;  /* 0x0000000109247824 */ /* 0x000fe400078e0a24 */
[----:B------:R-:W-:Y:S01]  /*b640*/  STS [R23+0x2000], R60 ;  /* 0x0020003c17007388 */ /* 0x000fe20000000800 */
[----:B------:R-:W-:-:S03]  /*b650*/  IMAD.SHL.U32 R33, R33, 0x8, RZ ;  /* 0x0000000821217824 */ /* 0x000fc600078e00ff */
[----:B------:R-:W-:Y:S01]  /*b660*/  STS [R23+0x2400], R62 ;  /* 0x0024003e17007388 */ /* 0x000fe20000000800 */
[----:B-1----:R-:W-:-:S03]  /*b670*/  @!P5 IMAD R38, R10, R27, RZ ;  /* 0x0000001b0a26d224 */ /* 0x002fc600078e02ff */
        /* <DEDUP_REMOVED lines=9> */
[----:B------:R4:W-:Y:S04]  /*b710*/  STS [R17+0x4400], R82 ;  /* 0x0044005211007388 */ /* 0x0009e80000000800 */
[----:B------:R-:W-:Y:S04]  /*b720*/  STS [R19+0x4000], R84 ;  /* 0x0040005413007388 */ /* 0x000fe80000000800 */
[----:B------:R-:W-:Y:S01]  /*b730*/  STS [R19+0x4400], R86 ;  /* 0x0044005613007388 */ /* 0x000fe20000000800 */
[----:B-1----:R-:W1:Y:S03]  /*b740*/  @P5 LDC.64 R12, c[0x0][0x2c0] ;  /* 0x0000b000ff0c5b82 */ /* 0x002e660000000a00 */
[----:B------:R-:W-:Y:S04]  /*b750*/  STS [R21+0x4000], R88 ;  /* 0x0040005815007388 */ /* 0x000fe80000000800 */
[----:B------:R-:W-:Y:S01]  /*b760*/  STS [R21+0x4400], R90 ;  /* 0x0044005a15007388 */ /* 0x000fe20000000800 */
[----:B---3--:R-:W3:Y:S03]  /*b770*/  @P5 LDC R15, c[0x0][0x2c0] ;  /* 0x0000b000ff0f5b82 */ /* 0x008ee60000000800 */
[----:B------:R-:W-:Y:S04]  /*b780*/  STS [R23+0x4000], R92 ;  /* 0x0040005c17007388 */ /* 0x000fe80000000800 */
[----:B------:R-:W-:Y:S01]  /*b790*/  STS [R23+0x4400], R94 ;  /* 0x0044005e17007388 */ /* 0x000fe20000000800 */
[----:B----4-:R-:W-:-:S03]  /*b7a0*/  LEA.HI R17, R29, R8, RZ, 0x5 ;  /* 0x000000081d117211 */ /* 0x010fc600078f28ff */
[----:B------:R-:W-:Y:S01]  /*b7b0*/  STS [R25+0x4000], R96 ;  /* 0x0040006019007388 */ /* 0x000fe20000000800 */
[----:B------:R-:W-:-:S03]  /*b7c0*/  LOP3.LUT R17, R17, 0xffffffe0, RZ, 0xc0, !PT ;  /* 0xffffffe011117812 */ /* 0x000fc600078ec0ff */
[----:B------:R4:W-:Y:S01]  /*b7d0*/  STS [R25+0x4400], R98 ;  /* 0x0044006219007388 */ /* 0x0009e20000000800 */
[----:B-1----:R-:W-:Y:S02]  /*b7e0*/  @P5 IMAD R13, R13, R12, RZ ;  /* 0x0000000c0d0d5224 */ /* 0x002fe400078e02ff */
[----:B------:R-:W-:Y:S01]  /*b7f0*/  IMAD.IADD R34, R8, 0x1, -R17 ;  /* 0x0000000108227824 */ /* 0x000fe200078e0a11 */
[----:B------:R-:W-:Y:S01]  /*b800*/  BAR.SYNC.DEFER_BLOCKING 0x0 ;  /* 0x0000000000007b1d */ /* 0x000fe20000010000 */
[----:B------:R-:W-:Y:S02]  /*b810*/  @!P5 IMAD.MOV.U32 R13, RZ, RZ, R10 ;  /* 0x000000ffff0dd224 */ /* 0x000fe400078e000a */
[----:B------:R-:W-:Y:S02]  /*b820*/  IMAD.MOV.U32 R8, RZ, RZ, 0x7f800000 ;  /* 0x7f800000ff087424 */ /* 0x000fe400078e00ff */
[----:B------:R-:W-:Y:S01]  /*b830*/  @P4 FFMA.FTZ R8, R132, R35, R5 ;  /* 0x0000002384084223 */ /* 0x000fe20000010005 */
[----:B------:R-:W-:Y:S01]  /*b840*/  @!P5 IMAD.MOV.U32 R15, RZ, RZ, 0x1 ;  /* 0x00000001ff0fd424 */ /* 0x000fe200078e00ff */
[----:B------:R-:W1:Y:S01]  /*b850*/  S2R R11, SR_CTAID.Y ;  /* 0x00000000000b7919 */ /* 0x000e620000002600 */
[----:B------:R-:W3:Y:S01]  /*b860*/  S2R R32, SR_CTAID.X ;  /* 0x0000000000207919 */ /* 0x000ee20000002500 */
[----:B------:R-:W5:Y:S01]  /*b870*/  S2R R14, SR_CTAID.Z ;  /* 0x00000000000e7919 */ /* 0x000f620000002700 */
[----:B----4-:R-:W-:Y:S01]  /*b880*/  SHF.R.S32.HI R25, RZ, 0x1f, R34 ;  /* 0x0000001fff197819 */ /* 0x010fe20000011422 */
[----:B------:R4:W2:Y:S03]  /*b890*/  LDS.128 R28, [R210+0x1800] ;  /* 0x00180000d21c7984 */ /* 0x0008a60000000c00 */
[----:B------:R-:W-:-:S02]  /*b8a0*/  LEA.HI R25, R25, R34, RZ, 0x2 ;  /* 0x0000002219197211 */ /* 0x000fc400078f10ff */
[----:B------:R-:W-:Y:S01]  /*b8b0*/  SHF.R.S32.HI R34, RZ, 0x3, R24 ;  /* 0x00000003ff227819 */ /* 0x000fe20000011418 */
[----:B------:R4:W4:Y:S01]  /*b8c0*/  LDS.128 R20, [R210+0x3800] ;  /* 0x00380000d2147984 */ /* 0x0009220000000c00 */
[----:B------:R-:W-:-:S03]  /*b8d0*/  SHF.R.S32.HI R25, RZ, 0x2, R25 ;  /* 0x00000002ff197819 */ /* 0x000fc60000011419 */
[----:B------:R2:W4:Y:S02]  /*b8e0*/  LDS.128 R16, [R210+0x5800] ;  /* 0x00580000d2107984 */ /* 0x0005240000000c00 */
[----:B------:R-:W-:Y:S02]  /*b8f0*/  IMAD R10, R36, 0x10, R25 ;  /* 0x00000010240a7824 */ /* 0x000fe400078e0219 */
[----:B-1----:R-:W-:Y:S02]  /*b900*/  IMAD R11, R11, R38, RZ ;  /* 0x000000260b0b7224 */ /* 0x002fe400078e02ff */
[----:B---3--:R-:W-:-:S03]  /*b910*/  IMAD R9, R32, R15, RZ ;  /* 0x0000000f20097224 */ /* 0x008fc600078e02ff */
[----:B------:R-:W-:Y:S01]  /*b920*/  SEL R11, R11, RZ, !P2 ;  /* 0x000000ff0b0b7207 */ /* 0x000fe20005000000 */
[----:B------:R-:W-:-:S04]  /*b930*/  IMAD.SHL.U32 R12, R9, 0x40, RZ ;  /* 0x00000040090c7824 */ /* 0x000fc800078e00ff */
[----:B-----5:R-:W-:Y:S02]  /*b940*/  IMAD R11, R14, R13, R11 ;  /* 0x0000000d0e0b7224 */ /* 0x020fe400078e020b */
[----:B------:R-:W-:Y:S01]  /*b950*/  IMAD.MOV.U32 R9, RZ, RZ, 0x7f800000 ;  /* 0x7f800000ff097424 */ /* 0x000fe200078e00ff */
[----:B------:R-:W-:Y:S01]  /*b960*/  SHF.R.S32.HI R5, RZ, 0x1f, R12 ;  /* 0x0000001fff057819 */ /* 0x000fe2000001140c */
[----:B--2---:R-:W-:Y:S01]  /*b970*/  @P3 FFMA.FTZ R9, R3, R0, R4 ;  /* 0x0000000003093223 */ /* 0x004fe20000010004 */
[--C-:B------:R-:W-:Y:S02]  /*b980*/  IADD3 R12, P2, P1, R12, R6, R11.reuse ;  /* 0x000000060c0c7210 */ /* 0x100fe4000795e00b */
[----:B------:R-:W-:-:S04]  /*b990*/  SHF.R.S32.HI R6, RZ, 0x1f, R11 ;  /* 0x0000001fff067819 */ /* 0x000fc8000001140b */
[----:B------:R-:W-:Y:S01]  /*b9a0*/  IADD3.X R0, R5, R7, R6, P2, P1 ;  /* 0x0000000705007210 */ /* 0x000fe200017e2406 */
[----:B----4-:R-:W-:Y:S06]  /*b9b0*/  @P0 BRA `(.L_x_444) ;  /* 0x0000000000480947 */ /* 0x010fec0003800000 */
[----:B------:R-:W-:Y:S02]  /*b9c0*/  IMAD R211, R32, -0x40, R211 ;  /* 0xffffffc020d37824 */ /* 0x000fe400078e02d3 */
[----:B------:R-:W-:-:S03]  /*b9d0*/  VIADD R24, R10, 0x8 ;  /* 0x000000080a187836 */ /* 0x000fc60000000000 */
[-C--:B------:R-:W-:Y:S02]  /*b9e0*/  ISETP.GE.AND P3, PT, R10, R211.reuse, PT ;  /* 0x000000d30a00720c */ /* 0x080fe40003f66270 */
[----:B------:R-:W-:-:S11]  /*b9f0*/  ISETP.GE.AND P2, PT, R24, R211, PT ;  /* 0x000000d31800720c */ /* 0x000fd60003f46270 */
[----:B------:R-:W1:Y:S01]  /*ba00*/  @!P3 LDC.64 R6, c[0x0][0x2b0] ;  /* 0x0000ac00ff06bb82 */ /* 0x000e620000000a00 */
[-C--:B------:R-:W-:Y:S02]  /*ba10*/  @!P3 IMAD R3, R10, R15.reuse, RZ ;  /* 0x0000000f0a03b224 */ /* 0x080fe400078e02ff */
[----:B------:R-:W-:-:S03]  /*ba20*/  @!P2 IMAD R15, R24, R15, RZ ;  /* 0x0000000f180fa224 */ /* 0x000fc600078e02ff */
[-C--:B------:R-:W-:Y:S02]  /*ba30*/  @!P3 IADD3 R10, P1, R3, R12.reuse, RZ ;  /* 0x0000000c030ab210 */ /* 0x080fe40007f3e0ff */
[----:B------:R-:W2:Y:S01]  /*ba40*/  @!P2 LDC.64 R4, c[0x0][0x2b0] ;  /* 0x0000ac00ff04ab82 */ /* 0x000ea20000000a00 */
[----:B------:R-:W-:Y:S02]  /*ba50*/  @!P2 IADD3 R12, P0, R15, R12, RZ ;  /* 0x0000000c0f0ca210 */ /* 0x000fe40007f1e0ff */
        /* <DEDUP_REMOVED lines=8> */
.L_x_444:
[----:B------:R-:W-:Y:S05]  /*bae0*/  BSYNC B0 ;  /* 0x0000000000007941 */ /* 0x000fea0003800000 */
.L_x_443:
[C---:B------:R-:W-:Y:S01]  /*baf0*/  VIADD R0, R34.reuse, 0x20 ;  /* 0x0000002022007836 */ /* 0x040fe20000000000 */
[----:B------:R-:W-:Y:S01]  /*bb00*/  IADD3 R24, P0, R33, R26, RZ ;  /* 0x0000001a21187210 */ /* 0x000fe20007f1e0ff */
[----:B------:R-:W-:Y:S01]  /*bb10*/  ULDC.64 UR4, c[0x0][0x2a0] ;  /* 0x0000a80000047ab9 */ /* 0x000fe20000000a00 */
[----:B------:R-:W-:Y:S01]  /*bb20*/  SHF.R.S32.HI R33, RZ, 0x1f, R33 ;  /* 0x0000001fff217819 */ /* 0x000fe20000011421 */
[----:B-1----:R-:W-:Y:S01]  /*bb30*/  VIADD R4, R34, 0x10 ;  /* 0x0000001022047836 */ /* 0x002fe20000000000 */
[-C--:B------:R-:W-:Y:S01]  /*bb40*/  ISETP.GE.AND P1, PT, R0, R207.reuse, PT ;  /* 0x000000cf0000720c */ /* 0x080fe20003f26270 */
[----:B------:R1:W2:Y:S01]  /*bb50*/  LDS.128 R8, [R210+0x2000] ;  /* 0x00200000d2087984 */ /* 0x0002a20000000c00 */
[----:B------:R-:W-:Y:S01]  /*bb60*/  SHF.R.S32.HI R0, RZ, 0x1f, R14 ;  /* 0x0000001fff007819 */ /* 0x000fe2000001140e */
[----:B------:R-:W-:Y:S01]  /*bb70*/  BSSY B0, `(.L_x_445) ;  /* 0x000001b000007945 */ /* 0x000fe20003800000 */
[----:B------:R-:W-:Y:S01]  /*bb80*/  IADD3.X R25, R33, R2, RZ, P0, !PT ;  /* 0x0000000221197210 */ /* 0x000fe200007fe4ff */
[----:B------:R-:W-:Y:S01]  /*bb90*/  VIADD R2, R34, 0x30 ;  /* 0x0000003022027836 */ /* 0x000fe20000000000 */
[-C--:B------:R-:W-:Y:S01]  /*bba0*/  ISETP.GE.AND P2, PT, R4, R207.reuse, PT ;  /* 0x000000cf0400720c */ /* 0x080fe20003f46270 */
[----:B------:R-:W-:Y:S01]  /*bbb0*/  IMAD R33, R0, UR4, RZ ;  /* 0x0000000400217c24 */ /* 0x000fe2000f8e02ff */
[----:B------:R1:W3:Y:S01]  /*bbc0*/  LDS.128 R4, [R210+0x4000] ;  /* 0x00400000d2047984 */ /* 0x0002e20000000c00 */
[----:B------:R-:W-:Y:S01]  /*bbd0*/  IMAD.WIDE.U32 R24, R14, UR4, R24 ;  /* 0x000000040e187c25 */ /* 0x000fe2000f8e0018 */
[----:B------:R-:W-:-:S02]  /*bbe0*/  ISETP.GE.AND P3, PT, R34, R207, PT ;  /* 0x000000cf2200720c */ /* 0x000fc40003f66270 */
[--C-:B------:R-:W-:Y:S01]  /*bbf0*/  SHF.R.S32.HI R35, RZ, 0x1f, R34.reuse ;  /* 0x0000001fff237819 */ /* 0x100fe20000011422 */
[----:B------:R-:W-:Y:S01]  /*bc00*/  IMAD R33, R14, UR5, R33 ;  /* 0x000000050e217c24 */ /* 0x000fe2000f8e0221 */
[----:B------:R-:W-:Y:S01]  /*bc10*/  ISETP.GE.AND P0, PT, R2, R207, PT ;  /* 0x000000cf0200720c */ /* 0x000fe20003f06270 */
[----:B------:R1:W4:Y:S01]  /*bc20*/  LDS.128 R12, [R210] ;  /* 0x00000000d20c7984 */ /* 0x0003220000000c00 */
[----:B------:R-:W-:Y:S02]  /*bc30*/  IMAD.WIDE R26, R209, 0x40, R34 ;  /* 0x00000040d11a7825 */ /* 0x000fe400078e0222 */
[----:B------:R-:W-:-:S05]  /*bc40*/  IADD3 R33, R25, R33, RZ ;  /* 0x0000002119217210 */ /* 0x000fca0007ffe0ff */
        /* <DEDUP_REMOVED lines=10> */
[----:B----4-:R4:W-:Y:S04]  /*bcf0*/  STG.E.128 desc[UR12][R2.64], R12 ;  /* 0x0000000c02007986 */ /* 0x0109e8000c101d0c */
[----:B--2---:R4:W-:Y:S04]  /*bd00*/  STG.E.128 desc[UR12][R2.64+0x80], R8 ;  /* 0x0000800802007986 */ /* 0x0049e8000c101d0c */
[----:B---3--:R4:W-:Y:S02]  /*bd10*/  STG.E.128 desc[UR12][R2.64+0x100], R4 ;  /* 0x0001000402007986 */ /* 0x0089e4000c101d0c */
.L_x_446:
[----:B------:R-:W-:Y:S05]  /*bd20*/  BSYNC B0 ;  /* 0x0000000000007941 */ /* 0x000fea0003800000 */
.L_x_445:
[----:B----4-:R4:W1:Y:S01]  /*bd30*/  LDS.128 R12, [R210+0x800] ;  /* 0x00080000d20c7984 */ /* 0x0108620000000c00 */
[----:B------:R-:W-:Y:S03]  /*bd40*/  BSSY B0, `(.L_x_447) ;  /* 0x0000013000007945 */ /* 0x000fe60003800000 */
[----:B--2---:R4:W2:Y:S04]  /*bd50*/  LDS.128 R8, [R210+0x2800] ;  /* 0x00280000d2087984 */ /* 0x0048a80000000c00 */
[----:B---3--:R4:W3:Y:S01]  /*bd60*/  LDS.128 R4, [R210+0x4800] ;  /* 0x00480000d2047984 */ /* 0x0088e20000000c00 */
        /* <DEDUP_REMOVED lines=14> */
[----:B--2---:R1:W-:Y:S04]  /*be50*/  STG.E.128 desc[UR12][R2.64+0x80], R8 ;  /* 0x0000800802007986 */ /* 0x0043e8000c101d0c */
[----:B---3--:R1:W-:Y:S02]  /*be60*/  STG.E.128 desc[UR12][R2.64+0x100], R4 ;  /* 0x0001000402007986 */ /* 0x0083e4000c101d0c */
.L_x_448:
[----:B------:R-:W-:Y:S05]  /*be70*/  BSYNC B0 ;  /* 0x0000000000007941 */ /* 0x000fea0003800000 */
.L_x_447:
[----:B-12---:R1:W2:Y:S01]  /*be80*/  LDS.128 R8, [R210+0x1000] ;  /* 0x00100000d2087984 */ /* 0x0062a20000000c00 */
[----:B------:R-:W-:Y:S03]  /*be90*/  BSSY B0, `(.L_x_449) ;  /* 0x0000013000007945 */ /* 0x000fe60003800000 */
[----:B---3--:R1:W3:Y:S04]  /*bea0*/  LDS.128 R4, [R210+0x3000] ;  /* 0x00300000d2047984 */ /* 0x0082e80000000c00 */
        /* <DEDUP_REMOVED lines=15> */
[----:B---3--:R2:W-:Y:S04]  /*bfa0*/  STG.E.128 desc[UR12][R2.64+0x80], R4 ;  /* 0x0000800402007986 */ /* 0x0085e8000c101d0c */
[----:B-1----:R2:W-:Y:S02]  /*bfb0*/  STG.E.128 desc[UR12][R2.64+0x100], R12 ;  /* 0x0001000c02007986 */ /* 0x0025e4000c101d0c */
.L_x_450:
[----:B------:R-:W-:Y:S05]  /*bfc0*/  BSYNC B0 ;  /* 0x0000000000007941 */ /* 0x000fea0003800000 */
.L_x_449:
[----:B------:R-:W-:Y:S05]  /*bfd0*/  @P0 EXIT ;  /* 0x000000000000094d */ /* 0x000fea0003800000 */
[----:B------:R-:W-:Y:S01]  /*bfe0*/  IADD3 R0, P0, R26, 0x30, RZ ;  /* 0x000000301a007810 */ /* 0x000fe20007f1e0ff */
[----:B------:R-:W-:Y:S01]  /*bff0*/  ULDC.64 UR4, c[0x0][0x298] ;  /* 0x0000a60000047ab9 */ /* 0x000fe20000000a00 */
[----:B--23--:R-:W-:Y:S01]  /*c000*/  MOV R5, R33 ;  /* 0x0000002100057202 */ /* 0x00cfe20000000f00 */
        /* <DEDUP_REMOVED lines=13> */
.L_x_430:
[----:B------:R-:W1:Y:S01]  /*c0e0*/  LDC.U8 R2, c[0x0][0x3d9] ;  /* 0x0000f640ff027b82 */ /* 0x000e620000000000 */
[----:B------:R-:W-:Y:S01]  /*c0f0*/  ISETP.NE.AND P4, PT, R208, -0x1, PT ;  /* 0xffffffffd000780c */ /* 0x000fe20003f85270 */
[----:B------:R-:W-:Y:S01]  /*c100*/  ULDC.64 UR4, c[0x0][0x2a0] ;  /* 0x0000a80000047ab9 */ /* 0x000fe20000000a00 */
[----:B------:R-:W-:Y:S01]  /*c110*/  SHF.R.S32.HI R13, RZ, 0x1f, R122 ;  /* 0x0000001fff0d7819 */ /* 0x000fe2000001147a */
[----:B------:R-:W-:Y:S01]  /*c120*/  BSSY B0, `(.L_x_451) ;  /* 0x0000048000007945 */ /* 0x000fe20003800000 */
[----:B------:R-:W-:-:S03]  /*c130*/  IADD3 R211, -R126, R211, RZ ;  /* 0x000000d37ed37210 */ /* 0x000fc60007ffe1ff */
[----:B------:R-:W2:Y:S06]  /*c140*/  LDC.U8 R0, c[0x0][0x3d8] ;  /* 0x0000f600ff007b82 */ /* 0x000eac0000000000 */
[----:B------:R-:W-:Y:S02]  /*c150*/  @!P4 SHF.R.S32.HI R5, RZ, 0x1f, R3 ;  /* 0x0000001fff05c819 */ /* 0x000fe40000011403 */
[----:B------:R-:W3:Y:S01]  /*c160*/  @!P4 LDC.64 R6, c[0x0][0x290] ;  /* 0x0000a400ff06cb82 */ /* 0x000ee20000000a00 */
[----:B-1----:R-:W-:-:S07]  /*c170*/  ISETP.NE.AND P1, PT, R2, RZ, PT ;  /* 0x000000ff0200720c */ /* 0x002fce0003f25270 */
[----:B------:R-:W1:Y:S01]  /*c180*/  @P4 LDC.64 R8, c[0x0][0x298] ;  /* 0x0000a600ff084b82 */ /* 0x000e620000000a00 */
[C---:B--2---:R-:W-:Y:S02]  /*c190*/  ISETP.NE.AND P0, PT, R0.reuse, RZ, PT ;  /* 0x000000ff0000720c */ /* 0x044fe40003f05270 */
[----:B------:R-:W-:Y:S02]  /*c1a0*/  ISETP.NE.AND P2, PT, R0, RZ, !P1 ;  /* 0x000000ff0000720c */ /* 0x000fe40004f45270 */
[----:B------:R-:W-:-:S03]  /*c1b0*/  ISETP.NE.OR P0, PT, R2, RZ, !P0 ;  /* 0x000000ff0200720c */ /* 0x000fc60004705670 */
[----:B------:R-:W2:Y:S01]  /*c1c0*/  @!P1 LDC R11, c[0x0][0x2c4] ;  /* 0x0000b100ff0b9b82 */ /* 0x000ea20000000800 */
[----:B------:R-:W-:Y:S01]  /*c1d0*/  LEA.HI R0, R13, R122, RZ, 0x3 ;  /* 0x0000007a0d007211 */ /* 0x000fe200078f18ff */
[-C--:B---3--:R-:W-:Y:S01]  /*c1e0*/  @!P4 IMAD R12, R5, R6.reuse, RZ ;  /* 0x00000006050cc224 */ /* 0x088fe200078e02ff */
[----:B------:R-:W-:Y:S01]  /*c1f0*/  ISETP.NE.OR P3, PT, R208, -0x1, P0 ;  /* 0xffffffffd000780c */ /* 0x000fe20000765670 */
[----:B------:R-:W-:Y:S01]  /*c200*/  @!P4 IMAD.WIDE.U32 R16, R3, R6, RZ ;  /* 0x000000060310c225 */ /* 0x000fe200078e00ff */
[----:B------:R-:W-:-:S03]  /*c210*/  LOP3.LUT R13, R0, 0x1ffffff8, RZ, 0xc0, !PT ;  /* 0x1ffffff8000d7812 */ /* 0x000fc600078ec0ff */
[----:B------:R-:W3:Y:S01]  /*c220*/  @!P1 LDC R2, c[0x0][0x270] ;  /* 0x00009c00ff029b82 */ /* 0x000ee20000000800 */
[----:B------:R-:W-:Y:S02]  /*c230*/  @!P4 IMAD R7, R3, R7, R12 ;  /* 0x000000070307c224 */ /* 0x000fe400078e020c */
[----:B------:R-:W-:Y:S02]  /*c240*/  IMAD.IADD R13, R122, 0x1, -R13 ;  /* 0x000000017a0d7824 */ /* 0x000fe400078e0a0d */
[----:B-1----:R-:W-:Y:S01]  /*c250*/  @P4 IMAD.WIDE.U32 R14, R208, R8, RZ ;  /* 0x00000008d00e4225 */ /* 0x002fe200078e00ff */
[----:B------:R-:W-:Y:S02]  /*c260*/  SHF.R.S32.HI R8, RZ, 0x1f, R24 ;  /* 0x0000001fff087819 */ /* 0x000fe40000011418 */
[----:B------:R-:W1:Y:S01]  /*c270*/  @!P0 LDC R10, c[0x0][0x2c4] ;  /* 0x0000b100ff0a8b82 */ /* 0x000e620000000800 */
[----:B------:R-:W-:Y:S02]  /*c280*/  IMAD.SHL.U32 R13, R13, 0x8, RZ ;  /* 0x000000080d0d7824 */ /* 0x000fe400078e00ff */
[----:B------:R-:W-:-:S02]  /*c290*/  @!P4 IMAD.MOV.U32 R14, RZ, RZ, R16 ;  /* 0x000000ffff0ec224 */ /* 0x000fc400078e0010 */
[----:B------:R-:W-:Y:S02]  /*c2a0*/  @P4 IMAD R9, R208, R9, R15 ;  /* 0x00000009d0094224 */ /* 0x000fe400078e020f */
[----:B------:R-:W-:Y:S01]  /*c2b0*/  @!P4 IMAD.IADD R9, R17, 0x1, R7 ;  /* 0x000000011109c824 */ /* 0x000fe200078e0207 */
[----:B--2---:R-:W3:Y:S01]  /*c2c0*/  @P2 LDC R11, c[0x0][0x2e4] ;  /* 0x0000b900ff0b2b82 */ /* 0x004ee20000000800 */
[C---:B------:R-:W-:Y:S01]  /*c2d0*/  IADD3 R14, P2, R13.reuse, R14, RZ ;  /* 0x0000000e0d0e7210 */ /* 0x040fe20007f5e0ff */
[----:B------:R-:W-:Y:S01]  /*c2e0*/  @P1 IMAD.MOV.U32 R6, RZ, RZ, 0x1 ;  /* 0x00000001ff061424 */ /* 0x000fe200078e00ff */
[----:B------:R-:W-:Y:S02]  /*c2f0*/  CS2R R16, SRZ ;  /* 0x0000000000107805 */ /* 0x000fe4000001ff00 */
[----:B------:R-:W-:Y:S01]  /*c300*/  LEA.HI.X.SX32 R15, R13, R9, 0x1, P2 ;  /* 0x000000090d0f7211 */ /* 0x000fe200010f0eff */
[----:B------:R-:W-:Y:S01]  /*c310*/  IMAD R9, R8, UR4, RZ ;  /* 0x0000000408097c24 */ /* 0x000fe2000f8e02ff */
[----:B------:R-:W-:Y:S01]  /*c320*/  SHF.R.S32.HI R8, RZ, 0x3, R0 ;  /* 0x00000003ff087819 */ /* 0x000fe20000011400 */
[----:B------:R-:W2:Y:S01]  /*c330*/  @P1 LDC.64 R4, c[0x0][0x2c0] ;  /* 0x0000b000ff041b82 */ /* 0x000ea20000000a00 */
[----:B------:R-:W-:-:S02]  /*c340*/  IMAD.WIDE.U32 R14, R24, UR4, R14 ;  /* 0x00000004180e7c25 */ /* 0x000fc4000f8e000e */
[C---:B------:R-:W-:Y:S02]  /*c350*/  ISETP.GE.AND P4, PT, R8.reuse, R211, PT ;  /* 0x000000d30800720c */ /* 0x040fe40003f86270 */
[----:B------:R-:W-:-:S03]  /*c360*/  IADD3 R0, R8, 0x30, RZ ;  /* 0x0000003008007810 */ /* 0x000fc60007ffe0ff */
[----:B------:R-:W4:Y:S01]  /*c370*/  @P1 LDC R7, c[0x0][0x2c0] ;  /* 0x0000b000ff071b82 */ /* 0x000f220000000800 */
[----:B-1----:R-:W-:Y:S01]  /*c380*/  @!P3 IMAD R208, R3, R10, RZ ;  /* 0x0000000a03d0b224 */ /* 0x002fe200078e02ff */
[----:B------:R-:W-:-:S03]  /*c390*/  LOP3.LUT P3, RZ, R122, 0x7, RZ, 0xc0, !PT ;  /* 0x000000077aff7812 */ /* 0x000fc6000786c0ff */
[--C-:B------:R-:W-:Y:S01]  /*c3a0*/  @!P0 IMAD.MOV.U32 R16, RZ, RZ, R208.reuse ;  /* 0x000000ffff108224 */ /* 0x100fe200078e00d0 */
[----:B------:R-:W-:Y:S01]  /*c3b0*/  @!P0 SHF.R.S32.HI R17, RZ, 0x1f, R208 ;  /* 0x0000001fff118819 */ /* 0x000fe200000114d0 */
[----:B---3--:R-:W-:Y:S01]  /*c3c0*/  @!P1 IMAD R6, R11, R2, RZ ;  /* 0x000000020b069224 */ /* 0x008fe200078e02ff */
[CC--:B------:R-:W-:Y:S01]  /*c3d0*/  ISETP.GE.OR P6, PT, R8.reuse, R211.reuse, P3 ;  /* 0x000000d30800720c */ /* 0x0c0fe20001fc6670 */
[----:B------:R-:W-:Y:S02]  /*c3e0*/  VIADD R2, R8, 0x20 ;  /* 0x0000002008027836 */ /* 0x000fe40000000000 */
[----:B------:R-:W-:Y:S02]  /*c3f0*/  IMAD R6, R3, R6, RZ ;  /* 0x0000000603067224 */ /* 0x000fe400078e02ff */
[----:B------:R-:W-:Y:S01]  /*c400*/  IMAD R3, R24, UR5, R9 ;  /* 0x0000000518037c24 */ /* 0x000fe2000f8e0209 */
[--C-:B------:R-:W-:Y:S01]  /*c410*/  SHF.R.S32.HI R9, RZ, 0x1f, R8.reuse ;  /* 0x0000001fff097819 */ /* 0x100fe20000011408 */
[----:B--2---:R-:W-:Y:S01]  /*c420*/  @P1 IMAD R5, R5, R4, RZ ;  /* 0x0000000405051224 */ /* 0x004fe200078e02ff */
[----:B------:R-:W-:Y:S01]  /*c430*/  SEL R6, R6, RZ, P0 ;  /* 0x000000ff06067207 */ /* 0x000fe20000000000 */
[----:B------:R-:W-:Y:S01]  /*c440*/  VIADD R4, R8, 0x10 ;  /* 0x0000001008047836 */ /* 0x000fe20000000000 */
[-C--:B------:R-:W-:Y:S01]  /*c450*/  ISETP.GE.AND P2, PT, R2, R211.reuse, PT ;  /* 0x000000d30200720c */ /* 0x080fe20003f46270 */
[----:B------:R-:W-:Y:S01]  /*c460*/  @!P1 IMAD.MOV.U32 R5, RZ, RZ, R11 ;  /* 0x000000ffff059224 */ /* 0x000fe200078e000b */
[-C--:B------:R-:W-:Y:S01]  /*c470*/  ISETP.GE.AND P0, PT, R0, R211.reuse, PT ;  /* 0x000000d30000720c */ /* 0x080fe20003f06270 */
[----:B------:R-:W-:Y:S01]  /*c480*/  IMAD.WIDE R10, R209, 0x40, R8 ;  /* 0x00000040d10a7825 */ /* 0x000fe200078e0208 */
[----:B------:R-:W-:-:S03]  /*c490*/  ISETP.GE.OR P5, PT, R4, R211, P3 ;  /* 0x000000d30400720c */ /* 0x000fc60001fa6670 */
[----:B------:R-:W-:Y:S01]  /*c4a0*/  @!P1 IMAD.MOV.U32 R7, RZ, RZ, 0x1 ;  /* 0x00000001ff079424 */ /* 0x000fe200078e00ff */
[----:B------:R-:W-:Y:S01]  /*c4b0*/  ISETP.GE.AND P1, PT, R4, R211, PT ;  /* 0x000000d30400720c */ /* 0x000fe20003f26270 */
[----:B------:R-:W-:Y:S01]  /*c4c0*/  IMAD.IADD R13, R3, 0x1, R15 ;  /* 0x00000001030d7824 */ /* 0x000fe200078e020f */
[----:B----4-:R-:W-:Y:S11]  /*c4d0*/  @P4 BRA `(.L_x_452) ;  /* 0x0000000000304947 */ /* 0x010ff60003800000 */
        /* <DEDUP_REMOVED lines=12> */
.L_x_452:
[----:B------:R-:W-:Y:S05]  /*c5a0*/  BSYNC B0 ;  /* 0x0000000000007941 */ /* 0x000fea0003800000 */
.L_x_451:
[----:B------:R-:W-:Y:S01]  /*c5b0*/  BSSY B0, `(.L_x_453) ;  /* 0x0000015000007945 */ /* 0x000fe20003800000 */
[----:B------:R-:W-:Y:S01]  /*c5c0*/  ISETP.GE.OR P4, PT, R2, R211, P3 ;  /* 0x000000d30200720c */ /* 0x000fe20001f86670 */
[----:B------:R-:W-:Y:S01]  /*c5d0*/  IMAD R5, R24, R5, R6 ;  /* 0x0000000518057224 */ /* 0x000fe200078e0206 */
[----:B------:R-:W-:Y:S01]  /*c5e0*/  ISETP.GE.OR P3, PT, R0, R211, P3 ;  /* 0x000000d30000720c */ /* 0x000fe20001f66670 */
[----:B------:R-:W-:Y:S01]  /*c5f0*/  IMAD R126, R126, R7, RZ ;  /* 0x000000077e7e7224 */ /* 0x000fe200078e02ff */
[----:B------:R-:W-:Y:S11]  /*c600*/  @P1 BRA `(.L_x_454) ;  /* 0x00000000003c1947 */ /* 0x000ff60003800000 */
        /* <DEDUP_REMOVED lines=15> */
.L_x_454:
[----:B------:R-:W-:Y:S05]  /*c700*/  BSYNC B0 ;  /* 0x0000000000007941 */ /* 0x000fea0003800000 */
.L_x_453:
        /* <DEDUP_REMOVED lines=17> */
.L_x_456:
[----:B------:R-:W-:Y:S05]  /*c820*/  BSYNC B0 ;  /* 0x0000000000007941 */ /* 0x000fea0003800000 */
.L_x_455:
[----:B------:R-:W-:Y:S01]  /*c830*/  BSSY B0, `(.L_x_457) ;  /* 0x0000013000007945 */ /* 0x000fe20003800000 */
[--C-:B------:R-:W-:Y:S02]  /*c840*/  IADD3 R3, P2, P1, R126, R16, R5.reuse ;  /* 0x000000107e037210 */ /* 0x100fe4000795e005 */
[----:B------:R-:W-:Y:S02]  /*c850*/  SHF.R.S32.HI R19, RZ, 0x1f, R126 ;  /* 0x0000001fff137819 */ /* 0x000fe4000001147e */
[----:B------:R-:W-:Y:S01]  /*c860*/  SHF.R.S32.HI R6, RZ, 0x1f, R5 ;  /* 0x0000001fff067819 */ /* 0x000fe20000011405 */
[----:B------:R-:W-:Y:S08]  /*c870*/  @P0 BRA `(.L_x_458) ;  /* 0x0000000000380947 */ /* 0x000ff00003800000 */
[----:B------:R-:W-:Y:S01]  /*c880*/  IADD3 R5, P0, R10, 0x30, RZ ;  /* 0x000000300a057810 */ /* 0x000fe20007f1e0ff */
[----:B------:R-:W-:Y:S01]  /*c890*/  ULDC.64 UR4, c[0x0][0x298] ;  /* 0x0000a60000047ab9 */ /* 0x000fe20000000a00 */
[----:B------:R-:W-:Y:S02]  /*c8a0*/  MOV R12, R14 ;  /* 0x0000000e000c7202 */ /* 0x000fe40000000f00 */
[----:B------:R-:W-:-:S03]  /*c8b0*/  IADD3.X R10, RZ, R11, RZ, P0, !PT ;  /* 0x0000000bff0a7210 */ /* 0x000fc600007fe4ff */
[----:B------:R-:W-:-:S04]  /*c8c0*/  IMAD.WIDE.U32 R12, R5, UR4, R12 ;  /* 0x00000004050c7c25 */ /* 0x000fc8000f8e000c */
[----:B------:R-:W-:-:S04]  /*c8d0*/  IMAD R10, R10, UR4, RZ ;  /* 0x000000040a0a7c24 */ /* 0x000fc8000f8e02ff */
        /* <DEDUP_REMOVED lines=8> */
.L_x_458:
[----:B------:R-:W-:Y:S05]  /*c960*/  BSYNC B0 ;  /* 0x0000000000007941 */ /* 0x000fea0003800000 */
.L_x_457:
[----:B------:R-:W-:Y:S01]  /*c970*/  BSSY B0, `(.L_x_459) ;  /* 0x000000b000007945 */ /* 0x000fe20003800000 */
[----:B------:R-:W-:-:S03]  /*c980*/  IADD3.X R6, R19, R17, R6, P2, P1 ;  /* 0x0000001113067210 */ /* 0x000fc600017e2406 */
[----:B------:R-:W-:Y:S05]  /*c990*/  @P6 BRA `(.L_x_460) ;  /* 0x0000000000206947 */ /* 0x000fea0003800000 */
[----:B------:R-:W-:Y:S01]  /*c9a0*/  IMAD R5, R8, R7, RZ ;  /* 0x0000000708057224 */ /* 0x000fe200078e02ff */
[----:B------:R-:W-:-:S04]  /*c9b0*/  ULDC.64 UR4, c[0x0][0x2b0] ;  /* 0x0000ac0000047ab9 */ /* 0x000fc80000000a00 */
[----:B------:R-:W-:-:S04]  /*c9c0*/  IADD3 R8, P0, R5, R3, RZ ;  /* 0x0000000305087210 */ /* 0x000fc80007f1e0ff */
[----:B------:R-:W-:Y:S02]  /*c9d0*/  LEA.HI.X.SX32 R5, R5, R6, 0x1, P0 ;  /* 0x0000000605057211 */ /* 0x000fe400000f0eff */
[----:B------:R-:W-:-:S04]  /*c9e0*/  LEA R10, P0, R8, UR4, 0x2 ;  /* 0x00000004080a7c11 */ /* 0x000fc8000f8010ff */
[----:B------:R-:W-:Y:S01]  /*c9f0*/  LEA.HI.X R11, R8, UR5, R5, 0x2, P0 ;  /* 0x00000005080b7c11 */ /* 0x000fe200080f1405 */
[----:B------:R-:W-:-:S05]  /*ca00*/  IMAD.MOV.U32 R5, RZ, RZ, 0x7f800000 ;  /* 0x7f800000ff057424 */ /* 0x000fca00078e00ff */
[----:B------:R1:W-:Y:S03]  /*ca10*/  STG.E desc[UR12][R10.64], R5 ;  /* 0x000000050a007986 */ /* 0x0003e6000c10190c */
.L_x_460:
[----:B------:R-:W-:Y:S05]  /*ca20*/  BSYNC B0 ;  /* 0x0000000000007941 */ /* 0x000fea0003800000 */
.L_x_459:
[----:B------:R-:W-:Y:S04]  /*ca30*/  BSSY B0, `(.L_x_461) ;  /* 0x000000a000007945 */ /* 0x000fe80003800000 */
[----:B------:R-:W-:Y:S05]  /*ca40*/  @P5 BRA `(.L_x_462) ;  /* 0x0000000000205947 */ /* 0x000fea0003800000 */
[----:B------:R-:W-:Y:S01]  /*ca50*/  IMAD R4, R4, R7, RZ ;  /* 0x0000000704047224 */ /* 0x000fe200078e02ff */
[----:B------:R-:W-:-:S04]  /*ca60*/  ULDC.64 UR4, c[0x0][0x2b0] ;  /* 0x0000ac0000047ab9 */ /* 0x000fc80000000a00 */
[----:B-1----:R-:W-:-:S04]  /*ca70*/  IADD3 R5, P0, R4, R3, RZ ;  /* 0x0000000304057210 */ /* 0x002fc80007f1e0ff */
[----:B------:R-:W-:Y:S02]  /*ca80*/  LEA.HI.X.SX32 R4, R4, R6, 0x1, P0 ;  /* 0x0000000604047211 */ /* 0x000fe400000f0eff */
[----:B------:R-:W-:-:S04]  /*ca90*/  LEA R8, P0, R5, UR4, 0x2 ;  /* 0x0000000405087c11 */ /* 0x000fc8000f8010ff */
[----:B------:R-:W-:Y:S01]  /*caa0*/  LEA.HI.X R9, R5, UR5, R4, 0x2, P0 ;  /* 0x0000000505097c11 */ /* 0x000fe200080f1404 */
[----:B------:R-:W-:-:S05]  /*cab0*/  IMAD.MOV.U32 R5, RZ, RZ, 0x7f800000 ;  /* 0x7f800000ff057424 */ /* 0x000fca00078e00ff */
[----:B------:R1:W-:Y:S03]  /*cac0*/  STG.E desc[UR12][R8.64], R5 ;  /* 0x0000000508007986 */ /* 0x0003e6000c10190c */
.L_x_462:
[----:B------:R-:W-:Y:S05]  /*cad0*/  BSYNC B0 ;  /* 0x0000000000007941 */ /* 0x000fea0003800000 */
.L_x_461:
[----:B------:R-:W-:Y:S04]  /*cae0*/  BSSY B0, `(.L_x_463) ;  /* 0x000000a000007945 */ /* 0x000fe80003800000 */
[----:B------:R-:W-:Y:S05]  /*caf0*/  @P4 BRA `(.L_x_464) ;  /* 0x0000000000204947 */ /* 0x000fea0003800000 */
[----:B------:R-:W-:Y:S01]  /*cb00*/  IMAD R2, R2, R7, RZ ;  /* 0x0000000702027224 */ /* 0x000fe200078e02ff */
[----:B------:R-:W-:Y:S01]  /*cb10*/  ULDC.64 UR4, c[0x0][0x2b0] ;  /* 0x0000ac0000047ab9 */ /* 0x000fe20000000a00 */
[----:B-1----:R-:W-:-:S03]  /*cb20*/  IMAD.MOV.U32 R9, RZ, RZ, 0x7f800000 ;  /* 0x7f800000ff097424 */ /* 0x002fc600078e00ff */
[----:B------:R-:W-:-:S04]  /*cb30*/  IADD3 R5, P0, R2, R3, RZ ;  /* 0x0000000302057210 */ /* 0x000fc80007f1e0ff */
[----:B------:R-:W-:Y:S02]  /*cb40*/  LEA.HI.X.SX32 R2, R2, R6, 0x1, P0 ;  /* 0x0000000602027211 */ /* 0x000fe400000f0eff */
[----:B------:R-:W-:-:S04]  /*cb50*/  LEA R4, P0, R5, UR4, 0x2 ;  /* 0x0000000405047c11 */ /* 0x000fc8000f8010ff */
[----:B------:R-:W-:-:S05]  /*cb60*/  LEA.HI.X R5, R5, UR5, R2, 0x2, P0 ;  /* 0x0000000505057c11 */ /* 0x000fca00080f1402 */
[----:B------:R1:W-:Y:S04]  /*cb70*/  STG.E desc[UR12][R4.64], R9 ;  /* 0x0000000904007986 */ /* 0x0003e8000c10190c */
.L_x_464:
[----:B------:R-:W-:Y:S05]  /*cb80*/  BSYNC B0 ;  /* 0x0000000000007941 */ /* 0x000fea0003800000 */
.L_x_463:
[----:B------:R-:W-:Y:S05]  /*cb90*/  @P3 EXIT ;  /* 0x000000000000394d */ /* 0x000fea0003800000 */
[----:B------:R-:W-:Y:S01]  /*cba0*/  IMAD R0, R0, R7, RZ ;  /* 0x0000000700007224 */ /* 0x000fe200078e02ff */
[----:B------:R-:W-:Y:S01]  /*cbb0*/  ULDC.64 UR4, c[0x0][0x2b0] ;  /* 0x0000ac0000047ab9 */ /* 0x000fe20000000a00 */
[----:B-1----:R-:W-:-:S03]  /*cbc0*/  IMAD.MOV.U32 R5, RZ, RZ, 0x7f800000 ;  /* 0x7f800000ff057424 */ /* 0x002fc600078e00ff */
[----:B------:R-:W-:-:S04]  /*cbd0*/  IADD3 R3, P0, R0, R3, RZ ;  /* 0x0000000300037210 */ /* 0x000fc80007f1e0ff */
[----:B------:R-:W-:Y:S02]  /*cbe0*/  LEA.HI.X.SX32 R0, R0, R6, 0x1, P0 ;  /* 0x0000000600007211 */ /* 0x000fe400000f0eff */
[----:B------:R-:W-:-:S04]  /*cbf0*/  LEA R2, P0, R3, UR4, 0x2 ;  /* 0x0000000403027c11 */ /* 0x000fc8000f8010ff */
[----:B------:R-:W-:-:S05]  /*cc00*/  LEA.HI.X R3, R3, UR5, R0, 0x2, P0 ;  /* 0x0000000503037c11 */ /* 0x000fca00080f1400 */
[----:B------:R-:W-:Y:S01]  /*cc10*/  STG.E desc[UR12][R2.64], R5 ;  /* 0x0000000502007986 */ /* 0x000fe2000c10190c */
[----:B------:R-:W-:Y:S05]  /*cc20*/  EXIT ;  /* 0x000000000000794d */ /* 0x000fea0003800000 */
.L_x_465:
        /* <DEDUP_REMOVED lines=13> */
.L_x_807:


//--------------------- .text._ZN5flash16flash_fwd_kernelI23Flash_fwd_kernel_traitsILi192ELi64ELi64ELi4ELb0ELb0EN7cutlass6half_tE19Flash_kernel_traitsILi192ELi64ELi64ELi4ES3_EELb1ELb1ELb0ELb1ELb0ELb0ELb0ELb0EEEvNS_16Flash_fwd_paramsE --------------------------
	.section	.text._ZN5flash16flash_fwd_kernelI23Flash_fwd_kernel_traitsILi192ELi64ELi64ELi4ELb0ELb0EN7cutlass6half_tE19Flash_kernel_traitsILi192ELi64ELi64ELi4ES3_EELb1ELb1ELb0ELb1ELb0ELb0ELb0ELb0EEEvNS_16Flash_fwd_paramsE,"ax",@progbits
	.align	128
        .global         _ZN5flash16flash_fwd_kernelI23Flash_fwd_kernel_traitsILi192ELi64ELi64ELi4ELb0ELb0EN7cutlass6half_tE19Flash_kernel_traitsILi192ELi64ELi64ELi4ES3_EELb1ELb1ELb0ELb1ELb0ELb0ELb0ELb0EEEvNS_16Flash_fwd_paramsE
        .type           _ZN5flash16flash_fwd_kernelI23Flash_fwd_kernel_traitsILi192ELi64ELi64ELi4ELb0ELb0EN7cutlass6half_tE19Flash_kernel_traitsILi192ELi64ELi64ELi4ES3_EELb1ELb1ELb0ELb1ELb0ELb0ELb0ELb0EEEvNS_16Flash_fwd_paramsE,@function
        .size           _ZN5flash16flash_fwd_kernelI23Flash_fwd_kernel_traitsILi192ELi64ELi64ELi4ELb0ELb0EN7cutlass6half_tE19Flash_kernel_traitsILi192ELi64ELi64ELi4ES3_EELb1ELb1ELb0ELb1ELb0ELb0ELb0ELb0EEEvNS_16Flash_fwd_paramsE,(.L_x_808 - _ZN5flash16flash_fwd_kernelI23Flash_fwd_kernel_traitsILi192ELi64ELi64ELi4ELb0ELb0EN7cutlass6half_tE19Flash_kernel_traitsILi192ELi64ELi64ELi4ES3_EELb1ELb1ELb0ELb1ELb0ELb0ELb0ELb0EEEvNS_16Flash_fwd_paramsE)
        .other          _ZN5flash16flash_fwd_kernelI23Flash_fwd_kernel_traitsILi192ELi64ELi64ELi4ELb0ELb0EN7cutlass6half_tE19Flash_kernel_traitsILi192ELi64ELi64ELi4ES3_EELb1ELb1ELb0ELb1ELb0ELb0ELb0ELb0EEEvNS_16Flash_fwd_paramsE,@"STO_CUDA_ENTRY STV_DEFAULT"
_ZN5flash16flash_fwd_kernelI23Flash_fwd_kernel_traitsILi192ELi64ELi64ELi4ELb0ELb0EN7cutlass6half_tE19Flash_kernel_traitsILi192ELi64ELi64ELi4ES3_EELb1ELb1ELb0ELb1ELb0ELb0ELb0ELb0EEEvNS_16Flash_fwd_paramsE:
.text._ZN5flash16flash_fwd_kernelI23Flash_fwd_kernel_traitsILi192ELi64ELi64ELi4ELb0ELb0EN7cutlass6half_tE19Flash_kernel_traitsILi192ELi64ELi64ELi4ES3_EELb1ELb1ELb0ELb1ELb0ELb0ELb0ELb0EEEvNS_16Flash_fwd_paramsE:
        /* <DEDUP_REMOVED lines=22> */
[----:B------:R-:W-:Y:S01]  /*0160*/  ULDC.64 UR4, c[0x0][0x300] ;  /* 0x0000c00000047ab9 */ /* 0x000fe20000000a00 */
[----:B------:R-:W-:Y:S02]  /*0170*/  UISETP.NE.U32.AND UP2, UPT, UR6, URZ, UPT ;  /* 0x0000003f0600728c */ /* 0x000fe4000bf45070 */
[----:B------:R-:W-:Y:S02]  /*0180*/  UISETP.NE.U32.AND UP1, UPT, UR4, URZ, UPT ;  /* 0x0000003f0400728c */ /* 0x000fe4000bf25070 */
[----:B------:R-:W-:-:S07]  /*0190*/  UISETP.NE.AND.EX UP2, UPT, UR7, URZ, UPT, UP2 ;  /* 0x0000003f0700728c */ /* 0x000fce000bf45320 */
[----:B------:R-:W3:Y:S01]  /*01a0*/  @!P3 LDC.64 R12, c[0x0][0x3b8] ;  /* 0x0000ee00ff0cbb82 */ /* 0x000ee20000000a00 */
[----:B------:R-:W-:Y:S01]  /*01b0*/  UISETP.NE.AND.EX UP1, UPT, UR5, URZ, UPT, UP1 ;  /* 0x0000003f0500728c */ /* 0x000fe2000bf25310 */
[----:B------:R-:W-:Y:S02]  /*01c0*/  ULDC.U8 UR6, c[0x0][0x3c2] ;  /* 0x0000f08000067ab9 */ /* 0x000fe40000000000 */
[----:B------:R-:W-:Y:S01]  /*01d0*/  ULDC.64 UR4, c[0x0][0x2f8] ;  /* 0x0000be0000047ab9 */ /* 0x000fe20000000a00 */
[----:B------:R-:W-:Y:S02]  /*01e0*/  UISETP.NE.AND UP3, UPT, UR6, URZ, UPT ;  /* 0x0000003f0600728c */ /* 0x000fe4000bf65270 */
[----:B------:R-:W-:Y:S01]  /*01f0*/  UISETP.EQ.U32.AND UP0, UPT, UR4, URZ, UPT ;  /* 0x0000003f0400728c */ /* 0x000fe2000bf02070 */
[----:B------:R-:W-:Y:S01]  /*0200*/  PLOP3.LUT P0, PT, PT, PT, UP2, 0x80, 0x0 ;  /* 0x000000000000781c */ /* 0x000fe20003f0f028 */
[----:B------:R-:W-:Y:S02]  /*0210*/  UIMAD.WIDE UR8, UR25, 0x4, UR8 ;  /* 0x00000004190878a5 */ /* 0x000fe4000f8e0208 */
[----:B------:R-:W-:Y:S01]  /*0220*/  UISETP.EQ.OR.EX UP0, UPT, UR5, URZ, !UP3, UP0 ;  /* 0x0000003f0500728c */ /* 0x000fe2000df02700 */
[----:B------:R-:W-:-:S03]  /*0230*/  ULDC.64 UR6, c[0x0][0x2f8] ;  /* 0x0000be0000067ab9 */ /* 0x000fc60000000a00 */
[----:B------:R-:W-:Y:S01]  /*0240*/  IMAD.U32 R10, RZ, RZ, UR8 ;  /* 0x00000008ff0a7e24 */ /* 0x000fe2000f8e00ff */
[----:B------:R-:W-:Y:S01]  /*0250*/  UIMAD.WIDE UR6, UR25, 0x4, UR6 ;  /* 0x00000004190678a5 */ /* 0x000fe2000f8e0206 */
[----:B------:R-:W-:Y:S01]  /*0260*/  IMAD.U32 R11, RZ, RZ, UR9 ;  /* 0x00000009ff0b7e24 */ /* 0x000fe2000f8e00ff */
[----:B------:R-:W-:Y:S02]  /*0270*/  @UP1 ULDC.64 UR8, c[0x0][0x300] ;  /* 0x0000c00000081ab9 */ /* 0x000fe40000000a00 */
[----:B------:R-:W-:-:S06]  /*0280*/  @UP1 UIMAD.WIDE UR8, UR25, 0x4, UR8 ;  /* 0x00000004190818a5 */ /* 0x000fcc000f8e0208 */
[----:B------:R-:W-:Y:S02]  /*0290*/  IMAD.U32 R8, RZ, RZ, UR8 ;  /* 0x00000008ff087e24 */ /* 0x000fe4000f8e00ff */
[----:B------:R-:W-:Y:S01]  /*02a0*/  IMAD.U32 R9, RZ, RZ, UR9 ;  /* 0x00000009ff097e24 */ /* 0x000fe2000f8e00ff */
[----:B-----5:R-:W-:-:S05]  /*02b0*/  @P2 IADD3 R84, P1, R2, R0, RZ ;  /* 0x0000000002542210 */ /* 0x020fca0007f3e0ff */
[----:B------:R-:W-:Y:S01]  /*02c0*/  @P2 IMAD.X R85, RZ, RZ, R3, P1 ;  /* 0x000000ffff552224 */ /* 0x000fe200008e0603 */
[----:B------:R-:W-:Y:S01]  /*02d0*/  PLOP3.LUT P2, PT, PT, PT, UP0, 0x80, 0x0 ;  /* 0x000000000000781c */ /* 0x000fe20003f4f008 */
[----:B---3--:R-:W-:Y:S01]  /*02e0*/  @!P3 STG.E.64 desc[UR22][R12.64], R220 ;  /* 0x000000dc0c00b986 */ /* 0x008fe2000c101b16 */
[----:B------:R-:W-:-:S03]  /*02f0*/  PLOP3.LUT P1, PT, PT, PT, UP1, 0x80, 0x0 ;  /* 0x000000000000781c */ /* 0x000fc60003f2f018 */
[----:B------:R1:W-:Y:S01]  /*0300*/  @!P3 STG.E.64 desc[UR22][R12.64+0x8], R84 ;  /* 0x000008540c00b986 */ /* 0x0003e2000c101b16 */
[----:B------:R-:W-:-:S03]  /*0310*/  IMAD.U32 R2, RZ, RZ, UR6 ;  /* 0x00000006ff027e24 */ /* 0x000fc6000f8e00ff */
[----:B------:R-:W2:Y:S01]  /*0320*/  @P0 LDG.E R7, desc[UR22][R10.64] ;  /* 0x000000160a070981 */ /* 0x000ea2000c1e1900 */
[----:B------:R-:W-:-:S03]  /*0330*/  IMAD.U32 R3, RZ, RZ, UR7 ;  /* 0x00000007ff037e24 */ /* 0x000fc6000f8e00ff */
[----:B------:R-:W3:Y:S04]  /*0340*/  @P0 LDG.E R5, desc[UR22][R10.64+0x4] ;  /* 0x000004160a050981 */ /* 0x000ee8000c1e1900 */
[----:B------:R-:W4:Y:S04]  /*0350*/  @!P2 LDG.E R0, desc[UR22][R2.64] ;  /* 0x000000160200a981 */ /* 0x000f28000c1e1900 */
[----:B------:R-:W5:Y:S01]  /*0360*/  @P1 LDG.E R4, desc[UR22][R8.64] ;  /* 0x0000001608041981 */ /* 0x000f62000c1e1900 */
[----:B------:R-:W-:Y:S01]  /*0370*/  UIMAD UR7, UR25, UR11, UR26 ;  /* 0x0000000b190772a4 */ /* 0x000fe2000f8e021a */
[----:B------:R-:W-:Y:S01]  /*0380*/  UMOV UR6, 0xffffffff ;  /* 0xffffffff00067882 */ /* 0x000fe20000000000 */
[----:B-1----:R-:W-:-:S04]  /*0390*/  SHF.R.S32.HI R13, RZ, 0x1f, R6 ;  /* 0x0000001fff0d7819 */ /* 0x002fc80000011406 */
[----:B------:R-:W-:Y:S01]  /*03a0*/  LEA.HI R87, R13, R6, RZ, 0x5 ;  /* 0x000000060d577211 */ /* 0x000fe200078f28ff */
[----:B------:R-:W-:Y:S01]  /*03b0*/  UMOV UR10, URZ ;  /* 0x0000003f000a7c82 */ /* 0x000fe20008000000 */
[----:B--2---:R-:W-:Y:S02]  /*03c0*/  @P0 R2UR UR14, R7 ;  /* 0x00000000070e02ca */ /* 0x004fe400000e0000 */
[----:B---3--:R-:W-:Y:S02]  /*03d0*/  @P0 R2UR UR16, R5 ;  /* 0x00000000051002ca */ /* 0x008fe400000e0000 */
[----:B------:R-:W-:Y:S02]  /*03e0*/  ISETP.NE.U32.AND P0, PT, RZ, UR4, PT ;  /* 0x00000004ff007c0c */ /* 0x000fe4000bf05070 */
[----:B------:R-:W-:Y:S02]  /*03f0*/  LOP3.LUT R5, R87, 0xffffffe0, RZ, 0xc0, !PT ;  /* 0xffffffe057057812 */ /* 0x000fe400078ec0ff */
[----:B----4-:R-:W-:-:S02]  /*0400*/  @!P2 R2UR UR6, R0 ;  /* 0x000000000006a2ca */ /* 0x010fc400000e0000 */
[----:B------:R-:W-:Y:S01]  /*0410*/  ISETP.NE.AND.EX P2, PT, RZ, UR5, PT, P0 ;  /* 0x00000005ff007c0c */ /* 0x000fe2000bf45300 */
[----:B------:R-:W-:Y:S01]  /*0420*/  USHF.L.U32 UR4, UR7, 0x5, URZ ;  /* 0x0000000507047899 */ /* 0x000fe2000800063f */
[----:B------:R-:W-:Y:S01]  /*0430*/  IMAD.IADD R12, R6, 0x1, -R5 ;  /* 0x00000001060c7824 */ /* 0x000fe200078e0a05 */
[----:B-----5:R-:W-:Y:S02]  /*0440*/  @P1 R2UR UR10, R4 ;  /* 0x00000000040a12ca */ /* 0x020fe400000e0000 */
[----:B------:R-:W-:Y:S02]  /*0450*/  @UP2 UIADD3 UR16, UR16, -UR14, URZ ;  /* 0x8000000e10102290 */ /* 0x000fe4000fffe03f */
[----:B------:R-:W-:Y:S01]  /*0460*/  USHF.R.S32.HI UR5, URZ, 0x1f, UR4 ;  /* 0x0000001f3f057899 */ /* 0x000fe20008011404 */
[--C-:B------:R-:W-:Y:S02]  /*0470*/  IADD3 R222, P1, P0, R84, UR4, R12.reuse ;  /* 0x0000000454de7c10 */ /* 0x100fe4000f83e00c */
[----:B------:R-:W-:-:S02]  /*0480*/  SHF.R.S32.HI R0, RZ, 0x1f, R12 ;  /* 0x0000001fff007819 */ /* 0x000fc4000001140c */
[----:B------:R-:W-:Y:S02]  /*0490*/  @!UP2 ULDC UR16, c[0x0][0x2c4] ;  /* 0x0000b1000010aab9 */ /* 0x000fe40000000800 */
        /* <DEDUP_REMOVED lines=9> */
.L_x_466:
[----:B------:R-:W-:-:S05]  /*0530*/  ULDC UR7, c[0x0][0x2c8] ;  /* 0x0000b20000077ab9 */ /* 0x000fca0000000800 */
.L_x_467:
        /* <DEDUP_REMOVED lines=38> */
[----:B------:R-:W-:Y:S01]  /*07a0*/  IMAD.MOV.U32 R8, RZ, RZ, RZ ;  /* 0x000000ffff087224 */ /* 0x000fe200078e00ff */
[----:B------:R-:W-:Y:S01]  /*07b0*/  UISETP.NE.AND UP1, UPT, UR14, -0x1, UPT ;  /* 0xffffffff0e00788c */ /* 0x000fe2000bf25270 */
[----:B------:R-:W-:Y:S01]  /*07c0*/  MOV R19, UR15 ;  /* 0x0000000f00137c02 */ /* 0x000fe20008000f00 */
[----:B------:R-:W-:-:S06]  /*07d0*/  UISETP.NE.AND UP0, UPT, UR6, -0x1, UPT ;  /* 0xffffffff0600788c */ /* 0x000fcc000bf05270 */
[----:B------:R-:W-:-:S03]  /*07e0*/  PLOP3.LUT P0, PT, PT, PT, UP0, 0x80, 0x0 ;  /* 0x000000000000781c */ /* 0x000fc60003f0f008 */
[----:B------:R-:W-:Y:S01]  /*07f0*/  @UP1 ULDC.64 UR4, c[0x0][0x240] ;  /* 0x0000900000041ab9 */ /* 0x000fe20000000a00 */
[----:B------:R-:W-:Y:S02]  /*0800*/  @!UP1 USHF.R.S32.HI UR7, URZ, 0x1f, UR25 ;  /* 0x0000001f3f079899 */ /* 0x000fe40008011419 */
[----:B------:R-:W-:Y:S01]  /*0810*/  @UP1 UIMAD.WIDE.U32 UR28, UR14, UR4, URZ ;  /* 0x000000040e1c12a5 */ /* 0x000fe2000f8e003f */
[----:B------:R-:W-:-:S03]  /*0820*/  @UP0 ULDC.64 UR8, c[0x0][0x248] ;  /* 0x0000920000080ab9 */ /* 0x000fc60000000a00 */
[----:B------:R-:W-:Y:S01]  /*0830*/  @UP1 UIMAD UR12, UR14, UR5, UR29 ;  /* 0x000000050e0c12a4 */ /* 0x000fe2000f8e021d */
[----:B-1----:R-:W-:Y:S02]  /*0840*/  IABS R3, R0 ;  /* 0x0000000000037213 */ /* 0x002fe40000000000 */
[----:B------:R-:W-:Y:S01]  /*0850*/  @!UP1 ULDC.64 UR4, c[0x0][0x228] ;  /* 0x00008a0000049ab9 */ /* 0x000fe20000000a00 */
[----:B------:R-:W-:Y:S01]  /*0860*/  @UP1 UMOV UR18, UR28 ;  /* 0x0000001c00121c82 */ /* 0x000fe20008000000 */
[----:B------:R-:W-:Y:S01]  /*0870*/  @!UP1 UIMAD UR7, UR7, UR4, URZ ;  /* 0x00000004070792a4 */ /* 0x000fe2000f8e023f */
[----:B------:R-:W1:Y:S01]  /*0880*/  I2F.RP R7, R3 ;  /* 0x0000000300077306 */ /* 0x000e620000209400 */
[----:B------:R-:W-:Y:S01]  /*0890*/  @!UP1 UIMAD.WIDE.U32 UR30, UR25, UR4, URZ ;  /* 0x00000004191e92a5 */ /* 0x000fe2000f8e003f */
[----:B------:R-:W-:Y:S01]  /*08a0*/  ISETP.NE.AND P3, PT, R0, RZ, PT ;  /* 0x000000ff0000720c */ /* 0x000fe20003f65270 */
        /* <DEDUP_REMOVED lines=8> */
[----:B------:R-:W-:Y:S01]  /*0930*/  @UP0 UMOV UR28, UR32 ;  /* 0x00000020001c0c82 */ /* 0x000fe20008000000 */
[----:B------:R-:W-:Y:S01]  /*0940*/  @!UP1 UMOV UR18, UR30 ;  /* 0x0000001e00129c82 */ /* 0x000fe20008000000 */
[----:B-1----:R-:W-:-:S05]  /*0950*/  VIADD R5, R5, 0xffffffe ;  /* 0x0ffffffe05057836 */ /* 0x002fca0000000000 */
[----:B------:R-:W1:Y:S02]  /*0960*/  F2I.FTZ.U32.TRUNC.NTZ R9, R5 ;  /* 0x0000000500097305 */ /* 0x000e64000021f000 */
[----:B-1----:R-:W-:-:S04]  /*0970*/  IMAD.MOV R4, RZ, RZ, -R9 ;  /* 0x000000ffff047224 */ /* 0x002fc800078e0a09 */
[----:B------:R-:W-:-:S04]  /*0980*/  IMAD R4, R4, R3, RZ ;  /* 0x0000000304047224 */ /* 0x000fc800078e02ff */
[----:B------:R-:W-:-:S04]  /*0990*/  IMAD.HI.U32 R9, R9, R4, R8 ;  /* 0x0000000409097227 */ /* 0x000fc800078e0008 */
[----:B------:R-:W-:Y:S01]  /*09a0*/  IMAD.MOV.U32 R4, RZ, RZ, R2 ;  /* 0x000000ffff047224 */ /* 0x000fe200078e0002 */
[----:B------:R-:W-:-:S03]  /*09b0*/  LEA.HI R2, R13, R6, RZ, 0x3 ;  /* 0x000000060d027211 */ /* 0x000fc600078f18ff */
[----:B------:R-:W-:Y:S01]  /*09c0*/  IMAD.HI.U32 R235, R9, R4, RZ ;  /* 0x0000000409eb7227 */ /* 0x000fe200078e00ff */
[----:B------:R-:W-:Y:S02]  /*09d0*/  SHF.R.S32.HI R14, RZ, 0x3, R2 ;  /* 0x00000003ff0e7819 */ /* 0x000fe40000011402 */
[----:B------:R-:W-:Y:S01]  /*09e0*/  LOP3.LUT R5, R2, 0xfffffff8, RZ, 0xc0, !PT ;  /* 0xfffffff802057812 */ /* 0x000fe200078ec0ff */
[----:B------:R-:W-:Y:S01]  /*09f0*/  IMAD.MOV R8, RZ, RZ, -R235 ;  /* 0x000000ffff087224 */ /* 0x000fe200078e0aeb */
[----:B------:R-:W-:Y:S01]  /*0a00*/  SHF.R.S32.HI R15, RZ, 0x1f, R14 ;  /* 0x0000001fff0f7819 */ /* 0x000fe2000001140e */
[----:B------:R-:W-:Y:S01]  /*0a10*/  IMAD.SHL.U32 R203, R14, 0x40, RZ ;  /* 0x000000400ecb7824 */ /* 0x000fe200078e00ff */
[----:B------:R-:W-:Y:S01]  /*0a20*/  IADD3 R5, -R5, R6, RZ ;  /* 0x0000000605057210 */ /* 0x000fe20007ffe1ff */
[----:B------:R-:W-:Y:S01]  /*0a30*/  IMAD R8, R3, R8, R4 ;  /* 0x0000000803087224 */ /* 0x000fe200078e0204 */
[----:B------:R-:W-:Y:S01]  /*0a40*/  LOP3.LUT R4, R0, UR26, RZ, 0x3c, !PT ;  /* 0x0000001a00047c12 */ /* 0x000fe2000f8e3cff */
[----:B------:R-:W-:Y:S01]  /*0a50*/  IMAD.WIDE R18, R19, 0x40, R14 ;  /* 0x0000004013127825 */ /* 0x000fe200078e020e */
[----:B------:R-:W-:-:S02]  /*0a60*/  LOP3.LUT R203, R203, 0x1c0, RZ, 0xc0, !PT ;  /* 0x000001c0cbcb7812 */ /* 0x000fc400078ec0ff */
[----:B------:R-:W-:Y:S01]  /*0a70*/  ISETP.GT.U32.AND P2, PT, R3, R8, PT ;  /* 0x000000080300720c */ /* 0x000fe20003f44070 */
[----:B------:R-:W-:Y:S01]  /*0a80*/  IMAD.SHL.U32 R228, R5, 0x8, RZ ;  /* 0x0000000805e47824 */ /* 0x000fe200078e00ff */
[----:B------:R-:W-:Y:S02]  /*0a90*/  ISETP.GE.AND P1, PT, R4, RZ, PT ;  /* 0x000000ff0400720c */ /* 0x000fe40003f26270 */
[----:B------:R-:W-:-:S09]  /*0aa0*/  LEA.HI R4, R13, R6, RZ, 0x6 ;  /* 0x000000060d047211 */ /* 0x000fd200078f30ff */
[----:B------:R-:W-:-:S05]  /*0ab0*/  @!P2 IMAD.IADD R8, R8, 0x1, -R3 ;  /* 0x000000010808a824 */ /* 0x000fca00078e0a03 */
[----:B------:R-:W-:Y:S01]  /*0ac0*/  ISETP.GE.U32.AND P4, PT, R8, R3, PT ;  /* 0x000000030800720c */ /* 0x000fe20003f86070 */
[----:B------:R-:W-:-:S12]  /*0ad0*/  @P0 BRA `(.L_x_469) ;  /* 0x0000000000300947 */ /* 0x000fd80003800000 */
        /* <DEDUP_REMOVED lines=12> */
.L_x_469:
[----:B------:R-:W-:Y:S01]  /*0ba0*/  @UP0 UIADD3 UR11, UR10, UR6, URZ ;  /* 0x000000060a0b0290 */ /* 0x000fe2000fffe03f */
[--C-:B------:R-:W-:Y:S01]  /*0bb0*/  LOP3.LUT R2, R203, 0x38, R228.reuse, 0xf8, !PT ;  /* 0x00000038cb027812 */ /* 0x100fe200078ef8e4 */
[----:B------:R-:W-:Y:S01]  /*0bc0*/  USHF.R.S32.HI UR5, URZ, 0x1f, UR26 ;  /* 0x0000001f3f057899 */ /* 0x000fe2000801141a */
[----:B------:R-:W-:Y:S01]  /*0bd0*/  SHF.R.U32.HI R203, RZ, 0x3, R203 ;  /* 0x00000003ffcb7819 */ /* 0x000fe200000116cb */
[----:B------:R-:W-:Y:S01]  /*0be0*/  @UP0 ULDC.64 UR6, c[0x0][0x250] ;  /* 0x0000940000060ab9 */ /* 0x000fe20000000a00 */
[----:B------:R-:W-:Y:S01]  /*0bf0*/  SHF.R.S32.HI R229, RZ, 0x1f, R228 ;  /* 0x0000001fffe57819 */ /* 0x000fe200000114e4 */
[----:B------:R-:W-:Y:S01]  /*0c00*/  @UP0 UIMAD.WIDE.U32 UR30, UR11, UR6, URZ ;  /* 0x000000060b1e02a5 */ /* 0x000fe2000f8e003f */
[----:B------:R-:W-:Y:S01]  /*0c10*/  LOP3.LUT R203, R2, R203, RZ, 0x3c, !PT ;  /* 0x000000cb02cb7212 */ /* 0x000fe200078e3cff */
[----:B------:R-:W-:Y:S01]  /*0c20*/  @UP0 UIMAD UR11, UR11, UR7, URZ ;  /* 0x000000070b0b02a4 */ /* 0x000fe2000f8e023f */
[----:B------:R-:W-:-:S03]  /*0c30*/  IMAD.SHL.U32 R4, R4, 0x8, RZ ;  /* 0x0000000804047824 */ /* 0x000fc600078e00ff */
        /* <DEDUP_REMOVED lines=14> */
.L_x_470:
[----:B------:R-:W-:Y:S01]  /*0d20*/  IMAD R3, R15, UR8, RZ ;  /* 0x000000080f037c24 */ /* 0x000fe2000f8e02ff */
[----:B------:R-:W-:Y:S01]  /*0d30*/  UMOV UR27, 0x400 ;  /* 0x00000400001b7882 */ /* 0x000fe20000000000 */
[----:B------:R-:W-:Y:S01]  /*0d40*/  IMAD.WIDE.U32 R10, R14, UR8, R228 ;  /* 0x000000080e0a7c25 */ /* 0x000fe2000f8e00e4 */
[----:B------:R-:W-:Y:S01]  /*0d50*/  LOP3.LUT R203, R203, 0xfffffe00, R4, 0xf8, !PT ;  /* 0xfffffe00cbcb7812 */ /* 0x000fe200078ef804 */
[----:B------:R-:W-:Y:S01]  /*0d60*/  BSSY B0, `(.L_x_471) ;  /* 0x0000051000007945 */ /* 0x000fe20003800000 */
[----:B------:R-:W-:Y:S01]  /*0d70*/  IADD3 R212, R228, 0x80, RZ ;  /* 0x00000080e4d47810 */ /* 0x000fe20007ffe0ff */
[----:B------:R-:W-:Y:S01]  /*0d80*/  @!P2 VIADD R235, R235, 0x1 ;  /* 0x00000001ebeba836 */ /* 0x000fe20000000000 */
[----:B------:R-:W-:Y:S01]  /*0d90*/  IADD3 R214, P2, R10, UR28, RZ ;  /* 0x0000001c0ad67c10 */ /* 0x000fe2000ff5e0ff */
[----:B------:R-:W-:Y:S02]  /*0da0*/  IMAD R7, R15, UR6, RZ ;  /* 0x000000060f077c24 */ /* 0x000fe4000f8e02ff */
[----:B------:R-:W-:-:S04]  /*0db0*/  IMAD.WIDE.U32 R8, R14, UR6, R228 ;  /* 0x000000060e087c25 */ /* 0x000fc8000f8e00e4 */
[----:B------:R-:W-:Y:S01]  /*0dc0*/  IMAD R3, R14, UR9, R3 ;  /* 0x000000090e037c24 */ /* 0x000fe2000f8e0203 */
[----:B------:R-:W-:Y:S01]  /*0dd0*/  IADD3 R232, P0, R8, UR30, RZ ;  /* 0x0000001e08e87c10 */ /* 0x000fe2000ff1e0ff */
[C---:B------:R-:W-:Y:S01]  /*0de0*/  IMAD R2, R14.reuse, UR7, R7 ;  /* 0x000000070e027c24 */ /* 0x040fe2000f8e0207 */
[----:B------:R-:W-:Y:S01]  /*0df0*/  IADD3 R7, R14, 0x10, RZ ;  /* 0x000000100e077810 */ /* 0x000fe20007ffe0ff */
[----:B------:R-:W-:Y:S01]  /*0e00*/  @P4 VIADD R235, R235, 0x1 ;  /* 0x00000001ebeb4836 */ /* 0x000fe20000000000 */
[----:B------:R-:W-:Y:S01]  /*0e10*/  IADD3.X R215, R11, UR4, R3, P2, !PT ;  /* 0x000000040bd77c10 */ /* 0x000fe200097fe403 */
[----:B------:R-:W1:Y:S01]  /*0e20*/  S2UR UR4, SR_CgaCtaId ;  /* 0x00000000000479c3 */ /* 0x000e620000008800 */
[----:B------:R-:W-:Y:S01]  /*0e30*/  IADD3.X R233, R9, UR11, R2, P0, !PT ;  /* 0x0000000b09e97c10 */ /* 0x000fe200087fe402 */
[----:B------:R-:W-:Y:S01]  /*0e40*/  ULDC.64 UR10, c[0x0][0x258] ;  /* 0x00009600000a7ab9 */ /* 0x000fe20000000a00 */
[----:B------:R-:W-:Y:S01]  /*0e50*/  IADD3 R8, P0, R228, UR18, RZ ;  /* 0x00000012e4087c10 */ /* 0x000fe2000ff1e0ff */
[----:B------:R-:W-:Y:S01]  /*0e60*/  UIMAD UR13, UR5, UR10, URZ ;  /* 0x0000000a050d72a4 */ /* 0x000fe2000f8e023f */
[----:B------:R-:W-:Y:S01]  /*0e70*/  @!P1 IADD3 R235, -R235, RZ, RZ ;  /* 0x000000ffebeb9210 */ /* 0x000fe20007ffe1ff */
[----:B------:R-:W-:Y:S01]  /*0e80*/  IMAD.U32 R10, RZ, RZ, UR10 ;  /* 0x0000000aff0a7e24 */ /* 0x000fe2000f8e00ff */
[----:B------:R-:W-:Y:S01]  /*0e90*/  @!P3 LOP3.LUT R235, RZ, R0, RZ, 0x33, !PT ;  /* 0x00000000ffebb212 */ /* 0x000fe200078e33ff */
[----:B------:R-:W-:Y:S01]  /*0ea0*/  UIMAD UR13, UR26, UR11, UR13 ;  /* 0x0000000b1a0d72a4 */ /* 0x000fe2000f8e020d */
[----:B------:R-:W-:Y:S01]  /*0eb0*/  IADD3.X R9, R229, UR12, RZ, P0, !PT ;  /* 0x0000000ce5097c10 */ /* 0x000fe200087fe4ff */
[----:B------:R-:W-:Y:S01]  /*0ec0*/  UIADD3 UR12, -UR21, UR16, URZ ;  /* 0x00000010150c7290 */ /* 0x000fe2000fffe13f */
[----:B------:R-:W-:Y:S01]  /*0ed0*/  SHF.R.S32.HI R2, RZ, 0x1f, R235 ;  /* 0x0000001fff027819 */ /* 0x000fe200000114eb */
[----:B------:R-:W-:Y:S01]  /*0ee0*/  ULDC.64 UR10, c[0x0][0x260] ;  /* 0x00009800000a7ab9 */ /* 0x000fe20000000a00 */
[----:B------:R-:W-:Y:S01]  /*0ef0*/  UIADD3 UR18, UR19, -0x1, URZ ;  /* 0xffffffff13127890 */ /* 0x000fe2000fffe03f */
[----:B------:R-:W-:-:S02]  /*0f00*/  IMAD.WIDE.U32 R214, R235, UR10, R214 ;  /* 0x0000000aebd67c25 */ /* 0x000fc4000f8e00d6 */
[----:B------:R-:W-:Y:S01]  /*0f10*/  ISETP.GE.AND P0, PT, R14, UR12, PT ;  /* 0x0000000c0e007c0c */ /* 0x000fe2000bf06270 */
[----:B------:R-:W-:Y:S01]  /*0f20*/  UIMAD UR17, UR18, -0x40, UR24 ;  /* 0xffffffc0121178a4 */ /* 0x000fe2000f8e0218 */
[----:B------:R-:W-:Y:S01]  /*0f30*/  IMAD R0, R2, UR10, RZ ;  /* 0x0000000a02007c24 */ /* 0x000fe2000f8e02ff */
[----:B------:R-:W-:Y:S01]  /*0f40*/  ISETP.GE.AND P1, PT, R7, UR12, PT ;  /* 0x0000000c07007c0c */ /* 0x000fe2000bf26270 */
[----:B------:R-:W-:-:S04]  /*0f50*/  IMAD.WIDE.U32 R10, R10, UR26, R8 ;  /* 0x0000001a0a0a7c25 */ /* 0x000fc8000f8e0008 */
[----:B------:R-:W-:Y:S01]  /*0f60*/  IMAD R217, R235, UR11, R0 ;  /* 0x0000000bebd97c24 */ /* 0x000fe2000f8e0200 */
[----:B------:R-:W-:Y:S01]  /*0f70*/  ULDC.64 UR10, c[0x0][0x268] ;  /* 0x00009a00000a7ab9 */ /* 0x000fe20000000a00 */
[----:B-1----:R-:W-:Y:S01]  /*0f80*/  ULEA UR4, UR4, UR27, 0x18 ;  /* 0x0000001b04047291 */ /* 0x002fe2000f8ec03f */
[----:B------:R-:W-:Y:S01]  /*0f90*/  IMAD R2, R2, UR10, RZ ;  /* 0x0000000a02027c24 */ /* 0x000fe2000f8e02ff */
[C---:B------:R-:W-:Y:S01]  /*0fa0*/  IADD3 R0, R14.reuse, 0x30, RZ ;  /* 0x000000300e007810 */ /* 0x040fe20007ffe0ff */
[----:B------:R-:W-:Y:S01]  /*0fb0*/  VIADD R4, R14, 0x20 ;  /* 0x000000200e047836 */ /* 0x000fe20000000000 */
[----:B------:R-:W-:Y:S01]  /*0fc0*/  IADD3 R17, R11, UR13, RZ ;  /* 0x0000000d0b117c10 */ /* 0x000fe2000fffe0ff */
[C---:B------:R-:W-:Y:S01]  /*0fd0*/  IMAD.WIDE.U32 R232, R235.reuse, UR10, R232 ;  /* 0x0000000aebe87c25 */ /* 0x040fe2000f8e00e8 */
[----:B------:R-:W-:Y:S02]  /*0fe0*/  ISETP.GE.AND P5, PT, R0, UR12, PT ;  /* 0x0000000c00007c0c */ /* 0x000fe4000bfa6270 */
[----:B------:R-:W-:Y:S01]  /*0ff0*/  ISETP.GE.AND P6, PT, R4, UR12, PT ;  /* 0x0000000c04007c0c */ /* 0x000fe2000bfc6270 */
[----:B------:R-:W-:Y:S01]  /*1000*/  IMAD R235, R235, UR11, R2 ;  /* 0x0000000bebeb7c24 */ /* 0x000fe2000f8e0202 */
[----:B------:R-:W-:Y:S01]  /*1010*/  LEA R203, R203, UR4, 0x1 ;  /* 0x00000004cbcb7c11 */ /* 0x000fe2000f8e08ff */
[----:B------:R-:W-:Y:S01]  /*1020*/  VIADD R213, R228, 0x40 ;  /* 0x00000040e4d57836 */ /* 0x000fe20000000000 */
[----:B------:R-:W-:Y:S09]  /*1030*/  @P0 BRA `(.L_x_472) ;  /* 0x00000000008c0947 */ /* 0x000ff20003800000 */
        /* <DEDUP_REMOVED lines=35> */
.L_x_472:
[----:B------:R-:W-:Y:S05]  /*1270*/  BSYNC B0 ;  /* 0x0000000000007941 */ /* 0x000fea0003800000 */
.L_x_471:
        /* <DEDUP_REMOVED lines=40> */
.L_x_474:
[----:B------:R-:W-:Y:S05]  /*1500*/  BSYNC B0 ;  /* 0x0000000000007941 */ /* 0x000fea0003800000 */
.L_x_473:
        /* <DEDUP_REMOVED lines=40> */
.L_x_476:
[----:B------:R-:W-:Y:S05]  /*1790*/  BSYNC B0 ;  /* 0x0000000000007941 */ /* 0x000fea0003800000 */
.L_x_475:
[----:B------:R-:W-:Y:S01]  /*17a0*/  USHF.L.U32 UR27, UR8, 0x6, URZ ;  /* 0x00000006081b7899 */ /* 0x000fe2000800063f */
        /* <DEDUP_REMOVED lines=40> */
.L_x_478:
[----:B------:R-:W-:Y:S05]  /*1a30*/  BSYNC B0 ;  /* 0x0000000000007941 */ /* 0x000fea0003800000 */
.L_x_477:
[----:B------:R-:W-:Y:S01]  /*1a40*/  USHF.L.U64.HI UR28, UR8, 0x6, UR9 ;  /* 0x00000006081c7899 */ /* 0x000fe20008010209 */
        /* <DEDUP_REMOVED lines=9> */
[----:B------:R-:W-:Y:S01]  /*1ae0*/  IMAD.WIDE.U32 R16, R3, UR18, R216 ;  /* 0x0000001203107c25 */ /* 0x000fe2000f8e00d8 */
[----:B------:R-:W-:-:S02]  /*1af0*/  ISETP.GE.AND P6, PT, R4, UR17, PT ;  /* 0x0000001104007c0c */ /* 0x000fc4000bfc6270 */
[----:B------:R-:W-:Y:S01]  /*1b00*/  ISETP.GE.AND P5, PT, R0, UR17, PT ;  /* 0x0000001100007c0c */ /* 0x000fe2000bfa6270 */
[----:B------:R-:W-:Y:S01]  /*1b10*/  VIADD R19, R17, UR10 ;  /* 0x0000000a11137c36 */ /* 0x000fe20008000000 */
[----:B------:R-:W-:Y:S11]  /*1b20*/  @P0 BRA `(.L_x_480) ;  /* 0x0000000000740947 */ /* 0x000ff60003800000 */
        /* <DEDUP_REMOVED lines=29> */
.L_x_480:
[----:B------:R-:W-:Y:S05]  /*1d00*/  BSYNC B0 ;  /* 0x0000000000007941 */ /* 0x000fea0003800000 */
.L_x_479:
        /* <DEDUP_REMOVED lines=35> */
.L_x_482:
[----:B------:R-:W-:Y:S05]  /*1f40*/  BSYNC B0 ;  /* 0x0000000000007941 */ /* 0x000fea0003800000 */
.L_x_481:
[----:B------:R-:W-:Y:S04]  /*1f50*/  BSSY B0, `(.L_x_483) ;  /* 0x0000024000007945 */ /* 0x000fe80003800000 */
[----:B------:R-:W-:Y:S05]  /*1f60*/  @P6 BRA `(.L_x_484) ;  /* 0x0000000000886947 */ /* 0x000fea0003800000 */
        /* <DEDUP_REMOVED lines=34> */
.L_x_484:
[----:B------:R-:W-:Y:S05]  /*2190*/  BSYNC B0 ;  /* 0x0000000000007941 */ /* 0x000fea0003800000 */
.L_x_483:
[----:B------:R-:W-:Y:S04]  /*21a0*/  BSSY B0, `(.L_x_485) ;  /* 0x0000024000007945 */ /* 0x000fe80003800000 */
        /* <DEDUP_REMOVED lines=35> */
.L_x_486:
[----:B------:R-:W-:Y:S05]  /*23e0*/  BSYNC B0 ;  /* 0x0000000000007941 */ /* 0x000fea0003800000 */
.L_x_485:
        /* <DEDUP_REMOVED lines=16> */
[----:B------:R-:W-:Y:S01]  /*24f0*/  ISETP.GE.AND P4, PT, R7, UR17, PT ;  /* 0x0000001107007c0c */ /* 0x000fe2000bf86270 */
[----:B------:R-:W-:Y:S02]  /*2500*/  @UP1 ULDC UR5, c[0x0][0x2e8] ;  /* 0x0000ba0000051ab9 */ /* 0x000fe40000000800 */
[----:B------:R-:W-:Y:S01]  /*2510*/  @UP1 ULEA.HI.X UR13, UR34, UR13, UR11, 0x2, UP0 ;  /* 0x0000000d220d1291 */ /* 0x000fe200080f140b */
[----:B------:R-:W-:-:S05]  /*2520*/  IMAD.U32 R18, RZ, RZ, UR12 ;  /* 0x0000000cff127e24 */ /* 0x000fca000f8e00ff */
[----:B------:R-:W-:-:S05]  /*2530*/  IMAD.U32 R19, RZ, RZ, UR13 ;  /* 0x0000000dff137e24 */ /* 0x000fca000f8e00ff */
[----:B-1234-:R-:W2:Y:S01]  /*2540*/  @P0 LDG.E R8, desc[UR22][R18.64] ;  /* 0x0000001612080981 */ /* 0x01eea2000c1e1900 */
[----:B------:R-:W-:Y:S01]  /*2550*/  LOP3.LUT R9, R16, 0xfffffff0, RZ, 0xc0, !PT ;  /* 0xfffffff010097812 */ /* 0x000fe200078ec0ff */
[----:B------:R-:W-:Y:S01]  /*2560*/  USHF.L.U64.HI UR12, UR6, 0x6, UR7 ;  /* 0x00000006060c7899 */ /* 0x000fe20008010207 */
[----:B------:R-:W-:Y:S01]  /*2570*/  SHF.R.S32.HI R11, RZ, 0x1f, R12 ;  /* 0x0000001fff0b7819 */ /* 0x000fe2000001140c */
[----:B------:R-:W-:Y:S01]  /*2580*/  USHF.L.U32 UR13, UR6, 0x6, URZ ;  /* 0x00000006060d7899 */ /* 0x000fe2000800063f */
[----:B------:R-:W-:Y:S01]  /*2590*/  SHF.R.S32.HI R87, RZ, 0x5, R87 ;  /* 0x00000005ff577819 */ /* 0x000fe20000011457 */
[----:B------:R-:W-:Y:S01]  /*25a0*/  IMAD.IADD R2, R6, 0x1, -R9 ;  /* 0x0000000106027824 */ /* 0x000fe200078e0a09 */
[----:B------:R-:W-:Y:S01]  /*25b0*/  SHF.R.S32.HI R9, RZ, 0x4, R16 ;  /* 0x00000004ff097819 */ /* 0x000fe20000011410 */
[----:B------:R-:W-:Y:S01]  /*25c0*/  IMAD.IADD R235, R233, 0x1, R235 ;  /* 0x00000001e9eb7824 */ /* 0x000fe200078e02eb */
[----:B------:R-:W-:Y:S01]  /*25d0*/  LEA.HI R11, R11, R12, RZ, 0x2 ;  /* 0x0000000c0b0b7211 */ /* 0x000fe200078f10ff */
[----:B------:R-:W-:Y:S01]  /*25e0*/  IMAD.SHL.U32 R12, R5, 0x40, RZ ;  /* 0x00000040050c7824 */ /* 0x000fe200078e00ff */
[----:B------:R-:W-:Y:S01]  /*25f0*/  LEA.HI R13, R16, R9, RZ, 0x1 ;  /* 0x00000009100d7211 */ /* 0x000fe200078f08ff */
[----:B------:R-:W-:Y:S01]  /*2600*/  IMAD.MOV.U32 R234, RZ, RZ, R232 ;  /* 0x000000ffffea7224 */ /* 0x000fe200078e00e8 */
[----:B------:R-:W-:Y:S01]  /*2610*/  SHF.R.S32.HI R15, RZ, 0x1f, R2 ;  /* 0x0000001fff0f7819 */ /* 0x000fe20000011402 */
[----:B------:R-:W-:Y:S01]  /*2620*/  BSSY B0, `(.L_x_487) ;  /* 0x000004b000007945 */ /* 0x000fe20003800000 */
[----:B------:R-:W-:-:S02]  /*2630*/  LOP3.LUT R16, R13, 0xfffffffe, RZ, 0xc0, !PT ;  /* 0xfffffffe0d107812 */ /* 0x000fc400078ec0ff */
[----:B------:R-:W-:Y:S02]  /*2640*/  LEA.HI R7, R15, R2, RZ, 0x3 ;  /* 0x000000020f077211 */ /* 0x000fe400078f18ff */
[----:B------:R-:W-:Y:S01]  /*2650*/  LEA R10, R87, UR21, 0x4 ;  /* 0x00000015570a7c11 */ /* 0x000fe2000f8e20ff */
[----:B------:R-:W-:Y:S01]  /*2660*/  IMAD.IADD R16, R9, 0x1, -R16 ;  /* 0x0000000109107824 */ /* 0x000fe200078e0a10 */
[C---:B------:R-:W-:Y:S01]  /*2670*/  LOP3.LUT R15, R7.reuse, 0xfffffff8, RZ, 0xc0, !PT ;  /* 0xfffffff8070f7812 */ /* 0x040fe200078ec0ff */
[----:B------:R-:W2:Y:S01]  /*2680*/  @P0 MUFU.RCP R9, UR5 ;  /* 0x0000000500090d08 */ /* 0x000ea20008001000 */
[----:B------:R-:W-:Y:S01]  /*2690*/  ISETP.GE.AND P1, PT, R14, UR17, PT ;  /* 0x000000110e007c0c */ /* 0x000fe2000bf26270 */
[----:B------:R-:W-:Y:S01]  /*26a0*/  BAR.SYNC.DEFER_BLOCKING 0x0 ;  /* 0x0000000000007b1d */ /* 0x000fe20000010000 */
[----:B------:R-:W-:Y:S01]  /*26b0*/  SHF.R.S32.HI R11, RZ, 0x2, R11 ;  /* 0x00000002ff0b7819 */ /* 0x000fe2000001140b */
[----:B------:R-:W-:Y:S01]  /*26c0*/  IMAD.IADD R2, R2, 0x1, -R15 ;  /* 0x0000000102027824 */ /* 0x000fe200078e0a0f */
[----:B------:R-:W-:Y:S01]  /*26d0*/  LOP3.LUT R13, R12, 0x1c0, RZ, 0xc0, !PT ;  /* 0x000001c00c0d7812 */ /* 0x000fe200078ec0ff */
[----:B------:R-:W-:Y:S01]  /*26e0*/  IMAD.SHL.U32 R12, R16, 0x8, RZ ;  /* 0x00000008100c7824 */ /* 0x000fe200078e00ff */
[----:B------:R-:W-:Y:S01]  /*26f0*/  IADD3 R10, R10, 0x1, R11 ;  /* 0x000000010a0a7810 */ /* 0x000fe20007ffe00b */
[----:B------:R-:W-:Y:S01]  /*2700*/  IMAD.SHL.U32 R11, R2, 0x40, RZ ;  /* 0x00000040020b7824 */ /* 0x000fe200078e00ff */
[----:B------:R-:W-:Y:S01]  /*2710*/  SHF.R.U32.HI R201, RZ, 0x3, R13 ;  /* 0x00000003ffc97819 */ /* 0x000fe2000001160d */
[----:B------:R-:W-:Y:S01]  /*2720*/  IMAD.SHL.U32 R14, R14, 0x8, RZ ;  /* 0x000000080e0e7824 */ /* 0x000fe200078e00ff */
[----:B------:R-:W-:Y:S01]  /*2730*/  ISETP.GE.AND P5, PT, R0, UR17, PT ;  /* 0x0000001100007c0c */ /* 0x000fe2000bfa6270 */
[----:B------:R-:W-:Y:S01]  /*2740*/  IMAD.SHL.U32 R7, R7, 0x40, RZ ;  /* 0x0000004007077824 */ /* 0x000fe200078e00ff */
[----:B------:R-:W-:Y:S01]  /*2750*/  LOP3.LUT R11, R11, 0x1c0, RZ, 0xc0, !PT ;  /* 0x000001c00b0b7812 */ /* 0x000fe200078ec0ff */
[----:B------:R-:W-:Y:S01]  /*2760*/  UIMAD UR5, UR12, UR18, URZ ;  /* 0x000000120c0572a4 */ /* 0x000fe2000f8e023f */
[----:B------:R-:W-:Y:S01]  /*2770*/  LOP3.LUT R14, R13, 0x8, R14, 0xf8, !PT ;  /* 0x000000080d0e7812 */ /* 0x000fe200078ef80e */
[----:B------:R-:W-:Y:S01]  /*2780*/  IMAD.U32 R13, RZ, RZ, UR24 ;  /* 0x00000018ff0d7e24 */ /* 0x000fe2000f8e00ff */
[----:B------:R-:W-:Y:S01]  /*2790*/  LOP3.LUT R12, R11, 0x8, R12, 0xf8, !PT ;  /* 0x000000080b0c7812 */ /* 0x000fe200078ef80c */
[----:B------:R-:W-:Y:S01]  /*27a0*/  UIMAD UR31, UR31, UR13, UR5 ;  /* 0x0000000d1f1f72a4 */ /* 0x000fe2000f8e0205 */
[----:B------:R-:W-:-:S02]  /*27b0*/  SHF.R.U32.HI R11, RZ, 0x3, R11 ;  /* 0x00000003ff0b7819 */ /* 0x000fc4000001160b */
[----:B------:R-:W-:Y:S01]  /*27c0*/  ISETP.GE.AND P6, PT, R4, UR17, PT ;  /* 0x0000001104007c0c */ /* 0x000fe2000bfc6270 */
[----:B------:R-:W-:Y:S01]  /*27d0*/  UMOV UR5, URZ ;  /* 0x0000003f00057c82 */ /* 0x000fe20008000000 */
[----:B------:R-:W-:Y:S02]  /*27e0*/  LOP3.LUT R0, R12, R11, RZ, 0x3c, !PT ;  /* 0x0000000b0c007212 */ /* 0x000fe400078e3cff */
[----:B------:R-:W-:Y:S01]  /*27f0*/  IADD3 R4, R13, -UR16, R10 ;  /* 0x800000100d047c10 */ /* 0x000fe2000fffe00a */
[----:B------:R1:W-:Y:S01]  /*2800*/  @P1 STS.128 [R203+0xc000], RZ ;  /* 0x00c000ffcb001388 */ /* 0x0003e20000000c00 */
[----:B------:R-:W-:Y:S01]  /*2810*/  IMAD.U32 R13, RZ, RZ, UR18 ;  /* 0x00000012ff0d7e24 */ /* 0x000fe2000f8e00ff */
[----:B------:R-:W-:Y:S02]  /*2820*/  LOP3.LUT R0, R0, 0xfffffe00, R7, 0xf8, !PT ;  /* 0xfffffe0000007812 */ /* 0x000fe400078ef807 */
[----:B------:R1:W-:Y:S01]  /*2830*/  @P1 STS.128 [R203+0xe000], RZ ;  /* 0x00e000ffcb001388 */ /* 0x0003e20000000c00 */
[----:B------:R-:W-:Y:S01]  /*2840*/  IMAD.WIDE.U32 R12, R13, UR13, R234 ;  /* 0x0000000d0d0c7c25 */ /* 0x000fe2000f8e00ea */
[----:B------:R-:W-:-:S02]  /*2850*/  LOP3.LUT R201, R14, R201, RZ, 0x3c, !PT ;  /* 0x000000c90ec97212 */ /* 0x000fc400078e3cff */
[----:B------:R1:W-:Y:S01]  /*2860*/  @P1 STS.128 [R203+0x10000], RZ ;  /* 0x010000ffcb001388 */ /* 0x0003e20000000c00 */
[----:B------:R-:W-:Y:S02]  /*2870*/  IMAD R202, R87, 0x400, R0 ;  /* 0x0000040057ca7824 */ /* 0x000fe400078e0200 */
[----:B------:R-:W-:Y:S02]  /*2880*/  VIADD R15, R13, UR31 ;  /* 0x0000001f0d0f7c36 */ /* 0x000fe40008000000 */
[----:B------:R-:W-:Y:S01]  /*2890*/  IMAD R201, R16, 0x200, R201 ;  /* 0x0000020010c97824 */ /* 0x000fe200078e02c9 */
[----:B------:R-:W-:Y:S01]  /*28a0*/  LEA R202, R202, UR4, 0x1 ;  /* 0x00000004caca7c11 */ /* 0x000fe2000f8e08ff */
[----:B------:R-:W-:Y:S02]  /*28b0*/  VIADD R4, R4, UR20 ;  /* 0x0000001404047c36 */ /* 0x000fe40008000000 */
[----:B--2---:R-:W-:-:S05]  /*28c0*/  @P0 FMUL.FTZ R8, R8, R9 ;  /* 0x0000000908080220 */ /* 0x004fca0000410000 */
        /* <DEDUP_REMOVED lines=32> */
.L_x_488:
[----:B------:R-:W-:Y:S05]  /*2ad0*/  BSYNC B0 ;  /* 0x0000000000007941 */ /* 0x000fea0003800000 */
.L_x_487:
        /* <DEDUP_REMOVED lines=39> */
.L_x_490:
[----:B------:R-:W-:Y:S05]  /*2d50*/  BSYNC B0 ;  /* 0x0000000000007941 */ /* 0x000fea0003800000 */
.L_x_489:
        /* <DEDUP_REMOVED lines=13> */
[----:B--2-4-:R-:W2:Y:S01]  /*2e30*/  @!P3 LDC.64 R10, c[0x0][0x220] ;  /* 0x00008800ff0abb82 */ /* 0x014ea20000000a00 */
        /* <DEDUP_REMOVED lines=24> */
.L_x_492:
[----:B------:R-:W-:Y:S05]  /*2fc0*/  BSYNC B0 ;  /* 0x0000000000007941 */ /* 0x000fea0003800000 */
.L_x_491:
        /* <DEDUP_REMOVED lines=39> */
.L_x_494:
[----:B------:R-:W-:Y:S05]  /*3240*/  BSYNC B0 ;  /* 0x0000000000007941 */ /* 0x000fea0003800000 */
.L_x_493:
[----:B-12-4-:R-:W-:Y:S01]  /*3250*/  LDSM.16.M88.4 R8, [R202] ;  /* 0x00000000ca08783b */ /* 0x016fe20000000200 */
[----:B------:R-:W-:Y:S01]  /*3260*/  R2P PR, R5, 0x6 ;  /* 0x0000000605007804 */ /* 0x000fe20000000000 */
[----:B------:R-:W-:Y:S01]  /*3270*/  IMAD.MOV.U32 R7, RZ, RZ, 0x10 ;  /* 0x00000010ff077424 */ /* 0x000fe200078e00ff */
[----:B------:R-:W-:Y:S01]  /*3280*/  LOP3.LUT P0, RZ, R2, 0x2, RZ, 0xc0, !PT ;  /* 0x0000000202ff7812 */ /* 0x000fe2000780c0ff */
[----:B------:R-:W1:Y:S01]  /*3290*/  LDSM.16.M88.4 R44, [R201+0x6000] ;  /* 0x00600000c92c783b */ /* 0x000e620000000200 */
[C---:B------:R-:W-:Y:S01]  /*32a0*/  VIADD R5, R201.reuse, 0x6000 ;  /* 0x00006000c9057836 */ /* 0x040fe20000000000 */
[----:B------:R-:W-:Y:S01]  /*32b0*/  VIMNMX R134, R4, UR24, PT ;  /* 0x0000001804867c48 */ /* 0x000fe2000bfe0100 */
[----:B------:R-:W-:Y:S01]  /*32c0*/  VIADD R199, R201, 0x6020 ;  /* 0x00006020c9c77836 */ /* 0x000fe20000000000 */
[----:B------:R-:W2:Y:S01]  /*32d0*/  LDSM.16.M88.4 R36, [R201+0x6800] ;  /* 0x00680000c924783b */ /* 0x000ea20000000200 */
[----:B------:R-:W-:Y:S01]  /*32e0*/  SEL R7, R7, 0xfffffff0, !P0 ;  /* 0xfffffff007077807 */ /* 0x000fe20004000000 */
[----:B------:R-:W-:Y:S01]  /*32f0*/  IMAD.SHL.U32 R218, R6, 0x2, RZ ;  /* 0x0000000206da7824 */ /* 0x000fe200078e00ff */
[----:B------:R-:W-:Y:S01]  /*3300*/  LOP3.LUT P0, RZ, R2, 0x4, RZ, 0xc0, !PT ;  /* 0x0000000402ff7812 */ /* 0x000fe2000780c0ff */
[----:B------:R-:W4:Y:S01]  /*3310*/  LDSM.16.M88.4 R28, [R201+0x7000] ;  /* 0x00700000c91c783b */ /* 0x000f220000000200 */
[----:B------:R-:W-:Y:S01]  /*3320*/  IMAD.MOV.U32 R2, RZ, RZ, 0x40 ;  /* 0x00000040ff027424 */ /* 0x000fe200078e00ff */
[----:B------:R-:W-:Y:S01]  /*3330*/  UISETP.GE.AND UP0, UPT, UR19, 0x2, UPT ;  /* 0x000000021300788c */ /* 0x000fe2000bf06270 */
[----:B------:R-:W-:Y:S01]  /*3340*/  IMAD R200, R7, 0x2, R202 ;  /* 0x0000000207c87824 */ /* 0x000fe200078e02ca */
[----:B------:R-:W-:Y:S01]  /*3350*/  LDSM.16.M88.4 R56, [R201+0x7800] ;  /* 0x00780000c938783b */ /* 0x000fe20000000200 */
[----:B------:R-:W-:Y:S01]  /*3360*/  @P1 VIADD R199, R5, 0xffffffe0 ;  /* 0xffffffe005c71836 */ /* 0x000fe20000000000 */
[----:B------:R-:W-:Y:S01]  /*3370*/  SEL R2, R2, 0xffffffc0, !P2 ;  /* 0xffffffc002027807 */ /* 0x000fe20005000000 */
[----:B------:R-:W-:Y:S01]  /*3380*/  IMAD.MOV.U32 R5, RZ, RZ, 0x20 ;  /* 0x00000020ff057424 */ /* 0x000fe200078e00ff */
[----:B------:R-:W-:Y:S01]  /*3390*/  LDSM.16.M88.4 R20, [R200] ;  /* 0x00000000c814783b */ /* 0x000fe20000000200 */
[----:B------:R-:W-:Y:S01]  /*33a0*/  LOP3.LUT R218, R218, 0x6, RZ, 0xc0, !PT ;  /* 0x00000006dada7812 */ /* 0x000fe200078ec0ff */
[----:B------:R-:W-:-:S02]  /*33b0*/  IMAD.U32 R133, RZ, RZ, UR24 ;  /* 0x00000018ff857e24 */ /* 0x000fc4000f8e00ff */
[----:B------:R-:W5:Y:S01]  /*33c0*/  LDSM.16.M88.4 R52, [R199] ;  /* 0x00000000c734783b */ /* 0x000f620000000200 */
[----:B------:R-:W-:Y:S01]  /*33d0*/  SEL R5, R5, 0xffffffe0, !P0 ;  /* 0xffffffe005057807 */ /* 0x000fe20004000000 */
[----:B------:R-:W-:Y:S01]  /*33e0*/  IMAD.IADD R195, R201, 0x1, R2 ;  /* 0x00000001c9c37824 */ /* 0x000fe200078e0202 */
[----:B------:R-:W-:Y:S01]  /*33f0*/  VIADDMNMX R133, R4, 0x8, R133, PT ;  /* 0x0000000804857846 */ /* 0x000fe20003800185 */
[----:B------:R-:W3:Y:S01]  /*3400*/  LDSM.16.M88.4 R16, [R199+0x800] ;  /* 0x00080000c710783b */ /* 0x000ee20000000200 */
[----:B------:R-:W-:Y:S02]  /*3410*/  IMAD.IADD R188, R2, 0x1, R199 ;  /* 0x0000000102bc7824 */ /* 0x000fe400078e02c7 */
[C---:B------:R-:W-:Y:S01]  /*3420*/  IMAD R198, R5.reuse, 0x2, R202 ;  /* 0x0000000205c67824 */ /* 0x040fe200078e02ca */
[----:B------:R-:W3:Y:S01]  /*3430*/  LDSM.16.M88.4 R12, [R199+0x1000] ;  /* 0x00100000c70c783b */ /* 0x000ee20000000200 */
[----:B------:R-:W-:Y:S02]  /*3440*/  IMAD R197, R5, 0x2, R200 ;  /* 0x0000000205c57824 */ /* 0x000fe400078e02c8 */
[----:B------:R-:W-:Y:S01]  /*3450*/  IMAD.U32 R2, RZ, RZ, UR15 ;  /* 0x0000000fff027e24 */ /* 0x000fe2000f8e00ff */
[----:B------:R-:W3:Y:S01]  /*3460*/  LDSM.16.M88.4 R68, [R199+0x1800] ;  /* 0x00180000c744783b */ /* 0x000ee20000000200 */
[----:B------:R-:W-:-:S02]  /*3470*/  VIADD R179, R221, 0x646e171e ;  /* 0x646e171eddb37836 */ /* 0x000fc40000000000 */
[----:B------:R-:W-:Y:S01]  /*3480*/  IMAD R219, R2, 0x4, R87 ;  /* 0x0000000402db7824 */ /* 0x000fe200078e0257 */
[----:B------:R-:W-:Y:S01]  /*3490*/  LDSM.16.M88.4 R72, [R198] ;  /* 0x00000000c648783b */ /* 0x000fe20000000200 */
[C---:B------:R-:W-:Y:S02]  /*34a0*/  VIADD R191, R199.reuse, 0x800 ;  /* 0x00000800c7bf7836 */ /* 0x040fe40000000000 */
[C---:B------:R-:W-:Y:S01]  /*34b0*/  VIADD R190, R199.reuse, 0x1000 ;  /* 0x00001000c7be7836 */ /* 0x040fe20000000000 */
[C---:B-1----:R-:W-:Y:S01]  /*34c0*/  HMMA.16816.F32 R48, R8.reuse, R44, RZ ;  /* 0x0000002c0830723c */ /* 0x042fe200000018ff */
[----:B------:R-:W1:Y:S01]  /*34d0*/  LDSM.16.M88.4 R60, [R195+0x6000] ;  /* 0x00600000c33c783b */ /* 0x000e620000000200 */
[C---:B------:R-:W-:Y:S02]  /*34e0*/  VIADD R189, R199.reuse, 0x1800 ;  /* 0x00001800c7bd7836 */ /* 0x040fe40000000000 */
[C---:B------:R-:W-:Y:S01]  /*34f0*/  VIADD R187, R199.reuse, 0x2000 ;  /* 0x00002000c7bb7836 */ /* 0x040fe20000000000 */
[----:B------:R-:W-:Y:S01]  /*3500*/  LDSM.16.M88.4 R76, [R195+0x7800] ;  /* 0x00780000c34c783b */ /* 0x000fe20000000200 */
[----:B------:R-:W-:Y:S01]  /*3510*/  HMMA.16816.F32 R44, R8, R46, RZ ;  /* 0x0000002e082c723c */ /* 0x000fe200000018ff */
[----:B------:R-:W-:-:S02]  /*3520*/  VIADD R186, R199, 0x2800 ;  /* 0x00002800c7ba7836 */ /* 0x000fc40000000000 */
[----:B------:R-:W-:Y:S01]  /*3530*/  LDSM.16.M88.4 R64, [R188] ;  /* 0x00000000bc40783b */ /* 0x000fe20000000200 */
[C---:B------:R-:W-:Y:S02]  /*3540*/  VIADD R185, R199.reuse, 0x3000 ;  /* 0x00003000c7b97836 */ /* 0x040fe40000000000 */
[C---:B--2---:R-:W-:Y:S01]  /*3550*/  HMMA.16816.F32 R40, R8.reuse, R36, RZ ;  /* 0x000000240828723c */ /* 0x044fe200000018ff */
[----:B------:R-:W-:Y:S01]  /*3560*/  LDSM.16.M88.4 R80, [R199+0x5800] ;  /* 0x00580000c750783b */ /* 0x000fe20000000200 */
[C---:B------:R-:W-:Y:S02]  /*3570*/  VIADD R184, R199.reuse, 0x3800 ;  /* 0x00003800c7b87836 */ /* 0x040fe40000000000 */
[C---:B------:R-:W-:Y:S01]  /*3580*/  VIADD R183, R199.reuse, 0x4000 ;  /* 0x00004000c7b77836 */ /* 0x040fe20000000000 */
[----:B------:R-:W0:Y:S01]  /*3590*/  LDGDEPBAR ;  /* 0x00000000000079af */ /* 0x000e220000000000 */
[----:B------:R-:W-:Y:S01]  /*35a0*/  HMMA.16816.F32 R36, R8, R38, RZ ;  /* 0x000000260824723c */ /* 0x000fe200000018ff */
[----:B------:R-:W-:-:S02]  /*35b0*/  VIADD R182, R199, 0x4800 ;  /* 0x00004800c7b67836 */ /* 0x000fc40000000000 */
[C---:B------:R-:W-:Y:S02]  /*35c0*/  VIADD R181, R199.reuse, 0x5000 ;  /* 0x00005000c7b57836 */ /* 0x040fe40000000000 */
[----:B------:R-:W-:Y:S01]  /*35d0*/  VIADD R180, R199, 0x5800 ;  /* 0x00005800c7b47836 */ /* 0x000fe20000000000 */
[C---:B----4-:R-:W-:Y:S06]  /*35e0*/  HMMA.16816.F32 R32, R8.reuse, R28, RZ ;  /* 0x0000001c0820723c */ /* 0x050fec00000018ff */
[----:B------:R-:W-:Y:S06]  /*35f0*/  HMMA.16816.F32 R28, R8, R30, RZ ;  /* 0x0000001e081c723c */ /* 0x000fec00000018ff */
[C---:B-----5:R-:W-:Y:S06]  /*3600*/  HMMA.16816.F32 R48, R20.reuse, R52, R48 ;  /* 0x000000341430723c */ /* 0x060fec0000001830 */
[----:B------:R-:W-:Y:S01]  /*3610*/  HMMA.16816.F32 R44, R20, R54, R44 ;  /* 0x00000036142c723c */ /* 0x000fe2000000182c */
[----:B------:R-:W2:Y:S05]  /*3620*/  LDSM.16.M88.4 R52, [R195+0x6800] ;  /* 0x00680000c334783b */ /* 0x000eaa0000000200 */
[C---:B------:R-:W-:Y:S06]  /*3630*/  HMMA.16816.F32 R24, R8.reuse, R56, RZ ;  /* 0x000000380818723c */ /* 0x040fec00000018ff */
[----:B------:R-:W-:Y:S01]  /*3640*/  HMMA.16816.F32 R8, R8, R58, RZ ;  /* 0x0000003a0808723c */ /* 0x000fe200000018ff */
[----:B------:R-:W-:Y:S05]  /*3650*/  LDSM.16.M88.4 R56, [R188+0x800] ;  /* 0x00080000bc38783b */ /* 0x000fea0000000200 */
[C---:B---3--:R-:W-:Y:S06]  /*3660*/  HMMA.16816.F32 R40, R20.reuse, R16, R40 ;  /* 0x000000101428723c */ /* 0x048fec0000001828 */
        /* <DEDUP_REMOVED lines=21> */
[----:B------:R-:W3:Y:S01]  /*37c0*/  LDSM.16.M88.4 R76, [R201+0x9800] ;  /* 0x00980000c94c783b */ /* 0x000ee20000000200 */
[C---:B----4-:R-:W-:Y:S06]  /*37d0*/  HMMA.16816.F32 R48, R12.reuse, R64, R48 ;  /* 0x000000400c30723c */ /* 0x050fec0000001830 */
[C---:B------:R-:W-:Y:S01]  /*37e0*/  HMMA.16816.F32 R44, R12.reuse, R66, R44 ;  /* 0x000000420c2c723c */ /* 0x040fe2000000182c */
[----:B------:R-:W-:Y:S05]  /*37f0*/  LDSM.16.M88.4 R64, [R199+0x2000] ;  /* 0x00200000c740783b */ /* 0x000fea0000000200 */
[C---:B------:R-:W-:Y:S06]  /*3800*/  HMMA.16816.F32 R40, R12.reuse, R56, R40 ;  /* 0x000000380c28723c */ /* 0x040fec0000001828 */
[C---:B------:R-:W-:Y:S01]  /*3810*/  HMMA.16816.F32 R36, R12.reuse, R58, R36 ;  /* 0x0000003a0c24723c */ /* 0x040fe20000001824 */
[----:B------:R-:W-:Y:S05]  /*3820*/  LDSM.16.M88.4 R56, [R199+0x2800] ;  /* 0x00280000c738783b */ /* 0x000fea0000000200 */
[C---:B-----5:R-:W-:Y:S06]  /*3830*/  HMMA.16816.F32 R32, R12.reuse, R20, R32 ;  /* 0x000000140c20723c */ /* 0x060fec0000001820 */
[C---:B------:R-:W-:Y:S01]  /*3840*/  HMMA.16816.F32 R28, R12.reuse, R22, R28 ;  /* 0x000000160c1c723c */ /* 0x040fe2000000181c */
[----:B------:R-:W4:Y:S05]  /*3850*/  LDSM.16.M88.4 R20, [R200+0x2000] ;  /* 0x00200000c814783b */ /* 0x000f2a0000000200 */
[C---:B-1----:R-:W-:Y:S06]  /*3860*/  HMMA.16816.F32 R24, R12.reuse, R60, R24 ;  /* 0x0000003c0c18723c */ /* 0x042fec0000001818 */
[----:B------:R-:W-:Y:S01]  /*3870*/  HMMA.16816.F32 R72, R12, R62, R72 ;  /* 0x0000003e0c48723c */ /* 0x000fe20000001848 */
[----:B------:R-:W1:Y:S04]  /*3880*/  LDSM.16.M88.4 R12, [R199+0x3000] ;  /* 0x00300000c70c783b */ /* 0x000e680000000200 */
        /* <DEDUP_REMOVED lines=9> */
[----:B------:R-:W5:Y:S05]  /*3920*/  LDSM.16.M88.4 R8, [R195+0x8800] ;  /* 0x00880000c308783b */ /* 0x000f6a0000000200 */
[C---:B------:R-:W-:Y:S06]  /*3930*/  HMMA.16816.F32 R24, R68.reuse, R76, R24 ;  /* 0x0000004c4418723c */ /* 0x040fec0000001818 */
[----:B------:R-:W-:Y:S01]  /*3940*/  HMMA.16816.F32 R72, R68, R78, R72 ;  /* 0x0000004e4448723c */ /* 0x000fe20000001848 */
[----:B------:R-:W5:Y:S04]  /*3950*/  LDSM.16.M88.4 R76, [R195+0x9000] ;  /* 0x00900000c34c783b */ /* 0x000f680000000200 */
[----:B------:R-:W5:Y:S01]  /*3960*/  LDSM.16.M88.4 R68, [R195+0x9800] ;  /* 0x00980000c344783b */ /* 0x000f620000000200 */
[C---:B----4-:R-:W-:Y:S06]  /*3970*/  HMMA.16816.F32 R48, R20.reuse, R64, R48 ;  /* 0x000000401430723c */ /* 0x050fec0000001830 */
[C---:B------:R-:W-:Y:S01]  /*3980*/  HMMA.16816.F32 R44, R20.reuse, R66, R44 ;  /* 0x00000042142c723c */ /* 0x040fe2000000182c */
[----:B------:R-:W-:Y:S05]  /*3990*/  LDSM.16.M88.4 R64, [R188+0x2000] ;  /* 0x00200000bc40783b */ /* 0x000fea0000000200 */
[C---:B------:R-:W-:Y:S06]  /*39a0*/  HMMA.16816.F32 R40, R20.reuse, R56, R40 ;  /* 0x000000381428723c */ /* 0x040fec0000001828 */
[C---:B------:R-:W-:Y:S01]  /*39b0*/  HMMA.16816.F32 R36, R20.reuse, R58, R36 ;  /* 0x0000003a1424723c */ /* 0x040fe20000001824 */
[----:B------:R-:W-:Y:S05]  /*39c0*/  LDSM.16.M88.4 R56, [R188+0x2800] ;  /* 0x00280000bc38783b */ /* 0x000fea0000000200 */
[C---:B-1----:R-:W-:Y:S06]  /*39d0*/  HMMA.16816.F32 R32, R20.reuse, R12, R32 ;  /* 0x0000000c1420723c */ /* 0x042fec0000001820 */
        /* <DEDUP_REMOVED lines=9> */
[C---:B-----5:R-:W-:Y:S06]  /*3a70*/  HMMA.16816.F32 R40, R60.reuse, R8, R40 ;  /* 0x000000083c28723c */ /* 0x060fec0000001828 */
[C---:B------:R-:W-:Y:S01]  /*3a80*/  HMMA.16816.F32 R36, R60.reuse, R10, R36 ;  /* 0x0000000a3c24723c */ /* 0x040fe20000001824 */
[----:B------:R-:W4:Y:S05]  /*3a90*/  LDSM.16.M88.4 R8, [R201+0xa000] ;  /* 0x00a00000c908783b */ /* 0x000f2a0000000200 */
[C---:B------:R-:W-:Y:S06]  /*3aa0*/  HMMA.16816.F32 R32, R60.reuse, R76, R32 ;  /* 0x0000004c3c20723c */ /* 0x040fec0000001820 */
[C---:B------:R-:W-:Y:S01]  /*3ab0*/  HMMA.16816.F32 R28, R60.reuse, R78, R28 ;  /* 0x0000004e3c1c723c */ /* 0x040fe2000000181c */
[----:B------:R-:W-:Y:S05]  /*3ac0*/  LDSM.16.M88.4 R76, [R200+0x4000] ;  /* 0x00400000c84c783b */ /* 0x000fea0000000200 */
[C---:B------:R-:W-:Y:S06]  /*3ad0*/  HMMA.16816.F32 R24, R60.reuse, R68, R24 ;  /* 0x000000443c18723c */ /* 0x040fec0000001818 */
[----:B------:R-:W-:Y:S01]  /*3ae0*/  HMMA.16816.F32 R72, R60, R70, R72 ;  /* 0x000000463c48723c */ /* 0x000fe20000001848 */
[----:B------:R-:W5:Y:S04]  /*3af0*/  LDSM.16.M88.4 R60, [R201+0xa800] ;  /* 0x00a80000c93c783b */ /* 0x000f680000000200 */
[----:B------:R-:W-:Y:S01]  /*3b00*/  LDSM.16.M88.4 R68, [R198+0x4000] ;  /* 0x00400000c644783b */ /* 0x000fe20000000200 */
[C---:B-1----:R-:W-:Y:S06]  /*3b10*/  HMMA.16816.F32 R48, R12.reuse, R64, R48 ;  /* 0x000000400c30723c */ /* 0x042fec0000001830 */
[C---:B------:R-:W-:Y:S01]  /*3b20*/  HMMA.16816.F32 R44, R12.reuse, R66, R44 ;  /* 0x000000420c2c723c */ /* 0x040fe2000000182c */
[----:B------:R-:W-:Y:S05]  /*3b30*/  LDSM.16.M88.4 R64, [R195+0xa000] ;  /* 0x00a00000c340783b */ /* 0x000fea0000000200 */
[C---:B------:R-:W-:Y:S06]  /*3b40*/  HMMA.16816.F32 R40, R12.reuse, R56, R40 ;  /* 0x000000380c28723c */ /* 0x040fec0000001828 */
        /* <DEDUP_REMOVED lines=8> */
[----:B------:R-:W3:Y:S01]  /*3bd0*/  LDSM.16.M88.4 R12, [R199+0x4800] ;  /* 0x00480000c70c783b */ /* 0x000ee20000000200 */
[C---:B----4-:R-:W-:Y:S06]  /*3be0*/  HMMA.16816.F32 R48, R20.reuse, R8, R48 ;  /* 0x000000081430723c */ /* 0x050fec0000001830 */
[C---:B------:R-:W-:Y:S01]  /*3bf0*/  HMMA.16816.F32 R44, R20.reuse, R10, R44 ;  /* 0x0000000a142c723c */ /* 0x040fe2000000182c */
[----:B------:R-:W4:Y:S05]  /*3c00*/  LDSM.16.M88.4 R8, [R199+0x5000] ;  /* 0x00500000c708783b */ /* 0x000f2a0000000200 */
[C---:B-----5:R-:W-:Y:S06]  /*3c10*/  HMMA.16816.F32 R40, R20.reuse, R60, R40 ;  /* 0x0000003c1428723c */ /* 0x060fec0000001828 */
[C---:B-1----:R-:W-:Y:S06]  /*3c20*/  HMMA.16816.F32 R32, R20.reuse, R56, R32 ;  /* 0x000000381420723c */ /* 0x042fec0000001820 */
[C---:B------:R-:W-:Y:S01]  /*3c30*/  HMMA.16816.F32 R36, R20.reuse, R62, R36 ;  /* 0x0000003e1424723c */ /* 0x040fe20000001824 */
[----:B------:R-:W1:Y:S05]  /*3c40*/  LDSM.16.M88.4 R60, [R195+0xa800] ;  /* 0x00a80000c33c783b */ /* 0x000e6a0000000200 */
[C---:B------:R-:W-:Y:S01]  /*3c50*/  HMMA.16816.F32 R28, R20.reuse, R58, R28 ;  /* 0x0000003a141c723c */ /* 0x040fe2000000181c */
[----:B------:R-:W5:Y:S05]  /*3c60*/  LDSM.16.M88.4 R56, [R195+0xb000] ;  /* 0x00b00000c338783b */ /* 0x000f6a0000000200 */
[C---:B--2---:R-:W-:Y:S06]  /*3c70*/  HMMA.16816.F32 R24, R20.reuse, R52, R24 ;  /* 0x000000341418723c */ /* 0x044fec0000001818 */
[----:B------:R-:W-:Y:S01]  /*3c80*/  HMMA.16816.F32 R72, R20, R54, R72 ;  /* 0x000000361448723c */ /* 0x000fe20000001848 */
[----:B------:R-:W2:Y:S04]  /*3c90*/  LDSM.16.M88.4 R52, [R195+0xb800] ;  /* 0x00b80000c334783b */ /* 0x000ea80000000200 */
[----:B------:R-:W-:Y:S01]  /*3ca0*/  LDSM.16.M88.4 R20, [R188+0x4000] ;  /* 0x00400000bc14783b */ /* 0x000fe20000000200 */
[C---:B---3--:R-:W-:Y:S06]  /*3cb0*/  HMMA.16816.F32 R48, R76.reuse, R16, R48 ;  /* 0x000000104c30723c */ /* 0x048fec0000001830 */
[C---:B------:R-:W-:Y:S06]  /*3cc0*/  HMMA.16816.F32 R40, R76.reuse, R12, R40 ;  /* 0x0000000c4c28723c */ /* 0x040fec0000001828 */
[C---:B----4-:R-:W-:Y:S06]  /*3cd0*/  HMMA.16816.F32 R32, R76.reuse, R8, R32 ;  /* 0x000000084c20723c */ /* 0x050fec0000001820 */
[C---:B------:R-:W-:Y:S01]  /*3ce0*/  HMMA.16816.F32 R36, R76.reuse, R14, R36 ;  /* 0x0000000e4c24723c */ /* 0x040fe20000001824 */
[----:B------:R-:W-:Y:S05]  /*3cf0*/  LDSM.16.M88.4 R12, [R188+0x5000] ;  /* 0x00500000bc0c783b */ /* 0x000fea0000000200 */
[C---:B------:R-:W-:Y:S01]  /*3d00*/  HMMA.16816.F32 R28, R76.reuse, R10, R28 ;  /* 0x0000000a4c1c723c */ /* 0x040fe2000000181c */
[----:B------:R-:W3:Y:S05]  /*3d10*/  LDSM.16.M88.4 R8, [R197+0x4000] ;  /* 0x00400000c508783b */ /* 0x000eea0000000200 */
[C---:B------:R-:W-:Y:S01]  /*3d20*/  HMMA.16816.F32 R44, R76.reuse, R18, R44 ;  /* 0x000000124c2c723c */ /* 0x040fe2000000182c */
[----:B------:R-:W4:Y:S05]  /*3d30*/  LDSM.16.M88.4 R16, [R188+0x4800] ;  /* 0x00480000bc10783b */ /* 0x000f2a0000000200 */
[C---:B------:R-:W-:Y:S06]  /*3d40*/  HMMA.16816.F32 R24, R76.reuse, R80, R24 ;  /* 0x000000504c18723c */ /* 0x040fec0000001818 */
[----:B------:R-:W-:Y:S06]  /*3d50*/  HMMA.16816.F32 R72, R76, R82, R72 ;  /* 0x000000524c48723c */ /* 0x000fec0000001848 */
[C---:B------:R-:W-:Y:S06]  /*3d60*/  HMMA.16816.F32 R48, R68.reuse, R64, R48 ;  /* 0x000000404430723c */ /* 0x040fec0000001830 */
[C---:B-1----:R-:W-:Y:S06]  /*3d70*/  HMMA.16816.F32 R40, R68.reuse, R60, R40 ;  /* 0x0000003c4428723c */ /* 0x042fec0000001828 */
[C---:B-----5:R-:W-:Y:S06]  /*3d80*/  HMMA.16816.F32 R32, R68.reuse, R56, R32 ;  /* 0x000000384420723c */ /* 0x060fec0000001820 */
[----:B------:R-:W-:Y:S01]  /*3d90*/  HMMA.16816.F32 R60, R68, R62, R36 ;  /* 0x0000003e443c723c */ /* 0x000fe20000001824 */
[----:B------:R-:W1:Y:S01]  /*3da0*/  LDSM.16.M88.4 R36, [R188+0x5800] ;  /* 0x00580000bc24783b */ /* 0x000e620000000200 */
[----:B------:R-:W-:-:S04]  /*3db0*/  DEPBAR.LE SB0, 0x0 ;  /* 0x000080000000791a */ /* 0x000fc80000000000 */
[C---:B------:R-:W-:Y:S06]  /*3dc0*/  HMMA.16816.F32 R44, R68.reuse, R66, R44 ;  /* 0x00000042442c723c */ /* 0x040fec000000182c */
[C---:B------:R-:W-:Y:S06]  /*3dd0*/  HMMA.16816.F32 R28, R68.reuse, R58, R28 ;  /* 0x0000003a441c723c */ /* 0x040fec000000181c */
[C---:B--2---:R-:W-:Y:S06]  /*3de0*/  HMMA.16816.F32 R24, R68.reuse, R52, R24 ;  /* 0x000000344418723c */ /* 0x044fec0000001818 */
[----:B------:R-:W-:Y:S06]  /*3df0*/  HMMA.16816.F32 R72, R68, R54, R72 ;  /* 0x000000364448723c */ /* 0x000fec0000001848 */
[C---:B---3--:R-:W-:Y:S06]  /*3e00*/  HMMA.16816.F32 R48, R8.reuse, R20, R48 ;  /* 0x000000140830723c */ /* 0x048fec0000001830 */
[C---:B------:R-:W-:Y:S06]  /*3e10*/  HMMA.16816.F32 R32, R8.reuse, R12, R32 ;  /* 0x0000000c0820723c */ /* 0x040fec0000001820 */
[----:B----4-:R-:W-:Y:S01]  /*3e20*/  HMMA.16816.F32 R40, R8, R16, R40 ;  /* 0x000000100828723c */ /* 0x010fe20000001828 */
[----:B------:R-:W-:-:S05]  /*3e30*/  IMAD.U32 R13, RZ, RZ, UR18 ;  /* 0x00000012ff0d7e24 */ /* 0x000fca000f8e00ff */
[----:B------:R-:W-:Y:S01]  /*3e40*/  HMMA.16816.F32 R44, R8, R22, R44 ;  /* 0x00000016082c723c */ /* 0x000fe2000000182c */
[----:B------:R-:W-:-:S04]  /*3e50*/  IMAD R16, R13, 0x40, R218 ;  /* 0x000000400d107824 */ /* 0x000fc800078e02da */
[C---:B------:R-:W-:Y:S01]  /*3e60*/  VIADD R6, R16.reuse, 0x1 ;  /* 0x0000000110067836 */ /* 0x040fe20000000000 */
[C---:B------:R-:W-:Y:S01]  /*3e70*/  HMMA.16816.F32 R28, R8.reuse, R14, R28 ;  /* 0x0000000e081c723c */ /* 0x040fe2000000181c */
[C---:B------:R-:W-:Y:S02]  /*3e80*/  VIADD R4, R16.reuse, 0x11 ;  /* 0x0000001110047836 */ /* 0x040fe40000000000 */
[C---:B------:R-:W-:Y:S01]  /*3e90*/  VIADD R13, R16.reuse, 0x18 ;  /* 0x00000018100d7836 */ /* 0x040fe20000000000 */
[----:B------:R-:W-:Y:S01]  /*3ea0*/  I2FP.F32.S32 R2, R6 ;  /* 0x0000000600027245 */ /* 0x000fe20000201400 */
[----:B------:R-:W-:Y:S01]  /*3eb0*/  VIADD R17, R16, 0x28 ;  /* 0x0000002810117836 */ /* 0x000fe20000000000 */
[C---:B-1----:R-:W-:Y:S01]  /*3ec0*/  HMMA.16816.F32 R24, R8.reuse, R36, R24 ;  /* 0x000000240818723c */ /* 0x042fe20000001818 */
[----:B------:R-:W-:Y:S01]  /*3ed0*/  BAR.SYNC.DEFER_BLOCKING 0x0 ;  /* 0x0000000000007b1d */ /* 0x000fe20000010000 */
[----:B------:R-:W-:Y:S01]  /*3ee0*/  ISETP.GE.AND P5, PT, R6, R134, PT ;  /* 0x000000860600720c */ /* 0x000fe20003fa6270 */
[----:B------:R-:W-:Y:S01]  /*3ef0*/  FFMA.FTZ R14, R2, UR5, R49 ;  /* 0x00000005020e7c23 */ /* 0x000fe20008010031 */
[----:B------:R-:W-:Y:S01]  /*3f00*/  VIADD R15, R16, 0x10 ;  /* 0x00000010100f7836 */ /* 0x000fe20000000000 */
[----:B------:R-:W-:Y:S01]  /*3f10*/  ISETP.GE.AND P2, PT, R6, R133, PT ;  /* 0x000000850600720c */ /* 0x000fe20003f46270 */
[----:B------:R-:W-:Y:S01]  /*3f20*/  HMMA.16816.F32 R60, R8, R18, R60 ;  /* 0x00000012083c723c */ /* 0x000fe2000000183c */
[----:B------:R-:W-:Y:S01]  /*3f30*/  FFMA.FTZ R37, R2, UR5, R51 ;  /* 0x0000000502257c23 */ /* 0x000fe20008010033 */
[----:B------:R-:W-:Y:S01]  /*3f40*/  VIADD R2, R16, 0x9 ;  /* 0x0000000910027836 */ /* 0x000fe20000000000 */
[----:B------:R-:W-:-:S02]  /*3f50*/  FSEL R14, R14, -INF , !P5 ;  /* 0xff8000000e0e7808 */ /* 0x000fc40006800000 */
[CC--:B------:R-:W-:Y:S01]  /*3f60*/  ISETP.GE.AND P3, PT, R15.reuse, R134.reuse, PT ;  /* 0x000000860f00720c */ /* 0x0c0fe20003f66270 */
[----:B------:R-:W-:Y:S01]  /*3f70*/  HMMA.16816.F32 R72, R8, R38, R72 ;  /* 0x000000260848723c */ /* 0x000fe20000001848 */
[----:B------:R-:W-:Y:S01]  /*3f80*/  ISETP.GE.AND P0, PT, R2, R134, PT ;  /* 0x000000860200720c */ /* 0x000fe20003f06270 */
[----:B------:R-:W-:Y:S01]  /*3f90*/  VIADD R19, R16, 0x20 ;  /* 0x0000002010137836 */ /* 0x000fe20000000000 */
[-C--:B------:R-:W-:Y:S01]  /*3fa0*/  ISETP.GE.AND P6, PT, R2, R133.reuse, PT ;  /* 0x000000850200720c */ /* 0x080fe20003fc6270 */
[C---:B------:R-:W-:Y:S01]  /*3fb0*/  VIADD R18, R16.reuse, 0x29 ;  /* 0x0000002910127836 */ /* 0x040fe20000000000 */
[----:B------:R-:W-:Y:S02]  /*3fc0*/  I2FP.F32.S32 R2, R2 ;  /* 0x0000000200027245 */ /* 0x000fe40000201400 */
[----:B------:R-:W-:Y:S01]  /*3fd0*/  VIADD R9, R16, 0x8 ;  /* 0x0000000810097836 */ /* 0x000fe20000000000 */
[----:B------:R-:W-:Y:S02]  /*3fe0*/  ISETP.GE.AND P5, PT, R15, R133, PT ;  /* 0x000000850f00720c */ /* 0x000fe40003fa6270 */
[----:B------:R-:W-:Y:S01]  /*3ff0*/  I2FP.F32.S32 R15, R15 ;  /* 0x0000000f000f7245 */ /* 0x000fe20000201400 */
[C---:B------:R-:W-:Y:S01]  /*4000*/  FFMA.FTZ R12, R2.reuse, UR5, R45 ;  /* 0x00000005020c7c23 */ /* 0x040fe2000801002d */
[CC--:B------:R-:W-:Y:S01]  /*4010*/  ISETP.GE.AND P4, PT, R9.reuse, R134.reuse, PT ;  /* 0x000000860900720c */ /* 0x0c0fe20003f86270 */
[----:B------:R-:W-:Y:S01]  /*4020*/  FFMA.FTZ R39, R2, UR5, R47 ;  /* 0x0000000502277c23 */ /* 0x000fe2000801002f */
[----:B------:R-:W-:Y:S01]  /*4030*/  ISETP.GE.AND P1, PT, R9, R133, PT ;  /* 0x000000850900720c */ /* 0x000fe20003f26270 */
[----:B------:R-:W-:Y:S01]  /*4040*/  FFMA.FTZ R8, R15, UR5, R40 ;  /* 0x000000050f087c23 */ /* 0x000fe20008010028 */
[----:B------:R-:W-:Y:S01]  /*4050*/  I2FP.F32.S32 R9, R9 ;  /* 0x0000000900097245 */ /* 0x000fe20000201400 */
[----:B------:R-:W-:Y:S01]  /*4060*/  VIADD R2, R16, 0x19 ;  /* 0x0000001910027836 */ /* 0x000fe20000000000 */
[----:B------:R-:W-:Y:S01]  /*4070*/  FSEL R37, R37, -INF , !P2 ;  /* 0xff80000025257808 */ /* 0x000fe20005000000 */
[----:B------:R-:W-:Y:S01]  /*4080*/  FFMA.FTZ R15, R15, UR5, R42 ;  /* 0x000000050f0f7c23 */ /* 0x000fe2000801002a */
[----:B------:R-:W-:Y:S01]  /*4090*/  FSEL R12, R12, -INF , !P0 ;  /* 0xff8000000c0c7808 */ /* 0x000fe20004000000 */
[C---:B------:R-:W-:Y:S01]  /*40a0*/  FFMA.FTZ R36, R9.reuse, UR5, R44 ;  /* 0x0000000509247c23 */ /* 0x040fe2000801002c */
[----:B------:R-:W-:Y:S01]  /*40b0*/  FFMA.FTZ R46, R9, UR5, R46 ;  /* 0x00000005092e7c23 */ /* 0x000fe2000801002e */
[----:B------:R-:W-:-:S02]  /*40c0*/  ISETP.GE.AND P2, PT, R4, R134, PT ;  /* 0x000000860400720c */ /* 0x000fc40003f46270 */
[CC--:B------:R-:W-:Y:S02]  /*40d0*/  ISETP.GE.AND P0, PT, R13.reuse, R133.reuse, PT ;  /* 0x000000850d00720c */ /* 0x0c0fe40003f06270 */
[----:B------:R-:W-:Y:S02]  /*40e0*/  FSEL R36, R36, -INF , !P4 ;  /* 0xff80000024247808 */ /* 0x000fe40006000000 */
[----:B------:R-:W-:Y:S02]  /*40f0*/  FSEL R45, R46, -INF , !P1 ;  /* 0xff8000002e2d7808 */ /* 0x000fe40004800000 */
[----:B------:R-:W-:Y:S02]  /*4100*/  ISETP.GE.AND P4, PT, R4, R133, PT ;  /* 0x000000850400720c */ /* 0x000fe40003f86270 */
[----:B------:R-:W-:Y:S02]  /*4110*/  ISETP.GE.AND P1, PT, R13, R134, PT ;  /* 0x000000860d00720c */ /* 0x000fe40003f26270 */
[----:B------:R-:W-:-:S02]  /*4120*/  FSEL R39, R39, -INF , !P6 ;  /* 0xff80000027277808 */ /* 0x000fc40007000000 */
[----:B------:R-:W-:Y:S02]  /*4130*/  FSEL R8, R8, -INF , !P3 ;  /* 0xff80000008087808 */ /* 0x000fe40005800000 */
[----:B------:R-:W-:Y:S02]  /*4140*/  I2FP.F32.S32 R4, R4 ;  /* 0x0000000400047245 */ /* 0x000fe40000201400 */
[----:B------:R-:W-:Y:S02]  /*4150*/  I2FP.F32.S32 R13, R13 ;  /* 0x0000000d000d7245 */ /* 0x000fe40000201400 */
[----:B------:R-:W-:Y:S01]  /*4160*/  ISETP.GE.AND P6, PT, R2, R134, PT ;  /* 0x000000860200720c */ /* 0x000fe20003fc6270 */
[----:B------:R-:W-:Y:S01]  /*4170*/  FFMA.FTZ R10, R4, UR5, R41 ;  /* 0x00000005040a7c23 */ /* 0x000fe20008010029 */
[----:B------:R-:W-:Y:S01]  /*4180*/  ISETP.GE.AND P3, PT, R2, R133, PT ;  /* 0x000000850200720c */ /* 0x000fe20003f66270 */
[----:B------:R-:W-:Y:S01]  /*4190*/  FFMA.FTZ R9, R4, UR5, R43 ;  /* 0x0000000504097c23 */ /* 0x000fe2000801002b */
[----:B------:R-:W-:Y:S01]  /*41a0*/  I2FP.F32.S32 R2, R2 ;  /* 0x0000000200027245 */ /* 0x000fe20000201400 */
[C---:B------:R-:W-:Y:S01]  /*41b0*/  FFMA.FTZ R6, R13.reuse, UR5, R60 ;  /* 0x000000050d067c23 */ /* 0x040fe2000801003c */
[----:B------:R-:W-:Y:S01]  /*41c0*/  FFMA.FTZ R13, R13, UR5, R62 ;  /* 0x000000050d0d7c23 */ /* 0x000fe2000801003e */
[----:B------:R-:W-:-:S02]  /*41d0*/  FSEL R15, R15, -INF , !P5 ;  /* 0xff8000000f0f7808 */ /* 0x000fc40006800000 */
[C---:B------:R-:W-:Y:S01]  /*41e0*/  FFMA.FTZ R4, R2.reuse, UR5, R61 ;  /* 0x0000000502047c23 */ /* 0x040fe2000801003d */
[----:B------:R-:W-:Y:S01]  /*41f0*/  FFMA.FTZ R11, R2, UR5, R63 ;  /* 0x00000005020b7c23 */ /* 0x000fe2000801003f */
[----:B------:R-:W-:Y:S01]  /*4200*/  VIADD R2, R16, 0x21 ;  /* 0x0000002110027836 */ /* 0x000fe20000000000 */
[----:B------:R-:W-:Y:S02]  /*4210*/  FSEL R9, R9, -INF , !P4 ;  /* 0xff80000009097808 */ /* 0x000fe40006000000 */
[----:B------:R-:W-:Y:S02]  /*4220*/  FSEL R6, R6, -INF , !P1 ;  /* 0xff80000006067808 */ /* 0x000fe40004800000 */
[----:B------:R-:W-:Y:S02]  /*4230*/  FSEL R13, R13, -INF , !P0 ;  /* 0xff8000000d0d7808 */ /* 0x000fe40004000000 */
[----:B------:R-:W-:Y:S02]  /*4240*/  FSEL R4, R4, -INF , !P6 ;  /* 0xff80000004047808 */ /* 0x000fe40007000000 */
[----:B------:R-:W-:-:S02]  /*4250*/  ISETP.GE.AND P4, PT, R2, R134, PT ;  /* 0x000000860200720c */ /* 0x000fc40003f86270 */
[-C--:B------:R-:W-:Y:S02]  /*4260*/  ISETP.GE.AND P1, PT, R2, R133.reuse, PT ;  /* 0x000000850200720c */ /* 0x080fe40003f26270 */
[C---:B------:R-:W-:Y:S02]  /*4270*/  ISETP.GE.AND P0, PT, R17.reuse, R134, PT ;  /* 0x000000861100720c */ /* 0x040fe40003f06270 */
[----:B------:R-:W-:Y:S02]  /*4280*/  ISETP.GE.AND P6, PT, R17, R133, PT ;  /* 0x000000851100720c */ /* 0x000fe40003fc6270 */
[----:B------:R-:W-:Y:S02]  /*4290*/  FSEL R10, R10, -INF , !P2 ;  /* 0xff8000000a0a7808 */ /* 0x000fe40005000000 */
[----:B------:R-:W-:Y:S02]  /*42a0*/  I2FP.F32.S32 R2, R2 ;  /* 0x0000000200027245 */ /* 0x000fe40000201400 */
[----:B------:R-:W-:-:S02]  /*42b0*/  I2FP.F32.S32 R17, R17 ;  /* 0x0000001100117245 */ /* 0x000fc40000201400 */
[CC--:B------:R-:W-:Y:S01]  /*42c0*/  ISETP.GE.AND P5, PT, R19.reuse, R134.reuse, PT ;  /* 0x000000861300720c */ /* 0x0c0fe20003fa6270 */
[C---:B------:R-:W-:Y:S01]  /*42d0*/  FFMA.FTZ R33, R2.reuse, UR5, R33 ;  /* 0x0000000502217c23 */ /* 0x040fe20008010021 */
[----:B------:R-:W-:Y:S01]  /*42e0*/  ISETP.GE.AND P2, PT, R19, R133, PT ;  /* 0x000000851300720c */ /* 0x000fe20003f46270 */
[----:B------:R-:W-:Y:S01]  /*42f0*/  FFMA.FTZ R35, R2, UR5, R35 ;  /* 0x0000000502237c23 */ /* 0x000fe20008010023 */
[----:B------:R-:W-:Y:S01]  /*4300*/  I2FP.F32.S32 R19, R19 ;  /* 0x0000001300137245 */ /* 0x000fe20000201400 */
[C---:B------:R-:W-:Y:S01]  /*4310*/  FFMA.FTZ R28, R17.reuse, UR5, R28 ;  /* 0x00000005111c7c23 */ /* 0x040fe2000801001c */
[----:B------:R-:W-:Y:S02]  /*4320*/  VIADD R2, R16, 0x31 ;  /* 0x0000003110027836 */ /* 0x000fe40000000000 */
[----:B------:R-:W-:Y:S01]  /*4330*/  FFMA.FTZ R30, R17, UR5, R30 ;  /* 0x00000005111e7c23 */ /* 0x000fe2000801001e */
[----:B------:R-:W-:Y:S01]  /*4340*/  FSEL R137, R35, -INF , !P1 ;  /* 0xff80000023897808 */ /* 0x000fe20004800000 */
[C---:B------:R-:W-:Y:S01]  /*4350*/  FFMA.FTZ R32, R19.reuse, UR5, R32 ;  /* 0x0000000513207c23 */ /* 0x040fe20008010020 */
[----:B------:R-:W-:Y:S01]  /*4360*/  FSEL R138, R28, -INF , !P0 ;  /* 0xff8000001c8a7808 */ /* 0x000fe20004000000 */
[----:B------:R-:W-:Y:S01]  /*4370*/  FFMA.FTZ R34, R19, UR5, R34 ;  /* 0x0000000513227c23 */ /* 0x000fe20008010022 */
[----:B------:R-:W-:Y:S01]  /*4380*/  ISETP.GE.AND P1, PT, R2, R134, PT ;  /* 0x000000860200720c */ /* 0x000fe20003f26270 */
[----:B------:R-:W-:Y:S01]  /*4390*/  VIADD R17, R16, 0x30 ;  /* 0x0000003010117836 */ /* 0x000fe20000000000 */
[----:B------:R-:W-:-:S02]  /*43a0*/  ISETP.GE.AND P0, PT, R2, R133, PT ;  /* 0x000000850200720c */ /* 0x000fc40003f06270 */
[----:B------:R-:W-:Y:S02]  /*43b0*/  FSEL R11, R11, -INF , !P3 ;  /* 0xff8000000b0b7808 */ /* 0x000fe40005800000 */
[----:B------:R-:W-:Y:S01]  /*43c0*/  FSEL R148, R32, -INF , !P5 ;  /* 0xff80000020947808 */ /* 0x000fe20006800000 */
[----:B------:R-:W-:Y:S01]  /*43d0*/  VIADD R32, R220, 0xb54cda56 ;  /* 0xb54cda56dc207836 */ /* 0x000fe20000000000 */
[----:B------:R-:W-:Y:S02]  /*43e0*/  I2FP.F32.S32 R2, R2 ;  /* 0x0000000200027245 */ /* 0x000fe40000201400 */
[C---:B------:R-:W-:Y:S02]  /*43f0*/  ISETP.GE.AND P3, PT, R18.reuse, R134, PT ;  /* 0x000000861200720c */ /* 0x040fe40003f66270 */
[-C--:B------:R-:W-:Y:S01]  /*4400*/  ISETP.GE.AND P5, PT, R18, R133.reuse, PT ;  /* 0x000000851200720c */ /* 0x080fe20003fa6270 */
[C---:B------:R-:W-:Y:S01]  /*4410*/  FFMA.FTZ R25, R2.reuse, UR5, R25 ;  /* 0x0000000502197c23 */ /* 0x040fe20008010019 */
[----:B------:R-:W-:Y:S01]  /*4420*/  I2FP.F32.S32 R18, R18 ;  /* 0x0000001200127245 */ /* 0x000fe20000201400 */
[----:B------:R-:W-:Y:S01]  /*4430*/  FFMA.FTZ R27, R2, UR5, R27 ;  /* 0x00000005021b7c23 */ /* 0x000fe2000801001b */
[----:B------:R-:W-:Y:S01]  /*4440*/  FSEL R139, R34, -INF , !P2 ;  /* 0xff800000228b7808 */ /* 0x000fe20005000000 */
[----:B------:R-:W1:Y:S01]  /*4450*/  LDC.U8 R2, c[0x0][0x388] ;  /* 0x0000e200ff027b82 */ /* 0x000e620000000000 */
[----:B------:R-:W-:Y:S01]  /*4460*/  FSEL R142, R33, -INF , !P4 ;  /* 0xff800000218e7808 */ /* 0x000fe20006000000 */
[C---:B------:R-:W-:Y:S01]  /*4470*/  FFMA.FTZ R29, R18.reuse, UR5, R29 ;  /* 0x00000005121d7c23 */ /* 0x040fe2000801001d */
[C---:B------:R-:W-:Y:S01]  /*4480*/  ISETP.GE.AND P2, PT, R17.reuse, R134, PT ;  /* 0x000000861100720c */ /* 0x040fe20003f46270 */
[----:B------:R-:W-:Y:S01]  /*4490*/  FFMA.FTZ R33, R18, UR5, R31 ;  /* 0x0000000512217c23 */ /* 0x000fe2000801001f */
[----:B------:R-:W-:-:S02]  /*44a0*/  ISETP.GE.AND P4, PT, R17, R133, PT ;  /* 0x000000851100720c */ /* 0x000fc40003f86270 */
[----:B------:R-:W-:Y:S02]  /*44b0*/  I2FP.F32.S32 R17, R17 ;  /* 0x0000001100117245 */ /* 0x000fe40000201400 */
[----:B------:R-:W-:Y:S02]  /*44c0*/  FSEL R35, R30, -INF , !P6 ;  /* 0xff8000001e237808 */ /* 0x000fe40007000000 */
[----:B------:R-:W-:Y:S01]  /*44d0*/  FSEL R136, R29, -INF , !P3 ;  /* 0xff8000001d887808 */ /* 0x000fe20005800000 */
[C---:B------:R-:W-:Y:S01]  /*44e0*/  FFMA.FTZ R24, R17.reuse, UR5, R24 ;  /* 0x0000000511187c23 */ /* 0x040fe20008010018 */
[----:B------:R-:W-:Y:S01]  /*44f0*/  FFMA.FTZ R26, R17, UR5, R26 ;  /* 0x00000005111a7c23 */ /* 0x000fe2000801001a */
[C---:B------:R-:W-:Y:S01]  /*4500*/  VIADD R17, R16.reuse, 0x38 ;  /* 0x0000003810117836 */ /* 0x040fe20000000000 */
[----:B------:R-:W-:Y:S02]  /*4510*/  I2FP.F32.S32 R31, R16 ;  /* 0x00000010001f7245 */ /* 0x000fe40000201400 */
[----:B------:R-:W-:-:S02]  /*4520*/  ISETP.GE.AND P6, PT, R16, R134, PT ;  /* 0x000000861000720c */ /* 0x000fc40003fc6270 */
[C---:B------:R-:W-:Y:S01]  /*4530*/  ISETP.GE.AND P3, PT, R16.reuse, R133, PT ;  /* 0x000000851000720c */ /* 0x040fe20003f66270 */
[----:B------:R-:W-:Y:S01]  /*4540*/  VIADD R16, R16, 0x39 ;  /* 0x0000003910107836 */ /* 0x000fe20000000000 */
[----:B------:R-:W-:Y:S01]  /*4550*/  FSEL R177, R27, -INF , !P0 ;  /* 0xff8000001bb17808 */ /* 0x000fe20004000000 */
[C---:B------:R-:W-:Y:S01]  /*4560*/  FFMA.FTZ R30, R31.reuse, UR5, R48 ;  /* 0x000000051f1e7c23 */ /* 0x040fe20008010030 */
[----:B------:R-:W-:Y:S01]  /*4570*/  PLOP3.LUT P0, PT, PT, PT, UP0, 0x80, 0x0 ;  /* 0x000000000000781c */ /* 0x000fe20003f0f008 */
[----:B------:R-:W-:Y:S01]  /*4580*/  FFMA.FTZ R31, R31, UR5, R50 ;  /* 0x000000051f1f7c23 */ /* 0x000fe20008010032 */
[----:B------:R-:W-:Y:S01]  /*4590*/  FSEL R33, R33, -INF , !P5 ;  /* 0xff80000021217808 */ /* 0x000fe20006800000 */
[----:B-1----:R-:W-:Y:S01]  /*45a0*/  IMAD R170, R2, 0x10000, R2 ;  /* 0x0001000002aa7824 */ /* 0x002fe200078e0202 */
[----:B------:R-:W-:Y:S02]  /*45b0*/  FSEL R224, R24, -INF , !P2 ;  /* 0xff80000018e07808 */ /* 0x000fe40005000000 */
[----:B------:R-:W-:-:S02]  /*45c0*/  FSEL R205, R26, -INF , !P4 ;  /* 0xff8000001acd7808 */ /* 0x000fc40006000000 */
[----:B------:R-:W-:Y:S02]  /*45d0*/  FSEL R210, R25, -INF , !P1 ;  /* 0xff80000019d27808 */ /* 0x000fe40004800000 */
[CC--:B------:R-:W-:Y:S02]  /*45e0*/  ISETP.GE.AND P5, PT, R17.reuse, R134.reuse, PT ;  /* 0x000000861100720c */ /* 0x0c0fe40003fa6270 */
[-C--:B------:R-:W-:Y:S02]  /*45f0*/  ISETP.GE.AND P2, PT, R17, R133.reuse, PT ;  /* 0x000000851100720c */ /* 0x080fe40003f46270 */
[C---:B------:R-:W-:Y:S02]  /*4600*/  ISETP.GE.AND P4, PT, R16.reuse, R134, PT ;  /* 0x000000861000720c */ /* 0x040fe40003f86270 */
[----:B------:R-:W-:Y:S02]  /*4610*/  ISETP.GE.AND P1, PT, R16, R133, PT ;  /* 0x000000851000720c */ /* 0x000fe40003f26270 */
[----:B------:R-:W-:-:S02]  /*4620*/  I2FP.F32.S32 R17, R17 ;  /* 0x0000001100117245 */ /* 0x000fc40000201400 */
[----:B------:R-:W-:Y:S02]  /*4630*/  I2FP.F32.S32 R16, R16 ;  /* 0x0000001000107245 */ /* 0x000fe40000201400 */
[----:B------:R-:W-:Y:S01]  /*4640*/  FSEL R30, R30, -INF , !P6 ;  /* 0xff8000001e1e7808 */ /* 0x000fe20007000000 */
[C---:B------:R-:W-:Y:S01]  /*4650*/  FFMA.FTZ R72, R17.reuse, UR5, R72 ;  /* 0x0000000511487c23 */ /* 0x040fe20008010048 */
[----:B------:R-:W-:Y:S01]  /*4660*/  FFMA.FTZ R74, R17, UR5, R74 ;  /* 0x00000005114a7c23 */ /* 0x000fe2000801004a */
[C---:B------:R-:W-:Y:S01]  /*4670*/  FFMA.FTZ R73, R16.reuse, UR5, R73 ;  /* 0x0000000510497c23 */ /* 0x040fe20008010049 */
[----:B------:R-:W-:Y:S01]  /*4680*/  FFMA.FTZ R75, R16, UR5, R75 ;  /* 0x00000005104b7c23 */ /* 0x000fe2000801004b */
[----:B------:R-:W-:Y:S02]  /*4690*/  FSEL R31, R31, -INF , !P3 ;  /* 0xff8000001f1f7808 */ /* 0x000fe40005800000 */
[----:B------:R-:W-:Y:S02]  /*46a0*/  FSEL R208, R72, -INF , !P5 ;  /* 0xff80000048d07808 */ /* 0x000fe40006800000 */
[----:B------:R-:W-:-:S02]  /*46b0*/  FSEL R176, R74, -INF , !P2 ;  /* 0xff8000004ab07808 */ /* 0x000fc40005000000 */
        /* <DEDUP_REMOVED lines=36> */
[----:B------:R3:W-:Y:S03]  /*4900*/  @!P4 LDGSTS.E.BYPASS.LTC128B.128 [R203+0x8000], desc[UR22][R48.64+0x80] ;  /* 0x0800008030cbcfae */ /* 0x0007e6000b901d56 */
        /* <DEDUP_REMOVED lines=10> */
[----:B------:R-:W5:Y:S01]  /*49b0*/  @!P4 LDC.64 R22, c[0x0][0x218] ;  /* 0x00008600ff16cb82 */ /* 0x000f620000000a00 */
[C---:B-1----:R-:W-:Y:S01]  /*49c0*/  @!P4 LEA R40, P1, R3.reuse, R28, 0x1 ;  /* 0x0000001c0328c211 */ /* 0x042fe200078208ff */
[----:B------:R-:W-:Y:S01]  /*49d0*/  @!PT LDS RZ, [RZ] ;  /* 0x00000000fffff984 */ /* 0x000fe20000000800 */
[----:B------:R-:W-:Y:S01]  /*49e0*/  @!PT LDS RZ, [RZ] ;  /* 0x00000000fffff984 */ /* 0x000fe20000000800 */
[----:B------:R-:W-:Y:S01]  /*49f0*/  @!PT LDS RZ, [RZ] ;  /* 0x00000000fffff984 */ /* 0x000fe20000000800 */
[----:B------:R2:W-:Y:S01]  /*4a00*/  @!P5 LDGSTS.E.BYPASS.LTC128B.128 [R203+0x6800], desc[UR22][R46.64] ;  /* 0x068000002ecbdfae */ /* 0x0005e2000b901d56 */
[----:B------:R-:W-:-:S02]  /*4a10*/  IADD3 R28, P6, R3, UR30, RZ ;  /* 0x0000001e031c7c10 */ /* 0x000fc4000ffde0ff */
[----:B------:R-:W-:Y:S01]  /*4a20*/  @!P4 LEA.HI.X R41, R3, R29, R38, 0x1, P1 ;  /* 0x0000001d0329c211 */ /* 0x000fe200008f0c26 */
[----:B------:R2:W-:Y:S02]  /*4a30*/  @P4 STS.128 [R203+0x8800], RZ ;  /* 0x008800ffcb004388 */ /* 0x0005e40000000c00 */
[----:B------:R-:W1:Y:S02]  /*4a40*/  @!P3 LDC.64 R20, c[0x0][0x218] ;  /* 0x00008600ff14bb82 */ /* 0x000e640000000a00 */
[----:B------:R-:W-:Y:S01]  /*4a50*/  @!PT LDS RZ, [RZ] ;  /* 0x00000000fffff984 */ /* 0x000fe20000000800 */
[----:B------:R-:W-:Y:S01]  /*4a60*/  @!PT LDS RZ, [RZ] ;  /* 0x00000000fffff984 */ /* 0x000fe20000000800 */
[----:B------:R-:W-:Y:S01]  /*4a70*/  @!PT LDS RZ, [RZ] ;  /* 0x00000000fffff984 */ /* 0x000fe20000000800 */
[----:B------:R2:W-:Y:S01]  /*4a80*/  @!P4 LDGSTS.E.BYPASS.LTC128B.128 [R203+0x8800], desc[UR22][R40.64+0x80] ;  /* 0x0880008028cbcfae */ /* 0x0005e2000b901d56 */
[----:B---3--:R-:W-:-:S03]  /*4a90*/  @!P5 LEA R48, P2, R28, R24, 0x1 ;  /* 0x000000181c30d211 */ /* 0x008fc600078408ff */
[----:B------:R2:W-:Y:S01]  /*4aa0*/  @P3 STS.128 [R203+0xa800], RZ ;  /* 0x00a800ffcb003388 */ /* 0x0005e20000000c00 */
[----:B------:R-:W-:Y:S01]  /*4ab0*/  IADD3.X R24, R38, UR29, RZ, P6, !PT ;  /* 0x0000001d26187c10 */ /* 0x000fe2000b7fe4ff */
[----:B------:R-:W3:Y:S01]  /*4ac0*/  @!P5 LDC.64 R18, c[0x0][0x218] ;  /* 0x00008600ff12db82 */ /* 0x000ee20000000a00 */
[C---:B----4-:R-:W-:Y:S02]  /*4ad0*/  @!P3 LEA R26, P1, R3.reuse, R26, 0x1 ;  /* 0x0000001a031ab211 */ /* 0x050fe400078208ff */
[C---:B------:R-:W-:Y:S02]  /*4ae0*/  @!P5 LEA.HI.X R49, R28.reuse, R25, R24, 0x1, P2 ;  /* 0x000000191c31d211 */ /* 0x040fe400010f0c18 */
[----:B------:R-:W-:Y:S02]  /*4af0*/  @!P3 LEA.HI.X R27, R3, R27, R38, 0x1, P1 ;  /* 0x0000001b031bb211 */ /* 0x000fe400008f0c26 */
[C---:B------:R-:W-:Y:S01]  /*4b00*/  IADD3 R3, P6, R28.reuse, UR30, RZ ;  /* 0x0000001e1c037c10 */ /* 0x040fe2000ffde0ff */
[----:B------:R-:W4:Y:S01]  /*4b10*/  @!P4 LDC.64 R16, c[0x0][0x218] ;  /* 0x00008600ff10cb82 */ /* 0x000f220000000a00 */
[C---:B-----5:R-:W-:Y:S01]  /*4b20*/  @!P4 LEA R22, P2, R28.reuse, R22, 0x1 ;  /* 0x000000161c16c211 */ /* 0x060fe200078408ff */
[----:B------:R-:W-:Y:S01]  /*4b30*/  @!PT LDS RZ, [RZ] ;  /* 0x00000000fffff984 */ /* 0x000fe20000000800 */
[----:B------:R-:W-:Y:S01]  /*4b40*/  @!PT LDS RZ, [RZ] ;  /* 0x00000000fffff984 */ /* 0x000fe20000000800 */
[----:B------:R-:W-:Y:S01]  /*4b50*/  @!PT LDS RZ, [RZ] ;  /* 0x00000000fffff984 */ /* 0x000fe20000000800 */
[----:B------:R2:W-:Y:S03]  /*4b60*/  @!P3 LDGSTS.E.BYPASS.LTC128B.128 [R203+0xa800], desc[UR22][R26.64+0x100] ;  /* 0x0a8001001acbbfae */ /* 0x0005e6000b901d56 */
[C---:B------:R-:W-:Y:S01]  /*4b70*/  @!P4 LEA.HI.X R23, R28.reuse, R23, R24, 0x1, P2 ;  /* 0x000000171c17c211 */ /* 0x040fe200010f0c18 */
[----:B------:R2:W-:Y:S01]  /*4b80*/  @P5 STS.128 [R203+0x7000], RZ ;  /* 0x007000ffcb005388 */ /* 0x0005e20000000c00 */
[----:B-1----:R-:W-:-:S03]  /*4b90*/  @!P3 LEA R20, P1, R28, R20, 0x1 ;  /* 0x000000141c14b211 */ /* 0x002fc600078208ff */
        /* <DEDUP_REMOVED lines=39> */
.L_x_497:
[----:B------:R-:W-:Y:S05]  /*4e10*/  BSYNC B0 ;  /* 0x0000000000007941 */ /* 0x000fea0003800000 */
.L_x_496:
[----:B------:R-:W0:Y:S02]  /*4e20*/  LDGDEPBAR ;  /* 0x00000000000079af */ /* 0x000e240000000000 */
.L_x_495:
[----:B------:R-:W-:Y:S01]  /*4e30*/  FMNMX.FTZ R3, R30, R14, !PT ;  /* 0x0000000e1e037209 */ /* 0x000fe20007810000 */
[----:B------:R-:W-:Y:S01]  /*4e40*/  IMAD.WIDE.U32 R172, R219, -0x326172a9, RZ ;  /* 0xcd9e8d57dbac7825 */ /* 0x000fe200078e00ff */
[----:B--2---:R-:W-:Y:S01]  /*4e50*/  FMNMX.FTZ R18, R31, R37, !PT ;  /* 0x000000251f127209 */ /* 0x004fe20007810000 */
[----:B------:R-:W-:Y:S01]  /*4e60*/  USHF.L.U32 UR6, UR18, 0x1, URZ ;  /* 0x0000000112067899 */ /* 0x000fe2000800063f */
[----:B------:R-:W-:Y:S01]  /*4e70*/  FMNMX.FTZ R3, R36, R3, !PT ;  /* 0x0000000324037209 */ /* 0x000fe20007810000 */
[----:B------:R-:W-:Y:S01]  /*4e80*/  IMAD.WIDE.U32 R226, R222, -0x2daee0ad, RZ ;  /* 0xd2511f53dee27825 */ /* 0x000fe200078e00ff */
[----:B------:R-:W-:Y:S01]  /*4e90*/  FMNMX.FTZ R18, R45, R18, !PT ;  /* 0x000000122d127209 */ /* 0x000fe20007810000 */
[----:B------:R-:W-:Y:S01]  /*4ea0*/  ULDC UR10, c[0x0][0x2ec] ;  /* 0x0000bb00000a7ab9 */ /* 0x000fe20000000800 */
[----:B------:R-:W-:Y:S01]  /*4eb0*/  FMNMX.FTZ R3, R12, R3, !PT ;  /* 0x000000030c037209 */ /* 0x000fe20007810000 */
[----:B------:R-:W-:Y:S01]  /*4ec0*/  VIADD R167, R220, 0x3c6ef372 ;  /* 0x3c6ef372dca77836 */ /* 0x000fe20000000000 */
[----:B------:R-:W-:Y:S01]  /*4ed0*/  FMNMX.FTZ R18, R39, R18, !PT ;  /* 0x0000001227127209 */ /* 0x000fe20007810000 */
[C---:B------:R-:W-:Y:S01]  /*4ee0*/  VIADD R166, R221.reuse, 0x76cf5d0a ;  /* 0x76cf5d0adda67836 */ /* 0x040fe20000000000 */
[----:B------:R-:W-:Y:S01]  /*4ef0*/  FMNMX.FTZ R3, R8, R3, !PT ;  /* 0x0000000308037209 */ /* 0x000fe20007810000 */
[----:B------:R-:W-:Y:S01]  /*4f00*/  VIADD R149, R221, 0x32370b8f ;  /* 0x32370b8fdd957836 */ /* 0x000fe20000000000 */
[----:B------:R-:W-:Y:S01]  /*4f10*/  FMNMX.FTZ R18, R15, R18, !PT ;  /* 0x000000120f127209 */ /* 0x000fe20007810000 */
[----:B------:R-:W-:Y:S01]  /*4f20*/  VIADD R140, R220, 0xdaa66d2b ;  /* 0xdaa66d2bdc8c7836 */ /* 0x000fe20000000000 */
        /* <DEDUP_REMOVED lines=21> */
[----:B------:R-:W-:Y:S02]  /*5080*/  LOP3.LUT R223, R85, R220, RZ, 0x3c, !PT ;  /* 0x000000dc55df7212 */ /* 0x000fe400078e3cff */
[----:B------:R-:W-:Y:S02]  /*5090*/  FMNMX.FTZ R3, R208, R3, !PT ;  /* 0x00000003d0037209 */ /* 0x000fe40007810000 */
[----:B------:R-:W-:Y:S02]  /*50a0*/  LOP3.LUT R168, R173, R223, RZ, 0x3c, !PT ;  /* 0x000000dfada87212 */ /* 0x000fe400078e3cff */
[----:B-1----:R-:W-:Y:S02]  /*50b0*/  FMNMX.FTZ R16, R204, R3, !PT ;  /* 0x00000003cc107209 */ /* 0x002fe40007810000 */
[----:B------:R-:W-:Y:S01]  /*50c0*/  FMNMX.FTZ R3, R177, R18, !PT ;  /* 0x00000012b1037209 */ /* 0x000fe20007810000 */
[----:B------:R-:W-:Y:S01]  /*50d0*/  IMAD.WIDE.U32 R168, R168, -0x2daee0ad, RZ ;  /* 0xd2511f53a8a87825 */ /* 0x000fe200078e00ff */
[----:B------:R-:W-:Y:S01]  /*50e0*/  LEA R196, R0, UR4, 0x1 ;  /* 0x0000000400c47c11 */ /* 0x000fe2000f8e08ff */
[----:B------:R-:W1:Y:S01]  /*50f0*/  SHFL.BFLY PT, R17, R16, 0x2, 0x1f ;  /* 0x0c401f0010117f89 */ /* 0x000e6200000e0000 */
[----:B------:R-:W-:Y:S01]  /*5100*/  FMNMX.FTZ R18, R176, R3, !PT ;  /* 0x00000003b0127209 */ /* 0x000fe20007810000 */
[----:B------:R-:W-:-:S02]  /*5110*/  VIADD R3, R221, 0xbb67ae85 ;  /* 0xbb67ae85dd037836 */ /* 0x000fc40000000000 */
[--C-:B------:R-:W-:Y:S01]  /*5120*/  IMAD R194, R7, 0x2, R196.reuse ;  /* 0x0000000207c27824 */ /* 0x100fe200078e02c4 */
[----:B------:R-:W-:Y:S01]  /*5130*/  FMNMX.FTZ R19, R175, R18, !PT ;  /* 0x00000012af137209 */ /* 0x000fe20007810000 */
[----:B------:R-:W-:Y:S01]  /*5140*/  IMAD R193, R5, 0x2, R196 ;  /* 0x0000000205c17824 */ /* 0x000fe200078e02c4 */
[----:B------:R-:W-:Y:S01]  /*5150*/  LOP3.LUT R3, R169, R226, R3, 0x96, !PT ;  /* 0x000000e2a9037212 */ /* 0x000fe200078e9603 */
[----:B------:R-:W-:Y:S01]  /*5160*/  VIADD R169, R220, 0x9e3779b9 ;  /* 0x9e3779b9dca97836 */ /* 0x000fe20000000000 */
[----:B------:R-:W-:Y:S01]  /*5170*/  LDSM.16.MT88.4 R124, [R196+0xc000] ;  /* 0x00c00000c47c783b */ /* 0x000fe20000004200 */
[----:B------:R-:W-:Y:S02]  /*5180*/  IMAD R192, R5, 0x2, R194 ;  /* 0x0000000205c07824 */ /* 0x000fe400078e02c2 */
[----:B------:R-:W-:Y:S01]  /*5190*/  IMAD.WIDE.U32 R150, R3, -0x326172a9, RZ ;  /* 0xcd9e8d5703967825 */ /* 0x000fe200078e00ff */
[----:B------:R-:W2:Y:S04]  /*51a0*/  SHFL.BFLY PT, R18, R19, 0x2, 0x1f ;  /* 0x0c401f0013127f89 */ /* 0x000ea800000e0000 */
[----:B------:R-:W-:Y:S04]  /*51b0*/  LDSM.16.MT88.4 R48, [R193+0xc000] ;  /* 0x00c00000c130783b */ /* 0x000fe80000004200 */
[----:B------:R-:W-:Y:S01]  /*51c0*/  LDSM.16.MT88.4 R64, [R196+0xe000] ;  /* 0x00e00000c440783b */ /* 0x000fe20000004200 */
[----:B-1----:R-:W-:-:S03]  /*51d0*/  FMNMX.FTZ R17, R16, R17, !PT ;  /* 0x0000001110117209 */ /* 0x002fc60007810000 */
[----:B------:R-:W-:Y:S01]  /*51e0*/  LDSM.16.MT88.4 R72, [R194+0xe000] ;  /* 0x00e00000c248783b */ /* 0x000fe20000004200 */
[C-C-:B------:R-:W-:Y:S01]  /*51f0*/  LOP3.LUT R16, R227.reuse, UR6, R221.reuse, 0x96, !PT ;  /* 0x00000006e3107c12 */ /* 0x140fe2000f8e96dd */
[----:B------:R-:W-:Y:S02]  /*5200*/  UIADD3 UR6, UR6, 0x1, URZ ;  /* 0x0000000106067890 */ /* 0x000fe4000fffe03f */
[----:B------:R-:W1:Y:S02]  /*5210*/  SHFL.BFLY PT, R132, R17, 0x1, 0x1f ;  /* 0x0c201f0011847f89 */ /* 0x000e6400000e0000 */
[----:B------:R-:W-:Y:S02]  /*5220*/  IMAD.WIDE.U32 R22, R16, -0x326172a9, RZ ;  /* 0xcd9e8d5710167825 */ /* 0x000fe400078e00ff */
[----:B------:R-:W-:Y:S01]  /*5230*/  LDSM.16.MT88.4 R56, [R192+0xc000] ;  /* 0x00c00000c038783b */ /* 0x000fe20000004200 */
[----:B------:R-:W-:Y:S02]  /*5240*/  LOP3.LUT R226, R227, UR6, R221, 0x96, !PT ;  /* 0x00000006e3e27c12 */ /* 0x000fe4000f8e96dd */
[----:B------:R-:W-:Y:S01]  /*5250*/  LOP3.LUT R16, R23, R172, R169, 0x96, !PT ;  /* 0x000000ac17107212 */ /* 0x000fe200078e96a9 */
[----:B------:R-:W-:Y:S01]  /*5260*/  LDSM.16.MT88.4 R88, [R192+0xe000] ;  /* 0x00e00000c058783b */ /* 0x000fe20000004200 */
[----:B--2---:R-:W-:Y:S01]  /*5270*/  FMNMX.FTZ R18, R19, R18, !PT ;  /* 0x0000001213127209 */ /* 0x004fe20007810000 */
[----:B------:R-:W-:Y:S01]  /*5280*/  IMAD.WIDE.U32 R226, R226, -0x326172a9, RZ ;  /* 0xcd9e8d57e2e27825 */ /* 0x000fe200078e00ff */
[----:B------:R-:W-:Y:S01]  /*5290*/  LOP3.LUT R22, R151, R22, R167, 0x96, !PT ;  /* 0x0000001697167212 */ /* 0x000fe200078e96a7 */
[----:B------:R-:W-:Y:S02]  /*52a0*/  LDSM.16.MT88.4 R80, [R193+0xe000] ;  /* 0x00e00000c150783b */ /* 0x000fe40000004200 */
[----:B------:R-:W-:Y:S01]  /*52b0*/  IMAD.WIDE.U32 R20, R16, -0x2daee0ad, RZ ;  /* 0xd2511f5310147825 */ /* 0x000fe200078e00ff */
[----:B------:R-:W-:Y:S01]  /*52c0*/  LOP3.LUT R169, R227, R172, R169, 0x96, !PT ;  /* 0x000000ace3a97212 */ /* 0x000fe200078e96a9 */
[----:B------:R-:W2:Y:S02]  /*52d0*/  SHFL.BFLY PT, R3, R18, 0x1, 0x1f ;  /* 0x0c201f0012037f89 */ /* 0x000ea400000e0000 */
[----:B------:R-:W-:Y:S01]  /*52e0*/  IMAD.WIDE.U32 R22, R22, -0x2daee0ad, RZ ;  /* 0xd2511f5316167825 */ /* 0x000fe200078e00ff */
[----:B------:R-:W-:Y:S01]  /*52f0*/  LOP3.LUT R16, R21, R168, R166, 0x96, !PT ;  /* 0x000000a815107212 */ /* 0x000fe200078e96a6 */
[----:B------:R-:W-:Y:S03]  /*5300*/  LDSM.16.MT88.4 R104, [R194+0x10000] ;  /* 0x01000000c268783b */ /* 0x000fe60000004200 */
[----:B------:R-:W-:Y:S01]  /*5310*/  LOP3.LUT R20, R23, R20, R149, 0x96, !PT ;  /* 0x0000001417147212 */ /* 0x000fe200078e9695 */
[----:B------:R-:W-:Y:S01]  /*5320*/  LDSM.16.MT88.4 R96, [R196+0x10000] ;  /* 0x01000000c460783b */ /* 0x000fe20000004200 */
[----:B-1----:R-:W-:Y:S01]  /*5330*/  FMNMX.FTZ R132, R17, R132, !PT ;  /* 0x0000008411847209 */ /* 0x002fe20007810000 */
[----:B------:R-:W-:-:S02]  /*5340*/  IMAD.WIDE.U32 R16, R16, -0x326172a9, RZ ;  /* 0xcd9e8d5710107825 */ /* 0x000fc400078e00ff */
[----:B------:R-:W-:Y:S01]  /*5350*/  LDSM.16.MT88.4 R120, [R193+0x10000] ;  /* 0x01000000c178783b */ /* 0x000fe20000004200 */
[C---:B------:R-:W-:Y:S01]  /*5360*/  FSETP.NEU.FTZ.AND P1, PT, R132.reuse, -INF , PT ;  /* 0xff8000008400780b */ /* 0x040fe20003f3d000 */
[----:B------:R-:W-:Y:S01]  /*5370*/  FMUL.FTZ R207, R132, UR10 ;  /* 0x0000000a84cf7c20 */ /* 0x000fe20008410000 */
[----:B------:R-:W-:Y:S01]  /*5380*/  IMAD.WIDE.U32 R20, R20, -0x326172a9, RZ ;  /* 0xcd9e8d5714147825 */ /* 0x000fe200078e00ff */
[----:B------:R-:W-:Y:S03]  /*5390*/  LDSM.16.MT88.4 R40, [R194+0xc000] ;  /* 0x00c00000c228783b */ /* 0x000fe60000004200 */
[----:B------:R-:W-:Y:S02]  /*53a0*/  FSEL R207, R207, RZ, P1 ;  /* 0x000000ffcfcf7208 */ /* 0x000fe40000800000 */
[----:B------:R-:W-:-:S03]  /*53b0*/  LOP3.LUT R16, R21, R16, R143, 0x96, !PT ;  /* 0x0000001015107212 */ /* 0x000fc600078e968f */
[----:B------:R-:W-:Y:S01]  /*53c0*/  FFMA.FTZ R162, R14, UR10, -R207 ;  /* 0x0000000a0ea27c23 */ /* 0x000fe200080108cf */
[----:B------:R-:W-:Y:S01]  /*53d0*/  LOP3.LUT R14, R17, R150, R140, 0x96, !PT ;  /* 0x00000096110e7212 */ /* 0x000fe200078e968c */
[----:B------:R-:W-:Y:S01]  /*53e0*/  IMAD.WIDE.U32 R16, R16, -0x2daee0ad, RZ ;  /* 0xd2511f5310107825 */ /* 0x000fe200078e00ff */
[----:B--2---:R-:W-:-:S03]  /*53f0*/  FMNMX.FTZ R3, R18, R3, !PT ;  /* 0x0000000312037209 */ /* 0x004fc60007810000 */
[--C-:B------:R-:W-:Y:S01]  /*5400*/  FFMA.FTZ R158, R12, UR10, -R207.reuse ;  /* 0x0000000a0c9e7c23 */ /* 0x100fe200080108cf */
[----:B------:R-:W-:Y:S01]  /*5410*/  FFMA.FTZ R161, R36, UR10, -R207 ;  /* 0x0000000a24a17c23 */ /* 0x000fe200080108cf */
[----:B------:R-:W-:Y:S01]  /*5420*/  IMAD.WIDE.U32 R24, R14, -0x2daee0ad, RZ ;  /* 0xd2511f530e187825 */ /* 0x000fe200078e00ff */
[----:B------:R-:W-:-:S03]  /*5430*/  FSETP.NEU.FTZ.AND P1, PT, R3, -INF , PT ;  /* 0xff8000000300780b */ /* 0x000fc60003f3d000 */
[----:B------:R-:W-:Y:S01]  /*5440*/  FMUL.FTZ R178, R3, UR10 ;  /* 0x0000000a03b27c20 */ /* 0x000fe20008410000 */
[--C-:B------:R-:W-:Y:S01]  /*5450*/  FFMA.FTZ R163, R30, UR10, -R207.reuse ;  /* 0x0000000a1ea37c23 */ /* 0x100fe200080108cf */
[----:B------:R-:W-:Y:S01]  /*5460*/  MUFU.EX2 R158, R158 ;  /* 0x0000009e009e7308 */ /* 0x000fe20000000800 */
[----:B------:R-:W-:Y:S01]  /*5470*/  LOP3.LUT R18, R25, R22, R34, 0x96, !PT ;  /* 0x0000001619127212 */ /* 0x000fe200078e9622 */
[----:B------:R-:W-:Y:S01]  /*5480*/  FFMA.FTZ R153, R6, UR10, -R207 ;  /* 0x0000000a06997c23 */ /* 0x000fe200080108cf */
[----:B------:R-:W-:Y:S01]  /*5490*/  LOP3.LUT R12, R17, R24, R141, 0x96, !PT ;  /* 0x00000018110c7212 */ /* 0x000fe200078e968d */
[----:B------:R-:W-:Y:S01]  /*54a0*/  FFMA.FTZ R157, R8, UR10, -R207 ;  /* 0x0000000a089d7c23 */ /* 0x000fe200080108cf */
[----:B------:R-:W-:Y:S01]  /*54b0*/  FSEL R178, R178, RZ, P1 ;  /* 0x000000ffb2b27208 */ /* 0x000fe20000800000 */
[----:B------:R-:W-:-:S04]  /*54c0*/  IMAD.WIDE.U32 R18, R18, -0x326172a9, RZ ;  /* 0xcd9e8d5712127825 */ /* 0x000fc800078e00ff */
[----:B------:R-:W-:Y:S01]  /*54d0*/  FFMA.FTZ R154, R10, UR10, -R207 ;  /* 0x0000000a0a9a7c23 */ /* 0x000fe200080108cf */
[----:B------:R-:W1:Y:S01]  /*54e0*/  MUFU.EX2 R161, R161 ;  /* 0x000000a100a17308 */ /* 0x000e620000000800 */
[----:B------:R-:W-:Y:S01]  /*54f0*/  LDSM.16.MT88.4 R24, [R194+0xc800] ;  /* 0x00c80000c218783b */ /* 0x000fe20000004200 */
[----:B------:R-:W-:-:S04]  /*5500*/  IMAD.WIDE.U32 R22, R12, -0x326172a9, RZ ;  /* 0xcd9e8d570c167825 */ /* 0x000fc800078e00ff */
[--C-:B------:R-:W-:Y:S01]  /*5510*/  FFMA.FTZ R164, R31, UR10, -R178.reuse ;  /* 0x0000000a1fa47c23 */ /* 0x100fe200080108b2 */
[----:B------:R-:W-:Y:S01]  /*5520*/  FFMA.FTZ R165, R37, UR10, -R178 ;  /* 0x0000000a25a57c23 */ /* 0x000fe200080108b2 */
[----:B------:R-:W-:Y:S01]  /*5530*/  LOP3.LUT R6, R19, R20, R206, 0x96, !PT ;  /* 0x0000001413067212 */ /* 0x000fe200078e96ce */
[----:B------:R-:W-:Y:S01]  /*5540*/  FFMA.FTZ R160, R45, UR10, -R178 ;  /* 0x0000000a2da07c23 */ /* 0x000fe200080108b2 */
[----:B------:R-:W-:Y:S01]  /*5550*/  LOP3.LUT R12, R23, R18, R32, 0x96, !PT ;  /* 0x00000012170c7212 */ /* 0x000fe200078e9620 */
[----:B------:R-:W-:Y:S01]  /*5560*/  MUFU.EX2 R163, R163 ;  /* 0x000000a300a37308 */ /* 0x000fe20000000800 */
[C---:B------:R-:W-:Y:S01]  /*5570*/  LOP3.LUT R14, R22.reuse, 0xffff, RZ, 0xc0, !PT ;  /* 0x0000ffff160e7812 */ /* 0x040fe200078ec0ff */
[--C-:B------:R-:W-:Y:S01]  /*5580*/  FFMA.FTZ R159, R39, UR10, -R178.reuse ;  /* 0x0000000a279f7c23 */ /* 0x100fe200080108b2 */
[----:B------:R-:W-:Y:S01]  /*5590*/  LOP3.LUT R0, R22, 0xff, RZ, 0xc0, !PT ;  /* 0x000000ff16007812 */ /* 0x000fe200078ec0ff */
[----:B------:R-:W-:Y:S01]  /*55a0*/  FFMA.FTZ R152, R13, UR10, -R178 ;  /* 0x0000000a0d987c23 */ /* 0x000fe200080108b2 */
[----:B------:R-:W-:Y:S01]  /*55b0*/  SHF.R.U32.HI R7, RZ, 0x8, R14 ;  /* 0x00000008ff077819 */ /* 0x000fe2000001160e */
[----:B------:R-:W-:Y:S01]  /*55c0*/  FFMA.FTZ R135, R11, UR10, -R178 ;  /* 0x0000000a0b877c23 */ /* 0x000fe200080108b2 */
[----:B------:R-:W-:Y:S01]  /*55d0*/  SHF.R.U32.HI R113, RZ, 0x10, R12 ;  /* 0x00000010ff717819 */ /* 0x000fe2000001160c */
[----:B------:R-:W-:Y:S01]  /*55e0*/  MUFU.EX2 R164, R164 ;  /* 0x000000a400a47308 */ /* 0x000fe20000000800 */
[C---:B------:R-:W-:Y:S01]  /*55f0*/  LOP3.LUT R18, R12.reuse, 0xffff, RZ, 0xc0, !PT ;  /* 0x0000ffff0c127812 */ /* 0x040fe200078ec0ff */
[--C-:B------:R-:W-:Y:S01]  /*5600*/  FFMA.FTZ R156, R15, UR10, -R178.reuse ;  /* 0x0000000a0f9c7c23 */ /* 0x100fe200080108b2 */
[----:B------:R-:W-:Y:S01]  /*5610*/  LOP3.LUT R5, R12, 0xff, RZ, 0xc0, !PT ;  /* 0x000000ff0c057812 */ /* 0x000fe200078ec0ff */
[----:B------:R-:W-:Y:S01]  /*5620*/  FFMA.FTZ R155, R9, UR10, -R178 ;  /* 0x0000000a099b7c23 */ /* 0x000fe200080108b2 */
[----:B------:R-:W-:Y:S01]  /*5630*/  SHF.R.U32.HI R12, RZ, 0x18, R12 ;  /* 0x00000018ff0c7819 */ /* 0x000fe2000001160c */
[--C-:B------:R-:W-:Y:S01]  /*5640*/  FFMA.FTZ R174, R139, UR10, -R178.reuse ;  /* 0x0000000a8bae7c23 */ /* 0x100fe200080108b2 */
[----:B------:R-:W-:Y:S01]  /*5650*/  LOP3.LUT R113, R113, 0xff, RZ, 0xc0, !PT ;  /* 0x000000ff71717812 */ /* 0x000fe200078ec0ff */
[----:B------:R-:W2:Y:S01]  /*5660*/  MUFU.EX2 R165, R165 ;  /* 0x000000a500a57308 */ /* 0x000ea20000000800 */
[----:B------:R-:W-:Y:S01]  /*5670*/  PRMT R7, R0, 0x5410, R7 ;  /* 0x0000541000077816 */ /* 0x000fe20000000007 */
[----:B------:R-:W-:Y:S01]  /*5680*/  FFMA.FTZ R171, R137, UR10, -R178 ;  /* 0x0000000a89ab7c23 */ /* 0x000fe200080108b2 */
[----:B------:R-:W-:Y:S01]  /*5690*/  PRMT R113, R113, 0x5410, R12 ;  /* 0x0000541071717816 */ /* 0x000fe2000000000c */
[----:B------:R-:W-:Y:S01]  /*56a0*/  FFMA.FTZ R173, R35, UR10, -R178 ;  /* 0x0000000a23ad7c23 */ /* 0x000fe200080108b2 */
[----:B------:R-:W-:Y:S01]  /*56b0*/  SHF.R.U32.HI R18, RZ, 0x8, R18 ;  /* 0x00000008ff127819 */ /* 0x000fe20000011612 */
[--C-:B------:R-:W-:Y:S01]  /*56c0*/  FFMA.FTZ R172, R33, UR10, -R178.reuse ;  /* 0x0000000a21ac7c23 */ /* 0x100fe200080108b2 */
[--C-:B------:R-:W-:Y:S01]  /*56d0*/  HSET2.LE.AND R114, R7, R170.reuse, PT ;  /* 0x000000aa07727233 */ /* 0x100fe20003803000 */
[----:B------:R-:W3:Y:S01]  /*56e0*/  MUFU.EX2 R162, R162 ;  /* 0x000000a200a27308 */ /* 0x000ee20000000800 */
[----:B-1----:R-:W-:Y:S01]  /*56f0*/  F2FP.F16.F32.PACK_AB R7, R158, R161 ;  /* 0x000000a19e07723e */ /* 0x002fe200000000ff */
[----:B------:R-:W-:Y:S01]  /*5700*/  LDSM.16.MT88.4 R28, [R192+0x10000] ;  /* 0x01000000c01c783b */ /* 0x000fe20000004200 */
[----:B------:R-:W-:Y:S01]  /*5710*/  HSET2.LE.AND R113, R113, R170, PT ;  /* 0x000000aa71717233 */ /* 0x000fe20003803000 */
[----:B------:R-:W-:Y:S01]  /*5720*/  FFMA.FTZ R225, R175, UR10, -R178 ;  /* 0x0000000aafe17c23 */ /* 0x000fe200080108b2 */
[----:B------:R-:W-:Y:S01]  /*5730*/  LOP3.LUT R114, R114, R7, RZ, 0xc0, !PT ;  /* 0x0000000772727212 */ /* 0x000fe200078ec0ff */
[----:B------:R-:W-:Y:S01]  /*5740*/  IMAD.WIDE.U32 R6, R6, -0x2daee0ad, RZ ;  /* 0xd2511f5306067825 */ /* 0x000fe200078e00ff */
[----:B------:R-:W-:Y:S01]  /*5750*/  PRMT R5, R5, 0x5410, R18 ;  /* 0x0000541005057816 */ /* 0x000fe20000000012 */
[----:B------:R-:W-:Y:S01]  /*5760*/  MUFU.EX2 R160, R160 ;  /* 0x000000a000a07308 */ /* 0x000fe20000000800 */
[----:B--2---:R-:W-:Y:S01]  /*5770*/  F2FP.F16.F32.PACK_AB R0, R165, R164 ;  /* 0x000000a4a500723e */ /* 0x004fe200000000ff */
[----:B------:R-:W-:Y:S01]  /*5780*/  FADD.FTZ R165, R164, R165 ;  /* 0x000000a5a4a57221 */ /* 0x000fe20000010000 */
[----:B------:R-:W-:-:S02]  /*5790*/  SHF.R.U32.HI R17, RZ, 0x10, R22 ;  /* 0x00000010ff117819 */ /* 0x000fc40000011616 */
[----:B------:R-:W-:Y:S01]  /*57a0*/  LOP3.LUT R113, R113, R0, RZ, 0xc0, !PT ;  /* 0x0000000071717212 */ /* 0x000fe200078ec0ff */
[----:B------:R-:W-:Y:S01]  /*57b0*/  FFMA.FTZ R0, R4, UR10, -R207 ;  /* 0x0000000a04007c23 */ /* 0x000fe200080108cf */
[----:B------:R-:W-:Y:S01]  /*57c0*/  LOP3.LUT R4, R6, 0xffff, RZ, 0xc0, !PT ;  /* 0x0000ffff06047812 */ /* 0x000fe200078ec0ff */
[----:B------:R-:W1:Y:S01]  /*57d0*/  MUFU.EX2 R159, R159 ;  /* 0x0000009f009f7308 */ /* 0x000e620000000800 */
[----:B------:R-:W-:Y:S02]  /*57e0*/  HSET2.LE.AND R112, R5, R170, PT ;  /* 0x000000aa05707233 */ /* 0x000fe40003803000 */
[----:B------:R-:W-:Y:S02]  /*57f0*/  SHF.R.U32.HI R115, RZ, 0x18, R22 ;  /* 0x00000018ff737819 */ /* 0x000fe40000011616 */
[----:B------:R-:W-:Y:S02]  /*5800*/  LOP3.LUT R14, R17, 0xff, RZ, 0xc0, !PT ;  /* 0x000000ff110e7812 */ /* 0x000fe400078ec0ff */
[----:B---3--:R-:W-:Y:S01]  /*5810*/  F2FP.F16.F32.PACK_AB R5, R162, R163 ;  /* 0x000000a3a205723e */ /* 0x008fe200000000ff */
[----:B------:R-:W-:Y:S01]  /*5820*/  MUFU.EX2 R153, R153 ;  /* 0x0000009900997308 */ /* 0x000fe20000000800 */
[----:B------:R-:W-:Y:S01]  /*5830*/  SHF.R.U32.HI R4, RZ, 0x8, R4 ;  /* 0x00000008ff047819 */ /* 0x000fe20000011604 */
[----:B------:R-:W-:Y:S01]  /*5840*/  FADD.FTZ R162, R163, R162 ;  /* 0x000000a2a3a27221 */ /* 0x000fe20000010000 */
[----:B------:R-:W-:-:S02]  /*5850*/  LOP3.LUT R21, R6, 0xff, RZ, 0xc0, !PT ;  /* 0x000000ff06157812 */ /* 0x000fc400078ec0ff */
[----:B------:R-:W-:Y:S01]  /*5860*/  PRMT R115, R14, 0x5410, R115 ;  /* 0x000054100e737816 */ /* 0x000fe20000000073 */
[----:B------:R-:W-:Y:S01]  /*5870*/  FADD.FTZ R161, R161, R162 ;  /* 0x000000a2a1a17221 */ /* 0x000fe20000010000 */
[----:B------:R-:W-:Y:S01]  /*5880*/  LOP3.LUT R112, R112, R5, RZ, 0xc0, !PT ;  /* 0x0000000570707212 */ /* 0x000fe200078ec0ff */
[----:B------:R-:W2:Y:S01]  /*5890*/  MUFU.EX2 R0, R0 ;  /* 0x0000000000007308 */ /* 0x000ea20000000800 */
[----:B------:R-:W-:Y:S01]  /*58a0*/  LOP3.LUT R10, R7, R16, R179, 0x96, !PT ;  /* 0x00000010070a7212 */ /* 0x000fe200078e96b3 */
[----:B------:R-:W-:Y:S01]  /*58b0*/  FADD.FTZ R158, R158, R161 ;  /* 0x000000a19e9e7221 */ /* 0x000fe20000010000 */
[--C-:B------:R-:W-:Y:S01]  /*58c0*/  SHF.R.U32.HI R147, RZ, 0x10, R6.reuse ;  /* 0x00000010ff937819 */ /* 0x100fe20000011606 */
[----:B------:R-:W-:Y:S01]  /*58d0*/  LDSM.16.MT88.4 R16, [R196+0xc800] ;  /* 0x00c80000c410783b */ /* 0x000fe20000004200 */
[----:B------:R-:W-:Y:S02]  /*58e0*/  SHF.R.U32.HI R8, RZ, 0x18, R6 ;  /* 0x00000018ff087819 */ /* 0x000fe40000011606 */
[----:B------:R-:W-:Y:S01]  /*58f0*/  PRMT R21, R21, 0x5410, R4 ;  /* 0x0000541015157816 */ /* 0x000fe20000000004 */
[----:B------:R-:W-:Y:S01]  /*5900*/  MUFU.EX2 R157, R157 ;  /* 0x0000009d009d7308 */ /* 0x000fe20000000800 */
[----:B------:R-:W3:Y:S01]  /*5910*/  LDSM.16.MT88.4 R4, [R193+0xc800] ;  /* 0x00c80000c104783b */ /* 0x000ee20000004200 */
[----:B------:R-:W-:-:S02]  /*5920*/  HSET2.LE.AND R115, R115, R170, PT ;  /* 0x000000aa73737233 */ /* 0x000fc40003803000 */
[----:B-1----:R-:W-:Y:S01]  /*5930*/  F2FP.F16.F32.PACK_AB R12, R159, R160 ;  /* 0x000000a09f0c723e */ /* 0x002fe200000000ff */
[----:B------:R-:W-:Y:S01]  /*5940*/  FADD.FTZ R160, R160, R165 ;  /* 0x000000a5a0a07221 */ /* 0x000fe20000010000 */
[C---:B------:R-:W-:Y:S02]  /*5950*/  LOP3.LUT R20, R10.reuse, 0xffff, RZ, 0xc0, !PT ;  /* 0x0000ffff0a147812 */ /* 0x040fe400078ec0ff */
[----:B------:R-:W-:Y:S01]  /*5960*/  LOP3.LUT R115, R115, R12, RZ, 0xc0, !PT ;  /* 0x0000000c73737212 */ /* 0x000fe200078ec0ff */
[----:B------:R-:W1:Y:S01]  /*5970*/  MUFU.EX2 R154, R154 ;  /* 0x0000009a009a7308 */ /* 0x000e620000000800 */
[----:B------:R-:W-:Y:S01]  /*5980*/  SHF.R.U32.HI R145, RZ, 0x10, R10 ;  /* 0x00000010ff917819 */ /* 0x000fe2000001160a */
[----:B------:R-:W-:Y:S01]  /*5990*/  LDSM.16.MT88.4 R12, [R192+0xc800] ;  /* 0x00c80000c00c783b */ /* 0x000fe20000004200 */
[----:B------:R-:W-:Y:S01]  /*59a0*/  LOP3.LUT R11, R10, 0xff, RZ, 0xc0, !PT ;  /* 0x000000ff0a0b7812 */ /* 0x000fe200078ec0ff */
[----:B------:R-:W-:Y:S01]  /*59b0*/  FADD.FTZ R159, R159, R160 ;  /* 0x000000a09f9f7221 */ /* 0x000fe20000010000 */
[----:B------:R-:W-:Y:S01]  /*59c0*/  SHF.R.U32.HI R20, RZ, 0x8, R20 ;  /* 0x00000008ff147819 */ /* 0x000fe20000011614 */
[----:B------:R-:W-:Y:S01]  /*59d0*/  HMMA.16816.F32 R44, R112, R48, RZ ;  /* 0x00000030702c723c */ /* 0x000fe200000018ff */
[----:B------:R-:W-:Y:S01]  /*59e0*/  LOP3.LUT R147, R147, 0xff, RZ, 0xc0, !PT ;  /* 0x000000ff93937812 */ /* 0x000fe200078ec0ff */
[----:B------:R-:W-:Y:S01]  /*59f0*/  MUFU.EX2 R152, R152 ;  /* 0x0000009800987308 */ /* 0x000fe20000000800 */
[----:B------:R-:W-:-:S02]  /*5a00*/  SHF.R.U32.HI R10, RZ, 0x18, R10 ;  /* 0x00000018ff0a7819 */ /* 0x000fc4000001160a */
[----:B------:R-:W-:Y:S01]  /*5a10*/  LOP3.LUT R145, R145, 0xff, RZ, 0xc0, !PT ;  /* 0x000000ff91917812 */ /* 0x000fe200078ec0ff */
[C---:B------:R-:W-:Y:S01]  /*5a20*/  HMMA.16816.F32 R48, R112.reuse, R50, RZ ;  /* 0x000000327030723c */ /* 0x040fe200000018ff */
[----:B------:R-:W-:Y:S02]  /*5a30*/  HSET2.LE.AND R146, R21, R170, PT ;  /* 0x000000aa15927233 */ /* 0x000fe40003803000 */
[----:B------:R-:W-:Y:S01]  /*5a40*/  PRMT R21, R11, 0x5410, R20 ;  /* 0x000054100b157816 */ /* 0x000fe20000000014 */
[----:B------:R-:W4:Y:S01]  /*5a50*/  MUFU.EX2 R135, R135 ;  /* 0x0000008700877308 */ /* 0x000f220000000800 */
[----:B------:R-:W-:Y:S01]  /*5a60*/  PRMT R147, R147, 0x5410, R8 ;  /* 0x0000541093937816 */ /* 0x000fe20000000008 */
[----:B------:R-:W-:Y:S01]  /*5a70*/  HMMA.16816.F32 R128, R112, R124, RZ ;  /* 0x0000007c7080723c */ /* 0x000fe200000018ff */
[----:B------:R-:W-:Y:S02]  /*5a80*/  PRMT R145, R145, 0x5410, R10 ;  /* 0x0000541091917816 */ /* 0x000fe4000000000a */
[----:B--2---:R-:W-:-:S02]  /*5a90*/  F2FP.F16.F32.PACK_AB R9, R0, R153 ;  /* 0x000000990009723e */ /* 0x004fc400000000ff */
[--C-:B------:R-:W-:Y:S01]  /*5aa0*/  HSET2.LE.AND R144, R21, R170.reuse, PT ;  /* 0x000000aa15907233 */ /* 0x100fe20003803000 */
[----:B------:R-:W-:Y:S01]  /*5ab0*/  MUFU.EX2 R156, R156 ;  /* 0x0000009c009c7308 */ /* 0x000fe20000000800 */
[--C-:B------:R-:W-:Y:S01]  /*5ac0*/  HSET2.LE.AND R147, R147, R170.reuse, PT ;  /* 0x000000aa93937233 */ /* 0x100fe20003803000 */
[C---:B------:R-:W-:Y:S01]  /*5ad0*/  HMMA.16816.F32 R124, R112.reuse, R126, RZ ;  /* 0x0000007e707c723c */ /* 0x040fe200000018ff */
[----:B-1----:R-:W-:Y:S01]  /*5ae0*/  F2FP.F16.F32.PACK_AB R21, R154, R157 ;  /* 0x0000009d9a15723e */ /* 0x002fe200000000ff */
[----:B------:R-:W-:Y:S01]  /*5af0*/  FADD.FTZ R157, R157, R158 ;  /* 0x0000009e9d9d7221 */ /* 0x000fe20000010000 */
[----:B------:R-:W-:Y:S02]  /*5b00*/  HSET2.LE.AND R145, R145, R170, PT ;  /* 0x000000aa91917233 */ /* 0x000fe40003803000 */
[----:B------:R-:W-:Y:S01]  /*5b10*/  LOP3.LUT R146, R146, R9, RZ, 0xc0, !PT ;  /* 0x0000000992927212 */ /* 0x000fe200078ec0ff */
[----:B------:R-:W1:Y:S01]  /*5b20*/  MUFU.EX2 R155, R155 ;  /* 0x0000009b009b7308 */ /* 0x000e620000000800 */
[----:B----4-:R-:W-:Y:S01]  /*5b30*/  F2FP.F16.F32.PACK_AB R20, R135, R152 ;  /* 0x000000988714723e */ /* 0x010fe200000000ff */
[----:B------:R-:W2:Y:S01]  /*5b40*/  LDSM.16.MT88.4 R8, [R196+0xe800] ;  /* 0x00e80000c408783b */ /* 0x000ea20000004200 */
[----:B------:R-:W-:Y:S01]  /*5b50*/  LOP3.LUT R144, R144, R21, RZ, 0xc0, !PT ;  /* 0x0000001590907212 */ /* 0x000fe200078ec0ff */
[C---:B------:R-:W-:Y:S01]  /*5b60*/  HMMA.16816.F32 R60, R112.reuse, R64, RZ ;  /* 0x00000040703c723c */ /* 0x040fe200000018ff */
[----:B------:R-:W-:Y:S01]  /*5b70*/  LOP3.LUT R147, R147, R20, RZ, 0xc0, !PT ;  /* 0x0000001493937212 */ /* 0x000fe200078ec0ff */
[----:B------:R-:W-:Y:S01]  /*5b80*/  FADD.FTZ R154, R154, R157 ;  /* 0x0000009d9a9a7221 */ /* 0x000fe20000010000 */
[----:B------:R-:W4:Y:S01]  /*5b90*/  LDSM.16.MT88.4 R20, [R194+0xe800] ;  /* 0x00e80000c214783b */ /* 0x000f220000004200 */
[----:B------:R-:W-:Y:S02]  /*5ba0*/  MUFU.EX2 R174, R174 ;  /* 0x000000ae00ae7308 */ /* 0x000fe40000000800 */
[----:B------:R-:W-:Y:S01]  /*5bb0*/  HMMA.16816.F32 R64, R112, R66, RZ ;  /* 0x000000427040723c */ /* 0x000fe200000018ff */
[----:B------:R-:W-:-:S04]  /*5bc0*/  FADD.FTZ R153, R153, R154 ;  /* 0x0000009a99997221 */ /* 0x000fc80000010000 */
[----:B------:R-:W-:Y:S01]  /*5bd0*/  FADD.FTZ R153, R0, R153 ;  /* 0x0000009900997221 */ /* 0x000fe20000010000 */
[C---:B------:R-:W-:Y:S01]  /*5be0*/  HMMA.16816.F32 R68, R112.reuse, R72, RZ ;  /* 0x000000487044723c */ /* 0x040fe200000018ff */
[----:B-1----:R-:W-:Y:S01]  /*5bf0*/  F2FP.F16.F32.PACK_AB R116, R155, R156 ;  /* 0x0000009c9b74723e */ /* 0x002fe200000000ff */
[----:B------:R-:W1:Y:S01]  /*5c00*/  MUFU.EX2 R171, R171 ;  /* 0x000000ab00ab7308 */ /* 0x000e620000000800 */
[----:B------:R-:W-:Y:S02]  /*5c10*/  FADD.FTZ R156, R156, R159 ;  /* 0x0000009f9c9c7221 */ /* 0x000fe40000010000 */
[----:B------:R-:W-:Y:S01]  /*5c20*/  LOP3.LUT R145, R145, R116, RZ, 0xc0, !PT ;  /* 0x0000007491917212 */ /* 0x000fe200078ec0ff */
[----:B------:R-:W-:Y:S01]  /*5c30*/  HMMA.16816.F32 R52, R112, R56, RZ ;  /* 0x000000387034723c */ /* 0x000fe200000018ff */
[----:B------:R-:W-:-:S03]  /*5c40*/  FADD.FTZ R155, R155, R156 ;  /* 0x0000009c9b9b7221 */ /* 0x000fc60000010000 */
[----:B------:R-:W-:Y:S01]  /*5c50*/  MUFU.EX2 R173, R173 ;  /* 0x000000ad00ad7308 */ /* 0x000fe20000000800 */
[----:B------:R-:W-:Y:S01]  /*5c60*/  FADD.FTZ R152, R152, R155 ;  /* 0x0000009b98987221 */ /* 0x000fe20000010000 */
[----:B---3--:R-:W-:Y:S03]  /*5c70*/  HMMA.16816.F32 R44, R144, R4, R44 ;  /* 0x00000004902c723c */ /* 0x008fe6000000182c */
[----:B------:R-:W-:-:S03]  /*5c80*/  FADD.FTZ R135, R135, R152 ;  /* 0x0000009887877221 */ /* 0x000fc60000010000 */
[----:B------:R-:W-:Y:S01]  /*5c90*/  HMMA.16816.F32 R48, R144, R6, R48 ;  /* 0x000000069030723c */ /* 0x000fe20000001830 */
[----:B------:R-:W3:Y:S01]  /*5ca0*/  LDSM.16.MT88.4 R4, [R192+0xe800] ;  /* 0x00e80000c004783b */ /* 0x000ee20000004200 */
[----:B------:R-:W-:Y:S04]  /*5cb0*/  MUFU.EX2 R172, R172 ;  /* 0x000000ac00ac7308 */ /* 0x000fe80000000800 */
[C---:B------:R-:W-:Y:S04]  /*5cc0*/  HMMA.16816.F32 R56, R112.reuse, R58, RZ ;  /* 0x0000003a7038723c */ /* 0x040fe800000018ff */
[----:B------:R-:W-:Y:S02]  /*5cd0*/  MUFU.EX2 R225, R225 ;  /* 0x000000e100e17308 */ /* 0x000fe40000000800 */
[----:B------:R-:W-:Y:S06]  /*5ce0*/  HMMA.16816.F32 R84, R112, R88, RZ ;  /* 0x000000587054723c */ /* 0x000fec00000018ff */
[C---:B------:R-:W-:Y:S06]  /*5cf0*/  HMMA.16816.F32 R128, R144.reuse, R16, R128 ;  /* 0x000000109080723c */ /* 0x040fec0000001880 */
[----:B------:R-:W-:Y:S01]  /*5d00*/  HMMA.16816.F32 R124, R144, R18, R124 ;  /* 0x00000012907c723c */ /* 0x000fe2000000187c */
[----:B------:R-:W5:Y:S05]  /*5d10*/  LDSM.16.MT88.4 R16, [R193+0xe800] ;  /* 0x00e80000c110783b */ /* 0x000f6a0000004200 */
[----:B------:R-:W-:Y:S06]  /*5d20*/  HMMA.16816.F32 R88, R112, R90, RZ ;  /* 0x0000005a7058723c */ /* 0x000fec00000018ff */
[C---:B--2---:R-:W-:Y:S06]  /*5d30*/  HMMA.16816.F32 R60, R144.reuse, R8, R60 ;  /* 0x00000008903c723c */ /* 0x044fec000000183c */
[C---:B------:R-:W-:Y:S01]  /*5d40*/  HMMA.16816.F32 R64, R144.reuse, R10, R64 ;  /* 0x0000000a9040723c */ /* 0x040fe20000001840 */
[----:B------:R-:W2:Y:S05]  /*5d50*/  LDSM.16.MT88.4 R8, [R194+0x10800] ;  /* 0x01080000c208783b */ /* 0x000eaa0000004200 */
[----:B----4-:R-:W-:Y:S06]  /*5d60*/  HMMA.16816.F32 R68, R144, R20, R68 ;  /* 0x000000149044723c */ /* 0x010fec0000001844 */
[----:B------:R-:W-:Y:S01]  /*5d70*/  HMMA.16816.F32 R76, R112, R80, RZ ;  /* 0x00000050704c723c */ /* 0x000fe200000018ff */
[----:B------:R-:W-:Y:S01]  /*5d80*/  LOP3.LUT R20, R151, R226, R167, 0x96, !PT ;  /* 0x000000e297147212 */ /* 0x000fe200078e96a7 */
[----:B------:R-:W-:-:S04]  /*5d90*/  IMAD.WIDE.U32 R226, R169, -0x2daee0ad, RZ ;  /* 0xd2511f53a9e27825 */ /* 0x000fc800078e00ff */
[----:B------:R-:W-:Y:S01]  /*5da0*/  FFMA.FTZ R167, R142, UR10, -R207 ;  /* 0x0000000a8ea77c23 */ /* 0x000fe200080108cf */
[----:B------:R-:W-:Y:S01]  /*5db0*/  HMMA.16816.F32 R52, R144, R12, R52 ;  /* 0x0000000c9034723c */ /* 0x000fe20000001834 */
[----:B------:R-:W-:Y:S01]  /*5dc0*/  IMAD.WIDE.U32 R20, R20, -0x2daee0ad, RZ ;  /* 0xd2511f5314147825 */ /* 0x000fe200078e00ff */
[----:B------:R-:W-:-:S03]  /*5dd0*/  LOP3.LUT R168, R227, R168, R166, 0x96, !PT ;  /* 0x000000a8e3a87212 */ /* 0x000fc600078e96a6 */
[----:B------:R-:W-:Y:S01]  /*5de0*/  FFMA.FTZ R166, R148, UR10, -R207 ;  /* 0x0000000a94a67c23 */ /* 0x000fe200080108cf */
[----:B------:R-:W-:Y:S01]  /*5df0*/  MUFU.EX2 R167, R167 ;  /* 0x000000a700a77308 */ /* 0x000fe20000000800 */
[----:B------:R-:W-:Y:S01]  /*5e00*/  HMMA.16816.F32 R56, R144, R14, R56 ;  /* 0x0000000e9038723c */ /* 0x000fe20000001838 */
[----:B------:R-:W4:Y:S01]  /*5e10*/  LDSM.16.MT88.4 R12, [R196+0x10800] ;  /* 0x01080000c40c783b */ /* 0x000f220000004200 */
[----:B------:R-:W-:Y:S01]  /*5e20*/  LOP3.LUT R226, R21, R226, R149, 0x96, !PT ;  /* 0x000000e215e27212 */ /* 0x000fe200078e9695 */
[----:B------:R-:W-:-:S03]  /*5e30*/  IMAD.WIDE.U32 R168, R168, -0x326172a9, RZ ;  /* 0xcd9e8d57a8a87825 */ /* 0x000fc600078e00ff */
[----:B---3--:R-:W-:Y:S01]  /*5e40*/  HMMA.16816.F32 R84, R144, R4, R84 ;  /* 0x000000049054723c */ /* 0x008fe20000001854 */
[----:B------:R-:W-:Y:S01]  /*5e50*/  IMAD.WIDE.U32 R226, R226, -0x326172a9, RZ ;  /* 0xcd9e8d57e2e27825 */ /* 0x000fe200078e00ff */
[----:B------:R-:W-:-:S03]  /*5e60*/  LOP3.LUT R140, R169, R150, R140, 0x96, !PT ;  /* 0x00000096a98c7212 */ /* 0x000fc600078e968c */
[----:B------:R-:W-:Y:S01]  /*5e70*/  FFMA.FTZ R169, R136, UR10, -R207 ;  /* 0x0000000a88a97c23 */ /* 0x000fe200080108cf */
[----:B------:R-:W3:Y:S01]  /*5e80*/  MUFU.EX2 R166, R166 ;  /* 0x000000a600a67308 */ /* 0x000ee20000000800 */
[----:B------:R-:W-:Y:S01]  /*5e90*/  LDSM.16.MT88.4 R148, [R192+0x10800] ;  /* 0x01080000c094783b */ /* 0x000fe20000004200 */
[----:B------:R-:W-:Y:S01]  /*5ea0*/  HMMA.16816.F32 R88, R144, R6, R88 ;  /* 0x000000069058723c */ /* 0x000fe20000001858 */
[----:B------:R-:W-:Y:S01]  /*5eb0*/  LOP3.LUT R230, R227, R168, R143, 0x96, !PT ;  /* 0x000000a8e3e67212 */ /* 0x000fe200078e968f */
[--C-:B------:R-:W-:Y:S01]  /*5ec0*/  FFMA.FTZ R168, R138, UR10, -R207.reuse ;  /* 0x0000000a8aa87c23 */ /* 0x100fe200080108cf */
[----:B------:R-:W1:Y:S01]  /*5ed0*/  LDSM.16.MT88.4 R4, [R193+0x10800] ;  /* 0x01080000c104783b */ /* 0x000e620000004200 */
[----:B------:R-:W-:Y:S02]  /*5ee0*/  FFMA.FTZ R227, R204, UR10, -R207 ;  /* 0x0000000acce37c23 */ /* 0x000fe400080108cf */
[C---:B------:R-:W-:Y:S01]  /*5ef0*/  HMMA.16816.F32 R100, R112.reuse, R104, RZ ;  /* 0x000000687064723c */ /* 0x040fe200000018ff */
[----:B------:R-:W-:Y:S01]  /*5f00*/  IMAD.WIDE.U32 R230, R230, -0x2daee0ad, RZ ;  /* 0xd2511f53e6e67825 */ /* 0x000fe200078e00ff */
[----:B------:R-:W-:Y:S01]  /*5f10*/  MUFU.EX2 R168, R168 ;  /* 0x000000a800a87308 */ /* 0x000fe20000000800 */
[----:B------:R-:W-:Y:S03]  /*5f20*/  LDSM.16.MT88.4 R136, [R193+0xd000] ;  /* 0x00d00000c188783b */ /* 0x000fe60000004200 */
[C---:B------:R-:W-:Y:S04]  /*5f30*/  HMMA.16816.F32 R92, R112.reuse, R96, RZ ;  /* 0x00000060705c723c */ /* 0x040fe800000018ff */
[----:B------:R-:W3:Y:S02]  /*5f40*/  MUFU.EX2 R169, R169 ;  /* 0x000000a900a97308 */ /* 0x000ee40000000800 */
[C---:B------:R-:W-:Y:S06]  /*5f50*/  HMMA.16816.F32 R96, R112.reuse, R98, RZ ;  /* 0x000000627060723c */ /* 0x040fec00000018ff */
[----:B------:R-:W-:Y:S01]  /*5f60*/  HMMA.16816.F32 R108, R112, R120, RZ ;  /* 0x00000078706c723c */ /* 0x000fe200000018ff */
[----:B------:R-:W-:Y:S05]  /*5f70*/  MUFU.EX2 R227, R227 ;  /* 0x000000e300e37308 */ /* 0x000fea0000000800 */
[----:B-----5:R-:W-:Y:S06]  /*5f80*/  HMMA.16816.F32 R76, R144, R16, R76 ;  /* 0x00000010904c723c */ /* 0x020fec000000184c */
[----:B------:R-:W-:Y:S01]  /*5f90*/  HMMA.16816.F32 R104, R112, R106, RZ ;  /* 0x0000006a7068723c */ /* 0x000fe200000018ff */
[----:B------:R-:W-:-:S05]  /*5fa0*/  IMAD.WIDE.U32 R16, R140, -0x2daee0ad, RZ ;  /* 0xd2511f538c107825 */ /* 0x000fca00078e00ff */
[----:B------:R-:W-:Y:S01]  /*5fb0*/  HMMA.16816.F32 R120, R112, R122, RZ ;  /* 0x0000007a7078723c */ /* 0x000fe200000018ff */
[----:B------:R-:W-:Y:S02]  /*5fc0*/  LOP3.LUT R141, R231, R16, R141, 0x96, !PT ;  /* 0x00000010e78d7212 */ /* 0x000fe400078e968d */
[----:B------:R-:W-:-:S03]  /*5fd0*/  LOP3.LUT R236, R17, R20, R34, 0x96, !PT ;  /* 0x0000001411ec7212 */ /* 0x000fc600078e9622 */
[C---:B------:R-:W-:Y:S01]  /*5fe0*/  HMMA.16816.F32 R36, R112.reuse, R40, RZ ;  /* 0x000000287024723c */ /* 0x040fe200000018ff */
[----:B------:R-:W-:Y:S02]  /*5ff0*/  IMAD.WIDE.U32 R16, R141, -0x326172a9, RZ ;  /* 0xcd9e8d578d107825 */ /* 0x000fe400078e00ff */
[----:B------:R-:W-:Y:S02]  /*6000*/  LDSM.16.MT88.4 R140, [R196+0xd000] ;  /* 0x00d00000c48c783b */ /* 0x000fe40000004200 */
[----:B------:R-:W-:Y:S01]  /*6010*/  IMAD.WIDE.U32 R236, R236, -0x326172a9, RZ ;  /* 0xcd9e8d57ecec7825 */ /* 0x000fe200078e00ff */
[----:B------:R-:W-:Y:S06]  /*6020*/  HMMA.16816.F32 R40, R112, R42, RZ ;  /* 0x0000002a7028723c */ /* 0x000fec00000018ff */
[----:B--2---:R-:W-:Y:S06]  /*6030*/  HMMA.16816.F32 R100, R144, R8, R100 ;  /* 0x000000089064723c */ /* 0x004fec0000001864 */
[----:B------:R-:W-:Y:S01]  /*6040*/  HMMA.16816.F32 R80, R112, R82, RZ ;  /* 0x000000527050723c */ /* 0x000fe200000018ff */
[----:B------:R-:W-:-:S04]  /*6050*/  SHF.R.U32.HI R8, RZ, 0x10, R16 ;  /* 0x00000010ff087819 */ /* 0x000fc80000011610 */
[----:B------:R-:W-:Y:S01]  /*6060*/  LOP3.LUT R8, R8, 0xff, RZ, 0xc0, !PT ;  /* 0x000000ff08087812 */ /* 0x000fe200078ec0ff */
[C---:B----4-:R-:W-:Y:S06]  /*6070*/  HMMA.16816.F32 R92, R144.reuse, R12, R92 ;  /* 0x0000000c905c723c */ /* 0x050fec000000185c */
[----:B------:R-:W-:Y:S01]  /*6080*/  HMMA.16816.F32 R96, R144, R14, R96 ;  /* 0x0000000e9060723c */ /* 0x000fe20000001860 */
[----:B------:R-:W-:Y:S02]  /*6090*/  SHF.R.U32.HI R13, RZ, 0x18, R16 ;  /* 0x00000018ff0d7819 */ /* 0x000fe40000011610 */
[----:B------:R-:W-:-:S02]  /*60a0*/  LOP3.LUT R12, R17, R236, R32, 0x96, !PT ;  /* 0x000000ec110c7212 */ /* 0x000fc400078e9620 */
[----:B------:R-:W-:Y:S01]  /*60b0*/  PRMT R13, R8, 0x5410, R13 ;  /* 0x00005410080d7816 */ /* 0x000fe2000000000d */
[C---:B------:R-:W-:Y:S01]  /*60c0*/  HMMA.16816.F32 R104, R144.reuse, R10, R104 ;  /* 0x0000000a9068723c */ /* 0x040fe20000001868 */
[C---:B------:R-:W-:Y:S01]  /*60d0*/  LOP3.LUT R14, R16.reuse, 0xffff, RZ, 0xc0, !PT ;  /* 0x0000ffff100e7812 */ /* 0x040fe200078ec0ff */
[----:B------:R-:W2:Y:S01]  /*60e0*/  LDSM.16.MT88.4 R8, [R194+0xd000] ;  /* 0x00d00000c208783b */ /* 0x000ea20000004200 */
[----:B------:R-:W-:Y:S02]  /*60f0*/  LOP3.LUT R15, R16, 0xff, RZ, 0xc0, !PT ;  /* 0x000000ff100f7812 */ /* 0x000fe400078ec0ff */
[----:B------:R-:W-:Y:S01]  /*6100*/  SHF.R.U32.HI R14, RZ, 0x8, R14 ;  /* 0x00000008ff0e7819 */ /* 0x000fe2000001160e */
[----:B-1----:R-:W-:Y:S01]  /*6110*/  HMMA.16816.F32 R108, R144, R4, R108 ;  /* 0x00000004906c723c */ /* 0x002fe2000000186c */
[----:B------:R-:W-:Y:S01]  /*6120*/  HSET2.LE.AND R13, R13, R170, PT ;  /* 0x000000aa0d0d7233 */ /* 0x000fe20003803000 */
[----:B------:R-:W-:Y:S01]  /*6130*/  LDSM.16.MT88.4 R32, [R192+0xd000] ;  /* 0x00d00000c020783b */ /* 0x000fe20000004200 */
[----:B------:R-:W-:-:S02]  /*6140*/  PRMT R15, R15, 0x5410, R14 ;  /* 0x000054100f0f7816 */ /* 0x000fc4000000000e */
[----:B------:R-:W-:Y:S01]  /*6150*/  LOP3.LUT R14, R12, 0xffff, RZ, 0xc0, !PT ;  /* 0x0000ffff0c0e7812 */ /* 0x000fe200078ec0ff */
[C---:B------:R-:W-:Y:S01]  /*6160*/  HMMA.16816.F32 R120, R144.reuse, R6, R120 ;  /* 0x000000069078723c */ /* 0x040fe20000001878 */
[----:B------:R-:W1:Y:S01]  /*6170*/  LDSM.16.MT88.4 R4, [R193+0xf000] ;  /* 0x00f00000c104783b */ /* 0x000e620000004200 */
[----:B------:R-:W-:Y:S02]  /*6180*/  HSET2.LE.AND R15, R15, R170, PT ;  /* 0x000000aa0f0f7233 */ /* 0x000fe40003803000 */
[----:B------:R-:W-:Y:S02]  /*6190*/  SHF.R.U32.HI R14, RZ, 0x8, R14 ;  /* 0x00000008ff0e7819 */ /* 0x000fe4000001160e */
[C---:B------:R-:W-:Y:S06]  /*61a0*/  HMMA.16816.F32 R36, R144.reuse, R24, R36 ;  /* 0x000000189024723c */ /* 0x040fec0000001824 */
[----:B------:R-:W-:Y:S01]  /*61b0*/  HMMA.16816.F32 R40, R144, R26, R40 ;  /* 0x0000001a9028723c */ /* 0x000fe20000001828 */
[----:B------:R-:W-:-:S04]  /*61c0*/  SHF.R.U32.HI R25, RZ, 0x10, R12 ;  /* 0x00000010ff197819 */ /* 0x000fc8000001160c */
[----:B------:R-:W-:Y:S01]  /*61d0*/  LOP3.LUT R25, R25, 0xff, RZ, 0xc0, !PT ;  /* 0x000000ff19197812 */ /* 0x000fe200078ec0ff */
        /* <DEDUP_REMOVED lines=13> */
[----:B---3--:R-:W-:Y:S01]  /*62b0*/  F2FP.F16.F32.PACK_AB R27, R167, R166 ;  /* 0x000000a6a71b723e */ /* 0x008fe200000000ff */
[----:B------:R-:W-:Y:S01]  /*62c0*/  FADD.FTZ R166, R166, R153 ;  /* 0x00000099a6a67221 */ /* 0x000fe20000010000 */
[----:B------:R-:W-:Y:S01]  /*62d0*/  F2FP.F16.F32.PACK_AB R12, R172, R173 ;  /* 0x000000adac0c723e */ /* 0x000fe200000000ff */
        /* <DEDUP_REMOVED lines=11> */
[----:B------:R-:W3:Y:S01]  /*6390*/  LDSM.16.MT88.4 R12, [R196+0x11000] ;  /* 0x01100000c40c783b */ /* 0x000ee20000004200 */
[----:B------:R-:W-:Y:S01]  /*63a0*/  HMMA.16816.F32 R72, R144, R22, R72 ;  /* 0x000000169048723c */ /* 0x000fe20000001848 */
[----:B------:R-:W-:-:S02]  /*63b0*/  FADD.FTZ R169, R169, R168 ;  /* 0x000000a8a9a97221 */ /* 0x000fc40000010000 */
[----:B------:R-:W-:Y:S03]  /*63c0*/  LDSM.16.MT88.4 R20, [R194+0xf000] ;  /* 0x00f00000c214783b */ /* 0x000fe60000004200 */
[C---:B--2---:R-:W-:Y:S06]  /*63d0*/  HMMA.16816.F32 R36, R24.reuse, R8, R36 ;  /* 0x000000081824723c */ /* 0x044fec0000001824 */
[C---:B------:R-:W-:Y:S01]  /*63e0*/  HMMA.16816.F32 R40, R24.reuse, R10, R40 ;  /* 0x0000000a1828723c */ /* 0x040fe20000001828 */
[----:B------:R-:W2:Y:S05]  /*63f0*/  LDSM.16.MT88.4 R8, [R194+0x11000] ;  /* 0x01100000c208783b */ /* 0x000eaa0000004200 */
[C---:B-1----:R-:W-:Y:S06]  /*6400*/  HMMA.16816.F32 R76, R24.reuse, R4, R76 ;  /* 0x00000004184c723c */ /* 0x042fec000000184c */
[----:B------:R-:W-:Y:S01]  /*6410*/  HMMA.16816.F32 R80, R24, R6, R80 ;  /* 0x000000061850723c */ /* 0x000fe20000001850 */
[----:B------:R-:W1:Y:S05]  /*6420*/  LDSM.16.MT88.4 R4, [R193+0x11000] ;  /* 0x01100000c104783b */ /* 0x000e6a0000004200 */
[C---:B------:R-:W-:Y:S06]  /*6430*/  HMMA.16816.F32 R116, R144.reuse, R148, R116 ;  /* 0x000000949074723c */ /* 0x040fec0000001874 */
[----:B------:R-:W-:Y:S06]  /*6440*/  HMMA.16816.F32 R112, R144, R150, R112 ;  /* 0x000000969070723c */ /* 0x000fec0000001870 */
[----:B---3--:R-:W-:Y:S01]  /*6450*/  HMMA.16816.F32 R92, R24, R12, R92 ;  /* 0x0000000c185c723c */ /* 0x008fe2000000185c */
        /* <DEDUP_REMOVED lines=15> */
[----:B--2---:R-:W-:Y:S01]  /*6550*/  HMMA.16816.F32 R100, R24, R8, R100 ;  /* 0x000000081864723c */ /* 0x004fe20000001864 */
[----:B------:R-:W-:-:S05]  /*6560*/  LOP3.LUT R33, R12, 0xff, RZ, 0xc0, !PT ;  /* 0x000000ff0c217812 */ /* 0x000fca00078ec0ff */
[C---:B------:R-:W-:Y:S01]  /*6570*/  HMMA.16816.F32 R104, R24.reuse, R10, R104 ;  /* 0x0000000a1868723c */ /* 0x040fe20000001868 */
[----:B------:R-:W2:Y:S01]  /*6580*/  MUFU.EX2 R141, R141 ;  /* 0x0000008d008d7308 */ /* 0x000ea20000000800 */
[----:B------:R-:W-:Y:S02]  /*6590*/  LOP3.LUT R8, R12, 0xffff, RZ, 0xc0, !PT ;  /* 0x0000ffff0c087812 */ /* 0x000fe400078ec0ff */
[--C-:B------:R-:W-:Y:S02]  /*65a0*/  SHF.R.U32.HI R9, RZ, 0x18, R12.reuse ;  /* 0x00000018ff097819 */ /* 0x100fe4000001160c */
[----:B-1----:R-:W-:Y:S01]  /*65b0*/  HMMA.16816.F32 R108, R24, R4, R108 ;  /* 0x00000004186c723c */ /* 0x002fe2000000186c */
[----:B------:R-:W-:Y:S02]  /*65c0*/  SHF.R.U32.HI R10, RZ, 0x10, R12 ;  /* 0x00000010ff0a7819 */ /* 0x000fe4000001160c */
[----:B------:R-:W-:Y:S01]  /*65d0*/  MUFU.EX2 R142, R142 ;  /* 0x0000008e008e7308 */ /* 0x000fe20000000800 */
[----:B------:R-:W-:-:S02]  /*65e0*/  SHF.R.U32.HI R12, RZ, 0x10, R179 ;  /* 0x00000010ff0c7819 */ /* 0x000fc400000116b3 */
[C---:B------:R-:W-:Y:S01]  /*65f0*/  HMMA.16816.F32 R96, R24.reuse, R14, R96 ;  /* 0x0000000e1860723c */ /* 0x040fe20000001860 */
[C---:B------:R-:W-:Y:S02]  /*6600*/  LOP3.LUT R4, R179.reuse, 0xffff, RZ, 0xc0, !PT ;  /* 0x0000ffffb3047812 */ /* 0x040fe400078ec0ff */
[----:B------:R-:W-:Y:S02]  /*6610*/  LOP3.LUT R11, R179, 0xff, RZ, 0xc0, !PT ;  /* 0x000000ffb30b7812 */ /* 0x000fe400078ec0ff */
[----:B------:R-:W1:Y:S01]  /*6620*/  MUFU.EX2 R143, R143 ;  /* 0x0000008f008f7308 */ /* 0x000e620000000800 */
        /* <DEDUP_REMOVED lines=18> */
[----:B--2---:R-:W-:Y:S01]  /*6750*/  F2FP.F16.F32.PACK_AB R11, R141, R140 ;  /* 0x0000008c8d0b723e */ /* 0x004fe200000000ff */
[C---:B------:R-:W-:Y:S01]  /*6760*/  HMMA.16816.F32 R72, R24.reuse, R22, R72 ;  /* 0x000000161848723c */ /* 0x040fe20000001848 */
[----:B------:R-:W-:Y:S01]  /*6770*/  HSET2.LE.AND R5, R5, R170, PT ;  /* 0x000000aa05057233 */ /* 0x000fe20003803000 */
[----:B------:R-:W2:Y:S01]  /*6780*/  LDSM.16.MT88.4 R20, [R196+0xd800] ;  /* 0x00d80000c414783b */ /* 0x000ea20000004200 */
[----:B-1----:R-:W-:Y:S01]  /*6790*/  F2FP.F16.F32.PACK_AB R10, R144, R143 ;  /* 0x0000008f900a723e */ /* 0x002fe200000000ff */
        /* <DEDUP_REMOVED lines=10> */
[----:B------:R-:W1:Y:S01]  /*6840*/  LDSM.16.MT88.4 R16, [R194+0xd800] ;  /* 0x00d80000c210783b */ /* 0x000e620000004200 */
        /* <DEDUP_REMOVED lines=16> */
[C---:B--2---:R-:W-:Y:S06]  /*6950*/  HMMA.16816.F32 R128, R4.reuse, R20, R128 ;  /* 0x000000140480723c */ /* 0x044fec0000001880 */
[C---:B------:R-:W-:Y:S01]  /*6960*/  HMMA.16816.F32 R124, R4.reuse, R22, R124 ;  /* 0x00000016047c723c */ /* 0x040fe2000000187c */
[----:B------:R-:W2:Y:S05]  /*6970*/  LDSM.16.MT88.4 R20, [R196+0x11800] ;  /* 0x01180000c414783b */ /* 0x000eaa0000004200 */
[C---:B-1----:R-:W-:Y:S06]  /*6980*/  HMMA.16816.F32 R36, R4.reuse, R16, R36 ;  /* 0x000000100424723c */ /* 0x042fec0000001824 */
[C---:B------:R-:W-:Y:S01]  /*6990*/  HMMA.16816.F32 R40, R4.reuse, R18, R40 ;  /* 0x000000120428723c */ /* 0x040fe20000001828 */
[----:B------:R-:W1:Y:S05]  /*69a0*/  LDSM.16.MT88.4 R16, [R194+0x11800] ;  /* 0x01180000c210783b */ /* 0x000e6a0000004200 */
[C---:B------:R-:W-:Y:S06]  /*69b0*/  HMMA.16816.F32 R44, R4.reuse, R12, R44 ;  /* 0x0000000c042c723c */ /* 0x040fec000000182c */
[C---:B------:R-:W-:Y:S01]  /*69c0*/  HMMA.16816.F32 R48, R4.reuse, R14, R48 ;  /* 0x0000000e0430723c */ /* 0x040fe20000001830 */
[----:B------:R-:W1:Y:S05]  /*69d0*/  LDSM.16.MT88.4 R12, [R193+0x11800] ;  /* 0x01180000c10c783b */ /* 0x000e6a0000004200 */
        /* <DEDUP_REMOVED lines=11> */
[C---:B--2---:R-:W-:Y:S06]  /*6a90*/  HMMA.16816.F32 R92, R4.reuse, R20, R92 ;  /* 0x00000014045c723c */ /* 0x044fec000000185c */
[C---:B------:R-:W-:Y:S06]  /*6aa0*/  HMMA.16816.F32 R96, R4.reuse, R22, R96 ;  /* 0x000000160460723c */ /* 0x040fec0000001860 */
[C---:B-1----:R-:W-:Y:S06]  /*6ab0*/  HMMA.16816.F32 R100, R4.reuse, R16, R100 ;  /* 0x000000100464723c */ /* 0x042fec0000001864 */
        /* <DEDUP_REMOVED lines=83> */
[----:B------:R-:W-:Y:S03]  /*6ff0*/  @!P3 LDGSTS.E.BYPASS.LTC128B.128 [R203+0x10800], desc[UR22][R16.64+0x100] ;  /* 0x1080010010cbbfae */ /* 0x000fe6000b901d56 */
[C-C-:B------:R-:W-:Y:S01]  /*7000*/  @!P4 LEA.HI.X R13, R19.reuse, R13, R18.reuse, 0x1, P1 ;  /* 0x0000000d130dc211 */ /* 0x140fe200008f0c12 */
[----:B------:R-:W-:Y:S02]  /*7010*/  @P5 STS.128 [R203+0xd000], RZ ;  /* 0x00d000ffcb005388 */ /* 0x000fe40000000c00 */
[----:B------:R-:W4:Y:S01]  /*7020*/  @!P3 LDC.64 R4, c[0x0][0x220] ;  /* 0x00008800ff04bb82 */ /* 0x000f220000000a00 */
        /* <DEDUP_REMOVED lines=22> */
[----:B----4-:R-:W-:-:S03]  /*7190*/  @!P3 LEA R22, P0, R0, R4, 0x1 ;  /* 0x000000040016b211 */ /* 0x010fc600078008ff */
        /* <DEDUP_REMOVED lines=16> */
[----:B-1----:R-:W1:Y:S04]  /*72a0*/  LDSM.16.M88.4 R12, [R201+0x6000] ;  /* 0x00600000c90c783b */ /* 0x002e680000000200 */
[----:B------:R-:W-:Y:S04]  /*72b0*/  LDSM.16.M88.4 R24, [R200] ;  /* 0x00000000c818783b */ /* 0x000fe80000000200 */
[----:B------:R-:W-:Y:S04]  /*72c0*/  LDSM.16.M88.4 R4, [R199] ;  /* 0x00000000c704783b */ /* 0x000fe80000000200 */
[----:B------:R-:W3:Y:S04]  /*72d0*/  LDSM.16.M88.4 R152, [R201+0x6800] ;  /* 0x00680000c998783b */ /* 0x000ee80000000200 */
[----:B------:R-:W4:Y:S04]  /*72e0*/  LDSM.16.M88.4 R144, [R201+0x7000] ;  /* 0x00700000c990783b */ /* 0x000f280000000200 */
[----:B------:R-:W-:Y:S04]  /*72f0*/  LDSM.16.M88.4 R160, [R198] ;  /* 0x00000000c6a0783b */ /* 0x000fe80000000200 */
[----:B------:R-:W5:Y:S04]  /*7300*/  LDSM.16.M88.4 R28, [R195+0x6000] ;  /* 0x00600000c31c783b */ /* 0x000f680000000200 */
[----:B------:R-:W5:Y:S04]  /*7310*/  LDSM.16.M88.4 R164, [R201+0x7800] ;  /* 0x00780000c9a4783b */ /* 0x000f680000000200 */
[----:B------:R-:W5:Y:S04]  /*7320*/  LDSM.16.M88.4 R136, [R191] ;  /* 0x00000000bf88783b */ /* 0x000f680000000200 */
[----:B------:R-:W5:Y:S01]  /*7330*/  LDSM.16.M88.4 R32, [R190] ;  /* 0x00000000be20783b */ /* 0x000f620000000200 */
[C---:B-1----:R-:W-:Y:S03]  /*7340*/  HMMA.16816.F32 R16, R176.reuse, R12, RZ ;  /* 0x0000000cb010723c */ /* 0x042fe600000018ff */
[----:B------:R-:W-:Y:S04]  /*7350*/  LDSM.16.M88.4 R172, [R197] ;  /* 0x00000000c5ac783b */ /* 0x000fe80000000200 */
[----:B--2---:R-:W-:Y:S01]  /*7360*/  LDSM.16.M88.4 R20, [R195+0x6800] ;  /* 0x00680000c314783b */ /* 0x004fe20000000200 */
        /* <DEDUP_REMOVED lines=9> */
[C---:B----4-:R-:W-:Y:S06]  /*7400*/  HMMA.16816.F32 R148, R176.reuse, R144, RZ ;  /* 0x00000090b094723c */ /* 0x050fec00000018ff */
[----:B------:R-:W-:Y:S06]  /*7410*/  HMMA.16816.F32 R144, R176, R146, RZ ;  /* 0x00000092b090723c */ /* 0x000fec00000018ff */
[----:B------:R-:W-:Y:S01]  /*7420*/  HMMA.16816.F32 R12, R24, R6, R12 ;  /* 0x00000006180c723c */ /* 0x000fe2000000180c */
[----:B------:R-:W1:Y:S05]  /*7430*/  LDSM.16.M88.4 R4, [R188] ;  /* 0x00000000bc04783b */ /* 0x000e6a0000000200 */
[----:B-----5:R-:W-:Y:S06]  /*7440*/  HMMA.16816.F32 R16, R160, R28, R16 ;  /* 0x0000001ca010723c */ /* 0x020fec0000001810 */
[----:B------:R-:W-:Y:S06]  /*7450*/  HMMA.16816.F32 R140, R176, R164, RZ ;  /* 0x000000a4b08c723c */ /* 0x000fec00000018ff */
[C---:B------:R-:W-:Y:S06]  /*7460*/  HMMA.16816.F32 R156, R24.reuse, R136, R156 ;  /* 0x00000088189c723c */ /* 0x040fec000000189c */
[----:B------:R-:W-:Y:S01]  /*7470*/  HMMA.16816.F32 R152, R24, R138, R152 ;  /* 0x0000008a1898723c */ /* 0x000fe20000001898 */
[----:B------:R-:W-:Y:S05]  /*7480*/  LDSM.16.M88.4 R136, [R188+0x800] ;  /* 0x00080000bc88783b */ /* 0x000fea0000000200 */
[----:B------:R-:W-:Y:S01]  /*7490*/  HMMA.16816.F32 R176, R176, R166, RZ ;  /* 0x000000a6b0b0723c */ /* 0x000fe200000018ff */
[----:B------:R-:W-:Y:S05]  /*74a0*/  LDSM.16.M88.4 R164, [R202+0x2000] ;  /* 0x00200000caa4783b */ /* 0x000fea0000000200 */
[C---:B------:R-:W-:Y:S06]  /*74b0*/  HMMA.16816.F32 R148, R24.reuse, R32, R148 ;  /* 0x000000201894723c */ /* 0x040fec0000001894 */
[----:B------:R-:W-:Y:S01]  /*74c0*/  HMMA.16816.F32 R144, R24, R34, R144 ;  /* 0x000000221890723c */ /* 0x000fe20000001890 */
[----:B------:R-:W-:Y:S05]  /*74d0*/  LDSM.16.M88.4 R32, [R188+0x1000] ;  /* 0x00100000bc20783b */ /* 0x000fea0000000200 */
[----:B------:R-:W-:Y:S01]  /*74e0*/  HMMA.16816.F32 R12, R160, R30, R12 ;  /* 0x0000001ea00c723c */ /* 0x000fe2000000180c */
[----:B------:R-:W2:Y:S05]  /*74f0*/  LDSM.16.M88.4 R28, [R201+0x8000] ;  /* 0x00800000c91c783b */ /* 0x000eaa0000000200 */
[----:B-1----:R-:W-:Y:S06]  /*7500*/  HMMA.16816.F32 R16, R172, R4, R16 ;  /* 0x00000004ac10723c */ /* 0x002fec0000001810 */
[C---:B------:R-:W-:Y:S06]  /*7510*/  HMMA.16816.F32 R156, R160.reuse, R20, R156 ;  /* 0x00000014a09c723c */ /* 0x040fec000000189c */
        /* <DEDUP_REMOVED lines=8> */
[----:B------:R-:W-:Y:S05]  /*75a0*/  LDSM.16.M88.4 R8, [R201+0x9000] ;  /* 0x00900000c908783b */ /* 0x000fea0000000200 */
[----:B------:R-:W-:Y:S01]  /*75b0*/  HMMA.16816.F32 R12, R172, R6, R12 ;  /* 0x00000006ac0c723c */ /* 0x000fe2000000180c */
[----:B------:R-:W1:Y:S05]  /*75c0*/  LDSM.16.M88.4 R4, [R187] ;  /* 0x00000000bb04783b */ /* 0x000e6a0000000200 */
[----:B--2---:R-:W-:Y:S06]  /*75d0*/  HMMA.16816.F32 R16, R164, R28, R16 ;  /* 0x0000001ca410723c */ /* 0x004fec0000001810 */
[C---:B------:R-:W-:Y:S06]  /*75e0*/  HMMA.16816.F32 R156, R172.reuse, R136, R156 ;  /* 0x00000088ac9c723c */ /* 0x040fec000000189c */
[----:B------:R-:W-:Y:S01]  /*75f0*/  HMMA.16816.F32 R152, R172, R138, R152 ;  /* 0x0000008aac98723c */ /* 0x000fe20000001898 */
[----:B------:R-:W-:Y:S05]  /*7600*/  LDSM.16.M88.4 R136, [R185] ;  /* 0x00000000b988783b */ /* 0x000fea0000000200 */
[C---:B------:R-:W-:Y:S06]  /*7610*/  HMMA.16816.F32 R140, R160.reuse, R204, R140 ;  /* 0x000000cca08c723c */ /* 0x040fec000000188c */
[----:B------:R-:W-:Y:S01]  /*7620*/  HMMA.16816.F32 R176, R160, R206, R176 ;  /* 0x000000cea0b0723c */ /* 0x000fe200000018b0 */
[----:B------:R-:W-:Y:S04]  /*7630*/  LDSM.16.M88.4 R204, [R198+0x2000] ;  /* 0x00200000c6cc783b */ /* 0x000fe80000000200 */
[----:B------:R-:W-:Y:S01]  /*7640*/  LDSM.16.M88.4 R160, [R186] ;  /* 0x00000000baa0783b */ /* 0x000fe20000000200 */
[C---:B------:R-:W-:Y:S06]  /*7650*/  HMMA.16816.F32 R148, R172.reuse, R32, R148 ;  /* 0x00000020ac94723c */ /* 0x040fec0000001894 */
[----:B------:R-:W-:Y:S01]  /*7660*/  HMMA.16816.F32 R144, R172, R34, R144 ;  /* 0x00000022ac90723c */ /* 0x000fe20000001890 */
[----:B------:R-:W2:Y:S05]  /*7670*/  LDSM.16.M88.4 R32, [R195+0x8000] ;  /* 0x00800000c320783b */ /* 0x000eaa0000000200 */
[----:B------:R-:W-:Y:S01]  /*7680*/  HMMA.16816.F32 R12, R164, R30, R12 ;  /* 0x0000001ea40c723c */ /* 0x000fe2000000180c */
[----:B------:R-:W-:Y:S05]  /*7690*/  LDSM.16.M88.4 R28, [R184] ;  /* 0x00000000b81c783b */ /* 0x000fea0000000200 */
        /* <DEDUP_REMOVED lines=12> */
[----:B------:R-:W1:Y:S05]  /*7760*/  LDSM.16.M88.4 R4, [R188+0x2000] ;  /* 0x00200000bc04783b */ /* 0x000e6a0000000200 */
[----:B--2---:R-:W-:Y:S06]  /*7770*/  HMMA.16816.F32 R16, R204, R32, R16 ;  /* 0x00000020cc10723c */ /* 0x004fec0000001810 */
[C---:B------:R-:W-:Y:S06]  /*7780*/  HMMA.16816.F32 R156, R24.reuse, R160, R156 ;  /* 0x000000a0189c723c */ /* 0x040fec000000189c */
[C---:B------:R-:W-:Y:S01]  /*7790*/  HMMA.16816.F32 R152, R24.reuse, R162, R152 ;  /* 0x000000a21898723c */ /* 0x040fe20000001898 */
[----:B------:R-:W-:Y:S05]  /*77a0*/  LDSM.16.M88.4 R160, [R188+0x3800] ;  /* 0x00380000bca0783b */ /* 0x000fea0000000200 */
[C---:B------:R-:W-:Y:S06]  /*77b0*/  HMMA.16816.F32 R148, R24.reuse, R136, R148 ;  /* 0x000000881894723c */ /* 0x040fec0000001894 */
[----:B------:R-:W-:Y:S01]  /*77c0*/  HMMA.16816.F32 R144, R24, R138, R144 ;  /* 0x0000008a1890723c */ /* 0x000fe20000001890 */
[----:B------:R-:W-:Y:S05]  /*77d0*/  LDSM.16.M88.4 R136, [R202+0x4000] ;  /* 0x00400000ca88783b */ /* 0x000fea0000000200 */
[----:B------:R-:W-:Y:S01]  /*77e0*/  HMMA.16816.F32 R12, R204, R34, R12 ;  /* 0x00000022cc0c723c */ /* 0x000fe2000000180c */
[----:B------:R-:W2:Y:S05]  /*77f0*/  LDSM.16.M88.4 R32, [R201+0xa000] ;  /* 0x00a00000c920783b */ /* 0x000eaa0000000200 */
[C---:B------:R-:W-:Y:S06]  /*7800*/  HMMA.16816.F32 R140, R164.reuse, R168, R140 ;  /* 0x000000a8a48c723c */ /* 0x040fec000000188c */
[----:B------:R-:W-:Y:S01]  /*7810*/  HMMA.16816.F32 R176, R164, R170, R176 ;  /* 0x000000aaa4b0723c */ /* 0x000fe200000018b0 */
[----:B------:R-:W3:Y:S04]  /*7820*/  LDSM.16.M88.4 R168, [R188+0x2800] ;  /* 0x00280000bca8783b */ /* 0x000ee80000000200 */
[----:B------:R-:W4:Y:S01]  /*7830*/  LDSM.16.M88.4 R164, [R188+0x3000] ;  /* 0x00300000bca4783b */ /* 0x000f220000000200 */
[----:B-1----:R-:W-:Y:S06]  /*7840*/  HMMA.16816.F32 R16, R172, R4, R16 ;  /* 0x00000004ac10723c */ /* 0x002fec0000001810 */
[C---:B------:R-:W-:Y:S06]  /*7850*/  HMMA.16816.F32 R156, R204.reuse, R20, R156 ;  /* 0x00000014cc9c723c */ /* 0x040fec000000189c */
[C---:B------:R-:W-:Y:S01]  /*7860*/  HMMA.16816.F32 R152, R204.reuse, R22, R152 ;  /* 0x00000016cc98723c */ /* 0x040fe20000001898 */
[----:B------:R-:W-:Y:S05]  /*7870*/  LDSM.16.M88.4 R20, [R201+0xb800] ;  /* 0x00b80000c914783b */ /* 0x000fea0000000200 */
[C---:B------:R-:W-:Y:S06]  /*7880*/  HMMA.16816.F32 R148, R204.reuse, R8, R148 ;  /* 0x00000008cc94723c */ /* 0x040fec0000001894 */
[----:B------:R-:W-:Y:S01]  /*7890*/  HMMA.16816.F32 R144, R204, R10, R144 ;  /* 0x0000000acc90723c */ /* 0x000fe20000001890 */
[----:B------:R-:W-:Y:S05]  /*78a0*/  LDSM.16.M88.4 R8, [R200+0x4000] ;  /* 0x00400000c808783b */ /* 0x000fea0000000200 */
[----:B------:R-:W-:Y:S01]  /*78b0*/  HMMA.16816.F32 R12, R172, R6, R12 ;  /* 0x00000006ac0c723c */ /* 0x000fe2000000180c */
[----:B------:R-:W1:Y:S05]  /*78c0*/  LDSM.16.M88.4 R4, [R183] ;  /* 0x00000000b704783b */ /* 0x000e6a0000000200 */
[C---:B------:R-:W-:Y:S06]  /*78d0*/  HMMA.16816.F32 R140, R24.reuse, R28, R140 ;  /* 0x0000001c188c723c */ /* 0x040fec000000188c */
[----:B------:R-:W-:Y:S01]  /*78e0*/  HMMA.16816.F32 R176, R24, R30, R176 ;  /* 0x0000001e18b0723c */ /* 0x000fe200000018b0 */
[----:B------:R-:W5:Y:S04]  /*78f0*/  LDSM.16.M88.4 R28, [R201+0xa800] ;  /* 0x00a80000c91c783b */ /* 0x000f680000000200 */
[----:B------:R-:W5:Y:S01]  /*7900*/  LDSM.16.M88.4 R24, [R201+0xb000] ;  /* 0x00b00000c918783b */ /* 0x000f620000000200 */
[----:B--2---:R-:W-:Y:S06]  /*7910*/  HMMA.16816.F32 R16, R136, R32, R16 ;  /* 0x000000208810723c */ /* 0x004fec0000001810 */
[C---:B---3--:R-:W-:Y:S06]  /*7920*/  HMMA.16816.F32 R156, R172.reuse, R168, R156 ;  /* 0x000000a8ac9c723c */ /* 0x048fec000000189c */
[----:B------:R-:W-:Y:S06]  /*7930*/  HMMA.16816.F32 R152, R172, R170, R152 ;  /* 0x000000aaac98723c */ /* 0x000fec0000001898 */
[----:B------:R-:W-:Y:S01]  /*7940*/  HMMA.16816.F32 R168, R136, R34, R12 ;  /* 0x0000002288a8723c */ /* 0x000fe2000000180c */
[----:B------:R-:W-:Y:S04]  /*7950*/  LDSM.16.M88.4 R32, [R198+0x4000] ;  /* 0x00400000c620783b */ /* 0x000fe80000000200 */
[----:B------:R-:W2:Y:S01]  /*7960*/  LDSM.16.M88.4 R12, [R195+0xa000] ;  /* 0x00a00000c30c783b */ /* 0x000ea20000000200 */
[C---:B------:R-:W-:Y:S06]  /*7970*/  HMMA.16816.F32 R140, R204.reuse, R208, R140 ;  /* 0x000000d0cc8c723c */ /* 0x040fec000000188c */
[----:B------:R-:W-:Y:S01]  /*7980*/  HMMA.16816.F32 R176, R204, R210, R176 ;  /* 0x000000d2ccb0723c */ /* 0x000fe200000018b0 */
[----:B------:R-:W-:Y:S05]  /*7990*/  LDSM.16.M88.4 R204, [R181] ;  /* 0x00000000b5cc783b */ /* 0x000fea0000000200 */
[C---:B----4-:R-:W-:Y:S06]  /*79a0*/  HMMA.16816.F32 R148, R172.reuse, R164, R148 ;  /* 0x000000a4ac94723c */ /* 0x050fec0000001894 */
[----:B------:R-:W-:Y:S01]  /*79b0*/  HMMA.16816.F32 R144, R172, R166, R144 ;  /* 0x000000a6ac90723c */ /* 0x000fe20000001890 */
[----:B------:R-:W3:Y:S05]  /*79c0*/  LDSM.16.M88.4 R164, [R182] ;  /* 0x00000000b6a4783b */ /* 0x000eea0000000200 */
[----:B-1----:R-:W-:Y:S06]  /*79d0*/  HMMA.16816.F32 R16, R8, R4, R16 ;  /* 0x000000040810723c */ /* 0x002fec0000001810 */
[C---:B-----5:R-:W-:Y:S06]  /*79e0*/  HMMA.16816.F32 R156, R136.reuse, R28, R156 ;  /* 0x0000001c889c723c */ /* 0x060fec000000189c */
[----:B------:R-:W-:Y:S01]  /*79f0*/  HMMA.16816.F32 R152, R136, R30, R152 ;  /* 0x0000001e8898723c */ /* 0x000fe20000001898 */
[----:B------:R-:W-:Y:S05]  /*7a00*/  LDSM.16.M88.4 R28, [R197+0x4000] ;  /* 0x00400000c51c783b */ /* 0x000fea0000000200 */
[----:B------:R-:W-:Y:S01]  /*7a10*/  HMMA.16816.F32 R168, R8, R6, R168 ;  /* 0x0000000608a8723c */ /* 0x000fe200000018a8 */
[----:B------:R-:W1:Y:S05]  /*7a20*/  LDSM.16.M88.4 R4, [R188+0x4000] ;  /* 0x00400000bc04783b */ /* 0x000e6a0000000200 */
[C---:B------:R-:W-:Y:S06]  /*7a30*/  HMMA.16816.F32 R140, R172.reuse, R160, R140 ;  /* 0x000000a0ac8c723c */ /* 0x040fec000000188c */
[----:B------:R-:W-:Y:S01]  /*7a40*/  HMMA.16816.F32 R176, R172, R162, R176 ;  /* 0x000000a2acb0723c */ /* 0x000fe200000018b0 */
[----:B------:R-:W-:Y:S04]  /*7a50*/  LDSM.16.M88.4 R160, [R180] ;  /* 0x00000000b4a0783b */ /* 0x000fe80000000200 */
[----:B------:R-:W-:Y:S01]  /*7a60*/  LDSM.16.M88.4 R172, [R195+0xb000] ;  /* 0x00b00000c3ac783b */ /* 0x000fe20000000200 */
[C---:B------:R-:W-:Y:S06]  /*7a70*/  HMMA.16816.F32 R148, R136.reuse, R24, R148 ;  /* 0x000000188894723c */ /* 0x040fec0000001894 */
[----:B------:R-:W-:Y:S01]  /*7a80*/  HMMA.16816.F32 R144, R136, R26, R144 ;  /* 0x0000001a8890723c */ /* 0x000fe20000001890 */
[----:B------:R-:W4:Y:S05]  /*7a90*/  LDSM.16.M88.4 R24, [R195+0xa800] ;  /* 0x00a80000c318783b */ /* 0x000f2a0000000200 */
[----:B--2---:R-:W-:Y:S06]  /*7aa0*/  HMMA.16816.F32 R16, R32, R12, R16 ;  /* 0x0000000c2010723c */ /* 0x004fec0000001810 */
[----:B---3--:R-:W-:Y:S06]  /*7ab0*/  HMMA.16816.F32 R156, R8, R164, R156 ;  /* 0x000000a4089c723c */ /* 0x008fec000000189c */
[C---:B------:R-:W-:Y:S06]  /*7ac0*/  HMMA.16816.F32 R140, R136.reuse, R20, R140 ;  /* 0x00000014888c723c */ /* 0x040fec000000188c */
[----:B------:R-:W-:Y:S01]  /*7ad0*/  HMMA.16816.F32 R176, R136, R22, R176 ;  /* 0x0000001688b0723c */ /* 0x000fe200000018b0 */
[----:B------:R-:W2:Y:S04]  /*7ae0*/  LDSM.16.M88.4 R136, [R188+0x4800] ;  /* 0x00480000bc88783b */ /* 0x000ea80000000200 */
[----:B------:R-:W3:Y:S01]  /*7af0*/  LDSM.16.M88.4 R20, [R195+0xb800] ;  /* 0x00b80000c314783b */ /* 0x000ee20000000200 */
[----:B------:R-:W-:Y:S06]  /*7b00*/  HMMA.16816.F32 R168, R32, R14, R168 ;  /* 0x0000000e20a8723c */ /* 0x000fec00000018a8 */
[----:B------:R-:W-:Y:S06]  /*7b10*/  HMMA.16816.F32 R152, R8, R166, R152 ;  /* 0x000000a60898723c */ /* 0x000fec0000001898 */
[----:B-1----:R-:W-:Y:S06]  /*7b20*/  HMMA.16816.F32 R16, R28, R4, R16 ;  /* 0x000000041c10723c */ /* 0x002fec0000001810 */
[----:B------:R-:W-:Y:S01]  /*7b30*/  HMMA.16816.F32 R148, R8, R204, R148 ;  /* 0x000000cc0894723c */ /* 0x000fe20000001894 */
[----:B------:R-:W-:-:S04]  /*7b40*/  IMAD.U32 R5, RZ, RZ, UR18 ;  /* 0x00000012ff057e24 */ /* 0x000fc8000f8e00ff */
[----:B------:R-:W-:Y:S01]  /*7b50*/  IMAD R0, R5, 0x40, R218 ;  /* 0x0000004005007824 */ /* 0x000fe200078e02da */
[----:B----4-:R-:W-:Y:S03]  /*7b60*/  HMMA.16816.F32 R156, R32, R24, R156 ;  /* 0x00000018209c723c */ /* 0x010fe6000000189c */
[C---:B------:R-:W-:Y:S02]  /*7b70*/  VIADD R13, R0.reuse, 0x10 ;  /* 0x00000010000d7836 */ /* 0x040fe40000000000 */
[C---:B------:R-:W-:Y:S01]  /*7b80*/  VIADD R12, R0.reuse, 0x11 ;  /* 0x00000011000c7836 */ /* 0x040fe20000000000 */
[C---:B------:R-:W-:Y:S06]  /*7b90*/  HMMA.16816.F32 R140, R8.reuse, R160, R140 ;  /* 0x000000a0088c723c */ /* 0x040fec000000188c */
[----:B------:R-:W-:Y:S06]  /*7ba0*/  HMMA.16816.F32 R176, R8, R162, R176 ;  /* 0x000000a208b0723c */ /* 0x000fec00000018b0 */
[----:B------:R-:W-:Y:S01]  /*7bb0*/  HMMA.16816.F32 R168, R28, R6, R168 ;  /* 0x000000061ca8723c */ /* 0x000fe200000018a8 */
[----:B------:R-:W1:Y:S05]  /*7bc0*/  LDSM.16.M88.4 R4, [R188+0x5000] ;  /* 0x00500000bc04783b */ /* 0x000e6a0000000200 */
[----:B------:R-:W-:Y:S06]  /*7bd0*/  HMMA.16816.F32 R144, R8, R206, R144 ;  /* 0x000000ce0890723c */ /* 0x000fec0000001890 */
[----:B------:R-:W-:Y:S01]  /*7be0*/  HMMA.16816.F32 R152, R32, R26, R152 ;  /* 0x0000001a2098723c */ /* 0x000fe20000001898 */
[----:B------:R-:W-:-:S02]  /*7bf0*/  VIADD R8, R0, 0x1 ;  /* 0x0000000100087836 */ /* 0x000fc40000000000 */
[----:B------:R-:W-:-:S03]  /*7c00*/  VIADD R9, R0, 0x8 ;  /* 0x0000000800097836 */ /* 0x000fc60000000000 */
[----:B------:R-:W-:Y:S01]  /*7c10*/  I2FP.F32.S32 R10, R8 ;  /* 0x00000008000a7245 */ /* 0x000fe20000201400 */
[----:B------:R-:W-:Y:S01]  /*7c20*/  HMMA.16816.F32 R148, R32, R172, R148 ;  /* 0x000000ac2094723c */ /* 0x000fe20000001894 */
[CC--:B------:R-:W-:Y:S02]  /*7c30*/  ISETP.GE.AND P0, PT, R8.reuse, R134.reuse, PT ;  /* 0x000000860800720c */ /* 0x0c0fe40003f06270 */
[----:B------:R-:W-:Y:S01]  /*7c40*/  ISETP.GE.AND P2, PT, R8, R133, PT ;  /* 0x000000850800720c */ /* 0x000fe20003f46270 */
[C---:B------:R-:W-:Y:S01]  /*7c50*/  FFMA.FTZ R17, R10.reuse, UR5, R17 ;  /* 0x000000050a117c23 */ /* 0x040fe20008010011 */
[----:B------:R-:W-:Y:S01]  /*7c60*/  FFMA.FTZ R19, R10, UR5, R19 ;  /* 0x000000050a137c23 */ /* 0x000fe20008010013 */
[----:B------:R-:W-:Y:S01]  /*7c70*/  VIADD R8, R0, 0x9 ;  /* 0x0000000900087836 */ /* 0x000fe20000000000 */
[----:B--2---:R-:W-:Y:S01]  /*7c80*/  HMMA.16816.F32 R156, R28, R136, R156 ;  /* 0x000000881c9c723c */ /* 0x004fe2000000189c */
[----:B------:R-:W-:Y:S02]  /*7c90*/  ISETP.GE.AND P6, PT, R9, R134, PT ;  /* 0x000000860900720c */ /* 0x000fe40003fc6270 */
[----:B------:R-:W-:-:S02]  /*7ca0*/  FSEL R173, R17, -INF , !P0 ;  /* 0xff80000011ad7808 */ /* 0x000fc40004000000 */
[----:B------:R-:W-:Y:S01]  /*7cb0*/  FSEL R19, R19, -INF , !P2 ;  /* 0xff80000013137808 */ /* 0x000fe20005000000 */
[C---:B---3--:R-:W-:Y:S01]  /*7cc0*/  HMMA.16816.F32 R140, R32.reuse, R20, R140 ;  /* 0x00000014208c723c */ /* 0x048fe2000000188c */
[-C--:B------:R-:W-:Y:S02]  /*7cd0*/  ISETP.GE.AND P1, PT, R9, R133.reuse, PT ;  /* 0x000000850900720c */ /* 0x080fe40003f26270 */
[C---:B------:R-:W-:Y:S02]  /*7ce0*/  ISETP.GE.AND P0, PT, R8.reuse, R134, PT ;  /* 0x000000860800720c */ /* 0x040fe40003f06270 */
[----:B------:R-:W-:Y:S01]  /*7cf0*/  ISETP.GE.AND P2, PT, R8, R133, PT ;  /* 0x000000850800720c */ /* 0x000fe20003f46270 */
[----:B------:R-:W-:Y:S01]  /*7d00*/  HMMA.16816.F32 R176, R32, R22, R176 ;  /* 0x0000001620b0723c */ /* 0x000fe200000018b0 */
[----:B------:R-:W-:Y:S02]  /*7d10*/  I2FP.F32.S32 R9, R9 ;  /* 0x0000000900097245 */ /* 0x000fe40000201400 */
[----:B------:R-:W-:-:S03]  /*7d20*/  I2FP.F32.S32 R8, R8 ;  /* 0x0000000800087245 */ /* 0x000fc60000201400 */
[C---:B------:R-:W-:Y:S01]  /*7d30*/  FFMA.FTZ R168, R9.reuse, UR5, R168 ;  /* 0x0000000509a87c23 */ /* 0x040fe200080100a8 */
[----:B------:R-:W-:Y:S01]  /*7d40*/  FFMA.FTZ R23, R9, UR5, R170 ;  /* 0x0000000509177c23 */ /* 0x000fe200080100aa */
[C---:B------:R-:W-:Y:S01]  /*7d50*/  FFMA.FTZ R169, R8.reuse, UR5, R169 ;  /* 0x0000000508a97c23 */ /* 0x040fe200080100a9 */
[----:B------:R-:W-:Y:S01]  /*7d60*/  FFMA.FTZ R21, R8, UR5, R171 ;  /* 0x0000000508157c23 */ /* 0x000fe200080100ab */
[----:B------:R-:W-:Y:S01]  /*7d70*/  HMMA.16816.F32 R144, R32, R174, R144 ;  /* 0x000000ae2090723c */ /* 0x000fe20000001890 */
[----:B------:R-:W2:Y:S01]  /*7d80*/  LDSM.16.M88.4 R8, [R188+0x5800] ;  /* 0x00580000bc08783b */ /* 0x000ea20000000200 */
[----:B------:R-:W-:Y:S01]  /*7d90*/  FSEL R245, R168, -INF , !P6 ;  /* 0xff800000a8f57808 */ /* 0x000fe20007000000 */
[----:B------:R-:W-:-:S04]  /*7da0*/  DEPBAR.LE SB0, 0x0 ;  /* 0x000080000000791a */ /* 0x000fc80000000000 */
[C---:B------:R-:W-:Y:S01]  /*7db0*/  HMMA.16816.F32 R152, R28.reuse, R138, R152 ;  /* 0x0000008a1c98723c */ /* 0x040fe20000001898 */
[----:B------:R-:W-:Y:S02]  /*7dc0*/  FSEL R23, R23, -INF , !P1 ;  /* 0xff80000017177808 */ /* 0x000fe40004800000 */
[CC--:B------:R-:W-:Y:S01]  /*7dd0*/  ISETP.GE.AND P6, PT, R13.reuse, R134.reuse, PT ;  /* 0x000000860d00720c */ /* 0x0c0fe20003fc6270 */
[----:B------:R-:W-:Y:S01]  /*7de0*/  BAR.SYNC.DEFER_BLOCKING 0x0 ;  /* 0x0000000000007b1d */ /* 0x000fe20000010000 */
[----:B------:R-:W-:Y:S01]  /*7df0*/  ISETP.GE.AND P1, PT, R13, R133, PT ;  /* 0x000000850d00720c */ /* 0x000fe20003f26270 */
[C---:B-1----:R-:W-:Y:S01]  /*7e00*/  HMMA.16816.F32 R148, R28.reuse, R4, R148 ;  /* 0x000000041c94723c */ /* 0x042fe20000001894 */
[----:B------:R-:W-:Y:S02]  /*7e10*/  I2FP.F32.S32 R13, R13 ;  /* 0x0000000d000d7245 */ /* 0x000fe40000201400 */
[----:B------:R-:W-:Y:S02]  /*7e20*/  FSEL R175, R169, -INF , !P0 ;  /* 0xff800000a9af7808 */ /* 0x000fe40004000000 */
[----:B------:R-:W-:Y:S01]  /*7e30*/  FSEL R21, R21, -INF , !P2 ;  /* 0xff80000015157808 */ /* 0x000fe20005000000 */
[C---:B------:R-:W-:Y:S01]  /*7e40*/  FFMA.FTZ R156, R13.reuse, UR5, R156 ;  /* 0x000000050d9c7c23 */ /* 0x040fe2000801009c */
[C---:B------:R-:W-:Y:S01]  /*7e50*/  ISETP.GE.AND P0, PT, R12.reuse, R134, PT ;  /* 0x000000860c00720c */ /* 0x040fe20003f06270 */
[----:B------:R-:W-:Y:S01]  /*7e60*/  FFMA.FTZ R27, R13, UR5, R158 ;  /* 0x000000050d1b7c23 */ /* 0x000fe2000801009e */
[----:B------:R-:W-:Y:S01]  /*7e70*/  ISETP.GE.AND P2, PT, R12, R133, PT ;  /* 0x000000850c00720c */ /* 0x000fe20003f46270 */
[C---:B------:R-:W-:Y:S01]  /*7e80*/  VIADD R5, R0.reuse, 0x18 ;  /* 0x0000001800057836 */ /* 0x040fe20000000000 */
[----:B------:R-:W-:Y:S01]  /*7e90*/  I2FP.F32.S32 R12, R12 ;  /* 0x0000000c000c7245 */ /* 0x000fe20000201400 */
[----:B------:R-:W-:Y:S01]  /*7ea0*/  VIADD R4, R0, 0x19 ;  /* 0x0000001900047836 */ /* 0x000fe20000000000 */
[----:B------:R-:W-:Y:S01]  /*7eb0*/  FSEL R171, R156, -INF , !P6 ;  /* 0xff8000009cab7808 */ /* 0x000fe20007000000 */
[----:B------:R-:W-:Y:S01]  /*7ec0*/  HMMA.16816.F32 R144, R28, R6, R144 ;  /* 0x000000061c90723c */ /* 0x000fe20000001890 */
[----:B------:R-:W-:Y:S01]  /*7ed0*/  FSEL R27, R27, -INF , !P1 ;  /* 0xff8000001b1b7808 */ /* 0x000fe20004800000 */
[C---:B------:R-:W-:Y:S01]  /*7ee0*/  FFMA.FTZ R135, R12.reuse, UR5, R157 ;  /* 0x000000050c877c23 */ /* 0x040fe2000801009d */
[----:B------:R-:W-:Y:S01]  /*7ef0*/  FFMA.FTZ R159, R12, UR5, R159 ;  /* 0x000000050c9f7c23 */ /* 0x000fe2000801009f */
[----:B------:R-:W-:-:S02]  /*7f00*/  ISETP.GE.AND P6, PT, R5, R134, PT ;  /* 0x000000860500720c */ /* 0x000fc40003fc6270 */
[----:B------:R-:W-:Y:S02]  /*7f10*/  ISETP.GE.AND P1, PT, R5, R133, PT ;  /* 0x000000850500720c */ /* 0x000fe40003f26270 */
[----:B------:R-:W-:Y:S02]  /*7f20*/  I2FP.F32.S32 R5, R5 ;  /* 0x0000000500057245 */ /* 0x000fe40000201400 */
[----:B------:R-:W-:Y:S02]  /*7f30*/  FSEL R135, R135, -INF , !P0 ;  /* 0xff80000087877808 */ /* 0x000fe40004000000 */
[----:B------:R-:W-:Y:S01]  /*7f40*/  FSEL R241, R159, -INF , !P2 ;  /* 0xff8000009ff17808 */ /* 0x000fe20005000000 */
[C---:B------:R-:W-:Y:S01]  /*7f50*/  FFMA.FTZ R35, R5.reuse, UR5, R152 ;  /* 0x0000000505237c23 */ /* 0x040fe20008010098 */
[C---:B------:R-:W-:Y:S01]  /*7f60*/  ISETP.GE.AND P0, PT, R4.reuse, R134, PT ;  /* 0x000000860400720c */ /* 0x040fe20003f06270 */
[----:B------:R-:W-:Y:S01]  /*7f70*/  FFMA.FTZ R25, R5, UR5, R154 ;  /* 0x0000000505197c23 */ /* 0x000fe2000801009a */
[----:B------:R-:W-:Y:S01]  /*7f80*/  ISETP.GE.AND P2, PT, R4, R133, PT ;  /* 0x000000850400720c */ /* 0x000fe20003f46270 */
[----:B------:R-:W-:Y:S01]  /*7f90*/  VIADD R5, R0, 0x20 ;  /* 0x0000002000057836 */ /* 0x000fe20000000000 */
[----:B------:R-:W-:Y:S01]  /*7fa0*/  I2FP.F32.S32 R4, R4 ;  /* 0x0000000400047245 */ /* 0x000fe20000201400 */
[----:B--2---:R-:W-:Y:S01]  /*7fb0*/  HMMA.16816.F32 R140, R28, R8, R140 ;  /* 0x000000081c8c723c */ /* 0x004fe2000000188c */
[----:B------:R-:W-:-:S02]  /*7fc0*/  FSEL R35, R35, -INF , !P6 ;  /* 0xff80000023237808 */ /* 0x000fc40007000000 */
[----:B------:R-:W-:Y:S01]  /*7fd0*/  FSEL R25, R25, -INF , !P1 ;  /* 0xff80000019197808 */ /* 0x000fe20004800000 */
[C---:B------:R-:W-:Y:S01]  /*7fe0*/  FFMA.FTZ R33, R4.reuse, UR5, R153 ;  /* 0x0000000504217c23 */ /* 0x040fe20008010099 */
[----:B------:R-:W-:Y:S01]  /*7ff0*/  FFMA.FTZ R155, R4, UR5, R155 ;  /* 0x00000005049b7c23 */ /* 0x000fe2000801009b */
[CC--:B------:R-:W-:Y:S01]  /*8000*/  ISETP.GE.AND P6, PT, R5.reuse, R134.reuse, PT ;  /* 0x000000860500720c */ /* 0x0c0fe20003fc6270 */
[----:B------:R-:W-:Y:S01]  /*8010*/  VIADD R4, R0, 0x21 ;  /* 0x0000002100047836 */ /* 0x000fe20000000000 */
[----:B------:R-:W-:Y:S01]  /*8020*/  ISETP.GE.AND P1, PT, R5, R133, PT ;  /* 0x000000850500720c */ /* 0x000fe20003f26270 */
[----:B------:R-:W-:Y:S01]  /*8030*/  HMMA.16816.F32 R176, R28, R10, R176 ;  /* 0x0000000a1cb0723c */ /* 0x000fe200000018b0 */
        /* <DEDUP_REMOVED lines=8> */
[----:B------:R-:W-:-:S02]  /*80c0*/  I2FP.F32.S32 R4, R4 ;  /* 0x0000000400047245 */ /* 0x000fc40000201400 */
[----:B------:R-:W-:Y:S02]  /*80d0*/  FSEL R211, R148, -INF , !P6 ;  /* 0xff80000094d37808 */ /* 0x000fe40007000000 */
[----:B------:R-:W-:Y:S01]  /*80e0*/  FSEL R137, R137, -INF , !P1 ;  /* 0xff80000089897808 */ /* 0x000fe20004800000 */
[C---:B------:R-:W-:Y:S01]  /*80f0*/  FFMA.FTZ R139, R4.reuse, UR5, R149 ;  /* 0x00000005048b7c23 */ /* 0x040fe20008010095 */
[----:B------:R-:W-:Y:S01]  /*8100*/  FFMA.FTZ R151, R4, UR5, R151 ;  /* 0x0000000504977c23 */ /* 0x000fe20008010097 */
[C---:B------:R-:W-:Y:S01]  /*8110*/  ISETP.GE.AND P6, PT, R5.reuse, R134, PT ;  /* 0x000000860500720c */ /* 0x040fe20003fc6270 */
[----:B------:R-:W-:Y:S01]  /*8120*/  VIADD R4, R0, 0x29 ;  /* 0x0000002900047836 */ /* 0x000fe20000000000 */
[----:B------:R-:W-:Y:S02]  /*8130*/  ISETP.GE.AND P1, PT, R5, R133, PT ;  /* 0x000000850500720c */ /* 0x000fe40003f26270 */
[----:B------:R-:W-:Y:S02]  /*8140*/  I2FP.F32.S32 R5, R5 ;  /* 0x0000000500057245 */ /* 0x000fe40000201400 */
[----:B------:R-:W-:-:S02]  /*8150*/  FSEL R139, R139, -INF , !P0 ;  /* 0xff8000008b8b7808 */ /* 0x000fc40004000000 */
[----:B------:R-:W-:Y:S01]  /*8160*/  FSEL R205, R151, -INF , !P2 ;  /* 0xff80000097cd7808 */ /* 0x000fe20005000000 */
[C---:B------:R-:W-:Y:S01]  /*8170*/  FFMA.FTZ R144, R5.reuse, UR5, R144 ;  /* 0x0000000505907c23 */ /* 0x040fe20008010090 */
[C---:B------:R-:W-:Y:S01]  /*8180*/  ISETP.GE.AND P0, PT, R4.reuse, R134, PT ;  /* 0x000000860400720c */ /* 0x040fe20003f06270 */
[----:B------:R-:W-:Y:S01]  /*8190*/  FFMA.FTZ R146, R5, UR5, R146 ;  /* 0x0000000505927c23 */ /* 0x000fe20008010092 */
[----:B------:R-:W-:Y:S01]  /*81a0*/  ISETP.GE.AND P2, PT, R4, R133, PT ;  /* 0x000000850400720c */ /* 0x000fe20003f46270 */
[----:B------:R-:W-:Y:S01]  /*81b0*/  VIADD R5, R0, 0x30 ;  /* 0x0000003000057836 */ /* 0x000fe20000000000 */
[----:B------:R-:W-:Y:S02]  /*81c0*/  I2FP.F32.S32 R4, R4 ;  /* 0x0000000400047245 */ /* 0x000fe40000201400 */
[----:B------:R-:W-:Y:S02]  /*81d0*/  FSEL R209, R146, -INF , !P1 ;  /* 0xff80000092d17808 */ /* 0x000fe40004800000 */
[----:B------:R-:W-:Y:S01]  /*81e0*/  I2FP.F32.S32 R7, R5 ;  /* 0x0000000500077245 */ /* 0x000fe20000201400 */
[C---:B------:R-:W-:Y:S01]  /*81f0*/  FFMA.FTZ R145, R4.reuse, UR5, R145 ;  /* 0x0000000504917c23 */ /* 0x040fe20008010091 */
[----:B------:R-:W-:Y:S01]  /*8200*/  FFMA.FTZ R207, R4, UR5, R147 ;  /* 0x0000000504cf7c23 */ /* 0x000fe20008010093 */
[----:B------:R-:W-:Y:S01]  /*8210*/  VIADD R4, R0, 0x31 ;  /* 0x0000003100047836 */ /* 0x000fe20000000000 */
[----:B------:R-:W-:Y:S01]  /*8220*/  FSEL R147, R144, -INF , !P6 ;  /* 0xff80000090937808 */ /* 0x000fe20007000000 */
[----:B------:R-:W-:Y:S01]  /*8230*/  FFMA.FTZ R140, R7, UR5, R140 ;  /* 0x00000005078c7c23 */ /* 0x000fe2000801008c */
[----:B------:R-:W-:Y:S01]  /*8240*/  ISETP.GE.AND P6, PT, R5, R134, PT ;  /* 0x000000860500720c */ /* 0x000fe20003fc6270 */
[----:B------:R-:W-:Y:S01]  /*8250*/  FFMA.FTZ R142, R7, UR5, R142 ;  /* 0x00000005078e7c23 */ /* 0x000fe2000801008e */
[----:B------:R-:W-:Y:S01]  /*8260*/  ISETP.GE.AND P1, PT, R5, R133, PT ;  /* 0x000000850500720c */ /* 0x000fe20003f26270 */
[----:B------:R-:W-:Y:S01]  /*8270*/  VIADD R5, R0, 0x38 ;  /* 0x0000003800057836 */ /* 0x000fe20000000000 */
[----:B------:R-:W-:-:S02]  /*8280*/  FSEL R145, R145, -INF , !P0 ;  /* 0xff80000091917808 */ /* 0x000fc40004000000 */
[----:B------:R-:W-:Y:S02]  /*8290*/  FSEL R207, R207, -INF , !P2 ;  /* 0xff800000cfcf7808 */ /* 0x000fe40005000000 */
[C---:B------:R-:W-:Y:S02]  /*82a0*/  ISETP.GE.AND P0, PT, R4.reuse, R134, PT ;  /* 0x000000860400720c */ /* 0x040fe40003f06270 */
[----:B------:R-:W-:Y:S02]  /*82b0*/  ISETP.GE.AND P2, PT, R4, R133, PT ;  /* 0x000000850400720c */ /* 0x000fe40003f46270 */
[----:B------:R-:W-:Y:S02]  /*82c0*/  I2FP.F32.S32 R4, R4 ;  /* 0x0000000400047245 */ /* 0x000fe40000201400 */
[----:B------:R-:W-:Y:S02]  /*82d0*/  FSEL R169, R140, -INF , !P6 ;  /* 0xff8000008ca97808 */ /* 0x000fe40007000000 */
[----:B------:R-:W-:Y:S01]  /*82e0*/  FSEL R163, R142, -INF , !P1 ;  /* 0xff8000008ea37808 */ /* 0x000fe20004800000 */
[C---:B------:R-:W-:Y:S01]  /*82f0*/  FFMA.FTZ R141, R4.reuse, UR5, R141 ;  /* 0x00000005048d7c23 */ /* 0x040fe2000801008d */
[----:B------:R-:W-:Y:S01]  /*8300*/  ISETP.GE.AND P6, PT, R5, R134, PT ;  /* 0x000000860500720c */ /* 0x000fe20003fc6270 */
[----:B------:R-:W-:Y:S01]  /*8310*/  FFMA.FTZ R143, R4, UR5, R143 ;  /* 0x00000005048f7c23 */ /* 0x000fe2000801008f */
[----:B------:R-:W-:-:S02]  /*8320*/  I2FP.F32.S32 R7, R5 ;  /* 0x0000000500077245 */ /* 0x000fc40000201400 */
[-C--:B------:R-:W-:Y:S02]  /*8330*/  ISETP.GE.AND P1, PT, R5, R133.reuse, PT ;  /* 0x000000850500720c */ /* 0x080fe40003f26270 */
[----:B------:R-:W-:Y:S01]  /*8340*/  I2FP.F32.S32 R5, R0 ;  /* 0x0000000000057245 */ /* 0x000fe20000201400 */
[----:B------:R-:W-:Y:S01]  /*8350*/  FFMA.FTZ R165, R7, UR5, R176 ;  /* 0x0000000507a57c23 */ /* 0x000fe200080100b0 */
[----:B------:R-:W-:Y:S01]  /*8360*/  FSEL R167, R141, -INF , !P0 ;  /* 0xff8000008da77808 */ /* 0x000fe20004000000 */
[----:B------:R-:W-:Y:S01]  /*8370*/  FFMA.FTZ R160, R7, UR5, R178 ;  /* 0x0000000507a07c23 */ /* 0x000fe200080100b2 */
[C---:B------:R-:W-:Y:S01]  /*8380*/  ISETP.GE.AND P0, PT, R0.reuse, R134, PT ;  /* 0x000000860000720c */ /* 0x040fe20003f06270 */
        /* <DEDUP_REMOVED lines=53> */
[----:B------:R3:W-:Y:S02]  /*86e0*/  @!P4 LDGSTS.E.BYPASS.LTC128B.128 [R203+0x8000], desc[UR22][R150.64+0x80] ;  /* 0x0800008096cbcfae */ /* 0x0007e4000b901d56 */
        /* <DEDUP_REMOVED lines=18> */
[----:B------:R-:W-:-:S05]  /*8810*/  @!P4 LEA.HI.X R149, R0, R17, R20, 0x1, P1 ;  /* 0x000000110095c211 */ /* 0x000fca00008f0c14 */
[----:B------:R-:W1:Y:S01]  /*8820*/  @!P5 LDC.64 R6, c[0x0][0x218] ;  /* 0x00008600ff06db82 */ /* 0x000e620000000a00 */
[----:B---3--:R-:W-:Y:S01]  /*8830*/  @!P5 LEA R150, P2, R16, R12, 0x1 ;  /* 0x0000000c1096d211 */ /* 0x008fe200078408ff */
[----:B------:R-:W-:Y:S01]  /*8840*/  @!PT LDS RZ, [RZ] ;  /* 0x00000000fffff984 */ /* 0x000fe20000000800 */
[----:B------:R-:W-:Y:S01]  /*8850*/  @!PT LDS RZ, [RZ] ;  /* 0x00000000fffff984 */ /* 0x000fe20000000800 */
[----:B------:R-:W-:Y:S01]  /*8860*/  @!PT LDS RZ, [RZ] ;  /* 0x00000000fffff984 */ /* 0x000fe20000000800 */
[----:B------:R3:W-:Y:S01]  /*8870*/  @!P4 LDGSTS.E.BYPASS.LTC128B.128 [R203+0x8800], desc[UR22][R148.64+0x80] ;  /* 0x0880008094cbcfae */ /* 0x0007e2000b901d56 */
[----:B----4-:R-:W-:Y:S02]  /*8880*/  @!P3 LEA R14, P1, R0, R14, 0x1 ;  /* 0x0000000e000eb211 */ /* 0x010fe400078208ff */
[----:B------:R-:W-:Y:S01]  /*8890*/  IADD3.X R12, R20, UR29, RZ, P6, !PT ;  /* 0x0000001d140c7c10 */ /* 0x000fe2000b7fe4ff */
[----:B------:R3:W-:Y:S01]  /*88a0*/  @P3 STS.128 [R203+0xa800], RZ ;  /* 0x00a800ffcb003388 */ /* 0x0007e20000000c00 */
[----:B------:R-:W-:Y:S01]  /*88b0*/  @!P3 LEA.HI.X R15, R0, R15, R20, 0x1, P1 ;  /* 0x0000000f000fb211 */ /* 0x000fe200008f0c14 */
[----:B------:R-:W4:Y:S01]  /*88c0*/  @!P4 LDC.64 R4, c[0x0][0x218] ;  /* 0x00008600ff04cb82 */ /* 0x000f220000000a00 */
[C---:B------:R-:W-:Y:S02]  /*88d0*/  @!P5 LEA.HI.X R151, R16.reuse, R13, R12, 0x1, P2 ;  /* 0x0000000d1097d211 */ /* 0x040fe400010f0c0c */
        /* <DEDUP_REMOVED lines=16> */
[----:B-1----:R-:W-:-:S03]  /*89e0*/  @!P5 LEA R6, P2, R0, R6, 0x1 ;  /* 0x000000060006d211 */ /* 0x002fc600078408ff */
[----:B------:R-:W-:Y:S01]  /*89f0*/  @!PT LDS RZ, [RZ] ;  /* 0x00000000fffff984 */ /* 0x000fe20000000800 */
[----:B------:R-:W-:Y:S01]  /*8a00*/  @!PT LDS RZ, [RZ] ;  /* 0x00000000fffff984 */ /* 0x000fe20000000800 */
[----:B------:R-:W-:Y:S01]  /*8a10*/  @!PT LDS RZ, [RZ] ;  /* 0x00000000fffff984 */ /* 0x000fe20000000800 */
[----:B------:R3:W-:Y:S01]  /*8a20*/  @!P4 LDGSTS.E.BYPASS.LTC128B.128 [R203+0x9000], desc[UR22][R10.64+0x80] ;  /* 0x090000800acbcfae */ /* 0x0007e2000b901d56 */
[C-C-:B------:R-:W-:Y:S02]  /*8a30*/  @!P5 LEA.HI.X R7, R0.reuse, R7, R9.reuse, 0x1, P2 ;  /* 0x000000070007d211 */ /* 0x140fe400010f0c09 */
[C---:B----4-:R-:W-:Y:S01]  /*8a40*/  @!P4 LEA R4, P1, R0.reuse, R4, 0x1 ;  /* 0x000000040004c211 */ /* 0x050fe200078208ff */
[----:B------:R3:W-:Y:S03]  /*8a50*/  @P3 STS.128 [R203+0xb000], RZ ;  /* 0x00b000ffcb003388 */ /* 0x0007e60000000c00 */
[----:B------:R-:W-:Y:S01]  /*8a60*/  @!P4 LEA.HI.X R5, R0, R5, R9, 0x1, P1 ;  /* 0x000000050005c211 */ /* 0x000fe200008f0c09 */
        /* <DEDUP_REMOVED lines=23> */
.L_x_501:
[----:B------:R-:W-:Y:S05]  /*8be0*/  BSYNC B0 ;  /* 0x0000000000007941 */ /* 0x000fea0003800000 */
.L_x_500:
[----:B------:R-:W0:Y:S02]  /*8bf0*/  LDGDEPBAR ;  /* 0x00000000000079af */ /* 0x000e240000000000 */
.L_x_499:
[----:B------:R-:W-:Y:S01]  /*8c00*/  FMNMX.FTZ R0, R132, R29, !PT ;  /* 0x0000001d84007209 */ /* 0x000fe20007810000 */
[----:B------:R-:W-:Y:S01]  /*8c10*/  IMAD.WIDE.U32 R236, R219, -0x326172a9, RZ ;  /* 0xcd9e8d57dbec7825 */ /* 0x000fe200078e00ff */
[----:B-1-3--:R-:W-:Y:S01]  /*8c20*/  FMNMX.FTZ R4, R3, R31, !PT ;  /* 0x0000001f03047209 */ /* 0x00afe20007810000 */
[----:B------:R-:W-:Y:S01]  /*8c30*/  USHF.L.U32 UR4, UR18, 0x1, URZ ;  /* 0x0000000112047899 */ /* 0x000fe2000800063f */
[----:B------:R-:W-:Y:S01]  /*8c40*/  FMNMX.FTZ R0, R173, R0, !PT ;  /* 0x00000000ad007209 */ /* 0x000fe20007810000 */
[----:B------:R-:W-:Y:S01]  /*8c50*/  IMAD.WIDE.U32 R238, R222, -0x2daee0ad, RZ ;  /* 0xd2511f53deee7825 */ /* 0x000fe200078e00ff */
[----:B------:R-:W-:Y:S01]  /*8c60*/  FMNMX.FTZ R4, R19, R4, !PT ;  /* 0x0000000413047209 */ /* 0x000fe20007810000 */
[----:B------:R-:W-:Y:S01]  /*8c70*/  LDSM.16.MT88.4 R12, [R196+0xc000] ;  /* 0x00c00000c40c783b */ /* 0x000fe20000004200 */
[----:B------:R-:W-:Y:S01]  /*8c80*/  FMNMX.FTZ R0, R245, R0, !PT ;  /* 0x00000000f5007209 */ /* 0x000fe20007810000 */
[----:B------:R-:W-:Y:S01]  /*8c90*/  VIADD R144, R221, 0x32370b8f ;  /* 0x32370b8fdd907836 */ /* 0x000fe20000000000 */
[----:B------:R-:W-:Y:S01]  /*8ca0*/  FMNMX.FTZ R4, R23, R4, !PT ;  /* 0x0000000417047209 */ /* 0x000fe20007810000 */
[----:B------:R-:W-:Y:S01]  /*8cb0*/  VIADD R136, R221, 0xa9066899 ;  /* 0xa9066899dd887836 */ /* 0x000fe20000000000 */
[----:B------:R-:W-:Y:S01]  /*8cc0*/  FMNMX.FTZ R0, R175, R0, !PT ;  /* 0x00000000af007209 */ /* 0x000fe20007810000 */
[----:B------:R-:W-:Y:S01]  /*8cd0*/  @UP0 UIADD3 UR19, UR19, -0x3, URZ ;  /* 0xfffffffd13130890 */ /* 0x000fe2000fffe03f */
        /* <DEDUP_REMOVED lines=20> */
[----:B------:R-:W-:Y:S02]  /*8e20*/  LOP3.LUT R230, R237, R223, RZ, 0x3c, !PT ;  /* 0x000000dfede67212 */ /* 0x000fe400078e3cff */
[----:B------:R-:W-:Y:S02]  /*8e30*/  FMNMX.FTZ R5, R165, R0, !PT ;  /* 0x00000000a5057209 */ /* 0x000fe40007810000 */
[----:B------:R-:W-:Y:S01]  /*8e40*/  IADD3 R7, R221, -0x4498517b, RZ ;  /* 0xbb67ae85dd077810 */ /* 0x000fe20007ffe0ff */
[----:B------:R-:W-:Y:S01]  /*8e50*/  IMAD.WIDE.U32 R230, R230, -0x2daee0ad, RZ ;  /* 0xd2511f53e6e67825 */ /* 0x000fe200078e00ff */
[----:B------:R-:W-:Y:S02]  /*8e60*/  FMNMX.FTZ R0, R164, R5, !PT ;  /* 0x00000005a4007209 */ /* 0x000fe40007810000 */
[----:B------:R-:W-:-:S02]  /*8e70*/  FMNMX.FTZ R5, R159, R4, !PT ;  /* 0x000000049f057209 */ /* 0x000fc40007810000 */
[----:B------:R-:W-:Y:S01]  /*8e80*/  LOP3.LUT R142, R231, R238, R7, 0x96, !PT ;  /* 0x000000eee78e7212 */ /* 0x000fe200078e9607 */
[----:B------:R-:W1:Y:S01]  /*8e90*/  SHFL.BFLY PT, R9, R0, 0x2, 0x1f ;  /* 0x0c401f0000097f89 */ /* 0x000e6200000e0000 */
[----:B------:R-:W-:Y:S02]  /*8ea0*/  FMNMX.FTZ R4, R160, R5, !PT ;  /* 0x00000005a0047209 */ /* 0x000fe40007810000 */
[----:B------:R-:W-:Y:S01]  /*8eb0*/  IADD3 R178, R220, -0x61c88647, RZ ;  /* 0x9e3779b9dcb27810 */ /* 0x000fe20007ffe0ff */
[----:B------:R-:W-:Y:S01]  /*8ec0*/  IMAD.WIDE.U32 R142, R142, -0x326172a9, RZ ;  /* 0xcd9e8d578e8e7825 */ /* 0x000fe200078e00ff */
[----:B------:R-:W-:Y:S02]  /*8ed0*/  FMNMX.FTZ R4, R161, R4, !PT ;  /* 0x00000004a1047209 */ /* 0x000fe40007810000 */
[C---:B------:R-:W-:Y:S02]  /*8ee0*/  IADD3 R179, R220.reuse, 0x3c6ef372, RZ ;  /* 0x3c6ef372dcb37810 */ /* 0x040fe40007ffe0ff */
[----:B------:R-:W-:Y:S01]  /*8ef0*/  IADD3 R146, R221, 0x76cf5d0a, RZ ;  /* 0x76cf5d0add927810 */ /* 0x000fe20007ffe0ff */
[----:B------:R-:W2:Y:S01]  /*8f00*/  SHFL.BFLY PT, R5, R4, 0x2, 0x1f ;  /* 0x0c401f0004057f89 */ /* 0x000ea200000e0000 */
[----:B------:R-:W-:-:S02]  /*8f10*/  IADD3 R141, R220, -0x255992d5, RZ ;  /* 0xdaa66d2bdc8d7810 */ /* 0x000fc40007ffe0ff */
[C---:B------:R-:W-:Y:S02]  /*8f20*/  IADD3 R140, R220.reuse, 0x78dde6e4, RZ ;  /* 0x78dde6e4dc8c7810 */ /* 0x040fe40007ffe0ff */
[C---:B------:R-:W-:Y:S02]  /*8f30*/  IADD3 R138, R221.reuse, -0x126145ec, RZ ;  /* 0xed9eba14dd8a7810 */ /* 0x040fe40007ffe0ff */
[----:B------:R-:W-:Y:S02]  /*8f40*/  IADD3 R176, R220, -0x4ab325aa, RZ ;  /* 0xb54cda56dcb07810 */ /* 0x000fe40007ffe0ff */
[----:B------:R-:W-:Y:S02]  /*8f50*/  PRMT R157, R2, 0x7054, R2 ;  /* 0x00007054029d7816 */ /* 0x000fe40000000002 */
[----:B------:R-:W-:Y:S02]  /*8f60*/  IADD3 R206, R220, 0x1715609d, RZ ;  /* 0x1715609ddcce7810 */ /* 0x000fe40007ffe0ff */
[----:B------:R-:W-:-:S02]  /*8f70*/  IADD3 R210, R221, 0x646e171e, RZ ;  /* 0x646e171eddd27810 */ /* 0x000fc40007ffe0ff */
[----:B-1----:R-:W-:Y:S02]  /*8f80*/  FMNMX.FTZ R9, R0, R9, !PT ;  /* 0x0000000900097209 */ /* 0x002fe40007810000 */
[C-C-:B------:R-:W-:Y:S01]  /*8f90*/  LOP3.LUT R0, R239.reuse, UR4, R221.reuse, 0x96, !PT ;  /* 0x00000004ef007c12 */ /* 0x140fe2000f8e96dd */
[----:B------:R-:W-:Y:S02]  /*8fa0*/  UIADD3 UR4, UR4, 0x1, URZ ;  /* 0x0000000104047890 */ /* 0x000fe4000fffe03f */
[----:B------:R-:W1:Y:S02]  /*8fb0*/  SHFL.BFLY PT, R148, R9, 0x1, 0x1f ;  /* 0x0c201f0009947f89 */ /* 0x000e6400000e0000 */
[----:B------:R-:W-:Y:S01]  /*8fc0*/  IMAD.WIDE.U32 R6, R0, -0x326172a9, RZ ;  /* 0xcd9e8d5700067825 */ /* 0x000fe200078e00ff */
[----:B--2---:R-:W-:Y:S02]  /*8fd0*/  FMNMX.FTZ R5, R4, R5, !PT ;  /* 0x0000000504057209 */ /* 0x004fe40007810000 */
[----:B------:R-:W-:-:S02]  /*8fe0*/  LOP3.LUT R238, R239, UR4, R221, 0x96, !PT ;  /* 0x00000004efee7c12 */ /* 0x000fc4000f8e96dd */
[----:B------:R-:W-:Y:S01]  /*8ff0*/  LOP3.LUT R4, R7, R236, R178, 0x96, !PT ;  /* 0x000000ec07047212 */ /* 0x000fe200078e96b2 */
[----:B------:R-:W2:Y:S01]  /*9000*/  SHFL.BFLY PT, R0, R5, 0x1, 0x1f ;  /* 0x0c201f0005007f89 */ /* 0x000ea200000e0000 */
[----:B------:R-:W-:Y:S01]  /*9010*/  LOP3.LUT R6, R143, R6, R179, 0x96, !PT ;  /* 0x000000068f067212 */ /* 0x000fe200078e96b3 */
[----:B------:R-:W-:-:S04]  /*9020*/  IMAD.WIDE.U32 R238, R238, -0x326172a9, RZ ;  /* 0xcd9e8d57eeee7825 */ /* 0x000fc800078e00ff */
[----:B------:R-:W-:Y:S01]  /*9030*/  IMAD.WIDE.U32 R6, R6, -0x2daee0ad, RZ ;  /* 0xd2511f5306067825 */ /* 0x000fe200078e00ff */
[----:B------:R-:W-:Y:S02]  /*9040*/  LOP3.LUT R178, R239, R236, R178, 0x96, !PT ;  /* 0x000000ecefb27212 */ /* 0x000fe400078e96b2 */
[----:B-1----:R-:W-:Y:S01]  /*9050*/  FMNMX.FTZ R148, R9, R148, !PT ;  /* 0x0000009409947209 */ /* 0x002fe20007810000 */
[----:B------:R-:W-:-:S03]  /*9060*/  IMAD.WIDE.U32 R8, R4, -0x2daee0ad, RZ ;  /* 0xd2511f5304087825 */ /* 0x000fc600078e00ff */
[C---:B------:R-:W-:Y:S01]  /*9070*/  FSETP.NEU.FTZ.AND P2, PT, R148.reuse, -INF , PT ;  /* 0xff8000009400780b */ /* 0x040fe20003f5d000 */
[----:B------:R-:W-:Y:S01]  /*9080*/  FMUL.FTZ R166, R148, UR10 ;  /* 0x0000000a94a67c20 */ /* 0x000fe20008410000 */
[----:B------:R-:W-:Y:S02]  /*9090*/  LOP3.LUT R4, R9, R230, R146, 0x96, !PT ;  /* 0x000000e609047212 */ /* 0x000fe400078e9692 */
[----:B------:R-:W-:Y:S02]  /*90a0*/  LOP3.LUT R172, R7, R8, R144, 0x96, !PT ;  /* 0x0000000807ac7212 */ /* 0x000fe400078e9690 */
[----:B------:R-:W-:Y:S02]  /*90b0*/  FSEL R166, R166, RZ, P2 ;  /* 0x000000ffa6a67208 */ /* 0x000fe40001000000 */
[----:B--2---:R-:W-:Y:S02]  /*90c0*/  FMNMX.FTZ R0, R5, R0, !PT ;  /* 0x0000000005007209 */ /* 0x004fe40007810000 */
[----:B------:R-:W-:Y:S01]  /*90d0*/  FSEL R155, R148, RZ, P2 ;  /* 0x000000ff949b7208 */ /* 0x000fe20001000000 */
[--C-:B------:R-:W-:Y:S01]  /*90e0*/  FFMA.FTZ R156, R29, UR10, -R166.reuse ;  /* 0x0000000a1d9c7c23 */ /* 0x100fe200080108a6 */
[----:B------:R-:W-:Y:S01]  /*90f0*/  FFMA.FTZ R153, R173, UR10, -R166 ;  /* 0x0000000aad997c23 */ /* 0x000fe200080108a6 */
[----:B------:R-:W-:-:S04]  /*9100*/  IMAD.WIDE.U32 R28, R4, -0x326172a9, RZ ;  /* 0xcd9e8d57041c7825 */ /* 0x000fc800078e00ff */
[C---:B------:R-:W-:Y:S01]  /*9110*/  FMUL.FTZ R162, R0.reuse, UR10 ;  /* 0x0000000a00a27c20 */ /* 0x040fe20008410000 */
[----:B------:R-:W-:Y:S01]  /*9120*/  FSETP.NEU.FTZ.AND P1, PT, R0, -INF , PT ;  /* 0xff8000000000780b */ /* 0x000fe20003f3d000 */
[----:B------:R-:W-:Y:S01]  /*9130*/  FFMA.FTZ R154, R245, UR10, -R166 ;  /* 0x0000000af59a7c23 */ /* 0x000fe200080108a6 */
[----:B------:R-:W-:Y:S01]  /*9140*/  IMAD.WIDE.U32 R172, R172, -0x326172a9, RZ ;  /* 0xcd9e8d57acac7825 */ /* 0x000fe200078e00ff */
[----:B------:R-:W-:-:S03]  /*9150*/  LOP3.LUT R4, R29, R142, R141, 0x96, !PT ;  /* 0x0000008e1d047212 */ /* 0x000fc600078e968d */
[----:B------:R-:W-:Y:S01]  /*9160*/  FFMA.FTZ R151, R175, UR10, -R166 ;  /* 0x0000000aaf977c23 */ /* 0x000fe200080108a6 */
[----:B------:R-:W-:Y:S01]  /*9170*/  FSEL R162, R162, RZ, P1 ;  /* 0x000000ffa2a27208 */ /* 0x000fe20000800000 */
[----:B------:R-:W-:Y:S01]  /*9180*/  FADD.FTZ R155, R132, -R155 ;  /* 0x8000009b849b7221 */ /* 0x000fe20000010000 */
[----:B------:R-:W-:Y:S01]  /*9190*/  LOP3.LUT R28, R173, R28, R140, 0x96, !PT ;  /* 0x0000001cad1c7212 */ /* 0x000fe200078e968c */
[----:B------:R-:W-:Y:S01]  /*91a0*/  IMAD.WIDE.U32 R4, R4, -0x2daee0ad, RZ ;  /* 0xd2511f5304047825 */ /* 0x000fe200078e00ff */
[----:B------:R-:W-:Y:S03]  /*91b0*/  MUFU.EX2 R156, R156 ;  /* 0x0000009c009c7308 */ /* 0x000fe60000000800 */
[--C-:B------:R-:W-:Y:S01]  /*91c0*/  FFMA.FTZ R152, R31, UR10, -R162.reuse ;  /* 0x0000000a1f987c23 */ /* 0x100fe200080108a2 */
[----:B------:R-:W-:Y:S01]  /*91d0*/  FFMA.FTZ R150, R19, UR10, -R162 ;  /* 0x0000000a13967c23 */ /* 0x000fe200080108a2 */
[----:B------:R-:W-:Y:S01]  /*91e0*/  IMAD.WIDE.U32 R28, R28, -0x2daee0ad, RZ ;  /* 0xd2511f531c1c7825 */ /* 0x000fe200078e00ff */
[----:B------:R-:W-:-:S03]  /*91f0*/  LOP3.LUT R30, R5, R6, R138, 0x96, !PT ;  /* 0x00000006051e7212 */ /* 0x000fc600078e968a */
[--C-:B------:R-:W-:Y:S01]  /*9200*/  FFMA.FTZ R149, R23, UR10, -R162.reuse ;  /* 0x0000000a17957c23 */ /* 0x100fe200080108a2 */
[----:B------:R-:W-:Y:S01]  /*9210*/  FFMA.FTZ R158, R21, UR10, -R162 ;  /* 0x0000000a159e7c23 */ /* 0x000fe200080108a2 */
[----:B------:R-:W-:Y:S01]  /*9220*/  FMUL.FTZ R155, R155, UR10 ;  /* 0x0000000a9b9b7c20 */ /* 0x000fe20008410000 */
[----:B------:R-:W-:Y:S01]  /*9230*/  LOP3.LUT R4, R29, R4, R136, 0x96, !PT ;  /* 0x000000041d047212 */ /* 0x000fe200078e9688 */
[----:B------:R-:W-:Y:S01]  /*9240*/  IMAD.WIDE.U32 R30, R30, -0x326172a9, RZ ;  /* 0xcd9e8d571e1e7825 */ /* 0x000fe200078e00ff */
[----:B------:R-:W-:Y:S01]  /*9250*/  LDSM.16.MT88.4 R20, [R193+0xc000] ;  /* 0x00c00000c114783b */ /* 0x000fe20000004200 */
[----:B------:R-:W-:Y:S02]  /*9260*/  MUFU.EX2 R153, R153 ;  /* 0x0000009900997308 */ /* 0x000fe40000000800 */
[----:B------:R-:W-:Y:S01]  /*9270*/  FFMA.FTZ R168, R171, UR10, -R166 ;  /* 0x0000000aaba87c23 */ /* 0x000fe200080108a6 */
[----:B------:R-:W-:Y:S01]  /*9280*/  IMAD.WIDE.U32 R6, R4, -0x326172a9, RZ ;  /* 0xcd9e8d5704067825 */ /* 0x000fe200078e00ff */
[----:B------:R-:W-:-:S03]  /*9290*/  FSEL R4, R0, RZ, P1 ;  /* 0x000000ff00047208 */ /* 0x000fc60000800000 */
[--C-:B------:R-:W-:Y:S01]  /*92a0*/  FFMA.FTZ R171, R135, UR10, -R166.reuse ;  /* 0x0000000a87ab7c23 */ /* 0x100fe200080108a6 */
[----:B------:R-:W-:Y:S01]  /*92b0*/  FFMA.FTZ R173, R35, UR10, -R166 ;  /* 0x0000000a23ad7c23 */ /* 0x000fe200080108a6 */
[----:B------:R-:W-:Y:S01]  /*92c0*/  LDSM.16.MT88.4 R132, [R192+0x10000] ;  /* 0x01000000c084783b */ /* 0x000fe20000004200 */
[----:B------:R-:W-:Y:S01]  /*92d0*/  LOP3.LUT R5, R7, R30, R176, 0x96, !PT ;  /* 0x0000001e07057212 */ /* 0x000fe200078e96b0 */
[----:B------:R-:W-:Y:S01]  /*92e0*/  FADD.FTZ R3, R3, -R4 ;  /* 0x8000000403037221 */ /* 0x000fe20000010000 */
[C---:B------:R-:W-:Y:S01]  /*92f0*/  LOP3.LUT R7, R6.reuse, 0xffff, RZ, 0xc0, !PT ;  /* 0x0000ffff06077812 */ /* 0x040fe200078ec0ff */
[----:B------:R-:W-:Y:S01]  /*9300*/  MUFU.EX2 R154, R154 ;  /* 0x0000009a009a7308 */ /* 0x000fe20000000800 */
[----:B------:R-:W-:Y:S01]  /*9310*/  LOP3.LUT R10, R6, 0xff, RZ, 0xc0, !PT ;  /* 0x000000ff060a7812 */ /* 0x000fe200078ec0ff */
[----:B------:R-:W-:Y:S01]  /*9320*/  FMUL.FTZ R3, R3, UR10 ;  /* 0x0000000a03037c20 */ /* 0x000fe20008410000 */
[----:B------:R-:W-:Y:S01]  /*9330*/  SHF.R.U32.HI R7, RZ, 0x8, R7 ;  /* 0x00000008ff077819 */ /* 0x000fe20000011607 */
[----:B------:R-:W-:Y:S01]  /*9340*/  FFMA.FTZ R170, R33, UR10, -R166 ;  /* 0x0000000a21aa7c23 */ /* 0x000fe200080108a6 */
[----:B------:R-:W-:Y:S01]  /*9350*/  SHF.R.U32.HI R16, RZ, 0x10, R5 ;  /* 0x00000010ff107819 */ /* 0x000fe20000011605 */
[--C-:B------:R-:W-:Y:S01]  /*9360*/  FFMA.FTZ R175, R25, UR10, -R162.reuse ;  /* 0x0000000a19af7c23 */ /* 0x100fe200080108a2 */
[----:B------:R-:W-:Y:S01]  /*9370*/  PRMT R10, R10, 0x5410, R7 ;  /* 0x000054100a0a7816 */ /* 0x000fe20000000007 */
[----:B------:R-:W1:Y:S01]  /*9380*/  MUFU.EX2 R151, R151 ;  /* 0x0000009700977308 */ /* 0x000e620000000800 */
[----:B------:R-:W-:Y:S01]  /*9390*/  LOP3.LUT R7, R5, 0xffff, RZ, 0xc0, !PT ;  /* 0x0000ffff05077812 */ /* 0x000fe200078ec0ff */
[--C-:B------:R-:W-:Y:S01]  /*93a0*/  FFMA.FTZ R174, R27, UR10, -R162.reuse ;  /* 0x0000000a1bae7c23 */ /* 0x100fe200080108a2 */
[----:B------:R-:W-:Y:S01]  /*93b0*/  LOP3.LUT R8, R5, 0xff, RZ, 0xc0, !PT ;  /* 0x000000ff05087812 */ /* 0x000fe200078ec0ff */
[----:B------:R-:W-:Y:S01]  /*93c0*/  FFMA.FTZ R177, R241, UR10, -R162 ;  /* 0x0000000af1b17c23 */ /* 0x000fe200080108a2 */
[----:B------:R-:W-:Y:S01]  /*93d0*/  SHF.R.U32.HI R5, RZ, 0x18, R5 ;  /* 0x00000018ff057819 */ /* 0x000fe20000011605 */
[----:B------:R-:W-:Y:S01]  /*93e0*/  LDSM.16.MT88.4 R24, [R193+0xc800] ;  /* 0x00c80000c118783b */ /* 0x000fe20000004200 */
[----:B------:R-:W-:Y:S01]  /*93f0*/  SHF.R.U32.HI R7, RZ, 0x8, R7 ;  /* 0x00000008ff077819 */ /* 0x000fe20000011607 */
[----:B------:R-:W-:Y:S01]  /*9400*/  MUFU.EX2 R152, R152 ;  /* 0x0000009800987308 */ /* 0x000fe20000000800 */
[----:B------:R-:W-:Y:S01]  /*9410*/  LOP3.LUT R16, R16, 0xff, RZ, 0xc0, !PT ;  /* 0x000000ff10107812 */ /* 0x000fe200078ec0ff */
[----:B------:R-:W-:Y:S01]  /*9420*/  LDSM.16.MT88.4 R32, [R196+0xc800] ;  /* 0x00c80000c420783b */ /* 0x000fe20000004200 */
[----:B------:R-:W-:Y:S01]  /*9430*/  SHF.R.U32.HI R9, RZ, 0x10, R6 ;  /* 0x00000010ff097819 */ /* 0x000fe20000011606 */
[----:B------:R-:W-:Y:S01]  /*9440*/  FFMA.FTZ R163, R163, UR10, -R162 ;  /* 0x0000000aa3a37c23 */ /* 0x000fe200080108a2 */
[----:B------:R-:W-:Y:S01]  /*9450*/  SHF.R.U32.HI R18, RZ, 0x18, R6 ;  /* 0x00000018ff127819 */ /* 0x000fe20000011606 */
[--C-:B------:R-:W-:Y:S01]  /*9460*/  FFMA.FTZ R169, R169, UR10, -R166.reuse ;  /* 0x0000000aa9a97c23 */ /* 0x100fe200080108a6 */
[----:B------:R-:W-:Y:S01]  /*9470*/  PRMT R8, R8, 0x5410, R7 ;  /* 0x0000541008087816 */ /* 0x000fe20000000007 */
[----:B------:R-:W2:Y:S01]  /*9480*/  MUFU.EX2 R150, R150 ;  /* 0x0000009600967308 */ /* 0x000ea20000000800 */
[----:B------:R-:W-:Y:S01]  /*9490*/  PRMT R16, R16, 0x5410, R5 ;  /* 0x0000541010107816 */ /* 0x000fe20000000005 */
[--C-:B------:R-:W-:Y:S01]  /*94a0*/  FFMA.FTZ R165, R165, UR10, -R166.reuse ;  /* 0x0000000aa5a57c23 */ /* 0x100fe200080108a6 */
[----:B------:R-:W3:Y:S01]  /*94b0*/  LDSM.16.MT88.4 R4, [R194+0xc000] ;  /* 0x00c00000c204783b */ /* 0x000ee20000004200 */
[----:B------:R-:W-:Y:S01]  /*94c0*/  LOP3.LUT R9, R9, 0xff, RZ, 0xc0, !PT ;  /* 0x000000ff09097812 */ /* 0x000fe200078ec0ff */
[----:B------:R-:W-:Y:S01]  /*94d0*/  FFMA.FTZ R164, R164, UR10, -R166 ;  /* 0x0000000aa4a47c23 */ /* 0x000fe200080108a6 */
[----:B------:R-:W-:-:S02]  /*94e0*/  HSET2.LE.AND R10, R10, R157, PT ;  /* 0x0000009d0a0a7233 */ /* 0x000fc40003803000 */
[----:B------:R-:W-:Y:S01]  /*94f0*/  MUFU.EX2 R149, R149 ;  /* 0x0000009500957308 */ /* 0x000fe20000000800 */
[----:B------:R-:W-:Y:S02]  /*9500*/  PRMT R18, R9, 0x5410, R18 ;  /* 0x0000541009127816 */ /* 0x000fe40000000012 */
[--C-:B------:R-:W-:Y:S02]  /*9510*/  HSET2.LE.AND R8, R8, R157.reuse, PT ;  /* 0x0000009d08087233 */ /* 0x100fe40003803000 */
[--C-:B------:R-:W-:Y:S02]  /*9520*/  HSET2.LE.AND R9, R16, R157.reuse, PT ;  /* 0x0000009d10097233 */ /* 0x100fe40003803000 */
[----:B------:R-:W-:Y:S01]  /*9530*/  HSET2.LE.AND R11, R18, R157, PT ;  /* 0x0000009d120b7233 */ /* 0x000fe20003803000 */
[----:B------:R-:W4:Y:S01]  /*9540*/  MUFU.EX2 R158, R158 ;  /* 0x0000009e009e7308 */ /* 0x000f220000000800 */
[----:B-1----:R-:W-:Y:S02]  /*9550*/  F2FP.F16.F32.PACK_AB R19, R151, R154 ;  /* 0x0000009a9713723e */ /* 0x002fe400000000ff */
[----:B------:R-:W-:-:S02]  /*9560*/  F2FP.F16.F32.PACK_AB R17, R153, R156 ;  /* 0x0000009c9911723e */ /* 0x000fc400000000ff */
[----:B--2---:R-:W-:Y:S02]  /*9570*/  F2FP.F16.F32.PACK_AB R16, R150, R152 ;  /* 0x000000989610723e */ /* 0x004fe400000000ff */
[----:B------:R-:W-:Y:S01]  /*9580*/  LOP3.LUT R10, R10, R19, RZ, 0xc0, !PT ;  /* 0x000000130a0a7212 */ /* 0x000fe200078ec0ff */
[----:B------:R-:W1:Y:S01]  /*9590*/  MUFU.EX2 R155, R155 ;  /* 0x0000009b009b7308 */ /* 0x000e620000000800 */
[----:B------:R-:W-:Y:S02]  /*95a0*/  LOP3.LUT R8, R8, R17, RZ, 0xc0, !PT ;  /* 0x0000001108087212 */ /* 0x000fe400078ec0ff */
[----:B------:R-:W-:Y:S02]  /*95b0*/  LOP3.LUT R9, R9, R16, RZ, 0xc0, !PT ;  /* 0x0000001009097212 */ /* 0x000fe400078ec0ff */
[----:B------:R-:W-:Y:S01]  /*95c0*/  LOP3.LUT R30, R31, R172, R206, 0x96, !PT ;  /* 0x000000ac1f1e7212 */ /* 0x000fe200078e96ce */
[----:B------:R-:W-:Y:S02]  /*95d0*/  FFMA.FTZ R172, R243, UR10, -R162 ;  /* 0x0000000af3ac7c23 */ /* 0x000fe400080108a2 */
[----:B------:R-:W2:Y:S01]  /*95e0*/  MUFU.EX2 R3, R3 ;  /* 0x0000000300037308 */ /* 0x000ea20000000800 */
[----:B----4-:R-:W-:Y:S01]  /*95f0*/  F2FP.F16.F32.PACK_AB R18, R158, R149 ;  /* 0x000000959e12723e */ /* 0x010fe200000000ff */
[----:B------:R-:W-:-:S03]  /*9600*/  IMAD.WIDE.U32 R30, R30, -0x2daee0ad, RZ ;  /* 0xd2511f531e1e7825 */ /* 0x000fc600078e00ff */
[----:B------:R-:W-:Y:S02]  /*9610*/  LOP3.LUT R11, R11, R18, RZ, 0xc0, !PT ;  /* 0x000000120b0b7212 */ /* 0x000fe400078ec0ff */
[----:B------:R-:W4:Y:S01]  /*9620*/  LDSM.16.MT88.4 R16, [R192+0xc000] ;  /* 0x00c00000c010783b */ /* 0x000f220000004200 */
        /* <DEDUP_REMOVED lines=9> */
[-C--:B--2---:R-:W-:Y:S01]  /*96c0*/  FMUL.FTZ R38, R38, R3.reuse ;  /* 0x0000000326267220 */ /* 0x084fe20000410000 */
[-C--:B------:R-:W-:Y:S01]  /*96d0*/  FMUL.FTZ R39, R39, R3.reuse ;  /* 0x0000000327277220 */ /* 0x080fe20000410000 */
[-C--:B------:R-:W-:Y:S01]  /*96e0*/  FMUL.FTZ R42, R42, R3.reuse ;  /* 0x000000032a2a7220 */ /* 0x080fe20000410000 */
[-C--:B------:R-:W-:Y:S01]  /*96f0*/  FMUL.FTZ R43, R43, R3.reuse ;  /* 0x000000032b2b7220 */ /* 0x080fe20000410000 */
[-C--:B------:R-:W-:Y:S01]  /*9700*/  FMUL.FTZ R130, R130, R3.reuse ;  /* 0x0000000382827220 */ /* 0x080fe20000410000 */
[-C--:B------:R-:W-:Y:S01]  /*9710*/  FMUL.FTZ R131, R131, R3.reuse ;  /* 0x0000000383837220 */ /* 0x080fe20000410000 */
[-C--:B------:R-:W-:Y:S01]  /*9720*/  FMUL.FTZ R126, R126, R3.reuse ;  /* 0x000000037e7e7220 */ /* 0x080fe20000410000 */
[----:B------:R-:W-:Y:S01]  /*9730*/  FMUL.FTZ R127, R127, R3 ;  /* 0x000000037f7f7220 */ /* 0x000fe20000410000 */
[C---:B---3--:R-:W-:Y:S01]  /*9740*/  HMMA.16816.F32 R36, R8.reuse, R4, R36 ;  /* 0x000000040824723c */ /* 0x048fe20000001824 */
        /* <DEDUP_REMOVED lines=30> */
[----:B------:R-:W3:Y:S01]  /*9930*/  LDSM.16.MT88.4 R20, [R193+0xe000] ;  /* 0x00e00000c114783b */ /* 0x000ee20000004200 */
[----:B------:R-:W-:Y:S01]  /*9940*/  FMUL.FTZ R75, R75, R3 ;  /* 0x000000034b4b7220 */ /* 0x000fe20000410000 */
[-C--:B------:R-:W-:Y:S01]  /*9950*/  FMUL.FTZ R60, R60, R155.reuse ;  /* 0x0000009b3c3c7220 */ /* 0x080fe20000410000 */
        /* <DEDUP_REMOVED lines=47> */
[----:B------:R-:W5:Y:S01]  /*9c50*/  MUFU.EX2 R170, R170 ;  /* 0x000000aa00aa7308 */ /* 0x000f620000000800 */
[-C--:B------:R-:W-:Y:S01]  /*9c60*/  FMUL.FTZ R96, R96, R155.reuse ;  /* 0x0000009b60607220 */ /* 0x080fe20000410000 */
[----:B------:R-:W-:Y:S01]  /*9c70*/  FMUL.FTZ R97, R97, R155 ;  /* 0x0000009b61617220 */ /* 0x000fe20000410000 */
[C---:B----4-:R-:W-:Y:S01]  /*9c80*/  HMMA.16816.F32 R84, R8.reuse, R16, R84 ;  /* 0x000000100854723c */ /* 0x050fe20000001854 */
        /* <DEDUP_REMOVED lines=18> */
[----:B------:R-:W-:Y:S01]  /*9db0*/  SHF.R.U32.HI R5, RZ, 0x10, R30 ;  /* 0x00000010ff057819 */ /* 0x000fe2000001161e */
[-C--:B------:R-:W-:Y:S01]  /*9dc0*/  FMUL.FTZ R112, R112, R155.reuse ;  /* 0x0000009b70707220 */ /* 0x080fe20000410000 */
[----:B------:R-:W-:Y:S01]  /*9dd0*/  FMUL.FTZ R113, R113, R155 ;  /* 0x0000009b71717220 */ /* 0x000fe20000410000 */
[-C--:B------:R-:W-:Y:S01]  /*9de0*/  FMUL.FTZ R114, R114, R3.reuse ;  /* 0x0000000372727220 */ /* 0x080fe20000410000 */
[----:B------:R-:W-:Y:S01]  /*9df0*/  FMUL.FTZ R115, R115, R3 ;  /* 0x0000000373737220 */ /* 0x000fe20000410000 */
[C---:B--2---:R-:W-:Y:S01]  /*9e00*/  HMMA.16816.F32 R92, R8.reuse, R12, R92 ;  /* 0x0000000c085c723c */ /* 0x044fe2000000185c */
[C---:B------:R-:W-:Y:S01]  /*9e10*/  LOP3.LUT R7, R30.reuse, 0xffff, RZ, 0xc0, !PT ;  /* 0x0000ffff1e077812 */ /* 0x040fe200078ec0ff */
[----:B------:R-:W-:Y:S01]  /*9e20*/  MUFU.EX2 R175, R175 ;  /* 0x000000af00af7308 */ /* 0x000fe20000000800 */
[----:B------:R-:W-:Y:S01]  /*9e30*/  LOP3.LUT R6, R30, 0xff, RZ, 0xc0, !PT ;  /* 0x000000ff1e067812 */ /* 0x000fe200078ec0ff */
[----:B------:R-:W-:Y:S01]  /*9e40*/  FFMA.FTZ R156, R227, R155, R156 ;  /* 0x0000009be39c7223 */ /* 0x000fe2000001009c */
[----:B------:R-:W-:Y:S01]  /*9e50*/  SHF.R.U32.HI R7, RZ, 0x8, R7 ;  /* 0x00000008ff077819 */ /* 0x000fe20000011607 */
[C---:B------:R-:W-:Y:S01]  /*9e60*/  HMMA.16816.F32 R96, R8.reuse, R14, R96 ;  /* 0x0000000e0860723c */ /* 0x040fe20000001860 */
[----:B------:R-:W-:Y:S01]  /*9e70*/  LOP3.LUT R13, R5, 0xff, RZ, 0xc0, !PT ;  /* 0x000000ff050d7812 */ /* 0x000fe200078ec0ff */
[----:B------:R-:W-:Y:S01]  /*9e80*/  FFMA.FTZ R3, R225, R3, R152 ;  /* 0x00000003e1037223 */ /* 0x000fe20000010098 */
[----:B------:R-:W-:Y:S01]  /*9e90*/  LOP3.LUT R5, R31, R28, R210, 0x96, !PT ;  /* 0x0000001c1f057212 */ /* 0x000fe200078e96d2 */
[----:B------:R-:W1:Y:S01]  /*9ea0*/  MUFU.EX2 R172, R172 ;  /* 0x000000ac00ac7308 */ /* 0x000e620000000800 */
[----:B------:R-:W-:Y:S01]  /*9eb0*/  PRMT R6, R6, 0x5410, R7 ;  /* 0x0000541006067816 */ /* 0x000fe20000000007 */
[C---:B---3--:R-:W-:Y:S01]  /*9ec0*/  HMMA.16816.F32 R108, R8.reuse, R20, R108 ;  /* 0x00000014086c723c */ /* 0x048fe2000000186c */
[----:B------:R-:W-:Y:S01]  /*9ed0*/  LOP3.LUT R7, R5, 0xffff, RZ, 0xc0, !PT ;  /* 0x0000ffff05077812 */ /* 0x000fe200078ec0ff */
[----:B------:R-:W-:Y:S01]  /*9ee0*/  FADD.FTZ R153, R153, R156 ;  /* 0x0000009c99997221 */ /* 0x000fe20000010000 */
[----:B------:R-:W-:Y:S01]  /*9ef0*/  SHF.R.U32.HI R204, RZ, 0x10, R5 ;  /* 0x00000010ffcc7819 */ /* 0x000fe20000011605 */
[----:B------:R-:W-:Y:S01]  /*9f00*/  FADD.FTZ R150, R150, R3 ;  /* 0x0000000396967221 */ /* 0x000fe20000010000 */
[----:B------:R-:W-:Y:S01]  /*9f10*/  SHF.R.U32.HI R4, RZ, 0x18, R30 ;  /* 0x00000018ff047819 */ /* 0x000fe2000001161e */
[----:B------:R-:W-:Y:S01]  /*9f20*/  MUFU.EX2 R168, R168 ;  /* 0x000000a800a87308 */ /* 0x000fe20000000800 */
[C---:B------:R-:W-:Y:S01]  /*9f30*/  HMMA.16816.F32 R120, R8.reuse, R22, R120 ;  /* 0x000000160878723c */ /* 0x040fe20000001878 */
[----:B------:R-:W-:Y:S01]  /*9f40*/  LOP3.LUT R208, R5, 0xff, RZ, 0xc0, !PT ;  /* 0x000000ff05d07812 */ /* 0x000fe200078ec0ff */
[----:B------:R-:W-:Y:S01]  /*9f50*/  LDSM.16.MT88.4 R20, [R192+0xc800] ;  /* 0x00c80000c014783b */ /* 0x000fe20000004200 */
[----:B------:R-:W-:Y:S01]  /*9f60*/  SHF.R.U32.HI R5, RZ, 0x18, R5 ;  /* 0x00000018ff057819 */ /* 0x000fe20000011605 */
[----:B------:R-:W-:Y:S01]  /*9f70*/  FADD.FTZ R154, R154, R153 ;  /* 0x000000999a9a7221 */ /* 0x000fe20000010000 */
[----:B------:R-:W-:Y:S01]  /*9f80*/  SHF.R.U32.HI R7, RZ, 0x8, R7 ;  /* 0x00000008ff077819 */ /* 0x000fe20000011607 */
[C---:B------:R-:W-:Y:S01]  /*9f90*/  HMMA.16816.F32 R116, R8.reuse, R132, R116 ;  /* 0x000000840874723c */ /* 0x040fe20000001874 */
[----:B------:R-:W2:Y:S01]  /*9fa0*/  MUFU.EX2 R171, R171 ;  /* 0x000000ab00ab7308 */ /* 0x000ea20000000800 */
[----:B------:R-:W-:Y:S01]  /*9fb0*/  LOP3.LUT R204, R204, 0xff, RZ, 0xc0, !PT ;  /* 0x000000ffcccc7812 */ /* 0x000fe200078ec0ff */
[----:B------:R-:W-:Y:S01]  /*9fc0*/  LDSM.16.MT88.4 R28, [R194+0xc800] ;  /* 0x00c80000c21c783b */ /* 0x000fe20000004200 */
[----:B------:R-:W-:Y:S01]  /*9fd0*/  PRMT R4, R13, 0x5410, R4 ;  /* 0x000054100d047816 */ /* 0x000fe20000000004 */
[----:B------:R-:W-:Y:S01]  /*9fe0*/  FADD.FTZ R3, R149, R150 ;  /* 0x0000009695037221 */ /* 0x000fe20000010000 */
[----:B------:R-:W-:Y:S01]  /*9ff0*/  HMMA.16816.F32 R112, R8, R134, R112 ;  /* 0x000000860870723c */ /* 0x000fe20000001870 */
[----:B------:R-:W3:Y:S01]  /*a000*/  LDSM.16.MT88.4 R8, [R193+0xe800] ;  /* 0x00e80000c108783b */ /* 0x000ee20000004200 */
[----:B------:R-:W-:Y:S01]  /*a010*/  HSET2.LE.AND R6, R6, R157, PT ;  /* 0x0000009d06067233 */ /* 0x000fe20003803000 */
[----:B------:R-:W-:Y:S01]  /*a020*/  MUFU.EX2 R174, R174 ;  /* 0x000000ae00ae7308 */ /* 0x000fe20000000800 */
[----:B-----5:R-:W-:Y:S01]  /*a030*/  F2FP.F16.F32.PACK_AB R13, R170, R173 ;  /* 0x000000adaa0d723e */ /* 0x020fe200000000ff */
[----:B------:R-:W-:Y:S01]  /*a040*/  FADD.FTZ R151, R151, R154 ;  /* 0x0000009a97977221 */ /* 0x000fe20000010000 */
[----:B------:R-:W-:Y:S01]  /*a050*/  PRMT R208, R208, 0x5410, R7 ;  /* 0x00005410d0d07816 */ /* 0x000fe20000000007 */
[----:B------:R-:W-:Y:S01]  /*a060*/  FADD.FTZ R3, R158, R3 ;  /* 0x000000039e037221 */ /* 0x000fe20000010000 */
[----:B------:R-:W-:-:S02]  /*a070*/  PRMT R204, R204, 0x5410, R5 ;  /* 0x00005410cccc7816 */ /* 0x000fc40000000005 */
[----:B------:R-:W-:Y:S01]  /*a080*/  LOP3.LUT R6, R6, R13, RZ, 0xc0, !PT ;  /* 0x0000000d06067212 */ /* 0x000fe200078ec0ff */
[----:B------:R-:W5:Y:S01]  /*a090*/  MUFU.EX2 R177, R177 ;  /* 0x000000b100b17308 */ /* 0x000f620000000800 */
[--C-:B------:R-:W-:Y:S01]  /*a0a0*/  HSET2.LE.AND R4, R4, R157.reuse, PT ;  /* 0x0000009d04047233 */ /* 0x100fe20003803000 */
[----:B------:R-:W3:Y:S01]  /*a0b0*/  LDSM.16.MT88.4 R12, [R194+0xe800] ;  /* 0x00e80000c20c783b */ /* 0x000ee20000004200 */
[----:B-1----:R-:W-:Y:S02]  /*a0c0*/  F2FP.F16.F32.PACK_AB R7, R172, R175 ;  /* 0x000000afac07723e */ /* 0x002fe400000000ff */
[--C-:B------:R-:W-:Y:S02]  /*a0d0*/  HSET2.LE.AND R208, R208, R157.reuse, PT ;  /* 0x0000009dd0d07233 */ /* 0x100fe40003803000 */
[----:B------:R-:W-:Y:S01]  /*a0e0*/  HSET2.LE.AND R5, R204, R157, PT ;  /* 0x0000009dcc057233 */ /* 0x000fe20003803000 */
[----:B------:R-:W-:Y:S01]  /*a0f0*/  FFMA.FTZ R204, R147, UR10, -R166 ;  /* 0x0000000a93cc7c23 */ /* 0x000fe200080108a6 */
[----:B--2---:R-:W-:Y:S01]  /*a100*/  F2FP.F16.F32.PACK_AB R133, R171, R168 ;  /* 0x000000a8ab85723e */ /* 0x004fe200000000ff */
[----:B------:R-:W-:Y:S01]  /*a110*/  MUFU.EX2 R169, R169 ;  /* 0x000000a900a97308 */ /* 0x000fe20000000800 */
[----:B------:R-:W-:-:S02]  /*a120*/  LOP3.LUT R7, R4, R7, RZ, 0xc0, !PT ;  /* 0x0000000704077212 */ /* 0x000fc400078ec0ff */
[----:B------:R-:W-:Y:S01]  /*a130*/  LOP3.LUT R4, R208, R133, RZ, 0xc0, !PT ;  /* 0x00000085d0047212 */ /* 0x000fe200078ec0ff */
[----:B------:R-:W-:Y:S01]  /*a140*/  FFMA.FTZ R208, R207, UR10, -R162 ;  /* 0x0000000acfd07c23 */ /* 0x000fe200080108a2 */
[----:B-----5:R-:W-:-:S03]  /*a150*/  F2FP.F16.F32.PACK_AB R132, R177, R174 ;  /* 0x000000aeb184723e */ /* 0x020fc600000000ff */
[----:B------:R-:W-:Y:S01]  /*a160*/  MUFU.EX2 R204, R204 ;  /* 0x000000cc00cc7308 */ /* 0x000fe20000000800 */
[----:B------:R-:W-:Y:S01]  /*a170*/  FADD.FTZ R174, R174, R3 ;  /* 0x00000003aeae7221 */ /* 0x000fe20000010000 */
[----:B------:R-:W-:Y:S02]  /*a180*/  LOP3.LUT R5, R5, R132, RZ, 0xc0, !PT ;  /* 0x0000008405057212 */ /* 0x000fe400078ec0ff */
[----:B------:R-:W-:Y:S01]  /*a190*/  LDSM.16.MT88.4 R132, [R194+0xd000] ;  /* 0x00d00000c284783b */ /* 0x000fe20000004200 */
[----:B------:R-:W-:-:S03]  /*a1a0*/  FADD.FTZ R174, R177, R174 ;  /* 0x000000aeb1ae7221 */ /* 0x000fc60000010000 */
[----:B------:R-:W-:Y:S01]  /*a1b0*/  MUFU.EX2 R208, R208 ;  /* 0x000000d000d07308 */ /* 0x000fe20000000800 */
[----:B----4-:R-:W-:Y:S01]  /*a1c0*/  HMMA.16816.F32 R60, R4, R16, R60 ;  /* 0x00000010043c723c */ /* 0x010fe2000000183c */
[----:B------:R-:W-:-:S04]  /*a1d0*/  FADD.FTZ R175, R175, R174 ;  /* 0x000000aeafaf7221 */ /* 0x000fc80000010000 */
[----:B------:R-:W-:Y:S01]  /*a1e0*/  FADD.FTZ R172, R172, R175 ;  /* 0x000000afacac7221 */ /* 0x000fe20000010000 */
[C---:B------:R-:W-:Y:S01]  /*a1f0*/  HMMA.16816.F32 R64, R4.reuse, R18, R64 ;  /* 0x000000120440723c */ /* 0x040fe20000001840 */
[----:B------:R-:W1:Y:S01]  /*a200*/  LDSM.16.MT88.4 R16, [R196+0x10800] ;  /* 0x01080000c410783b */ /* 0x000e620000004200 */
[----:B------:R-:W-:Y:S04]  /*a210*/  MUFU.EX2 R165, R165 ;  /* 0x000000a500a57308 */ /* 0x000fe80000000800 */
[C---:B---3--:R-:W-:Y:S04]  /*a220*/  HMMA.16816.F32 R76, R4.reuse, R8, R76 ;  /* 0x00000008044c723c */ /* 0x048fe8000000184c */
[----:B------:R-:W-:Y:S02]  /*a230*/  MUFU.EX2 R164, R164 ;  /* 0x000000a400a47308 */ /* 0x000fe40000000800 */
[----:B------:R-:W-:Y:S01]  /*a240*/  HMMA.16816.F32 R80, R4, R10, R80 ;  /* 0x0000000a0450723c */ /* 0x000fe20000001850 */
[----:B------:R-:W-:Y:S01]  /*a250*/  LOP3.LUT R8, R143, R238, R179, 0x96, !PT ;  /* 0x000000ee8f087212 */ /* 0x000fe200078e96b3 */
[----:B------:R-:W-:-:S04]  /*a260*/  FFMA.FTZ R179, R139, UR10, -R166 ;  /* 0x0000000a8bb37c23 */ /* 0x000fc800080108a6 */
[----:B------:R-:W-:Y:S01]  /*a270*/  IMAD.WIDE.U32 R8, R8, -0x2daee0ad, RZ ;  /* 0xd2511f5308087825 */ /* 0x000fe200078e00ff */
[----:B------:R-:W-:Y:S01]  /*a280*/  HMMA.16816.F32 R68, R4, R12, R68 ;  /* 0x0000000c0444723c */ /* 0x000fe20000001844 */
[----:B------:R-:W-:Y:S02]  /*a290*/  MUFU.EX2 R179, R179 ;  /* 0x000000b300b37308 */ /* 0x000fe40000000800 */
[----:B------:R-:W-:-:S04]  /*a2a0*/  IMAD.WIDE.U32 R10, R178, -0x2daee0ad, RZ ;  /* 0xd2511f53b20a7825 */ /* 0x000fc800078e00ff */
[--C-:B------:R-:W-:Y:S01]  /*a2b0*/  FFMA.FTZ R178, R211, UR10, -R166.reuse ;  /* 0x0000000ad3b27c23 */ /* 0x100fe200080108a6 */
[----:B------:R-:W-:Y:S01]  /*a2c0*/  FFMA.FTZ R211, R145, UR10, -R166 ;  /* 0x0000000a91d37c23 */ /* 0x000fe200080108a6 */
[C---:B------:R-:W-:Y:S01]  /*a2d0*/  HMMA.16816.F32 R72, R4.reuse, R14, R72 ;  /* 0x0000000e0448723c */ /* 0x040fe20000001848 */
[----:B------:R-:W2:Y:S01]  /*a2e0*/  LDSM.16.MT88.4 R12, [R194+0x10800] ;  /* 0x01080000c20c783b */ /* 0x000ea20000004200 */
[----:B------:R-:W-:Y:S01]  /*a2f0*/  LOP3.LUT R146, R11, R230, R146, 0x96, !PT ;  /* 0x000000e60b927212 */ /* 0x000fe200078e9692 */
[----:B------:R-:W-:Y:S01]  /*a300*/  MUFU.EX2 R163, R163 ;  /* 0x000000a300a37308 */ /* 0x000fe20000000800 */
[----:B------:R-:W-:Y:S02]  /*a310*/  LOP3.LUT R230, R9, R10, R144, 0x96, !PT ;  /* 0x0000000a09e67212 */ /* 0x000fe400078e9690 */
[C---:B------:R-:W-:Y:S01]  /*a320*/  HMMA.16816.F32 R44, R4.reuse, R24, R44 ;  /* 0x00000018042c723c */ /* 0x040fe2000000182c */
[----:B------:R-:W-:Y:S02]  /*a330*/  IMAD.WIDE.U32 R236, R146, -0x326172a9, RZ ;  /* 0xcd9e8d5792ec7825 */ /* 0x000fe400078e00ff */
[----:B------:R-:W-:Y:S02]  /*a340*/  LDSM.16.MT88.4 R144, [R193+0x10800] ;  /* 0x01080000c190783b */ /* 0x000fe40000004200 */
[----:B------:R-:W-:Y:S01]  /*a350*/  IMAD.WIDE.U32 R230, R230, -0x326172a9, RZ ;  /* 0xcd9e8d57e6e67825 */ /* 0x000fe200078e00ff */
[----:B------:R-:W-:Y:S01]  /*a360*/  LOP3.LUT R141, R237, R142, R141, 0x96, !PT ;  /* 0x0000008eed8d7212 */ /* 0x000fe200078e968d */
[----:B------:R-:W-:Y:S01]  /*a370*/  HMMA.16816.F32 R48, R4, R26, R48 ;  /* 0x0000001a0430723c */ /* 0x000fe20000001830 */
[----:B------:R-:W3:Y:S01]  /*a380*/  LDSM.16.MT88.4 R24, [R192+0xe800] ;  /* 0x00e80000c018783b */ /* 0x000ee20000004200 */
[----:B------:R-:W4:Y:S01]  /*a390*/  MUFU.EX2 R178, R178 ;  /* 0x000000b200b27308 */ /* 0x000f220000000800 */
[----:B------:R-:W-:Y:S01]  /*a3a0*/  LOP3.LUT R236, R231, R236, R140, 0x96, !PT ;  /* 0x000000ece7ec7212 */ /* 0x000fe200078e968c */
[----:B------:R-:W-:-:S02]  /*a3b0*/  FFMA.FTZ R231, R137, UR10, -R162 ;  /* 0x0000000a89e77c23 */ /* 0x000fc400080108a2 */
[C---:B-1----:R-:W-:Y:S02]  /*a3c0*/  HMMA.16816.F32 R92, R4.reuse, R16, R92 ;  /* 0x00000010045c723c */ /* 0x042fe4000000185c */
[----:B------:R-:W-:Y:S02]  /*a3d0*/  IMAD.WIDE.U32 R236, R236, -0x2daee0ad, RZ ;  /* 0xd2511f53ecec7825 */ /* 0x000fe400078e00ff */
[----:B------:R-:W-:Y:S02]  /*a3e0*/  MUFU.EX2 R231, R231 ;  /* 0x000000e700e77308 */ /* 0x000fe40000000800 */
[C---:B------:R-:W-:Y:S01]  /*a3f0*/  HMMA.16816.F32 R96, R4.reuse, R18, R96 ;  /* 0x000000120460723c */ /* 0x040fe20000001860 */
[----:B------:R-:W-:Y:S02]  /*a400*/  IMAD.WIDE.U32 R16, R141, -0x2daee0ad, RZ ;  /* 0xd2511f538d107825 */ /* 0x000fe400078e00ff */
[----:B------:R-:W1:Y:S03]  /*a410*/  LDSM.16.MT88.4 R140, [R192+0x10800] ;  /* 0x01080000c08c783b */ /* 0x000e660000004200 */
[----:B------:R-:W-:Y:S01]  /*a420*/  LOP3.LUT R238, R17, R8, R138, 0x96, !PT ;  /* 0x0000000811ee7212 */ /* 0x000fe200078e968a */
[----:B------:R-:W-:Y:S01]  /*a430*/  HMMA.16816.F32 R52, R4, R20, R52 ;  /* 0x000000140434723c */ /* 0x000fe20000001834 */
[----:B------:R-:W-:Y:S01]  /*a440*/  LOP3.LUT R16, R237, R16, R136, 0x96, !PT ;  /* 0x00000010ed107212 */ /* 0x000fe200078e9688 */
[----:B------:R-:W-:Y:S01]  /*a450*/  MUFU.EX2 R211, R211 ;  /* 0x000000d300d37308 */ /* 0x000fe20000000800 */
[----:B------:R-:W-:Y:S01]  /*a460*/  LDSM.16.MT88.4 R136, [R196+0xd000] ;  /* 0x00d00000c488783b */ /* 0x000fe20000004200 */
[----:B------:R-:W-:-:S02]  /*a470*/  IMAD.WIDE.U32 R238, R238, -0x326172a9, RZ ;  /* 0xcd9e8d57eeee7825 */ /* 0x000fc400078e00ff */
[----:B------:R-:W-:Y:S01]  /*a480*/  HMMA.16816.F32 R56, R4, R22, R56 ;  /* 0x000000160438723c */ /* 0x000fe20000001838 */
[----:B------:R-:W5:Y:S01]  /*a490*/  LDSM.16.MT88.4 R20, [R194+0xf000] ;  /* 0x00f00000c214783b */ /* 0x000f620000004200 */
[----:B------:R-:W-:Y:S01]  /*a4a0*/  IMAD.WIDE.U32 R16, R16, -0x326172a9, RZ ;  /* 0xcd9e8d5710107825 */ /* 0x000fe200078e00ff */
[----:B------:R-:W-:-:S03]  /*a4b0*/  LOP3.LUT R206, R239, R230, R206, 0x96, !PT ;  /* 0x000000e6efce7212 */ /* 0x000fc600078e96ce */
[C---:B--2---:R-:W-:Y:S01]  /*a4c0*/  HMMA.16816.F32 R100, R4.reuse, R12, R100 ;  /* 0x0000000c0464723c */ /* 0x044fe20000001864 */
[----:B------:R-:W-:Y:S01]  /*a4d0*/  LOP3.LUT R10, R17, R238, R176, 0x96, !PT ;  /* 0x000000ee110a7212 */ /* 0x000fe200078e96b0 */
[--C-:B------:R-:W-:Y:S01]  /*a4e0*/  FFMA.FTZ R176, R205, UR10, -R162.reuse ;  /* 0x0000000acdb07c23 */ /* 0x100fe200080108a2 */
[----:B------:R-:W-:Y:S01]  /*a4f0*/  LOP3.LUT R8, R16, 0xffff, RZ, 0xc0, !PT ;  /* 0x0000ffff10087812 */ /* 0x000fe200078ec0ff */
[----:B------:R-:W-:Y:S01]  /*a500*/  FFMA.FTZ R205, R209, UR10, -R162 ;  /* 0x0000000ad1cd7c23 */ /* 0x000fe200080108a2 */
[C---:B------:R-:W-:Y:S01]  /*a510*/  LOP3.LUT R19, R10.reuse, 0xffff, RZ, 0xc0, !PT ;  /* 0x0000ffff0a137812 */ /* 0x040fe200078ec0ff */
[C---:B------:R-:W-:Y:S01]  /*a520*/  HMMA.16816.F32 R104, R4.reuse, R14, R104 ;  /* 0x0000000e0468723c */ /* 0x040fe20000001868 */
[--C-:B------:R-:W-:Y:S01]  /*a530*/  SHF.R.U32.HI R17, RZ, 0x10, R10.reuse ;  /* 0x00000010ff117819 */ /* 0x100fe2000001160a */
[----:B------:R-:W2:Y:S01]  /*a540*/  MUFU.EX2 R176, R176 ;  /* 0x000000b000b07308 */ /* 0x000ea20000000800 */
[----:B------:R-:W-:Y:S01]  /*a550*/  LOP3.LUT R12, R10, 0xff, RZ, 0xc0, !PT ;  /* 0x000000ff0a0c7812 */ /* 0x000fe200078ec0ff */
[----:B------:R-:W-:Y:S01]  /*a560*/  IMAD.WIDE.U32 R206, R206, -0x2daee0ad, RZ ;  /* 0xd2511f53cece7825 */ /* 0x000fe200078e00ff */
[----:B------:R-:W-:Y:S01]  /*a570*/  SHF.R.U32.HI R19, RZ, 0x8, R19 ;  /* 0x00000008ff137819 */ /* 0x000fe20000011613 */
[----:B---3--:R-:W-:Y:S01]  /*a580*/  HMMA.16816.F32 R84, R4, R24, R84 ;  /* 0x000000180454723c */ /* 0x008fe20000001854 */
[----:B------:R-:W-:-:S02]  /*a590*/  SHF.R.U32.HI R10, RZ, 0x18, R10 ;  /* 0x00000018ff0a7819 */ /* 0x000fc4000001160a */
[----:B------:R-:W-:Y:S01]  /*a5a0*/  LOP3.LUT R17, R17, 0xff, RZ, 0xc0, !PT ;  /* 0x000000ff11117812 */ /* 0x000fe200078ec0ff */
[----:B------:R-:W3:Y:S01]  /*a5b0*/  MUFU.EX2 R205, R205 ;  /* 0x000000cd00cd7308 */ /* 0x000ee20000000800 */
[----:B------:R-:W-:Y:S01]  /*a5c0*/  SHF.R.U32.HI R13, RZ, 0x10, R16 ;  /* 0x00000010ff0d7819 */ /* 0x000fe20000011610 */
[C---:B------:R-:W-:Y:S01]  /*a5d0*/  HMMA.16816.F32 R88, R4.reuse, R26, R88 ;  /* 0x0000001a0458723c */ /* 0x040fe20000001858 */
[----:B------:R-:W-:Y:S01]  /*a5e0*/  PRMT R12, R12, 0x5410, R19 ;  /* 0x000054100c0c7816 */ /* 0x000fe20000000013 */
[----:B------:R-:W-:Y:S01]  /*a5f0*/  LDSM.16.MT88.4 R24, [R196+0xf000] ;  /* 0x00f00000c418783b */ /* 0x000fe20000004200 */
[----:B------:R-:W-:Y:S02]  /*a600*/  PRMT R10, R17, 0x5410, R10 ;  /* 0x00005410110a7816 */ /* 0x000fe4000000000a */
[----:B------:R-:W-:Y:S01]  /*a610*/  SHF.R.U32.HI R11, RZ, 0x18, R16 ;  /* 0x00000018ff0b7819 */ /* 0x000fe20000011610 */
[----:B------:R-:W-:Y:S01]  /*a620*/  HMMA.16816.F32 R108, R4, R144, R108 ;  /* 0x00000090046c723c */ /* 0x000fe2000000186c */
[----:B------:R-:W-:-:S02]  /*a630*/  LOP3.LUT R14, R13, 0xff, RZ, 0xc0, !PT ;  /* 0x000000ff0d0e7812 */ /* 0x000fc400078ec0ff */
[----:B------:R-:W-:Y:S02]  /*a640*/  SHF.R.U32.HI R224, RZ, 0x8, R8 ;  /* 0x00000008ffe07819 */ /* 0x000fe40000011608 */
[--C-:B------:R-:W-:Y:S01]  /*a650*/  HSET2.LE.AND R8, R12, R157.reuse, PT ;  /* 0x0000009d0c087233 */ /* 0x100fe20003803000 */
[C---:B------:R-:W-:Y:S01]  /*a660*/  HMMA.16816.F32 R128, R4.reuse, R32, R128 ;  /* 0x000000200480723c */ /* 0x040fe20000001880 */
[----:B------:R-:W-:Y:S02]  /*a670*/  LOP3.LUT R9, R16, 0xff, RZ, 0xc0, !PT ;  /* 0x000000ff10097812 */ /* 0x000fe400078ec0ff */
[--C-:B------:R-:W-:Y:S01]  /*a680*/  HSET2.LE.AND R13, R10, R157.reuse, PT ;  /* 0x0000009d0a0d7233 */ /* 0x100fe20003803000 */
[----:B------:R-:W5:Y:S01]  /*a690*/  LDSM.16.MT88.4 R16, [R193+0xf000] ;  /* 0x00f00000c110783b */ /* 0x000f620000004200 */
[----:B----4-:R-:W-:Y:S01]  /*a6a0*/  F2FP.F16.F32.PACK_AB R15, R179, R178 ;  /* 0x000000b2b30f723e */ /* 0x010fe200000000ff */
[C---:B------:R-:W-:Y:S01]  /*a6b0*/  HMMA.16816.F32 R124, R4.reuse, R34, R124 ;  /* 0x00000022047c723c */ /* 0x040fe2000000187c */
[----:B------:R-:W-:Y:S01]  /*a6c0*/  PRMT R12, R14, 0x5410, R11 ;  /* 0x000054100e0c7816 */ /* 0x000fe2000000000b */
[----:B------:R-:W-:Y:S01]  /*a6d0*/  LDSM.16.MT88.4 R32, [R193+0xd000] ;  /* 0x00d00000c120783b */ /* 0x000fe20000004200 */
[----:B--2---:R-:W-:Y:S01]  /*a6e0*/  F2FP.F16.F32.PACK_AB R226, R176, R231 ;  /* 0x000000e7b0e2723e */ /* 0x004fe200000000ff */
        /* <DEDUP_REMOVED lines=9> */
[----:B------:R-:W2:Y:S01]  /*a780*/  LDSM.16.MT88.4 R12, [R192+0xf000] ;  /* 0x00f00000c00c783b */ /* 0x000ea20000004200 */
[----:B------:R-:W-:Y:S01]  /*a790*/  HSET2.LE.AND R10, R10, R157, PT ;  /* 0x0000009d0a0a7233 */ /* 0x000fe20003803000 */
[----:B------:R-:W-:Y:S01]  /*a7a0*/  MUFU.EX2 R224, R224 ;  /* 0x000000e000e07308 */ /* 0x000fe20000000800 */
[----:B------:R-:W-:Y:S01]  /*a7b0*/  F2FP.F16.F32.PACK_AB R145, R211, R204 ;  /* 0x000000ccd391723e */ /* 0x000fe200000000ff */
[----:B------:R-:W-:Y:S01]  /*a7c0*/  LDSM.16.MT88.4 R28, [R192+0xd000] ;  /* 0x00d00000c01c783b */ /* 0x000fe20000004200 */
[----:B---3--:R-:W-:Y:S01]  /*a7d0*/  F2FP.F16.F32.PACK_AB R144, R208, R205 ;  /* 0x000000cdd090723e */ /* 0x008fe200000000ff */
[----:B------:R-:W-:Y:S01]  /*a7e0*/  HMMA.16816.F32 R120, R4, R146, R120 ;  /* 0x000000920478723c */ /* 0x000fe20000001878 */
[----:B------:R-:W-:Y:S01]  /*a7f0*/  LOP3.LUT R10, R10, R145, RZ, 0xc0, !PT ;  /* 0x000000910a0a7212 */ /* 0x000fe200078ec0ff */
[----:B------:R-:W-:Y:S01]  /*a800*/  FADD.FTZ R205, R205, R176 ;  /* 0x000000b0cdcd7221 */ /* 0x000fe20000010000 */
[----:B------:R-:W-:-:S02]  /*a810*/  LOP3.LUT R11, R11, R144, RZ, 0xc0, !PT ;  /* 0x000000900b0b7212 */ /* 0x000fc400078ec0ff */
[----:B------:R-:W-:Y:S01]  /*a820*/  LDSM.16.MT88.4 R144, [R192+0x11000] ;  /* 0x01100000c090783b */ /* 0x000fe20000004200 */
[----:B-1----:R-:W-:Y:S01]  /*a830*/  HMMA.16816.F32 R116, R4, R140, R116 ;  /* 0x0000008c0474723c */ /* 0x002fe20000001874 */
[----:B------:R-:W-:Y:S01]  /*a840*/  LOP3.LUT R210, R207, R236, R210, 0x96, !PT ;  /* 0x000000eccfd27212 */ /* 0x000fe200078e96d2 */
[----:B------:R-:W-:-:S03]  /*a850*/  FADD.FTZ R208, R208, R205 ;  /* 0x000000cdd0d07221 */ /* 0x000fc60000010000 */
[----:B------:R-:W-:Y:S01]  /*a860*/  SHF.R.U32.HI R166, RZ, 0x10, R210 ;  /* 0x00000010ffa67819 */ /* 0x000fe200000116d2 */
[----:B------:R-:W-:Y:S01]  /*a870*/  HMMA.16816.F32 R112, R4, R142, R112 ;  /* 0x0000008e0470723c */ /* 0x000fe20000001870 */
[----:B------:R-:W1:Y:S02]  /*a880*/  LDSM.16.MT88.4 R4, [R196+0x11000] ;  /* 0x01100000c404783b */ /* 0x000e640000004200 */
[----:B------:R-:W-:Y:S02]  /*a890*/  LOP3.LUT R166, R166, 0xff, RZ, 0xc0, !PT ;  /* 0x000000ffa6a67812 */ /* 0x000fe400078ec0ff */
[----:B------:R-:W-:Y:S01]  /*a8a0*/  LDSM.16.MT88.4 R140, [R196+0xd800] ;  /* 0x00d80000c48c783b */ /* 0x000fe20000004200 */
[C---:B-----5:R-:W-:Y:S06]  /*a8b0*/  HMMA.16816.F32 R68, R8.reuse, R20, R68 ;  /* 0x000000140844723c */ /* 0x060fec0000001844 */
[C---:B------:R-:W-:Y:S01]  /*a8c0*/  HMMA.16816.F32 R72, R8.reuse, R22, R72 ;  /* 0x000000160848723c */ /* 0x040fe20000001848 */
[----:B------:R-:W3:Y:S05]  /*a8d0*/  LDSM.16.MT88.4 R20, [R194+0x11000] ;  /* 0x01100000c214783b */ /* 0x000eea0000004200 */
[C---:B------:R-:W-:Y:S06]  /*a8e0*/  HMMA.16816.F32 R76, R8.reuse, R16, R76 ;  /* 0x00000010084c723c */ /* 0x040fec000000184c */
[----:B--2---:R-:W-:Y:S01]  /*a8f0*/  HMMA.16816.F32 R84, R8, R12, R84 ;  /* 0x0000000c0854723c */ /* 0x004fe20000001854 */
[--C-:B------:R-:W-:Y:S01]  /*a900*/  FFMA.FTZ R16, R159, UR10, -R162.reuse ;  /* 0x0000000a9f107c23 */ /* 0x100fe200080108a2 */
[--C-:B------:R-:W-:Y:S01]  /*a910*/  FFMA.FTZ R159, R160, UR10, -R162.reuse ;  /* 0x0000000aa09f7c23 */ /* 0x100fe200080108a2 */
[----:B------:R-:W-:-:S02]  /*a920*/  FFMA.FTZ R162, R161, UR10, -R162 ;  /* 0x0000000aa1a27c23 */ /* 0x000fc400080108a2 */
[----:B------:R-:W2:Y:S01]  /*a930*/  MUFU.EX2 R160, R16 ;  /* 0x0000001000a07308 */ /* 0x000ea20000000800 */
[C---:B------:R-:W-:Y:S01]  /*a940*/  HMMA.16816.F32 R88, R8.reuse, R14, R88 ;  /* 0x0000000e0858723c */ /* 0x040fe20000001858 */
[----:B------:R-:W4:Y:S05]  /*a950*/  LDSM.16.MT88.4 R12, [R193+0x11000] ;  /* 0x01100000c10c783b */ /* 0x000f2a0000004200 */
[C---:B------:R-:W-:Y:S01]  /*a960*/  HMMA.16816.F32 R128, R8.reuse, R136, R128 ;  /* 0x000000880880723c */ /* 0x040fe20000001880 */
[----:B------:R-:W-:Y:S05]  /*a970*/  MUFU.EX2 R159, R159 ;  /* 0x0000009f009f7308 */ /* 0x000fea0000000800 */
[C---:B-1----:R-:W-:Y:S03]  /*a980*/  HMMA.16816.F32 R92, R8.reuse, R4, R92 ;  /* 0x00000004085c723c */ /* 0x042fe6000000185c */
[----:B------:R-:W1:Y:S03]  /*a990*/  MUFU.EX2 R162, R162 ;  /* 0x000000a200a27308 */ /* 0x000e660000000800 */
[----:B------:R-:W-:Y:S01]  /*a9a0*/  HMMA.16816.F32 R96, R8, R6, R96 ;  /* 0x000000060860723c */ /* 0x000fe20000001860 */
[----:B------:R-:W-:-:S02]  /*a9b0*/  SHF.R.U32.HI R5, RZ, 0x10, R206 ;  /* 0x00000010ff057819 */ /* 0x000fc400000116ce */
[C---:B------:R-:W-:Y:S02]  /*a9c0*/  LOP3.LUT R4, R206.reuse, 0xff, RZ, 0xc0, !PT ;  /* 0x000000ffce047812 */ /* 0x040fe400078ec0ff */
[----:B------:R-:W-:Y:S01]  /*a9d0*/  LOP3.LUT R17, R5, 0xff, RZ, 0xc0, !PT ;  /* 0x000000ff05117812 */ /* 0x000fe200078ec0ff */
[C---:B------:R-:W-:Y:S01]  /*a9e0*/  HMMA.16816.F32 R124, R8.reuse, R138, R124 ;  /* 0x0000008a087c723c */ /* 0x040fe2000000187c */
[----:B------:R-:W-:Y:S01]  /*a9f0*/  SHF.R.U32.HI R6, RZ, 0x18, R206 ;  /* 0x00000018ff067819 */ /* 0x000fe200000116ce */
[----:B------:R-:W-:Y:S01]  /*aa00*/  LDSM.16.MT88.4 R136, [R194+0xd800] ;  /* 0x00d80000c288783b */ /* 0x000fe20000004200 */
[----:B------:R-:W-:Y:S02]  /*aa10*/  LOP3.LUT R7, R206, 0xffff, RZ, 0xc0, !PT ;  /* 0x0000ffffce077812 */ /* 0x000fe400078ec0ff */
[----:B------:R-:W-:Y:S01]  /*aa20*/  PRMT R6, R17, 0x5410, R6 ;  /* 0x0000541011067816 */ /* 0x000fe20000000006 */
[----:B------:R-:W-:Y:S01]  /*aa30*/  HMMA.16816.F32 R36, R8, R132, R36 ;  /* 0x000000840824723c */ /* 0x000fe20000001824 */
[----:B------:R-:W-:-:S02]  /*aa40*/  SHF.R.U32.HI R7, RZ, 0x8, R7 ;  /* 0x00000008ff077819 */ /* 0x000fc40000011607 */
[----:B------:R-:W-:Y:S02]  /*aa50*/  LOP3.LUT R206, R210, 0xff, RZ, 0xc0, !PT ;  /* 0x000000ffd2ce7812 */ /* 0x000fe400078ec0ff */
[----:B------:R-:W-:Y:S01]  /*aa60*/  PRMT R4, R4, 0x5410, R7 ;  /* 0x0000541004047816 */ /* 0x000fe20000000007 */
[C---:B------:R-:W-:Y:S01]  /*aa70*/  HMMA.16816.F32 R40, R8.reuse, R134, R40 ;  /* 0x000000860828723c */ /* 0x040fe20000001828 */
[----:B------:R-:W-:Y:S01]  /*aa80*/  LOP3.LUT R7, R210, 0xffff, RZ, 0xc0, !PT ;  /* 0x0000ffffd2077812 */ /* 0x000fe200078ec0ff */
[----:B------:R-:W-:Y:S01]  /*aa90*/  LDSM.16.MT88.4 R132, [R192+0xd800] ;  /* 0x00d80000c084783b */ /* 0x000fe20000004200 */
[----:B------:R-:W-:Y:S02]  /*aaa0*/  SHF.R.U32.HI R5, RZ, 0x18, R210 ;  /* 0x00000018ff057819 */ /* 0x000fe400000116d2 */
[----:B------:R-:W-:Y:S01]  /*aab0*/  SHF.R.U32.HI R7, RZ, 0x8, R7 ;  /* 0x00000008ff077819 */ /* 0x000fe20000011607 */
[----:B------:R-:W-:Y:S01]  /*aac0*/  HMMA.16816.F32 R44, R8, R32, R44 ;  /* 0x00000020082c723c */ /* 0x000fe2000000182c */
[----:B------:R-:W-:-:S02]  /*aad0*/  PRMT R166, R166, 0x5410, R5 ;  /* 0x00005410a6a67816 */ /* 0x000fc40000000005 */
[----:B------:R-:W-:Y:S02]  /*aae0*/  PRMT R206, R206, 0x5410, R7 ;  /* 0x00005410cece7816 */ /* 0x000fe40000000007 */
[--C-:B------:R-:W-:Y:S01]  /*aaf0*/  HSET2.LE.AND R161, R4, R157.reuse, PT ;  /* 0x0000009d04a17233 */ /* 0x100fe20003803000 */
[C---:B------:R-:W-:Y:S01]  /*ab00*/  HMMA.16816.F32 R48, R8.reuse, R34, R48 ;  /* 0x000000220830723c */ /* 0x040fe20000001830 */
[--C-:B------:R-:W-:Y:S01]  /*ab10*/  HSET2.LE.AND R7, R6, R157.reuse, PT ;  /* 0x0000009d06077233 */ /* 0x100fe20003803000 */
[----:B------:R-:W-:Y:S01]  /*ab20*/  LDSM.16.MT88.4 R32, [R196+0xf800] ;  /* 0x00f80000c420783b */ /* 0x000fe20000004200 */
[--C-:B------:R-:W-:Y:S02]  /*ab30*/  HSET2.LE.AND R4, R206, R157.reuse, PT ;  /* 0x0000009dce047233 */ /* 0x100fe40003803000 */
[----:B------:R-:W-:Y:S01]  /*ab40*/  HSET2.LE.AND R5, R166, R157, PT ;  /* 0x0000009da6057233 */ /* 0x000fe20003803000 */
[----:B------:R-:W-:Y:S01]  /*ab50*/  HMMA.16816.F32 R52, R8, R28, R52 ;  /* 0x0000001c0834723c */ /* 0x000fe20000001834 */
[----:B--2---:R-:W-:Y:S01]  /*ab60*/  F2FP.F16.F32.PACK_AB R166, R160, R163 ;  /* 0x000000a3a0a6723e */ /* 0x004fe200000000ff */
[----:B------:R-:W-:Y:S01]  /*ab70*/  FADD.FTZ R163, R163, R208 ;  /* 0x000000d0a3a37221 */ /* 0x000fe20000010000 */
[----:B------:R-:W-:-:S02]  /*ab80*/  F2FP.F16.F32.PACK_AB R6, R164, R165 ;  /* 0x000000a5a406723e */ /* 0x000fc400000000ff */
[----:B------:R-:W-:Y:S01]  /*ab90*/  LOP3.LUT R5, R5, R166, RZ, 0xc0, !PT ;  /* 0x000000a605057212 */ /* 0x000fe200078ec0ff */
[----:B------:R-:W-:Y:S01]  /*aba0*/  HMMA.16816.F32 R56, R8, R30, R56 ;  /* 0x0000001e0838723c */ /* 0x000fe20000001838 */
[----:B------:R-:W-:Y:S01]  /*abb0*/  LOP3.LUT R6, R161, R6, RZ, 0xc0, !PT ;  /* 0x00000006a1067212 */ /* 0x000fe200078ec0ff */
[----:B------:R-:W-:Y:S01]  /*abc0*/  LDSM.16.MT88.4 R28, [R194+0xf800] ;  /* 0x00f80000c21c783b */ /* 0x000fe20000004200 */
[----:B------:R-:W-:-:S03]  /*abd0*/  FADD.FTZ R160, R160, R163 ;  /* 0x000000a3a0a07221 */ /* 0x000fc60000010000 */
[C---:B------:R-:W-:Y:S06]  /*abe0*/  HMMA.16816.F32 R60, R8.reuse, R24, R60 ;  /* 0x00000018083c723c */ /* 0x040fec000000183c */
[C---:B------:R-:W-:Y:S01]  /*abf0*/  HMMA.16816.F32 R64, R8.reuse, R26, R64 ;  /* 0x0000001a0840723c */ /* 0x040fe20000001840 */
[----:B------:R-:W2:Y:S05]  /*ac00*/  LDSM.16.MT88.4 R24, [R193+0xd800] ;  /* 0x00d80000c118783b */ /* 0x000eaa0000004200 */
[C---:B------:R-:W-:Y:S01]  /*ac10*/  HMMA.16816.F32 R80, R8.reuse, R18, R80 ;  /* 0x000000120850723c */ /* 0x040fe20000001850 */
[----:B------:R-:W5:Y:S05]  /*ac20*/  LDSM.16.MT88.4 R16, [R192+0xf800] ;  /* 0x00f80000c010783b */ /* 0x000f6a0000004200 */
[C---:B---3--:R-:W-:Y:S06]  /*ac30*/  HMMA.16816.F32 R100, R8.reuse, R20, R100 ;  /* 0x000000140864723c */ /* 0x048fec0000001864 */
[C---:B------:R-:W-:Y:S01]  /*ac40*/  HMMA.16816.F32 R104, R8.reuse, R22, R104 ;  /* 0x000000160868723c */ /* 0x040fe20000001868 */
[----:B------:R-:W-:Y:S05]  /*ac50*/  LDSM.16.MT88.4 R20, [R193+0xf800] ;  /* 0x00f80000c114783b */ /* 0x000fea0000004200 */
[C---:B----4-:R-:W-:Y:S06]  /*ac60*/  HMMA.16816.F32 R108, R8.reuse, R12, R108 ;  /* 0x0000000c086c723c */ /* 0x050fec000000186c */
[C---:B------:R-:W-:Y:S01]  /*ac70*/  HMMA.16816.F32 R120, R8.reuse, R14, R120 ;  /* 0x0000000e0878723c */ /* 0x040fe20000001878 */
[----:B------:R-:W-:Y:S05]  /*ac80*/  LDSM.16.MT88.4 R12, [R196+0x11800] ;  /* 0x01180000c40c783b */ /* 0x000fea0000004200 */
[C---:B------:R-:W-:Y:S06]  /*ac90*/  HMMA.16816.F32 R116, R8.reuse, R144, R116 ;  /* 0x000000900874723c */ /* 0x040fec0000001874 */
[----:B------:R-:W-:Y:S01]  /*aca0*/  HMMA.16816.F32 R112, R8, R146, R112 ;  /* 0x000000920870723c */ /* 0x000fe20000001870 */
[----:B------:R-:W3:Y:S01]  /*acb0*/  LDSM.16.MT88.4 R8, [R194+0x11800] ;  /* 0x01180000c208783b */ /* 0x000ee20000004200 */
[----:B------:R-:W-:-:S02]  /*acc0*/  F2FP.F16.F32.PACK_AB R145, R224, R169 ;  /* 0x000000a9e091723e */ /* 0x000fc400000000ff */
[----:B-1----:R-:W-:Y:S01]  /*acd0*/  F2FP.F16.F32.PACK_AB R144, R162, R159 ;  /* 0x0000009fa290723e */ /* 0x002fe200000000ff */
[----:B------:R-:W-:Y:S01]  /*ace0*/  FADD.FTZ R159, R159, R160 ;  /* 0x000000a09f9f7221 */ /* 0x000fe20000010000 */
[----:B------:R-:W-:Y:S02]  /*acf0*/  LOP3.LUT R4, R4, R145, RZ, 0xc0, !PT ;  /* 0x0000009104047212 */ /* 0x000fe400078ec0ff */
[----:B------:R-:W-:Y:S01]  /*ad00*/  LOP3.LUT R7, R7, R144, RZ, 0xc0, !PT ;  /* 0x0000009007077212 */ /* 0x000fe200078ec0ff */
[----:B------:R-:W-:-:S06]  /*ad10*/  FADD.FTZ R225, R162, R159 ;  /* 0x0000009fa2e17221 */ /* 0x000fcc0000010000 */
[C---:B--2---:R-:W-:Y:S06]  /*ad20*/  HMMA.16816.F32 R44, R4.reuse, R24, R44 ;  /* 0x00000018042c723c */ /* 0x044fec000000182c */
[C---:B------:R-:W-:Y:S01]  /*ad30*/  HMMA.16816.F32 R48, R4.reuse, R26, R48 ;  /* 0x0000001a0430723c */ /* 0x040fe20000001830 */
[----:B------:R-:W1:Y:S05]  /*ad40*/  LDSM.16.MT88.4 R24, [R193+0x11800] ;  /* 0x01180000c118783b */ /* 0x000e6a0000004200 */
[C---:B-----5:R-:W-:Y:S06]  /*ad50*/  HMMA.16816.F32 R84, R4.reuse, R16, R84 ;  /* 0x000000100454723c */ /* 0x060fec0000001854 */
[C---:B------:R-:W-:Y:S01]  /*ad60*/  HMMA.16816.F32 R88, R4.reuse, R18, R88 ;  /* 0x000000120458723c */ /* 0x040fe20000001858 */
[----:B------:R-:W2:Y:S05]  /*ad70*/  LDSM.16.MT88.4 R16, [R192+0x11800] ;  /* 0x01180000c010783b */ /* 0x000eaa0000004200 */
        /* <DEDUP_REMOVED lines=11> */
[----:B------:R-:W-:Y:S01]  /*ae30*/  IMAD.MOV.U32 R3, RZ, RZ, R0 ;  /* 0x000000ffff037224 */ /* 0x000fe200078e0000 */
[----:B------:R-:W-:Y:S01]  /*ae40*/  @P0 MOV R3, R0 ;  /* 0x0000000000030202 */ /* 0x000fe20000000f00 */
[----:B------:R-:W-:-:S03]  /*ae50*/  FADD.FTZ R179, R179, R178 ;  /* 0x000000b2b3b37221 */ /* 0x000fc60000010000 */
[C---:B------:R-:W-:Y:S01]  /*ae60*/  HMMA.16816.F32 R56, R4.reuse, R134, R56 ;  /* 0x000000860438723c */ /* 0x040fe20000001838 */
[----:B------:R-:W-:Y:S01]  /*ae70*/  FADD.FTZ R8, R204, R179 ;  /* 0x000000b3cc087221 */ /* 0x000fe20000010000 */
[-C--:B------:R-:W-:Y:S02]  /*ae80*/  MOV R132, R148.reuse ;  /* 0x0000009400847202 */ /* 0x080fe40000000f00 */
[----:B------:R-:W-:Y:S01]  /*ae90*/  @P0 MOV R132, R148 ;  /* 0x0000009400840202 */ /* 0x000fe20000000f00 */
        /* <DEDUP_REMOVED lines=20> */
.L_x_498:
[----:B------:R-:W-:-:S12]  /*afe0*/  UIADD3 UR19, UR18, -0x1, URZ ;  /* 0xffffffff12137890 */ /* 0x000fd8000fffe03f */
.L_x_502:
[----:B------:R-:W-:-:S13]  /*aff0*/  ISETP.LE.AND P0, PT, RZ, UR19, PT ;  /* 0x00000013ff007c0c */ /* 0x000fda000bf03270 */
[----:B------:R-:W-:Y:S05]  /*b000*/  @!P0 BRA `(.L_x_503) ;  /* 0x0000004000248947 */ /* 0x000fea0003800000 */
[----:B------:R-:W-:Y:S01]  /*b010*/  ULDC UR4, c[0x0][0x2d0] ;  /* 0x0000b40000047ab9 */ /* 0x000fe20000000800 */
[----:B------:R-:W-:Y:S01]  /*b020*/  IMAD.WIDE.U32 R230, R222, -0x2daee0ad, RZ ;  /* 0xd2511f53dee67825 */ /* 0x000fe200078e00ff */
[----:B------:R-:W-:Y:S01]  /*b030*/  ISETP.GE.AND P4, PT, R228, UR4, PT ;  /* 0x00000004e4007c0c */ /* 0x000fe2000bf86270 */
[----:B------:R-:W-:Y:S01]  /*b040*/  ULDC UR8, c[0x0][0x2d0] ;  /* 0x0000b40000087ab9 */ /* 0x000fe20000000800 */
[----:B------:R-:W-:Y:S01]  /*b050*/  MOV R0, R3 ;  /* 0x0000000300007202 */ /* 0x000fe20000000f00 */
[----:B------:R-:W-:Y:S01]  /*b060*/  IMAD.WIDE.U32 R228, R219, -0x326172a9, RZ ;  /* 0xcd9e8d57dbe47825 */ /* 0x000fe200078e00ff */
[----:B------:R-:W-:Y:S01]  /*b070*/  PRMT R219, R2, 0x7054, R2 ;  /* 0x0000705402db7816 */ /* 0x000fe20000000002 */
[----:B------:R-:W-:Y:S01]  /*b080*/  ULDC UR4, c[0x0][0x2ec] ;  /* 0x0000bb0000047ab9 */ /* 0x000fe20000000800 */
[----:B------:R-:W-:Y:S01]  /*b090*/  MOV R133, R132 ;  /* 0x0000008400857202 */ /* 0x000fe20000000f00 */
[----:B------:R-:W-:Y:S01]  /*b0a0*/  ULDC.64 UR6, c[0x0][0x248] ;  /* 0x0000920000067ab9 */ /* 0x000fe20000000a00 */
[----:B------:R-:W-:-:S02]  /*b0b0*/  LOP3.LUT R223, R229, R223, RZ, 0x3c, !PT ;  /* 0x000000dfe5df7212 */ /* 0x000fc400078e3cff */
[----:B------:R-:W-:-:S03]  /*b0c0*/  MOV R233, R235 ;  /* 0x000000eb00e97202 */ /* 0x000fc60000000f00 */
[----:B------:R-:W1:Y:S01]  /*b0d0*/  @!P4 LDC.64 R210, c[0x0][0x220] ;  /* 0x00008800ffd2cb82 */ /* 0x000e620000000a00 */
[----:B------:R-:W-:-:S07]  /*b0e0*/  IMAD.WIDE.U32 R222, R223, -0x2daee0ad, RZ ;  /* 0xd2511f53dfde7825 */ /* 0x000fce00078e00ff */
[----:B------:R-:W2:Y:S08]  /*b0f0*/  @!P4 LDC.64 R208, c[0x0][0x220] ;  /* 0x00008800ffd0cb82 */ /* 0x000eb00000000a00 */
[----:B------:R-:W3:Y:S08]  /*b100*/  @!P4 LDC.64 R206, c[0x0][0x220] ;  /* 0x00008800ffcecb82 */ /* 0x000ef00000000a00 */
[----:B------:R-:W4:Y:S01]  /*b110*/  @!P4 LDC.64 R204, c[0x0][0x220] ;  /* 0x00008800ffcccb82 */ /* 0x000f220000000a00 */
[----:B------:R-:W-:Y:S05]  /*b120*/  BRA `(.L_x_504) ;  /* 0x0000000400cc7947 */ /* 0x000fea0003800000 */
.L_x_506:
        /* <DEDUP_REMOVED lines=29> */
[----:B------:R-:W-:Y:S01]  /*b300*/  @!P4 LDGSTS.E.BYPASS.LTC128B.128 [R203+0x6000], desc[UR22][R160.64] ;  /* 0x06000000a0cbcfae */ /* 0x000fe2000b901d56 */
        /* <DEDUP_REMOVED lines=9> */
[----:B------:R-:W-:Y:S03]  /*b3a0*/  @!P3 LDGSTS.E.BYPASS.LTC128B.128 [R203+0x8000], desc[UR22][R158.64+0x80] ;  /* 0x080000809ecbbfae */ /* 0x000fe6000b901d56 */
        /* <DEDUP_REMOVED lines=12> */
[----:B------:R-:W-:Y:S01]  /*b470*/  IADD3.X R150, R150, UR29, RZ, P1, !PT ;  /* 0x0000001d96967c10 */ /* 0x000fe20008ffe4ff */
[----:B------:R-:W3:Y:S01]  /*b480*/  @!P3 LDC.64 R136, c[0x0][0x218] ;  /* 0x00008600ff88bb82 */ /* 0x000ee20000000a00 */
[C---:B--2---:R-:W-:Y:S01]  /*b490*/  @!P3 LEA R142, P6, R149.reuse, R142, 0x1 ;  /* 0x0000008e958eb211 */ /* 0x044fe200078c08ff */
[----:B------:R-:W-:Y:S01]  /*b4a0*/  @!PT LDS RZ, [RZ] ;  /* 0x00000000fffff984 */ /* 0x000fe20000000800 */
[----:B------:R-:W-:Y:S01]  /*b4b0*/  @!PT LDS RZ, [RZ] ;  /* 0x00000000fffff984 */ /* 0x000fe20000000800 */
[----:B------:R-:W-:Y:S01]  /*b4c0*/  @!PT LDS RZ, [RZ] ;  /* 0x00000000fffff984 */ /* 0x000fe20000000800 */
[----:B------:R2:W-:Y:S03]  /*b4d0*/  @!P4 LDGSTS.E.BYPASS.LTC128B.128 [R203+0x6800], desc[UR22][R152.64] ;  /* 0x0680000098cbcfae */ /* 0x0005e6000b901d56 */
[C-C-:B------:R-:W-:Y:S01]  /*b4e0*/  @!P3 LEA.HI.X R143, R149.reuse, R143, R150.reuse, 0x1, P6 ;  /* 0x0000008f958fb211 */ /* 0x140fe200030f0c96 */
[----:B------:R2:W-:Y:S02]  /*b4f0*/  @P3 STS.128 [R203+0x8800], RZ ;  /* 0x008800ffcb003388 */ /* 0x0005e40000000c00 */
[----:B------:R-:W2:Y:S01]  /*b500*/  @!P2 LDC.64 R134, c[0x0][0x218] ;  /* 0x00008600ff86ab82 */ /* 0x000ea20000000a00 */
[C---:B-1----:R-:W-:Y:S01]  /*b510*/  @!P2 LEA R140, P1, R149.reuse, R140, 0x1 ;  /* 0x0000008c958ca211 */ /* 0x042fe200078208ff */
[----:B------:R-:W-:Y:S01]  /*b520*/  @!PT LDS RZ, [RZ] ;  /* 0x00000000fffff984 */ /* 0x000fe20000000800 */
[----:B------:R-:W-:Y:S01]  /*b530*/  @!PT LDS RZ, [RZ] ;  /* 0x00000000fffff984 */ /* 0x000fe20000000800 */
[----:B------:R-:W-:Y:S01]  /*b540*/  @!PT LDS RZ, [RZ] ;  /* 0x00000000fffff984 */ /* 0x000fe20000000800 */
[----:B------:R1:W-:Y:S03]  /*b550*/  @!P3 LDGSTS.E.BYPASS.LTC128B.128 [R203+0x8800], desc[UR22][R154.64+0x80] ;  /* 0x088000809acbbfae */ /* 0x0003e6000b901d56 */
[C-C-:B------:R-:W-:Y:S01]  /*b560*/  @!P2 LEA.HI.X R141, R149.reuse, R141, R150.reuse, 0x1, P1 ;  /* 0x0000008d958da211 */ /* 0x140fe200008f0c96 */
[----:B------:R1:W-:Y:S04]  /*b570*/  @P2 STS.128 [R203+0xa800], RZ ;  /* 0x00a800ffcb002388 */ /* 0x0003e80000000c00 */
[----:B------:R-:W-:Y:S01]  /*b580*/  @!PT LDS RZ, [RZ] ;  /* 0x00000000fffff984 */ /* 0x000fe20000000800 */
[----:B------:R-:W-:Y:S01]  /*b590*/  @!PT LDS RZ, [RZ] ;  /* 0x00000000fffff984 */ /* 0x000fe20000000800 */
[----:B------:R-:W-:Y:S01]  /*b5a0*/  @!PT LDS RZ, [RZ] ;  /* 0x00000000fffff984 */ /* 0x000fe20000000800 */
[----:B------:R1:W-:Y:S01]  /*b5b0*/  @!P2 LDGSTS.E.BYPASS.LTC128B.128 [R203+0xa800], desc[UR22][R146.64+0x100] ;  /* 0x0a80010092cbafae */ /* 0x0003e2000b901d56 */
[C---:B-----5:R-:W-:Y:S03]  /*b5c0*/  @!P4 LEA R156, P0, R149.reuse, R144, 0x1 ;  /* 0x00000090959cc211 */ /* 0x060fe600078008ff */
[----:B------:R1:W-:Y:S01]  /*b5d0*/  @P4 STS.128 [R203+0x7000], RZ ;  /* 0x007000ffcb004388 */ /* 0x0003e20000000c00 */
[C---:B------:R-:W-:Y:S02]  /*b5e0*/  @!P4 LEA.HI.X R157, R149.reuse, R145, R150, 0x1, P0 ;  /* 0x00000091959dc211 */ /* 0x040fe400000f0c96 */
[----:B------:R-:W-:Y:S03]  /*b5f0*/  IADD3 R144, P0, R149, UR30, RZ ;  /* 0x0000001e95907c10 */ /* 0x000fe6000ff1e0ff */
[----:B------:R-:W-:Y:S01]  /*b600*/  @!PT LDS RZ, [RZ] ;  /* 0x00000000fffff984 */ /* 0x000fe20000000800 */
[----:B------:R-:W-:Y:S01]  /*b610*/  @!PT LDS RZ, [RZ] ;  /* 0x00000000fffff984 */ /* 0x000fe20000000800 */
[----:B------:R-:W-:Y:S01]  /*b620*/  @!PT LDS RZ, [RZ] ;  /* 0x00000000fffff984 */ /* 0x000fe20000000800 */
[----:B------:R1:W-:Y:S01]  /*b630*/  @!P4 LDGSTS.E.BYPASS.LTC128B.128 [R203+0x7000], desc[UR22][R156.64] ;  /* 0x070000009ccbcfae */ /* 0x0003e2000b901d56 */
[C---:B----4-:R-:W-:Y:S02]  /*b640*/  @!P4 LEA R138, P6, R144.reuse, R138, 0x1 ;  /* 0x0000008a908ac211 */ /* 0x050fe400078c08ff */
[----:B---3--:R-:W-:Y:S01]  /*b650*/  @!P3 LEA R136, P1, R144, R136, 0x1 ;  /* 0x000000889088b211 */ /* 0x008fe200078208ff */
[----:B------:R1:W-:Y:S01]  /*b660*/  @P3 STS.128 [R203+0x9000], RZ ;  /* 0x009000ffcb003388 */ /* 0x0003e20000000c00 */
[----:B------:R-:W-:Y:S02]  /*b670*/  IADD3.X R150, R150, UR29, RZ, P0, !PT ;  /* 0x0000001d96967c10 */ /* 0x000fe400087fe4ff */
[C---:B--2---:R-:W-:Y:S01]  /*b680*/  @!P2 LEA R134, P0, R144.reuse, R134, 0x1 ;  /* 0x000000869086a211 */ /* 0x044fe200078008ff */
[----:B------:R-:W-:Y:S01]  /*b690*/  @!PT LDS RZ, [RZ] ;  /* 0x00000000fffff984 */ /* 0x000fe20000000800 */
[----:B------:R-:W-:Y:S01]  /*b6a0*/  @!PT LDS RZ, [RZ] ;  /* 0x00000000fffff984 */ /* 0x000fe20000000800 */
[----:B------:R-:W-:Y:S01]  /*b6b0*/  @!PT LDS RZ, [RZ] ;  /* 0x00000000fffff984 */ /* 0x000fe20000000800 */
[----:B------:R1:W-:Y:S01]  /*b6c0*/  @!P3 LDGSTS.E.BYPASS.LTC128B.128 [R203+0x9000], desc[UR22][R142.64+0x80] ;  /* 0x090000808ecbbfae */ /* 0x0003e2000b901d56 */
[C-C-:B------:R-:W-:Y:S02]  /*b6d0*/  @!P4 LEA.HI.X R139, R144.reuse, R139, R150.reuse, 0x1, P6 ;  /* 0x0000008b908bc211 */ /* 0x140fe400030f0c96 */
[C-C-:B------:R-:W-:Y:S01]  /*b6e0*/  @!P3 LEA.HI.X R137, R144.reuse, R137, R150.reuse, 0x1, P1 ;  /* 0x000000899089b211 */ /* 0x140fe200008f0c96 */
        /* <DEDUP_REMOVED lines=23> */
.L_x_504:
        /* <DEDUP_REMOVED lines=39> */
[----:B------:R-:W5:Y:S01]  /*bad0*/  @!P3 LDC.64 R178, c[0x0][0x220] ;  /* 0x00008800ffb2bb82 */ /* 0x000f620000000a00 */
        /* <DEDUP_REMOVED lines=9> */
[C---:B------:R-:W-:Y:S01]  /*bb70*/  IADD3 R226, P1, R132.reuse, UR21, RZ ;  /* 0x0000001584e27c10 */ /* 0x040fe2000ff3e0ff */
[----:B------:R-:W3:Y:S01]  /*bb80*/  @!P3 LDC.64 R134, c[0x0][0x220] ;  /* 0x00008800ff86bb82 */ /* 0x000ee20000000a00 */
[----:B------:R-:W-:Y:S01]  /*bb90*/  @!P2 LEA.HI.X R235, R132, R235, R224, 0x1, P0 ;  /* 0x000000eb84eba211 */ /* 0x000fe200000f0ce0 */
[----:B------:R-:W-:Y:S01]  /*bba0*/  @P3 STS.128 [R203+0xe800], RZ ;  /* 0x00e800ffcb003388 */ /* 0x000fe20000000c00 */
[----:B------:R-:W-:Y:S02]  /*bbb0*/  IADD3.X R224, R224, UR20, RZ, P1, !PT ;  /* 0x00000014e0e07c10 */ /* 0x000fe40008ffe4ff */
[C---:B------:R-:W-:Y:S01]  /*bbc0*/  IADD3 R132, P5, R226.reuse, UR21, RZ ;  /* 0x00000015e2847c10 */ /* 0x040fe2000ffbe0ff */
[----:B------:R-:W-:Y:S01]  /*bbd0*/  @!PT LDS RZ, [RZ] ;  /* 0x00000000fffff984 */ /* 0x000fe20000000800 */
[----:B------:R-:W-:Y:S01]  /*bbe0*/  @!PT LDS RZ, [RZ] ;  /* 0x00000000fffff984 */ /* 0x000fe20000000800 */
[----:B------:R-:W-:Y:S01]  /*bbf0*/  @!PT LDS RZ, [RZ] ;  /* 0x00000000fffff984 */ /* 0x000fe20000000800 */
[----:B------:R4:W-:Y:S02]  /*bc00*/  @!P3 LDGSTS.E.BYPASS.LTC128B.128 [R203+0xe800], desc[UR22][R236.64+0x80] ;  /* 0x0e800080eccbbfae */ /* 0x0009e4000b901d56 */
[----:B------:R-:W4:Y:S02]  /*bc10*/  @!P2 LDC.64 R2, c[0x0][0x220] ;  /* 0x00008800ff02ab82 */ /* 0x000f240000000a00 */
[----:B------:R-:W-:Y:S04]  /*bc20*/  @P2 STS.128 [R203+0x10800], RZ ;  /* 0x010800ffcb002388 */ /* 0x000fe80000000c00 */
[----:B------:R-:W-:Y:S01]  /*bc30*/  @!PT LDS RZ, [RZ] ;  /* 0x00000000fffff984 */ /* 0x000fe20000000800 */
[----:B------:R-:W-:Y:S01]  /*bc40*/  @!PT LDS RZ, [RZ] ;  /* 0x00000000fffff984 */ /* 0x000fe20000000800 */
[----:B------:R-:W-:Y:S01]  /*bc50*/  @!PT LDS RZ, [RZ] ;  /* 0x00000000fffff984 */ /* 0x000fe20000000800 */
[----:B------:R-:W-:Y:S01]  /*bc60*/  @!P2 LDGSTS.E.BYPASS.LTC128B.128 [R203+0x10800], desc[UR22][R234.64+0x100] ;  /* 0x10800100eacbafae */ /* 0x000fe2000b901d56 */
[C---:B-----5:R-:W-:Y:S02]  /*bc70*/  @!P3 LEA R178, P1, R226.reuse, R178, 0x1 ;  /* 0x000000b2e2b2b211 */ /* 0x060fe400078208ff */
[C---:B--2---:R-:W-:Y:S01]  /*bc80*/  @!P4 LEA R240, P0, R226.reuse, R206, 0x1 ;  /* 0x000000cee2f0c211 */ /* 0x044fe200078008ff */
[----:B------:R-:W-:Y:S01]  /*bc90*/  @P4 STS.128 [R203+0xd000], RZ ;  /* 0x00d000ffcb004388 */ /* 0x000fe20000000c00 */
[C-C-:B------:R-:W-:Y:S02]  /*bca0*/  @!P3 LEA.HI.X R179, R226.reuse, R179, R224.reuse, 0x1, P1 ;  /* 0x000000b3e2b3b211 */ /* 0x140fe400008f0ce0 */
[C-C-:B------:R-:W-:Y:S02]  /*bcb0*/  @!P4 LEA.HI.X R241, R226.reuse, R207, R224.reuse, 0x1, P0 ;  /* 0x000000cfe2f1c211 */ /* 0x140fe400000f0ce0 */
[----:B-1----:R-:W-:Y:S02]  /*bcc0*/  @!P2 LEA R176, P0, R226, R176, 0x1 ;  /* 0x000000b0e2b0a211 */ /* 0x002fe400078008ff */
[----:B---3--:R-:W-:Y:S01]  /*bcd0*/  @!P3 LEA R134, P1, R132, R134, 0x1 ;  /* 0x000000868486b211 */ /* 0x008fe200078208ff */
[----:B------:R-:W-:Y:S01]  /*bce0*/  @!PT LDS RZ, [RZ] ;  /* 0x00000000fffff984 */ /* 0x000fe20000000800 */
[----:B------:R-:W-:Y:S01]  /*bcf0*/  @!PT LDS RZ, [RZ] ;  /* 0x00000000fffff984 */ /* 0x000fe20000000800 */
[----:B------:R-:W-:Y:S01]  /*bd00*/  @!PT LDS RZ, [RZ] ;  /* 0x00000000fffff984 */ /* 0x000fe20000000800 */
[----:B------:R-:W-:Y:S01]  /*bd10*/  @!P4 LDGSTS.E.BYPASS.LTC128B.128 [R203+0xd000], desc[UR22][R240.64] ;  /* 0x0d000000f0cbcfae */ /* 0x000fe2000b901d56 */
[----:B------:R-:W-:Y:S02]  /*bd20*/  @!P2 LEA.HI.X R177, R226, R177, R224, 0x1, P0 ;  /* 0x000000b1e2b1a211 */ /* 0x000fe400000f0ce0 */
[----:B------:R-:W-:Y:S01]  /*bd30*/  IADD3.X R224, R224, UR20, RZ, P5, !PT ;  /* 0x00000014e0e07c10 */ /* 0x000fe2000affe4ff */
[----:B------:R-:W-:Y:S01]  /*bd40*/  @P3 STS.128 [R203+0xf000], RZ ;  /* 0x00f000ffcb003388 */ /* 0x000fe20000000c00 */
[C---:B----4-:R-:W-:Y:S03]  /*bd50*/  @!P2 LEA R2, P0, R132.reuse, R2, 0x1 ;  /* 0x000000028402a211 */ /* 0x050fe600078008ff */
[----:B------:R-:W-:Y:S01]  /*bd60*/  @!PT LDS RZ, [RZ] ;  /* 0x00000000fffff984 */ /* 0x000fe20000000800 */
[----:B------:R-:W-:Y:S01]  /*bd70*/  @!PT LDS RZ, [RZ] ;  /* 0x00000000fffff984 */ /* 0x000fe20000000800 */
[----:B------:R-:W-:Y:S01]  /*bd80*/  @!PT LDS RZ, [RZ] ;  /* 0x00000000fffff984 */ /* 0x000fe20000000800 */
[----:B------:R-:W-:Y:S01]  /*bd90*/  @!P3 LDGSTS.E.BYPASS.LTC128B.128 [R203+0xf000], desc[UR22][R178.64+0x80] ;  /* 0x0f000080b2cbbfae */ /* 0x000fe2000b901d56 */
[C---:B------:R-:W-:Y:S02]  /*bda0*/  @!P4 LEA R236, P5, R132.reuse, R204, 0x1 ;  /* 0x000000cc84ecc211 */ /* 0x040fe400078a08ff */
[C-C-:B------:R-:W-:Y:S01]  /*bdb0*/  @!P3 LEA.HI.X R135, R132.reuse, R135, R224.reuse, 0x1, P1 ;  /* 0x000000878487b211 */ /* 0x140fe200008f0ce0 */
[----:B------:R-:W-:Y:S01]  /*bdc0*/  @P2 STS.128 [R203+0x11000], RZ ;  /* 0x011000ffcb002388 */ /* 0x000fe20000000c00 */
[C-C-:B------:R-:W-:Y:S02]  /*bdd0*/  @!P4 LEA.HI.X R237, R132.reuse, R205, R224.reuse, 0x1, P5 ;  /* 0x000000cd84edc211 */ /* 0x140fe400028f0ce0 */
[----:B------:R-:W-:Y:S01]  /*bde0*/  @!P2 LEA.HI.X R3, R132, R3, R224, 0x1, P0 ;  /* 0x000000038403a211 */ /* 0x000fe200000f0ce0 */
[----:B------:R-:W-:Y:S01]  /*bdf0*/  @!PT LDS RZ, [RZ] ;  /* 0x00000000fffff984 */ /* 0x000fe20000000800 */
[----:B------:R-:W-:Y:S01]  /*be00*/  @!PT LDS RZ, [RZ] ;  /* 0x00000000fffff984 */ /* 0x000fe20000000800 */
[----:B------:R-:W-:Y:S01]  /*be10*/  @!PT LDS RZ, [RZ] ;  /* 0x00000000fffff984 */ /* 0x000fe20000000800 */
[----:B------:R-:W-:Y:S01]  /*be20*/  @!P2 LDGSTS.E.BYPASS.LTC128B.128 [R203+0x11000], desc[UR22][R176.64+0x100] ;  /* 0x11000100b0cbafae */ /* 0x000fe2000b901d56 */
[----:B------:R-:W-:Y:S03]  /*be30*/  ISETP.LT.AND P5, PT, RZ, UR19, PT ;  /* 0x00000013ff007c0c */ /* 0x000fe6000bfa1270 */
        /* <DEDUP_REMOVED lines=29> */
[----:B------:R-:W1:Y:S01]  /*c010*/  LDSM.16.M88.4 R168, [R190] ;  /* 0x00000000bea8783b */ /* 0x000e620000000200 */
[----:B------:R-:W-:Y:S01]  /*c020*/  I2FP.F32.S32 R132, R132 ;  /* 0x0000008400847245 */ /* 0x000fe20000201400 */
[----:B------:R-:W-:Y:S02]  /*c030*/  VIADD R134, R2, 0x9 ;  /* 0x0000000902867836 */ /* 0x000fe40000000000 */
[----:B------:R-:W-:Y:S01]  /*c040*/  LDSM.16.M88.4 R172, [R195+0x6800] ;  /* 0x00680000c3ac783b */ /* 0x000fe20000000200 */
[C---:B--2---:R-:W-:Y:S03]  /*c050*/  HMMA.16816.F32 R4, R136.reuse, R140, RZ ;  /* 0x0000008c8804723c */ /* 0x044fe600000018ff */
[----:B------:R-:W-:Y:S03]  /*c060*/  LDSM.16.M88.4 R176, [R195+0x8800] ;  /* 0x00880000c3b0783b */ /* 0x000fe60000000200 */
        /* <DEDUP_REMOVED lines=17> */
[----:B------:R-:W1:Y:S05]  /*c180*/  LDSM.16.M88.4 R164, [R188] ;  /* 0x00000000bca4783b */ /* 0x000e6a0000000200 */
        /* <DEDUP_REMOVED lines=44> */
[----:B------:R-:W-:Y:S04]  /*c450*/  LDSM.16.M88.4 R152, [R197+0x2000] ;  /* 0x00200000c598783b */ /* 0x000fe80000000200 */
        /* <DEDUP_REMOVED lines=13> */
[----:B------:R-:W4:Y:S01]  /*c530*/  LDSM.16.M88.4 R164, [R188+0x3800] ;  /* 0x00380000bca4783b */ /* 0x000f220000000200 */
[C---:B------:R-:W-:Y:S06]  /*c540*/  HMMA.16816.F32 R4, R160.reuse, R172, R4 ;  /* 0x000000aca004723c */ /* 0x040fec0000001804 */
[C---:B------:R-:W-:Y:S01]  /*c550*/  HMMA.16816.F32 R8, R160.reuse, R174, R8 ;  /* 0x000000aea008723c */ /* 0x040fe20000001808 */
[----:B------:R-:W4:Y:S05]  /*c560*/  LDSM.16.M88.4 R172, [R201+0xa000] ;  /* 0x00a00000c9ac783b */ /* 0x000f2a0000000200 */
[C---:B------:R-:W-:Y:S06]  /*c570*/  HMMA.16816.F32 R12, R160.reuse, R176, R12 ;  /* 0x000000b0a00c723c */ /* 0x040fec000000180c */
[C---:B------:R-:W-:Y:S01]  /*c580*/  HMMA.16816.F32 R16, R160.reuse, R178, R16 ;  /* 0x000000b2a010723c */ /* 0x040fe20000001810 */
[----:B------:R-:W-:Y:S05]  /*c590*/  LDSM.16.M88.4 R176, [R195+0xa000] ;  /* 0x00a00000c3b0783b */ /* 0x000fea0000000200 */
[C---:B-----5:R-:W-:Y:S06]  /*c5a0*/  HMMA.16816.F32 R20, R160.reuse, R144, R20 ;  /* 0x00000090a014723c */ /* 0x060fec0000001814 */
[C---:B------:R-:W-:Y:S01]  /*c5b0*/  HMMA.16816.F32 R24, R160.reuse, R146, R24 ;  /* 0x00000092a018723c */ /* 0x040fe20000001818 */
[----:B------:R-:W-:Y:S05]  /*c5c0*/  LDSM.16.M88.4 R144, [R201+0xb000] ;  /* 0x00b00000c990783b */ /* 0x000fea0000000200 */
[C---:B-1----:R-:W-:Y:S06]  /*c5d0*/  HMMA.16816.F32 R28, R160.reuse, R140, R28 ;  /* 0x0000008ca01c723c */ /* 0x042fec000000181c */
[----:B------:R-:W-:Y:S01]  /*c5e0*/  HMMA.16816.F32 R32, R160, R142, R32 ;  /* 0x0000008ea020723c */ /* 0x000fe20000001820 */
[----:B------:R-:W1:Y:S04]  /*c5f0*/  LDSM.16.M88.4 R140, [R201+0xa800] ;  /* 0x00a80000c98c783b */ /* 0x000e680000000200 */
[----:B------:R-:W-:Y:S01]  /*c600*/  LDSM.16.M88.4 R160, [R183] ;  /* 0x00000000b7a0783b */ /* 0x000fe20000000200 */
[C---:B------:R-:W-:Y:S06]  /*c610*/  HMMA.16816.F32 R4, R152.reuse, R156, R4 ;  /* 0x0000009c9804723c */ /* 0x040fec0000001804 */
[C---:B------:R-:W-:Y:S01]  /*c620*/  HMMA.16816.F32 R8, R152.reuse, R158, R8 ;  /* 0x0000009e9808723c */ /* 0x040fe20000001808 */
[----:B------:R-:W5:Y:S05]  /*c630*/  LDSM.16.M88.4 R156, [R201+0xb800] ;  /* 0x00b80000c99c783b */ /* 0x000f6a0000000200 */
        /* <DEDUP_REMOVED lines=9> */
[----:B------:R-:W4:Y:S01]  /*c6d0*/  LDSM.16.M88.4 R164, [R180] ;  /* 0x00000000b4a4783b */ /* 0x000f220000000200 */
[C---:B------:R-:W-:Y:S06]  /*c6e0*/  HMMA.16816.F32 R4, R168.reuse, R172, R4 ;  /* 0x000000aca804723c */ /* 0x040fec0000001804 */
[C---:B------:R-:W-:Y:S01]  /*c6f0*/  HMMA.16816.F32 R8, R168.reuse, R174, R8 ;  /* 0x000000aea808723c */ /* 0x040fe20000001808 */
[----:B------:R-:W4:Y:S05]  /*c700*/  LDSM.16.M88.4 R172, [R198+0x4000] ;  /* 0x00400000c6ac783b */ /* 0x000f2a0000000200 */
[C---:B-1----:R-:W-:Y:S06]  /*c710*/  HMMA.16816.F32 R12, R168.reuse, R140, R12 ;  /* 0x0000008ca80c723c */ /* 0x042fec000000180c */
[C---:B------:R-:W-:Y:S01]  /*c720*/  HMMA.16816.F32 R16, R168.reuse, R142, R16 ;  /* 0x0000008ea810723c */ /* 0x040fe20000001810 */
[----:B------:R-:W1:Y:S05]  /*c730*/  LDSM.16.M88.4 R140, [R195+0xa800] ;  /* 0x00a80000c38c783b */ /* 0x000e6a0000000200 */
[C---:B------:R-:W-:Y:S06]  /*c740*/  HMMA.16816.F32 R20, R168.reuse, R144, R20 ;  /* 0x00000090a814723c */ /* 0x040fec0000001814 */
[C---:B------:R-:W-:Y:S01]  /*c750*/  HMMA.16816.F32 R24, R168.reuse, R146, R24 ;  /* 0x00000092a818723c */ /* 0x040fe20000001818 */
[----:B------:R-:W1:Y:S05]  /*c760*/  LDSM.16.M88.4 R144, [R195+0xb000] ;  /* 0x00b00000c390783b */ /* 0x000e6a0000000200 */
[C---:B-----5:R-:W-:Y:S06]  /*c770*/  HMMA.16816.F32 R28, R168.reuse, R156, R28 ;  /* 0x0000009ca81c723c */ /* 0x060fec000000181c */
        /* <DEDUP_REMOVED lines=8> */
[----:B------:R-:W3:Y:S05]  /*c800*/  LDSM.16.M88.4 R136, [R188+0x4800] ;  /* 0x00480000bc88783b */ /* 0x000eea0000000200 */
[C---:B----4-:R-:W-:Y:S06]  /*c810*/  HMMA.16816.F32 R20, R148.reuse, R152, R20 ;  /* 0x000000989414723c */ /* 0x050fec0000001814 */
[C---:B------:R-:W-:Y:S06]  /*c820*/  HMMA.16816.F32 R24, R148.reuse, R154, R24 ;  /* 0x0000009a9418723c */ /* 0x040fec0000001818 */
[C---:B------:R-:W-:Y:S06]  /*c830*/  HMMA.16816.F32 R28, R148.reuse, R164, R28 ;  /* 0x000000a4941c723c */ /* 0x040fec000000181c */
[----:B------:R-:W-:Y:S06]  /*c840*/  HMMA.16816.F32 R32, R148, R166, R32 ;  /* 0x000000a69420723c */ /* 0x000fec0000001820 */
[C---:B------:R-:W-:Y:S06]  /*c850*/  HMMA.16816.F32 R4, R172.reuse, R176, R4 ;  /* 0x000000b0ac04723c */ /* 0x040fec0000001804 */
[C---:B------:R-:W-:Y:S06]  /*c860*/  HMMA.16816.F32 R8, R172.reuse, R178, R8 ;  /* 0x000000b2ac08723c */ /* 0x040fec0000001808 */
[C---:B-1----:R-:W-:Y:S06]  /*c870*/  HMMA.16816.F32 R12, R172.reuse, R140, R12 ;  /* 0x0000008cac0c723c */ /* 0x042fec000000180c */
[C---:B------:R-:W-:Y:S01]  /*c880*/  HMMA.16816.F32 R16, R172.reuse, R142, R16 ;  /* 0x0000008eac10723c */ /* 0x040fe20000001810 */
[----:B------:R-:W1:Y:S05]  /*c890*/  LDSM.16.M88.4 R140, [R188+0x5000] ;  /* 0x00500000bc8c783b */ /* 0x000e6a0000000200 */
[C---:B------:R-:W-:Y:S06]  /*c8a0*/  HMMA.16816.F32 R20, R172.reuse, R144, R20 ;  /* 0x00000090ac14723c */ /* 0x040fec0000001814 */
[C---:B------:R-:W-:Y:S01]  /*c8b0*/  HMMA.16816.F32 R24, R172.reuse, R146, R24 ;  /* 0x00000092ac18723c */ /* 0x040fe20000001818 */
[----:B------:R-:W4:Y:S01]  /*c8c0*/  LDSM.16.M88.4 R144, [R188+0x5800] ;  /* 0x00580000bc90783b */ /* 0x000f220000000200 */
[----:B------:R-:W-:Y:S04]  /*c8d0*/  DEPBAR.LE SB0, 0x0 ;  /* 0x000080000000791a */ /* 0x000fe80000000000 */
[C---:B-----5:R-:W-:Y:S01]  /*c8e0*/  HMMA.16816.F32 R28, R172.reuse, R156, R28 ;  /* 0x0000009cac1c723c */ /* 0x060fe2000000181c */
[----:B------:R-:W-:Y:S05]  /*c8f0*/  BAR.SYNC.DEFER_BLOCKING 0x0 ;  /* 0x0000000000007b1d */ /* 0x000fea0000010000 */
[----:B------:R-:W-:Y:S06]  /*c900*/  HMMA.16816.F32 R32, R172, R158, R32 ;  /* 0x0000009eac20723c */ /* 0x000fec0000001820 */
[C---:B--2---:R-:W-:Y:S06]  /*c910*/  HMMA.16816.F32 R4, R160.reuse, R168, R4 ;  /* 0x000000a8a004723c */ /* 0x044fec0000001804 */
[C---:B------:R-:W-:Y:S06]  /*c920*/  HMMA.16816.F32 R8, R160.reuse, R170, R8 ;  /* 0x000000aaa008723c */ /* 0x040fec0000001808 */
[C---:B---3--:R-:W-:Y:S06]  /*c930*/  HMMA.16816.F32 R12, R160.reuse, R136, R12 ;  /* 0x00000088a00c723c */ /* 0x048fec000000180c */
[C---:B------:R-:W-:Y:S06]  /*c940*/  HMMA.16816.F32 R16, R160.reuse, R138, R16 ;  /* 0x0000008aa010723c */ /* 0x040fec0000001810 */
[C---:B-1----:R-:W-:Y:S05]  /*c950*/  HMMA.16816.F32 R20, R160.reuse, R140, R20 ;  /* 0x0000008ca014723c */ /* 0x042fea0000001814 */
[C---:B------:R-:W-:Y:S01]  /*c960*/  FFMA.FTZ R4, R135.reuse, UR5, R4 ;  /* 0x0000000587047c23 */ /* 0x040fe20008010004 */
[----:B------:R-:W-:Y:S01]  /*c970*/  FFMA.FTZ R6, R135, UR5, R6 ;  /* 0x0000000587067c23 */ /* 0x000fe20008010006 */
[----:B------:R-:W-:Y:S01]  /*c980*/  I2FP.F32.S32 R135, R3 ;  /* 0x0000000300877245 */ /* 0x000fe20000201400 */
[----:B------:R-:W-:Y:S01]  /*c990*/  FFMA.FTZ R5, R132, UR5, R5 ;  /* 0x0000000584057c23 */ /* 0x000fe20008010005 */
[C---:B------:R-:W-:Y:S03]  /*c9a0*/  HMMA.16816.F32 R24, R160.reuse, R142, R24 ;  /* 0x0000008ea018723c */ /* 0x040fe60000001818 */
[----:B------:R-:W-:Y:S01]  /*c9b0*/  FMNMX.FTZ R176, R6, R0, !PT ;  /* 0x0000000006b07209 */ /* 0x000fe20007810000 */
[----:B------:R-:W-:Y:S01]  /*c9c0*/  FFMA.FTZ R7, R132, UR5, R7 ;  /* 0x0000000584077c23 */ /* 0x000fe20008010007 */
[----:B------:R-:W-:Y:S01]  /*c9d0*/  I2FP.F32.S32 R132, R134 ;  /* 0x0000008600847245 */ /* 0x000fe20000201400 */
[C---:B------:R-:W-:Y:S02]  /*c9e0*/  VIADD R3, R2.reuse, 0x10 ;  /* 0x0000001002037836 */ /* 0x040fe40000000000 */
[----:B------:R-:W-:Y:S03]  /*c9f0*/  FFMA.FTZ R8, R135, UR5, R8 ;  /* 0x0000000587087c23 */ /* 0x000fe60008010008 */
[----:B------:R-:W-:Y:S01]  /*ca00*/  VIADD R134, R2, 0x11 ;  /* 0x0000001102867836 */ /* 0x000fe20000000000 */
[C---:B----4-:R-:W-:Y:S03]  /*ca10*/  HMMA.16816.F32 R28, R160.reuse, R144, R28 ;  /* 0x00000090a01c723c */ /* 0x050fe6000000181c */
[----:B------:R-:W-:Y:S01]  /*ca20*/  I2FP.F32.S32 R3, R3 ;  /* 0x0000000300037245 */ /* 0x000fe20000201400 */
[C---:B------:R-:W-:Y:S01]  /*ca30*/  FFMA.FTZ R9, R132.reuse, UR5, R9 ;  /* 0x0000000584097c23 */ /* 0x040fe20008010009 */
[----:B------:R-:W-:Y:S01]  /*ca40*/  I2FP.F32.S32 R134, R134 ;  /* 0x0000008600867245 */ /* 0x000fe20000201400 */
[----:B------:R-:W-:Y:S01]  /*ca50*/  FFMA.FTZ R11, R132, UR5, R11 ;  /* 0x00000005840b7c23 */ /* 0x000fe2000801000b */
[----:B------:R-:W-:Y:S01]  /*ca60*/  FMNMX.FTZ R177, R7, R176, !PT ;  /* 0x000000b007b17209 */ /* 0x000fe20007810000 */
[----:B------:R-:W-:Y:S01]  /*ca70*/  VIADD R132, R2, 0x19 ;  /* 0x0000001902847836 */ /* 0x000fe20000000000 */
[----:B------:R-:W-:Y:S03]  /*ca80*/  HMMA.16816.F32 R32, R160, R146, R32 ;  /* 0x00000092a020723c */ /* 0x000fe60000001820 */
[C---:B------:R-:W-:Y:S01]  /*ca90*/  FFMA.FTZ R12, R3.reuse, UR5, R12 ;  /* 0x00000005030c7c23 */ /* 0x040fe2000801000c */
[----:B------:R-:W-:Y:S01]  /*caa0*/  I2FP.F32.S32 R132, R132 ;  /* 0x0000008400847245 */ /* 0x000fe20000201400 */
[----:B------:R-:W-:Y:S01]  /*cab0*/  FFMA.FTZ R14, R3, UR5, R14 ;  /* 0x00000005030e7c23 */ /* 0x000fe2000801000e */
[C---:B------:R-:W-:Y:S01]  /*cac0*/  FFMA.FTZ R13, R134.reuse, UR5, R13 ;  /* 0x00000005860d7c23 */ /* 0x040fe2000801000d */
[----:B------:R-:W-:Y:S01]  /*cad0*/  FFMA.FTZ R15, R134, UR5, R15 ;  /* 0x00000005860f7c23 */ /* 0x000fe2000801000f */
[C---:B------:R-:W-:Y:S03]  /*cae0*/  VIADD R3, R2.reuse, 0x20 ;  /* 0x0000002002037836 */ /* 0x040fe60000000000 */
[C---:B------:R-:W-:Y:S02]  /*caf0*/  VIADD R134, R2.reuse, 0x21 ;  /* 0x0000002102867836 */ /* 0x040fe40000000000 */
[----:B------:R-:W-:Y:S01]  /*cb00*/  FFMA.FTZ R10, R135, UR5, R10 ;  /* 0x00000005870a7c23 */ /* 0x000fe2000801000a */
[----:B------:R-:W-:Y:S01]  /*cb10*/  I2FP.F32.S32 R3, R3 ;  /* 0x0000000300037245 */ /* 0x000fe20000201400 */
[----:B------:R-:W-:Y:S02]  /*cb20*/  VIADD R135, R2, 0x18 ;  /* 0x0000001802877836 */ /* 0x000fe40000000000 */
[C---:B------:R-:W-:Y:S01]  /*cb30*/  FFMA.FTZ R17, R132.reuse, UR5, R17 ;  /* 0x0000000584117c23 */ /* 0x040fe20008010011 */
[----:B------:R-:W-:Y:S01]  /*cb40*/  FFMA.FTZ R19, R132, UR5, R19 ;  /* 0x0000000584137c23 */ /* 0x000fe20008010013 */
[----:B------:R-:W-:Y:S01]  /*cb50*/  I2FP.F32.S32 R132, R134 ;  /* 0x0000008600847245 */ /* 0x000fe20000201400 */
[C---:B------:R-:W-:Y:S01]  /*cb60*/  FFMA.FTZ R20, R3.reuse, UR5, R20 ;  /* 0x0000000503147c23 */ /* 0x040fe20008010014 */
[----:B------:R-:W-:Y:S01]  /*cb70*/  FMNMX.FTZ R134, R4, R133, !PT ;  /* 0x0000008504867209 */ /* 0x000fe20007810000 */
[----:B------:R-:W-:Y:S01]  /*cb80*/  FFMA.FTZ R22, R3, UR5, R22 ;  /* 0x0000000503167c23 */ /* 0x000fe20008010016 */
[----:B------:R-:W-:Y:S01]  /*cb90*/  I2FP.F32.S32 R135, R135 ;  /* 0x0000008700877245 */ /* 0x000fe20000201400 */
[C---:B------:R-:W-:Y:S01]  /*cba0*/  FFMA.FTZ R21, R132.reuse, UR5, R21 ;  /* 0x0000000584157c23 */ /* 0x040fe20008010015 */
[----:B------:R-:W-:Y:S01]  /*cbb0*/  FMNMX.FTZ R3, R5, R134, !PT ;  /* 0x0000008605037209 */ /* 0x000fe20007810000 */
[----:B------:R-:W-:Y:S01]  /*cbc0*/  FFMA.FTZ R23, R132, UR5, R23 ;  /* 0x0000000584177c23 */ /* 0x000fe20008010017 */
[----:B------:R-:W-:Y:S01]  /*cbd0*/  FMNMX.FTZ R132, R10, R177, !PT ;  /* 0x000000b10a847209 */ /* 0x000fe20007810000 */
[C---:B------:R-:W-:Y:S01]  /*cbe0*/  FFMA.FTZ R16, R135.reuse, UR5, R16 ;  /* 0x0000000587107c23 */ /* 0x040fe20008010010 */
[----:B------:R-:W-:Y:S01]  /*cbf0*/  FMNMX.FTZ R176, R8, R3, !PT ;  /* 0x0000000308b07209 */ /* 0x000fe20007810000 */
[----:B------:R-:W-:Y:S01]  /*cc00*/  FFMA.FTZ R18, R135, UR5, R18 ;  /* 0x0000000587127c23 */ /* 0x000fe20008010012 */
[----:B------:R-:W-:Y:S01]  /*cc10*/  FMNMX.FTZ R177, R11, R132, !PT ;  /* 0x000000840bb17209 */ /* 0x000fe20007810000 */
[C---:B------:R-:W-:Y:S01]  /*cc20*/  VIADD R135, R2.reuse, 0x28 ;  /* 0x0000002802877836 */ /* 0x040fe20000000000 */
[----:B------:R-:W-:Y:S01]  /*cc30*/  FMNMX.FTZ R179, R9, R176, !PT ;  /* 0x000000b009b37209 */ /* 0x000fe20007810000 */
[C---:B------:R-:W-:Y:S02]  /*cc40*/  VIADD R134, R2.reuse, 0x29 ;  /* 0x0000002902867836 */ /* 0x040fe40000000000 */
[----:B------:R-:W-:Y:S01]  /*cc50*/  VIADD R3, R2, 0x30 ;  /* 0x0000003002037836 */ /* 0x000fe20000000000 */
[----:B------:R-:W-:Y:S02]  /*cc60*/  I2FP.F32.S32 R135, R135 ;  /* 0x0000008700877245 */ /* 0x000fe40000201400 */
[----:B------:R-:W-:Y:S02]  /*cc70*/  FMNMX.FTZ R132, R12, R179, !PT ;  /* 0x000000b30c847209 */ /* 0x000fe40007810000 */
[----:B------:R-:W-:Y:S01]  /*cc80*/  I2FP.F32.S32 R134, R134 ;  /* 0x0000008600867245 */ /* 0x000fe20000201400 */
[C---:B------:R-:W-:Y:S01]  /*cc90*/  FFMA.FTZ R24, R135.reuse, UR5, R24 ;  /* 0x0000000587187c23 */ /* 0x040fe20008010018 */
[----:B------:R-:W-:Y:S01]  /*cca0*/  I2FP.F32.S32 R3, R3 ;  /* 0x0000000300037245 */ /* 0x000fe20000201400 */
[----:B------:R-:W-:Y:S01]  /*ccb0*/  FFMA.FTZ R26, R135, UR5, R26 ;  /* 0x00000005871a7c23 */ /* 0x000fe2000801001a */
[----:B------:R-:W-:Y:S01]  /*ccc0*/  FMNMX.FTZ R135, R13, R132, !PT ;  /* 0x000000840d877209 */ /* 0x000fe20007810000 */
[----:B------:R-:W-:Y:S01]  /*ccd0*/  FFMA.FTZ R25, R134, UR5, R25 ;  /* 0x0000000586197c23 */ /* 0x000fe20008010019 */
[----:B------:R-:W-:Y:S01]  /*cce0*/  FMNMX.FTZ R132, R14, R177, !PT ;  /* 0x000000b10e847209 */ /* 0x000fe20007810000 */
[----:B------:R-:W-:Y:S01]  /*ccf0*/  FFMA.FTZ R27, R134, UR5, R27 ;  /* 0x00000005861b7c23 */ /* 0x000fe2000801001b */
[----:B------:R-:W-:Y:S01]  /*cd00*/  FMNMX.FTZ R134, R16, R135, !PT ;  /* 0x0000008710867209 */ /* 0x000fe20007810000 */
[----:B------:R-:W-:Y:S01]  /*cd10*/  FFMA.FTZ R28, R3, UR5, R28 ;  /* 0x00000005031c7c23 */ /* 0x000fe2000801001c */
[----:B------:R-:W-:Y:S01]  /*cd20*/  FMNMX.FTZ R135, R15, R132, !PT ;  /* 0x000000840f877209 */ /* 0x000fe20007810000 */
[----:B------:R-:W-:Y:S01]  /*cd30*/  VIADD R132, R2, 0x31 ;  /* 0x0000003102847836 */ /* 0x000fe20000000000 */
        /* <DEDUP_REMOVED lines=23> */
[----:B------:R-:W-:Y:S01]  /*ceb0*/  FFMA.FTZ R33, R2, UR5, R33 ;  /* 0x0000000502217c23 */ /* 0x000fe20008010021 */
[----:B------:R-:W-:Y:S02]  /*cec0*/  FMNMX.FTZ R132, R30, R3, !PT ;  /* 0x000000031e847209 */ /* 0x000fe40007810000 */
[----:B------:R-:W-:Y:S02]  /*ced0*/  FMNMX.FTZ R134, R32, R135, !PT ;  /* 0x0000008720867209 */ /* 0x000fe40007810000 */
[----:B------:R-:W-:Y:S02]  /*cee0*/  FMNMX.FTZ R3, R31, R132, !PT ;  /* 0x000000841f037209 */ /* 0x000fe40007810000 */
[----:B------:R-:W-:Y:S01]  /*cef0*/  FMNMX.FTZ R132, R33, R134, !PT ;  /* 0x0000008621847209 */ /* 0x000fe20007810000 */
[----:B------:R-:W-:Y:S06]  /*cf00*/  @P5 BRA `(.L_x_506) ;  /* 0xffffffe000885947 */ /* 0x000fec000383ffff */
.L_x_505:
[----:B------:R-:W-:Y:S01]  /*cf10*/  FFMA.FTZ R35, R2, UR5, R35 ;  /* 0x0000000502237c23 */ /* 0x000fe20008010023 */
[----:B-1----:R-:W1:Y:S01]  /*cf20*/  SHFL.BFLY PT, R137, R132, 0x2, 0x1f ;  /* 0x0c401f0084897f89 */ /* 0x002e6200000e0000 */
        /* <DEDUP_REMOVED lines=10> */
[C---:B------:R-:W-:Y:S02]  /*cfd0*/  IADD3 R155, R220.reuse, 0x78dde6e4, RZ ;  /* 0x78dde6e4dc9b7810 */ /* 0x040fe40007ffe0ff */
[C---:B------:R-:W-:Y:S05]  /*cfe0*/  IADD3 R173, R220.reuse, -0x255992d5, RZ ;  /* 0xdaa66d2bdcad7810 */ /* 0x040fea0007ffe0ff */
        /* <DEDUP_REMOVED lines=18> */
[----:B------:R-:W-:Y:S05]  /*d110*/  LOP3.LUT R166, R175, R166, R179, 0x96, !PT ;  /* 0x000000a6afa67212 */ /* 0x000fea00078e96b3 */
[----:B------:R-:W-:Y:S01]  /*d120*/  IMAD.WIDE.U32 R166, R166, -0x2daee0ad, RZ ;  /* 0xd2511f53a6a67825 */ /* 0x000fe200078e00ff */
[----:B-1----:R-:W-:Y:S04]  /*d130*/  FMNMX.FTZ R132, R139, R136, !PT ;  /* 0x000000888b847209 */ /* 0x002fe80007810000 */
[C---:B------:R-:W-:Y:S01]  /*d140*/  FSETP.NEU.FTZ.AND P0, PT, R132.reuse, -INF , PT ;  /* 0xff8000008400780b */ /* 0x040fe20003f1d000 */
[C---:B------:R-:W-:Y:S01]  /*d150*/  FMUL.FTZ R164, R132.reuse, UR4 ;  /* 0x0000000484a47c20 */ /* 0x040fe20008410000 */
[----:B------:R-:W-:Y:S01]  /*d160*/  FADD.FTZ R133, -R132, R133 ;  /* 0x0000008584857221 */ /* 0x000fe20000010100 */
[----:B--2---:R-:W-:Y:S01]  /*d170*/  FMNMX.FTZ R3, R134, R3, !PT ;  /* 0x0000000386037209 */ /* 0x004fe20007810000 */
[----:B------:R-:W-:Y:S03]  /*d180*/  IMAD.WIDE.U32 R134, R135, -0x2daee0ad, RZ ;  /* 0xd2511f5387867825 */ /* 0x000fe600078e00ff */
[----:B------:R-:W-:Y:S02]  /*d190*/  FSEL R164, R164, RZ, P0 ;  /* 0x000000ffa4a47208 */ /* 0x000fe40000000000 */
[C---:B------:R-:W-:Y:S01]  /*d1a0*/  FSETP.NEU.FTZ.AND P0, PT, R3.reuse, -INF , PT ;  /* 0xff8000000300780b */ /* 0x040fe20003f1d000 */
[----:B------:R-:W-:Y:S01]  /*d1b0*/  FMUL.FTZ R162, R3, UR4 ;  /* 0x0000000403a27c20 */ /* 0x000fe20008410000 */
[----:B------:R-:W-:Y:S01]  /*d1c0*/  LOP3.LUT R134, R167, R134, R176, 0x96, !PT ;  /* 0x00000086a7867212 */ /* 0x000fe200078e96b0 */
[--C-:B------:R-:W-:Y:S01]  /*d1d0*/  FFMA.FTZ R158, R8, UR4, -R164.reuse ;  /* 0x00000004089e7c23 */ /* 0x100fe200080108a4 */
[----:B------:R-:W-:Y:S01]  /*d1e0*/  LOP3.LUT R8, R135, R222, R177, 0x96, !PT ;  /* 0x000000de87087212 */ /* 0x000fe200078e96b1 */
[--C-:B------:R-:W-:Y:S01]  /*d1f0*/  FFMA.FTZ R157, R9, UR4, -R164.reuse ;  /* 0x00000004099d7c23 */ /* 0x100fe200080108a4 */
[----:B------:R-:W-:Y:S01]  /*d200*/  FSEL R162, R162, RZ, P0 ;  /* 0x000000ffa2a27208 */ /* 0x000fe20000000000 */
[----:B------:R-:W-:Y:S04]  /*d210*/  IMAD.WIDE.U32 R134, R134, -0x326172a9, RZ ;  /* 0xcd9e8d5786867825 */ /* 0x000fe800078e00ff */
[--C-:B------:R-:W-:Y:S01]  /*d220*/  FFMA.FTZ R163, R4, UR4, -R164.reuse ;  /* 0x0000000404a37c23 */ /* 0x100fe200080108a4 */
[----:B------:R-:W-:Y:S01]  /*d230*/  MUFU.EX2 R158, R158 ;  /* 0x0000009e009e7308 */ /* 0x000fe20000000800 */
[----:B------:R-:W-:Y:S01]  /*d240*/  FFMA.FTZ R159, R5, UR4, -R164 ;  /* 0x00000004059f7c23 */ /* 0x000fe200080108a4 */
[----:B------:R-:W-:Y:S04]  /*d250*/  IMAD.WIDE.U32 R170, R8, -0x326172a9, RZ ;  /* 0xcd9e8d5708aa7825 */ /* 0x000fe800078e00ff */
[--C-:B------:R-:W-:Y:S01]  /*d260*/  FFMA.FTZ R156, R10, UR4, -R162.reuse ;  /* 0x000000040a9c7c23 */ /* 0x100fe200080108a2 */
[--C-:B------:R-:W-:Y:S01]  /*d270*/  FFMA.FTZ R10, R11, UR4, -R162.reuse ;  /* 0x000000040b0a7c23 */ /* 0x100fe200080108a2 */
[--C-:B------:R-:W-:Y:S01]  /*d280*/  FFMA.FTZ R161, R6, UR4, -R162.reuse ;  /* 0x0000000406a17c23 */ /* 0x100fe200080108a2 */
[----:B------:R-:W-:Y:S01]  /*d290*/  LOP3.LUT R170, R135, R170, R155, 0x96, !PT ;  /* 0x000000aa87aa7212 */ /* 0x000fe200078e969b */
[----:B------:R-:W-:Y:S01]  /*d2a0*/  FFMA.FTZ R160, R7, UR4, -R162 ;  /* 0x0000000407a07c23 */ /* 0x000fe200080108a2 */
[----:B------:R-:W-:Y:S01]  /*d2b0*/  LOP3.LUT R8, R171, R174, R173, 0x96, !PT ;  /* 0x000000aeab087212 */ /* 0x000fe200078e96ad */
[----:B------:R1:W-:Y:S01]  /*d2c0*/  MUFU.EX2 R135, R10 ;  /* 0x0000000a00877308 */ /* 0x0003e20000000800 */
[----:B------:R-:W-:Y:S01]  /*d2d0*/  FMUL.FTZ R2, R133, UR4 ;  /* 0x0000000485027c20 */ /* 0x000fe20008410000 */
[----:B------:R-:W-:Y:S04]  /*d2e0*/  IMAD.WIDE.U32 R170, R170, -0x2daee0ad, RZ ;  /* 0xd2511f53aaaa7825 */ /* 0x000fe800078e00ff */
[----:B------:R-:W-:Y:S01]  /*d2f0*/  FFMA.FTZ R165, R16, UR4, -R164 ;  /* 0x0000000410a57c23 */ /* 0x000fe200080108a4 */
[----:B------:R-:W-:Y:S01]  /*d300*/  FFMA.FTZ R168, R18, UR4, -R162 ;  /* 0x0000000412a87c23 */ /* 0x000fe200080108a2 */
[----:B------:R-:W-:Y:S04]  /*d310*/  IMAD.WIDE.U32 R8, R8, -0x2daee0ad, RZ ;  /* 0xd2511f5308087825 */ /* 0x000fe800078e00ff */
[----:B------:R-:W-:Y:S01]  /*d320*/  FFMA.FTZ R169, R12, UR4, -R164 ;  /* 0x000000040ca97c23 */ /* 0x000fe200080108a4 */
[----:B------:R-:W2:Y:S01]  /*d330*/  MUFU.EX2 R157, R157 ;  /* 0x0000009d009d7308 */ /* 0x000ea20000000800 */
[--C-:B------:R-:W-:Y:S01]  /*d340*/  FFMA.FTZ R172, R14, UR4, -R162.reuse ;  /* 0x000000040eac7c23 */ /* 0x100fe200080108a2 */
[----:B------:R-:W-:Y:S01]  /*d350*/  LOP3.LUT R8, R171, R8, R153, 0x96, !PT ;  /* 0x00000008ab087212 */ /* 0x000fe200078e9699 */
[----:B------:R-:W-:Y:S01]  /*d360*/  FFMA.FTZ R171, R15, UR4, -R162 ;  /* 0x000000040fab7c23 */ /* 0x000fe200080108a2 */
[----:B------:R-:W-:Y:S03]  /*d370*/  LOP3.LUT R166, R9, R166, R154, 0x96, !PT ;  /* 0x000000a609a67212 */ /* 0x000fe600078e969a */
[----:B------:R-:W-:Y:S03]  /*d380*/  IMAD.WIDE.U32 R8, R8, -0x326172a9, RZ ;  /* 0xcd9e8d5708087825 */ /* 0x000fe600078e00ff */
[----:B------:R-:W3:Y:S01]  /*d390*/  MUFU.EX2 R156, R156 ;  /* 0x0000009c009c7308 */ /* 0x000ee20000000800 */
[----:B------:R-:W-:Y:S01]  /*d3a0*/  IMAD.WIDE.U32 R166, R166, -0x326172a9, RZ ;  /* 0xcd9e8d57a6a67825 */ /* 0x000fe200078e00ff */
[----:B------:R-:W-:Y:S02]  /*d3b0*/  SHF.R.U32.HI R4, RZ, 0x10, R8 ;  /* 0x00000010ff047819 */ /* 0x000fe40000011608 */
[----:B------:R-:W-:Y:S02]  /*d3c0*/  LOP3.LUT R11, R8, 0xffff, RZ, 0xc0, !PT ;  /* 0x0000ffff080b7812 */ /* 0x000fe400078ec0ff */
[----:B------:R-:W-:Y:S01]  /*d3d0*/  LOP3.LUT R6, R4, 0xff, RZ, 0xc0, !PT ;  /* 0x000000ff04067812 */ /* 0x000fe200078ec0ff */
[----:B------:R-:W-:Y:S01]  /*d3e0*/  FADD.FTZ R4, -R3, R0 ;  /* 0x0000000003047221 */ /* 0x000fe20000010100 */
[----:B------:R-:W-:Y:S02]  /*d3f0*/  LOP3.LUT R5, R9, R166, R152, 0x96, !PT ;  /* 0x000000a609057212 */ /* 0x000fe400078e9698 */
[----:B------:R-:W-:Y:S01]  /*d400*/  MUFU.EX2 R163, R163 ;  /* 0x000000a300a37308 */ /* 0x000fe20000000800 */
[----:B------:R-:W-:Y:S01]  /*d410*/  SHF.R.U32.HI R9, RZ, 0x18, R8 ;  /* 0x00000018ff097819 */ /* 0x000fe20000011608 */
[----:B------:R-:W-:Y:S01]  /*d420*/  FMUL.FTZ R0, R4, UR4 ;  /* 0x0000000404007c20 */ /* 0x000fe20008410000 */
[----:B------:R-:W-:Y:S01]  /*d430*/  LOP3.LUT R138, R8, 0xff, RZ, 0xc0, !PT ;  /* 0x000000ff088a7812 */ /* 0x000fe200078ec0ff */
[----:B------:R-:W-:Y:S01]  /*d440*/  FFMA.FTZ R166, R17, UR4, -R164 ;  /* 0x0000000411a67c23 */ /* 0x000fe200080108a4 */
[C---:B-1----:R-:W-:Y:S02]  /*d450*/  LOP3.LUT R10, R5.reuse, 0xffff, RZ, 0xc0, !PT ;  /* 0x0000ffff050a7812 */ /* 0x042fe400078ec0ff */
[----:B------:R-:W-:Y:S03]  /*d460*/  SHF.R.U32.HI R8, RZ, 0x10, R5 ;  /* 0x00000010ff087819 */ /* 0x000fe60000011605 */
[----:B------:R-:W1:Y:S01]  /*d470*/  MUFU.EX2 R159, R159 ;  /* 0x0000009f009f7308 */ /* 0x000e620000000800 */
[----:B------:R-:W-:Y:S02]  /*d480*/  LOP3.LUT R136, R5, 0xff, RZ, 0xc0, !PT ;  /* 0x000000ff05887812 */ /* 0x000fe400078ec0ff */
[----:B------:R-:W-:Y:S02]  /*d490*/  SHF.R.U32.HI R11, RZ, 0x8, R11 ;  /* 0x00000008ff0b7819 */ /* 0x000fe4000001160b */
[----:B------:R-:W-:Y:S02]  /*d4a0*/  SHF.R.U32.HI R7, RZ, 0x8, R10 ;  /* 0x00000008ff077819 */ /* 0x000fe4000001160a */
[----:B------:R-:W-:Y:S03]  /*d4b0*/  LOP3.LUT R8, R8, 0xff, RZ, 0xc0, !PT ;  /* 0x000000ff08087812 */ /* 0x000fe600078ec0ff */
[----:B------:R-:W-:Y:S01]  /*d4c0*/  MUFU.EX2 R161, R161 ;  /* 0x000000a100a17308 */ /* 0x000fe20000000800 */
[----:B------:R-:W-:Y:S02]  /*d4d0*/  SHF.R.U32.HI R5, RZ, 0x18, R5 ;  /* 0x00000018ff057819 */ /* 0x000fe40000011605 */
[----:B------:R-:W-:Y:S02]  /*d4e0*/  PRMT R138, R138, 0x5410, R11 ;  /* 0x000054108a8a7816 */ /* 0x000fe4000000000b */
[----:B------:R-:W-:Y:S02]  /*d4f0*/  PRMT R6, R6, 0x5410, R9 ;  /* 0x0000541006067816 */ /* 0x000fe40000000009 */
[----:B------:R-:W-:Y:S03]  /*d500*/  PRMT R4, R8, 0x5410, R5 ;  /* 0x0000541008047816 */ /* 0x000fe60000000005 */
[----:B------:R-:W4:Y:S01]  /*d510*/  MUFU.EX2 R160, R160 ;  /* 0x000000a000a07308 */ /* 0x000f220000000800 */
[----:B------:R-:W-:Y:S02]  /*d520*/  PRMT R136, R136, 0x5410, R7 ;  /* 0x0000541088887816 */ /* 0x000fe40000000007 */
[--C-:B------:R-:W-:Y:S02]  /*d530*/  HSET2.LE.AND R138, R138, R219.reuse, PT ;  /* 0x000000db8a8a7233 */ /* 0x100fe40003803000 */
[--C-:B------:R-:W-:Y:S02]  /*d540*/  HSET2.LE.AND R139, R6, R219.reuse, PT ;  /* 0x000000db068b7233 */ /* 0x100fe40003803000 */
[--C-:B------:R-:W-:Y:S03]  /*d550*/  HSET2.LE.AND R136, R136, R219.reuse, PT ;  /* 0x000000db88887233 */ /* 0x100fe60003803000 */
[----:B------:R-:W5:Y:S01]  /*d560*/  MUFU.EX2 R2, R2 ;  /* 0x0000000200027308 */ /* 0x000f620000000800 */
[--C-:B------:R-:W-:Y:S02]  /*d570*/  HSET2.LE.AND R137, R4, R219.reuse, PT ;  /* 0x000000db04897233 */ /* 0x100fe40003803000 */
[----:B--2---:R-:W-:Y:S02]  /*d580*/  F2FP.F16.F32.PACK_AB R7, R157, R158 ;  /* 0x0000009e9d07723e */ /* 0x004fe400000000ff */
[----:B---3--:R-:W-:Y:S02]  /*d590*/  F2FP.F16.F32.PACK_AB R6, R135, R156 ;  /* 0x0000009c8706723e */ /* 0x008fe400000000ff */
[----:B-1----:R-:W-:Y:S03]  /*d5a0*/  F2FP.F16.F32.PACK_AB R5, R159, R163 ;  /* 0x000000a39f05723e */ /* 0x002fe600000000ff */
[----:B------:R-:W1:Y:S01]  /*d5b0*/  MUFU.EX2 R0, R0 ;  /* 0x0000000000007308 */ /* 0x000e620000000800 */
[----:B----4-:R-:W-:Y:S02]  /*d5c0*/  F2FP.F16.F32.PACK_AB R4, R160, R161 ;  /* 0x000000a1a004723e */ /* 0x010fe400000000ff */
[----:B------:R-:W-:Y:S02]  /*d5d0*/  LOP3.LUT R138, R138, R7, RZ, 0xc0, !PT ;  /* 0x000000078a8a7212 */ /* 0x000fe400078ec0ff */
[----:B------:R-:W-:Y:S02]  /*d5e0*/  LOP3.LUT R139, R139, R6, RZ, 0xc0, !PT ;  /* 0x000000068b8b7212 */ /* 0x000fe400078ec0ff */
[----:B------:R-:W-:Y:S03]  /*d5f0*/  LOP3.LUT R136, R136, R5, RZ, 0xc0, !PT ;  /* 0x0000000588887212 */ /* 0x000fe600078ec0ff */
[----:B------:R-:W-:Y:S01]  /*d600*/  MUFU.EX2 R169, R169 ;  /* 0x000000a900a97308 */ /* 0x000fe20000000800 */
[----:B------:R-:W-:Y:S01]  /*d610*/  LOP3.LUT R137, R137, R4, RZ, 0xc0, !PT ;  /* 0x0000000489897212 */ /* 0x000fe200078ec0ff */
[C---:B-----5:R-:W-:Y:S01]  /*d620*/  FMUL.FTZ R4, R2.reuse, R128 ;  /* 0x0000008002047220 */ /* 0x060fe20000410000 */
        /* <DEDUP_REMOVED lines=9> */
[----:B------:R-:W1:Y:S01]  /*d6c0*/  LDSM.16.MT88.4 R128, [R192+0xc000] ;  /* 0x00c00000c080783b */ /* 0x000e620000004200 */
[----:B------:R-:W-:Y:S01]  /*d6d0*/  FMUL.FTZ R11, R0, R127 ;  /* 0x0000007f000b7220 */ /* 0x000fe20000410000 */
[----:B------:R-:W-:Y:S01]  /*d6e0*/  FMUL.FTZ R16, R2, R120 ;  /* 0x0000007802107220 */ /* 0x000fe20000410000 */
[C---:B------:R-:W-:Y:S01]  /*d6f0*/  FMUL.FTZ R18, R0.reuse, R122 ;  /* 0x0000007a00127220 */ /* 0x040fe20000410000 */
[C---:B------:R-:W-:Y:S01]  /*d700*/  FMUL.FTZ R38, R0.reuse, R38 ;  /* 0x0000002600267220 */ /* 0x040fe20000410000 */
[C---:B------:R-:W-:Y:S01]  /*d710*/  HMMA.16816.F32 R4, R136.reuse, R140, R4 ;  /* 0x0000008c8804723c */ /* 0x040fe20000001804 */
[----:B------:R-:W-:Y:S02]  /*d720*/  MUFU.EX2 R172, R172 ;  /* 0x000000ac00ac7308 */ /* 0x000fe40000000800 */
[----:B------:R-:W2:Y:S02]  /*d730*/  LDSM.16.MT88.4 R124, [R196+0xe000] ;  /* 0x00e00000c47c783b */ /* 0x000ea40000004200 */
[----:B------:R-:W-:Y:S01]  /*d740*/  FMUL.FTZ R39, R0, R39 ;  /* 0x0000002700277220 */ /* 0x000fe20000410000 */
[C---:B------:R-:W-:Y:S05]  /*d750*/  HMMA.16816.F32 R8, R136.reuse, R142, R8 ;  /* 0x0000008e8808723c */ /* 0x040fea0000001808 */
[----:B------:R-:W-:Y:S01]  /*d760*/  MUFU.EX2 R171, R171 ;  /* 0x000000ab00ab7308 */ /* 0x000fe20000000800 */
[----:B------:R-:W-:Y:S01]  /*d770*/  FMUL.FTZ R41, R2, R41 ;  /* 0x0000002902297220 */ /* 0x000fe20000410000 */
[C---:B------:R-:W-:Y:S01]  /*d780*/  HMMA.16816.F32 R36, R136.reuse, R144, R36 ;  /* 0x000000908824723c */ /* 0x040fe20000001824 */
[----:B------:R-:W3:Y:S03]  /*d790*/  LDSM.16.MT88.4 R140, [R194+0xe000] ;  /* 0x00e00000c28c783b */ /* 0x000ee60000004200 */
[C---:B------:R-:W-:Y:S01]  /*d7a0*/  FMUL.FTZ R42, R0.reuse, R42 ;  /* 0x0000002a002a7220 */ /* 0x040fe20000410000 */
[----:B------:R-:W-:Y:S01]  /*d7b0*/  FMUL.FTZ R43, R0, R43 ;  /* 0x0000002b002b7220 */ /* 0x000fe20000410000 */
[C---:B------:R-:W-:Y:S01]  /*d7c0*/  FMUL.FTZ R44, R2.reuse, R44 ;  /* 0x0000002c022c7220 */ /* 0x040fe20000410000 */
[----:B------:R-:W-:Y:S01]  /*d7d0*/  FMUL.FTZ R45, R2, R45 ;  /* 0x0000002d022d7220 */ /* 0x000fe20000410000 */
[----:B------:R-:W-:Y:S03]  /*d7e0*/  MUFU.EX2 R165, R165 ;  /* 0x000000a500a57308 */ /* 0x000fe60000000800 */
[C---:B------:R-:W-:Y:S01]  /*d7f0*/  FMUL.FTZ R46, R0.reuse, R46 ;  /* 0x0000002e002e7220 */ /* 0x040fe20000410000 */
[----:B------:R-:W-:Y:S01]  /*d800*/  FMUL.FTZ R47, R0, R47 ;  /* 0x0000002f002f7220 */ /* 0x000fe20000410000 */
[C---:B------:R-:W-:Y:S01]  /*d810*/  HMMA.16816.F32 R40, R136.reuse, R146, R40 ;  /* 0x000000928828723c */ /* 0x040fe20000001828 */
[----:B------:R-:W-:Y:S02]  /*d820*/  LDSM.16.MT88.4 R144, [R192+0xe000] ;  /* 0x00e00000c090783b */ /* 0x000fe40000004200 */
        /* <DEDUP_REMOVED lines=15> */
[C---:B-1----:R-:W-:Y:S05]  /*d920*/  HMMA.16816.F32 R52, R136.reuse, R128, R52 ;  /* 0x000000808834723c */ /* 0x042fea0000001834 */
[----:B------:R-:W-:Y:S01]  /*d930*/  FMUL.FTZ R59, R0, R59 ;  /* 0x0000003b003b7220 */ /* 0x000fe20000410000 */
[C---:B------:R-:W-:Y:S01]  /*d940*/  FMUL.FTZ R60, R2.reuse, R60 ;  /* 0x0000003c023c7220 */ /* 0x040fe20000410000 */
[----:B------:R-:W-:Y:S01]  /*d950*/  FMUL.FTZ R61, R2, R61 ;  /* 0x0000003d023d7220 */ /* 0x000fe20000410000 */
[C---:B------:R-:W-:Y:S03]  /*d960*/  FMUL.FTZ R62, R0.reuse, R62 ;  /* 0x0000003e003e7220 */ /* 0x040fe60000410000 */
[----:B------:R-:W-:Y:S01]  /*d970*/  FMUL.FTZ R63, R0, R63 ;  /* 0x0000003f003f7220 */ /* 0x000fe20000410000 */
[C---:B------:R-:W-:Y:S01]  /*d980*/  HMMA.16816.F32 R56, R136.reuse, R130, R56 ;  /* 0x000000828838723c */ /* 0x040fe20000001838 */
[----:B------:R-:W1:Y:S02]  /*d990*/  LDSM.16.MT88.4 R128, [R193+0xe000] ;  /* 0x00e00000c180783b */ /* 0x000e640000004200 */
[C---:B------:R-:W-:Y:S01]  /*d9a0*/  FMUL.FTZ R64, R2.reuse, R64 ;  /* 0x0000004002407220 */ /* 0x040fe20000410000 */
[----:B------:R-:W-:Y:S01]  /*d9b0*/  FMUL.FTZ R65, R2, R65 ;  /* 0x0000004102417220 */ /* 0x000fe20000410000 */
[C---:B------:R-:W-:Y:S01]  /*d9c0*/  FMUL.FTZ R66, R0.reuse, R66 ;  /* 0x0000004200427220 */ /* 0x040fe20000410000 */
[C---:B--2---:R-:W-:Y:S05]  /*d9d0*/  HMMA.16816.F32 R60, R136.reuse, R124, R60 ;  /* 0x0000007c883c723c */ /* 0x044fea000000183c */
[----:B------:R-:W-:Y:S01]  /*d9e0*/  FMUL.FTZ R67, R0, R67 ;  /* 0x0000004300437220 */ /* 0x000fe20000410000 */
[C---:B------:R-:W-:Y:S01]  /*d9f0*/  FMUL.FTZ R68, R2.reuse, R68 ;  /* 0x0000004402447220 */ /* 0x040fe20000410000 */
[----:B------:R-:W-:Y:S01]  /*da00*/  FMUL.FTZ R69, R2, R69 ;  /* 0x0000004502457220 */ /* 0x000fe20000410000 */
[C---:B------:R-:W-:Y:S03]  /*da10*/  FMUL.FTZ R70, R0.reuse, R70 ;  /* 0x0000004600467220 */ /* 0x040fe60000410000 */
[----:B------:R-:W-:Y:S01]  /*da20*/  FMUL.FTZ R71, R0, R71 ;  /* 0x0000004700477220 */ /* 0x000fe20000410000 */
[C---:B------:R-:W-:Y:S01]  /*da30*/  HMMA.16816.F32 R64, R136.reuse, R126, R64 ;  /* 0x0000007e8840723c */ /* 0x040fe20000001840 */
[----:B------:R-:W2:Y:S02]  /*da40*/  LDSM.16.MT88.4 R124, [R196+0x10000] ;  /* 0x01000000c47c783b */ /* 0x000ea40000004200 */
[C---:B------:R-:W-:Y:S01]  /*da50*/  FMUL.FTZ R72, R2.reuse, R72 ;  /* 0x0000004802487220 */ /* 0x040fe20000410000 */
[----:B------:R-:W-:Y:S01]  /*da60*/  FMUL.FTZ R73, R2, R73 ;  /* 0x0000004902497220 */ /* 0x000fe20000410000 */
[C---:B------:R-:W-:Y:S01]  /*da70*/  FMUL.FTZ R74, R0.reuse, R74 ;  /* 0x0000004a004a7220 */ /* 0x040fe20000410000 */
[C---:B---3--:R-:W-:Y:S05]  /*da80*/  HMMA.16816.F32 R68, R136.reuse, R140, R68 ;  /* 0x0000008c8844723c */ /* 0x048fea0000001844 */
[----:B------:R-:W-:Y:S01]  /*da90*/  FMUL.FTZ R75, R0, R75 ;  /* 0x0000004b004b7220 */ /* 0x000fe20000410000 */
[C---:B------:R-:W-:Y:S01]  /*daa0*/  FMUL.FTZ R76, R2.reuse, R76 ;  /* 0x0000004c024c7220 */ /* 0x040fe20000410000 */
[----:B------:R-:W-:Y:S01]  /*dab0*/  FMUL.FTZ R77, R2, R77 ;  /* 0x0000004d024d7220 */ /* 0x000fe20000410000 */
[C---:B------:R-:W-:Y:S03]  /*dac0*/  FMUL.FTZ R78, R0.reuse, R78 ;  /* 0x0000004e004e7220 */ /* 0x040fe60000410000 */
[----:B------:R-:W-:Y:S01]  /*dad0*/  FMUL.FTZ R79, R0, R79 ;  /* 0x0000004f004f7220 */ /* 0x000fe20000410000 */
[C---:B------:R-:W-:Y:S01]  /*dae0*/  HMMA.16816.F32 R72, R136.reuse, R142, R72 ;  /* 0x0000008e8848723c */ /* 0x040fe20000001848 */
[----:B------:R-:W3:Y:S02]  /*daf0*/  LDSM.16.MT88.4 R140, [R194+0x10000] ;  /* 0x01000000c28c783b */ /* 0x000ee40000004200 */
        /* <DEDUP_REMOVED lines=14> */
[C---:B------:R-:W-:Y:S05]  /*dbe0*/  HMMA.16816.F32 R84, R136.reuse, R144, R84 ;  /* 0x000000908854723c */ /* 0x040fea0000001854 */
[----:B------:R-:W-:Y:S01]  /*dbf0*/  FMUL.FTZ R91, R0, R91 ;  /* 0x0000005b005b7220 */ /* 0x000fe20000410000 */
[C---:B------:R-:W-:Y:S01]  /*dc00*/  FMUL.FTZ R92, R2.reuse, R92 ;  /* 0x0000005c025c7220 */ /* 0x040fe20000410000 */
[----:B------:R-:W-:Y:S01]  /*dc10*/  FMUL.FTZ R93, R2, R93 ;  /* 0x0000005d025d7220 */ /* 0x000fe20000410000 */
[C---:B------:R-:W-:Y:S03]  /*dc20*/  FMUL.FTZ R94, R0.reuse, R94 ;  /* 0x0000005e005e7220 */ /* 0x040fe60000410000 */
[----:B------:R-:W-:Y:S01]  /*dc30*/  FMUL.FTZ R95, R0, R95 ;  /* 0x0000005f005f7220 */ /* 0x000fe20000410000 */
[C---:B------:R-:W-:Y:S01]  /*dc40*/  HMMA.16816.F32 R88, R136.reuse, R146, R88 ;  /* 0x000000928858723c */ /* 0x040fe20000001858 */
[----:B------:R-:W-:Y:S02]  /*dc50*/  LDSM.16.MT88.4 R144, [R192+0xc800] ;  /* 0x00c80000c090783b */ /* 0x000fe40000004200 */
        /* <DEDUP_REMOVED lines=20> */
[C---:B------:R-:W-:Y:S03]  /*dda0*/  HMMA.16816.F32 R104, R136.reuse, R142, R104 ;  /* 0x0000008e8868723c */ /* 0x040fe60000001868 */
[----:B------:R-:W-:Y:S01]  /*ddb0*/  LOP3.LUT R134, R167, R134, R178, 0x96, !PT ;  /* 0x00000086a7867212 */ /* 0x000fe200078e96b2 */
[----:B------:R-:W-:Y:S01]  /*ddc0*/  FMUL.FTZ R17, R2, R121 ;  /* 0x0000007902117220 */ /* 0x000fe20000410000 */
[----:B------:R-:W-:Y:S01]  /*ddd0*/  FFMA.FTZ R167, R19, UR4, -R162 ;  /* 0x0000000413a77c23 */ /* 0x000fe200080108a2 */
[C---:B-1----:R-:W-:Y:S05]  /*dde0*/  HMMA.16816.F32 R108, R136.reuse, R128, R108 ;  /* 0x00000080886c723c */ /* 0x042fea000000186c */
[----:B------:R-:W-:Y:S06]  /*ddf0*/  IMAD.WIDE.U32 R150, R134, -0x2daee0ad, RZ ;  /* 0xd2511f5386967825 */ /* 0x000fec00078e00ff */
[----:B------:R-:W-:Y:S01]  /*de00*/  FMUL.FTZ R19, R0, R123 ;  /* 0x0000007b00137220 */ /* 0x000fe20000410000 */
[----:B------:R-:W-:Y:S01]  /*de10*/  MUFU.EX2 R167, R167 ;  /* 0x000000a700a77308 */ /* 0x000fe20000000800 */
[----:B------:R-:W-:Y:S01]  /*de20*/  FMUL.FTZ R12, R2, R116 ;  /* 0x00000074020c7220 */ /* 0x000fe20000410000 */
[--C-:B------:R-:W-:Y:S01]  /*de30*/  SHF.R.U32.HI R128, RZ, 0x10, R150.reuse ;  /* 0x00000010ff807819 */ /* 0x100fe20000011696 */
[----:B------:R-:W-:Y:S03]  /*de40*/  FMUL.FTZ R14, R0, R118 ;  /* 0x00000076000e7220 */ /* 0x000fe60000410000 */
[C---:B------:R-:W-:Y:S03]  /*de50*/  HMMA.16816.F32 R16, R136.reuse, R130, R16 ;  /* 0x000000828810723c */ /* 0x040fe60000001810 */
[----:B------:R-:W-:Y:S01]  /*de60*/  LOP3.LUT R121, R128, 0xff, RZ, 0xc0, !PT ;  /* 0x000000ff80797812 */ /* 0x000fe200078ec0ff */
[----:B------:R-:W-:Y:S01]  /*de70*/  FMUL.FTZ R15, R0, R119 ;  /* 0x00000077000f7220 */ /* 0x000fe20000410000 */
[----:B------:R-:W-:Y:S01]  /*de80*/  SHF.R.U32.HI R134, RZ, 0x18, R150 ;  /* 0x00000018ff867819 */ /* 0x000fe20000011696 */
[----:B------:R-:W-:Y:S01]  /*de90*/  FMUL.FTZ R112, R2, R112 ;  /* 0x0000007002707220 */ /* 0x000fe20000410000 */
[----:B------:R-:W-:Y:S01]  /*dea0*/  LOP3.LUT R129, R150, 0xffff, RZ, 0xc0, !PT ;  /* 0x0000ffff96817812 */ /* 0x000fe200078ec0ff */
[----:B------:R-:W-:Y:S03]  /*deb0*/  FMUL.FTZ R113, R2, R113 ;  /* 0x0000007102717220 */ /* 0x000fe60000410000 */
[----:B------:R-:W-:Y:S01]  /*dec0*/  PRMT R134, R121, 0x5410, R134 ;  /* 0x0000541079867816 */ /* 0x000fe20000000086 */
[----:B------:R-:W-:Y:S01]  /*ded0*/  FMUL.FTZ R114, R0, R114 ;  /* 0x0000007200727220 */ /* 0x000fe20000410000 */
[----:B------:R-:W1:Y:S01]  /*dee0*/  LDSM.16.MT88.4 R120, [R196+0xc800] ;  /* 0x00c80000c478783b */ /* 0x000e620000004200 */
[----:B------:R-:W-:Y:S01]  /*def0*/  LOP3.LUT R148, R150, 0xff, RZ, 0xc0, !PT ;  /* 0x000000ff96947812 */ /* 0x000fe200078ec0ff */
[----:B------:R-:W-:Y:S01]  /*df00*/  FMUL.FTZ R115, R0, R115 ;  /* 0x0000007300737220 */ /* 0x000fe20000410000 */
[----:B------:R-:W-:Y:S01]  /*df10*/  LOP3.LUT R150, R151, R170, R224, 0x96, !PT ;  /* 0x000000aa97967212 */ /* 0x000fe200078e96e0 */
[----:B------:R-:W-:Y:S01]  /*df20*/  FFMA.FTZ R170, R13, UR4, -R164 ;  /* 0x000000040daa7c23 */ /* 0x000fe200080108a4 */
[----:B------:R-:W-:Y:S01]  /*df30*/  SHF.R.U32.HI R129, RZ, 0x8, R129 ;  /* 0x00000008ff817819 */ /* 0x000fe20000011681 */
[C---:B------:R-:W-:Y:S01]  /*df40*/  FMUL.FTZ R13, R2.reuse, R117 ;  /* 0x00000075020d7220 */ /* 0x040fe20000410000 */
[--C-:B------:R-:W-:Y:S01]  /*df50*/  SHF.R.U32.HI R140, RZ, 0x10, R150.reuse ;  /* 0x00000010ff8c7819 */ /* 0x100fe20000011696 */
[----:B------:R-:W-:Y:S01]  /*df60*/  FFMA.FTZ R163, R2, R227, R163 ;  /* 0x000000e302a37223 */ /* 0x000fe200000100a3 */
[----:B------:R-:W-:Y:S01]  /*df70*/  PRMT R148, R148, 0x5410, R129 ;  /* 0x0000541094947816 */ /* 0x000fe20000000081 */
[----:B------:R-:W3:Y:S01]  /*df80*/  MUFU.EX2 R170, R170 ;  /* 0x000000aa00aa7308 */ /* 0x000ee20000000800 */
[----:B------:R-:W4:Y:S01]  /*df90*/  LDSM.16.MT88.4 R128, [R194+0xc800] ;  /* 0x00c80000c280783b */ /* 0x000f220000004200 */
[C---:B------:R-:W-:Y:S01]  /*dfa0*/  LOP3.LUT R226, R150.reuse, 0xffff, RZ, 0xc0, !PT ;  /* 0x0000ffff96e27812 */ /* 0x040fe200078ec0ff */
[C---:B--2---:R-:W-:Y:S03]  /*dfb0*/  HMMA.16816.F32 R12, R136.reuse, R124, R12 ;  /* 0x0000007c880c723c */ /* 0x044fe6000000180c */
[----:B------:R-:W-:Y:S01]  /*dfc0*/  LOP3.LUT R133, R150, 0xff, RZ, 0xc0, !PT ;  /* 0x000000ff96857812 */ /* 0x000fe200078ec0ff */
[----:B------:R-:W-:Y:S01]  /*dfd0*/  FFMA.FTZ R161, R0, R225, R161 ;  /* 0x000000e100a17223 */ /* 0x000fe200000100a1 */
[----:B------:R-:W-:Y:S01]  /*dfe0*/  LOP3.LUT R117, R140, 0xff, RZ, 0xc0, !PT ;  /* 0x000000ff8c757812 */ /* 0x000fe200078ec0ff */
[----:B------:R-:W-:Y:S01]  /*dff0*/  HMMA.16816.F32 R112, R136, R126, R112 ;  /* 0x0000007e8870723c */ /* 0x000fe20000001870 */
[----:B------:R-:W2:Y:S04]  /*e000*/  LDSM.16.MT88.4 R140, [R193+0xc800] ;  /* 0x00c80000c18c783b */ /* 0x000ea80000004200 */
[----:B------:R-:W-:Y:S01]  /*e010*/  SHF.R.U32.HI R150, RZ, 0x18, R150 ;  /* 0x00000018ff967819 */ /* 0x000fe20000011696 */
[----:B------:R-:W-:Y:S01]  /*e020*/  FADD.FTZ R163, R159, R163 ;  /* 0x000000a39fa37221 */ /* 0x000fe20000010000 */
[----:B------:R-:W-:Y:S01]  /*e030*/  SHF.R.U32.HI R226, RZ, 0x8, R226 ;  /* 0x00000008ffe27819 */ /* 0x000fe200000116e2 */
[----:B------:R-:W-:Y:S01]  /*e040*/  FADD.FTZ R161, R160, R161 ;  /* 0x000000a1a0a17221 */ /* 0x000fe20000010000 */
[----:B------:R-:W-:Y:S02]  /*e050*/  LDSM.16.MT88.4 R136, [R196+0x10800] ;  /* 0x01080000c488783b */ /* 0x000fe40000004200 */
[----:B------:R-:W-:Y:S01]  /*e060*/  PRMT R150, R117, 0x5410, R150 ;  /* 0x0000541075967816 */ /* 0x000fe20000000096 */
[----:B------:R-:W-:Y:S01]  /*e070*/  FADD.FTZ R158, R158, R163 ;  /* 0x000000a39e9e7221 */ /* 0x000fe20000010000 */
[----:B------:R-:W-:Y:S01]  /*e080*/  PRMT R116, R133, 0x5410, R226 ;  /* 0x0000541085747816 */ /* 0x000fe200000000e2 */
[----:B------:R-:W-:Y:S01]  /*e090*/  FFMA.FTZ R226, R25, UR4, -R164 ;  /* 0x0000000419e27c23 */ /* 0x000fe200080108a4 */
[--C-:B------:R-:W-:Y:S01]  /*e0a0*/  HSET2.LE.AND R118, R148, R219.reuse, PT ;  /* 0x000000db94767233 */ /* 0x100fe20003803000 */
[----:B------:R-:W-:Y:S01]  /*e0b0*/  FADD.FTZ R156, R156, R161 ;  /* 0x000000a19c9c7221 */ /* 0x000fe20000010000 */
[--C-:B------:R-:W-:Y:S01]  /*e0c0*/  HSET2.LE.AND R117, R150, R219.reuse, PT ;  /* 0x000000db96757233 */ /* 0x100fe20003803000 */
[----:B------:R-:W-:Y:S01]  /*e0d0*/  FADD.FTZ R158, R157, R158 ;  /* 0x0000009e9d9e7221 */ /* 0x000fe20000010000 */
[--C-:B------:R-:W-:Y:S01]  /*e0e0*/  HSET2.LE.AND R119, R134, R219.reuse, PT ;  /* 0x000000db86777233 */ /* 0x100fe20003803000 */
[----:B------:R-:W5:Y:S01]  /*e0f0*/  LDSM.16.MT88.4 R148, [R196+0xe800] ;  /* 0x00e80000c494783b */ /* 0x000f620000004200 */
[--C-:B------:R-:W-:Y:S01]  /*e100*/  HSET2.LE.AND R116, R116, R219.reuse, PT ;  /* 0x000000db74747233 */ /* 0x100fe20003803000 */
[----:B------:R-:W-:Y:S01]  /*e110*/  MUFU.EX2 R226, R226 ;  /* 0x000000e200e27308 */ /* 0x000fe20000000800 */
[----:B---3--:R-:W-:Y:S01]  /*e120*/  F2FP.F16.F32.PACK_AB R125, R170, R169 ;  /* 0x000000a9aa7d723e */ /* 0x008fe200000000ff */
[----:B------:R-:W-:Y:S01]  /*e130*/  FADD.FTZ R135, R135, R156 ;  /* 0x0000009c87877221 */ /* 0x000fe20000010000 */
[----:B------:R-:W-:Y:S01]  /*e140*/  F2FP.F16.F32.PACK_AB R124, R171, R172 ;  /* 0x000000acab7c723e */ /* 0x000fe200000000ff */
[----:B------:R-:W-:Y:S01]  /*e150*/  FADD.FTZ R169, R169, R158 ;  /* 0x0000009ea9a97221 */ /* 0x000fe20000010000 */
        /* <DEDUP_REMOVED lines=13> */
[----:B------:R-:W-:Y:S01]  /*e230*/  LOP3.LUT R133, R231, UR9, R221, 0x96, !PT ;  /* 0x00000009e7857c12 */ /* 0x000fe2000f8e96dd */
[----:B------:R-:W-:Y:S01]  /*e240*/  FADD.FTZ R168, R167, R168 ;  /* 0x000000a8a7a87221 */ /* 0x000fe20000010000 */
[----:B------:R-:W-:Y:S02]  /*e250*/  MOV R0, R3 ;  /* 0x0000000300007202 */ /* 0x000fe40000000f00 */
[C---:B-1----:R-:W-:Y:S06]  /*e260*/  HMMA.16816.F32 R4, R116.reuse, R120, R4 ;  /* 0x000000787404723c */ /* 0x042fec0000001804 */
[C---:B------:R-:W-:Y:S01]  /*e270*/  HMMA.16816.F32 R8, R116.reuse, R122, R8 ;  /* 0x0000007a7408723c */ /* 0x040fe20000001808 */
[----:B------:R-:W1:Y:S05]  /*e280*/  LDSM.16.MT88.4 R120, [R193+0xe800] ;  /* 0x00e80000c178783b */ /* 0x000e6a0000004200 */
[C---:B----4-:R-:W-:Y:S06]  /*e290*/  HMMA.16816.F32 R36, R116.reuse, R128, R36 ;  /* 0x000000807424723c */ /* 0x050fec0000001824 */
[C---:B------:R-:W-:Y:S01]  /*e2a0*/  HMMA.16816.F32 R40, R116.reuse, R130, R40 ;  /* 0x000000827428723c */ /* 0x040fe20000001828 */
[----:B------:R-:W4:Y:S05]  /*e2b0*/  LDSM.16.MT88.4 R128, [R192+0xe800] ;  /* 0x00e80000c080783b */ /* 0x000f2a0000004200 */
[C---:B--2---:R-:W-:Y:S06]  /*e2c0*/  HMMA.16816.F32 R44, R116.reuse, R140, R44 ;  /* 0x0000008c742c723c */ /* 0x044fec000000182c */
[C---:B------:R-:W-:Y:S05]  /*e2d0*/  HMMA.16816.F32 R48, R116.reuse, R142, R48 ;  /* 0x0000008e7430723c */ /* 0x040fea0000001830 */
[----:B------:R-:W-:Y:S01]  /*e2e0*/  IMAD.WIDE.U32 R140, R133, -0x326172a9, RZ ;  /* 0xcd9e8d57858c7825 */ /* 0x000fe200078e00ff */
[C---:B------:R-:W-:Y:S05]  /*e2f0*/  HMMA.16816.F32 R52, R116.reuse, R144, R52 ;  /* 0x000000907434723c */ /* 0x040fea0000001834 */
[----:B------:R-:W-:Y:S01]  /*e300*/  FFMA.FTZ R133, R20, UR4, -R164 ;  /* 0x0000000414857c23 */ /* 0x000fe200080108a4 */
[C---:B------:R-:W-:Y:S01]  /*e310*/  HMMA.16816.F32 R56, R116.reuse, R146, R56 ;  /* 0x000000927438723c */ /* 0x040fe20000001838 */
[----:B------:R-:W-:Y:S04]  /*e320*/  LDSM.16.MT88.4 R144, [R196+0xf000] ;  /* 0x00f00000c490783b */ /* 0x000fe80000004200 */
[----:B------:R-:W-:Y:S01]  /*e330*/  LOP3.LUT R235, R141, R228, R235, 0x96, !PT ;  /* 0x000000e48deb7212 */ /* 0x000fe200078e96eb */
[C---:B-----5:R-:W-:Y:S01]  /*e340*/  HMMA.16816.F32 R60, R116.reuse, R148, R60 ;  /* 0x00000094743c723c */ /* 0x060fe2000000183c */
[----:B------:R-:W-:Y:S04]  /*e350*/  MUFU.EX2 R133, R133 ;  /* 0x0000008500857308 */ /* 0x000fe80000000800 */
[----:B------:R-:W-:Y:S01]  /*e360*/  LOP3.LUT R140, R175, R140, R179, 0x96, !PT ;  /* 0x0000008caf8c7212 */ /* 0x000fe200078e96b3 */
[C---:B------:R-:W-:Y:S05]  /*e370*/  HMMA.16816.F32 R64, R116.reuse, R150, R64 ;  /* 0x000000967440723c */ /* 0x040fea0000001840 */
[----:B------:R-:W-:Y:S01]  /*e380*/  IMAD.WIDE.U32 R140, R140, -0x2daee0ad, RZ ;  /* 0xd2511f538c8c7825 */ /* 0x000fe200078e00ff */
[C---:B---3--:R-:W-:Y:S05]  /*e390*/  HMMA.16816.F32 R68, R116.reuse, R124, R68 ;  /* 0x0000007c7444723c */ /* 0x048fea0000001844 */
[----:B------:R-:W-:Y:S01]  /*e3a0*/  IMAD.WIDE.U32 R238, R235, -0x2daee0ad, RZ ;  /* 0xd2511f53ebee7825 */ /* 0x000fe200078e00ff */
[C---:B------:R-:W-:Y:S01]  /*e3b0*/  HMMA.16816.F32 R72, R116.reuse, R126, R72 ;  /* 0x0000007e7448723c */ /* 0x040fe20000001848 */
[----:B------:R-:W2:Y:S04]  /*e3c0*/  LDSM.16.MT88.4 R124, [R194+0x10800] ;  /* 0x01080000c27c783b */ /* 0x000ea80000004200 */
[----:B------:R-:W-:Y:S01]  /*e3d0*/  LOP3.LUT R238, R141, R238, R176, 0x96, !PT ;  /* 0x000000ee8dee7212 */ /* 0x000fe200078e96b0 */
[C---:B-1----:R-:W-:Y:S05]  /*e3e0*/  HMMA.16816.F32 R76, R116.reuse, R120, R76 ;  /* 0x00000078744c723c */ /* 0x042fea000000184c */
[----:B------:R-:W-:Y:S01]  /*e3f0*/  LOP3.LUT R177, R239, R222, R177, 0x96, !PT ;  /* 0x000000deefb17212 */ /* 0x000fe200078e96b1 */
[C---:B------:R-:W-:Y:S05]  /*e400*/  HMMA.16816.F32 R80, R116.reuse, R122, R80 ;  /* 0x0000007a7450723c */ /* 0x040fea0000001850 */
[----:B------:R-:W-:Y:S01]  /*e410*/  IMAD.WIDE.U32 R236, R177, -0x326172a9, RZ ;  /* 0xcd9e8d57b1ec7825 */ /* 0x000fe200078e00ff */
[C---:B----4-:R-:W-:Y:S05]  /*e420*/  HMMA.16816.F32 R84, R116.reuse, R128, R84 ;  /* 0x000000807454723c */ /* 0x050fea0000001854 */
[----:B------:R-:W-:Y:S01]  /*e430*/  IMAD.WIDE.U32 R238, R238, -0x326172a9, RZ ;  /* 0xcd9e8d57eeee7825 */ /* 0x000fe200078e00ff */
[C---:B------:R-:W-:Y:S01]  /*e440*/  HMMA.16816.F32 R88, R116.reuse, R130, R88 ;  /* 0x000000827458723c */ /* 0x040fe20000001858 */
[----:B------:R-:W-:Y:S04]  /*e450*/  LDSM.16.MT88.4 R128, [R196+0xd000] ;  /* 0x00d00000c480783b */ /* 0x000fe80000004200 */
[----:B------:R-:W-:Y:S01]  /*e460*/  LOP3.LUT R236, R239, R236, R155, 0x96, !PT ;  /* 0x000000ecefec7212 */ /* 0x000fe200078e969b */
[C---:B------:R-:W-:Y:S05]  /*e470*/  HMMA.16816.F32 R92, R116.reuse, R136, R92 ;  /* 0x00000088745c723c */ /* 0x040fea000000185c */
[----:B------:R-:W-:Y:S01]  /*e480*/  LOP3.LUT R173, R237, R174, R173, 0x96, !PT ;  /* 0x000000aeedad7212 */ /* 0x000fe200078e96ad */
[C---:B------:R-:W-:Y:S01]  /*e490*/  HMMA.16816.F32 R96, R116.reuse, R138, R96 ;  /* 0x0000008a7460723c */ /* 0x040fe20000001860 */
[----:B------:R-:W-:Y:S04]  /*e4a0*/  LDSM.16.MT88.4 R136, [R193+0xd000] ;  /* 0x00d00000c188783b */ /* 0x000fe80000004200 */
[----:B------:R-:W-:Y:S01]  /*e4b0*/  IMAD.WIDE.U32 R120, R173, -0x2daee0ad, RZ ;  /* 0xd2511f53ad787825 */ /* 0x000fe200078e00ff */
[C---:B--2---:R-:W-:Y:S05]  /*e4c0*/  HMMA.16816.F32 R100, R116.reuse, R124, R100 ;  /* 0x0000007c7464723c */ /* 0x044fea0000001864 */
[----:B------:R-:W-:Y:S01]  /*e4d0*/  IMAD.WIDE.U32 R236, R236, -0x2daee0ad, RZ ;  /* 0xd2511f53ecec7825 */ /* 0x000fe200078e00ff */
[C---:B------:R-:W-:Y:S01]  /*e4e0*/  HMMA.16816.F32 R104, R116.reuse, R126, R104 ;  /* 0x0000007e7468723c */ /* 0x040fe20000001868 */
[----:B------:R-:W-:Y:S04]  /*e4f0*/  LDSM.16.MT88.4 R124, [R194+0xd000] ;  /* 0x00d00000c27c783b */ /* 0x000fe80000004200 */
[----:B------:R-:W-:Y:S01]  /*e500*/  LOP3.LUT R234, R121, R140, R154, 0x96, !PT ;  /* 0x0000008c79ea7212 */ /* 0x000fe200078e969a */
[----:B------:R-:W-:Y:S01]  /*e510*/  FFMA.FTZ R174, R21, UR4, -R164 ;  /* 0x0000000415ae7c23 */ /* 0x000fe200080108a4 */
[----:B------:R-:W-:Y:S01]  /*e520*/  LOP3.LUT R120, R237, R120, R153, 0x96, !PT ;  /* 0x00000078ed787212 */ /* 0x000fe200078e9699 */
[--C-:B------:R-:W-:Y:S01]  /*e530*/  FFMA.FTZ R173, R22, UR4, -R162.reuse ;  /* 0x0000000416ad7c23 */ /* 0x100fe200080108a2 */
[----:B------:R-:W-:Y:S02]  /*e540*/  LDSM.16.MT88.4 R140, [R192+0xd000] ;  /* 0x00d00000c08c783b */ /* 0x000fe40000004200 */
[----:B------:R-:W-:Y:S04]  /*e550*/  IMAD.WIDE.U32 R234, R234, -0x326172a9, RZ ;  /* 0xcd9e8d57eaea7825 */ /* 0x000fe800078e00ff */
[----:B------:R-:W-:Y:S01]  /*e560*/  FFMA.FTZ R176, R23, UR4, -R162 ;  /* 0x0000000417b07c23 */ /* 0x000fe200080108a2 */
[----:B------:R-:W1:Y:S01]  /*e570*/  MUFU.EX2 R174, R174 ;  /* 0x000000ae00ae7308 */ /* 0x000e620000000800 */
[----:B------:R-:W-:Y:S01]  /*e580*/  FFMA.FTZ R175, R24, UR4, -R164 ;  /* 0x0000000418af7c23 */ /* 0x000fe200080108a4 */
[----:B------:R-:W-:Y:S04]  /*e590*/  IMAD.WIDE.U32 R120, R120, -0x326172a9, RZ ;  /* 0xcd9e8d5778787825 */ /* 0x000fe800078e00ff */
[----:B------:R-:W-:Y:S01]  /*e5a0*/  FFMA.FTZ R177, R27, UR4, -R162 ;  /* 0x000000041bb17c23 */ /* 0x000fe200080108a2 */
[----:B------:R-:W2:Y:S01]  /*e5b0*/  LDSM.16.MT88.4 R20, [R193+0x10800] ;  /* 0x01080000c114783b */ /* 0x000ea20000004200 */
[----:B------:R-:W-:Y:S02]  /*e5c0*/  LOP3.LUT R178, R235, R238, R178, 0x96, !PT ;  /* 0x000000eeebb27212 */ /* 0x000fe400078e96b2 */
[----:B------:R-:W-:Y:S01]  /*e5d0*/  LOP3.LUT R152, R121, R234, R152, 0x96, !PT ;  /* 0x000000ea79987212 */ /* 0x000fe200078e9698 */
[----:B------:R-:W-:Y:S01]  /*e5e0*/  FFMA.FTZ R234, R26, UR4, -R162 ;  /* 0x000000041aea7c23 */ /* 0x000fe200080108a2 */
[----:B------:R-:W-:Y:S01]  /*e5f0*/  LOP3.LUT R151, R120, 0xffff, RZ, 0xc0, !PT ;  /* 0x0000ffff78977812 */ /* 0x000fe200078ec0ff */
[----:B------:R-:W-:Y:S01]  /*e600*/  MUFU.EX2 R173, R173 ;  /* 0x000000ad00ad7308 */ /* 0x000fe20000000800 */
[----:B------:R-:W-:Y:S01]  /*e610*/  LOP3.LUT R121, R152, 0xffff, RZ, 0xc0, !PT ;  /* 0x0000ffff98797812 */ /* 0x000fe200078ec0ff */
[----:B------:R-:W-:Y:S01]  /*e620*/  IMAD.WIDE.U32 R178, R178, -0x2daee0ad, RZ ;  /* 0xd2511f53b2b27825 */ /* 0x000fe200078e00ff */
        /* <DEDUP_REMOVED lines=8> */
[----:B------:R-:W5:Y:S01]  /*e6b0*/  MUFU.EX2 R175, R175 ;  /* 0x000000af00af7308 */ /* 0x000f620000000800 */
[----:B------:R-:W-:Y:S02]  /*e6c0*/  SHF.R.U32.HI R25, RZ, 0x10, R152 ;  /* 0x00000010ff197819 */ /* 0x000fe40000011698 */
[----:B------:R-:W-:Y:S02]  /*e6d0*/  SHF.R.U32.HI R151, RZ, 0x8, R151 ;  /* 0x00000008ff977819 */ /* 0x000fe40000011697 */
[----:B------:R-:W-:Y:S02]  /*e6e0*/  LOP3.LUT R149, R149, 0xff, RZ, 0xc0, !PT ;  /* 0x000000ff95957812 */ /* 0x000fe400078ec0ff */
[----:B------:R-:W-:Y:S03]  /*e6f0*/  PRMT R26, R148, 0x5410, R151 ;  /* 0x00005410941a7816 */ /* 0x000fe60000000097 */
[----:B------:R-:W-:Y:S01]  /*e700*/  MUFU.EX2 R234, R234 ;  /* 0x000000ea00ea7308 */ /* 0x000fe20000000800 */
[----:B------:R-:W-:Y:S02]  /*e710*/  PRMT R134, R149, 0x5410, R134 ;  /* 0x0000541095867816 */ /* 0x000fe40000000086 */
[----:B------:R-:W4:Y:S01]  /*e720*/  LDSM.16.MT88.4 R148, [R194+0xf000] ;  /* 0x00f00000c294783b */ /* 0x000f220000004200 */
[----:B------:R-:W-:Y:S02]  /*e730*/  SHF.R.U32.HI R152, RZ, 0x18, R152 ;  /* 0x00000018ff987819 */ /* 0x000fe40000011698 */
[----:B------:R-:W-:Y:S04]  /*e740*/  LOP3.LUT R27, R25, 0xff, RZ, 0xc0, !PT ;  /* 0x000000ff191b7812 */ /* 0x000fe800078ec0ff */
[----:B------:R-:W4:Y:S01]  /*e750*/  MUFU.EX2 R177, R177 ;  /* 0x000000b100b17308 */ /* 0x000f220000000800 */
[--C-:B------:R-:W-:Y:S01]  /*e760*/  HSET2.LE.AND R24, R24, R219.reuse, PT ;  /* 0x000000db18187233 */ /* 0x100fe20003803000 */
[C---:B--2---:R-:W-:Y:S03]  /*e770*/  HMMA.16816.F32 R108, R116.reuse, R20, R108 ;  /* 0x00000014746c723c */ /* 0x044fe6000000186c */
[----:B------:R-:W-:Y:S02]  /*e780*/  PRMT R152, R27, 0x5410, R152 ;  /* 0x000054101b987816 */ /* 0x000fe40000000098 */
[----:B-1----:R-:W-:Y:S01]  /*e790*/  F2FP.F16.F32.PACK_AB R25, R174, R133 ;  /* 0x00000085ae19723e */ /* 0x002fe200000000ff */
[C---:B------:R-:W-:Y:S05]  /*e7a0*/  HMMA.16816.F32 R16, R116.reuse, R22, R16 ;  /* 0x000000167410723c */ /* 0x040fea0000001810 */
[----:B------:R-:W-:Y:S01]  /*e7b0*/  LOP3.LUT R24, R24, R25, RZ, 0xc0, !PT ;  /* 0x0000001918187212 */ /* 0x000fe200078ec0ff */
[----:B------:R-:W-:Y:S01]  /*e7c0*/  FADD.FTZ R133, R133, R166 ;  /* 0x000000a685857221 */ /* 0x000fe20000010000 */
[--C-:B------:R-:W-:Y:S02]  /*e7d0*/  HSET2.LE.AND R25, R152, R219.reuse, PT ;  /* 0x000000db98197233 */ /* 0x100fe40003803000 */
[----:B------:R-:W1:Y:S02]  /*e7e0*/  LDSM.16.MT88.4 R152, [R193+0xf000] ;  /* 0x00f00000c198783b */ /* 0x000e640000004200 */
[----:B---3--:R-:W-:Y:S01]  /*e7f0*/  F2FP.F16.F32.PACK_AB R20, R176, R173 ;  /* 0x000000adb014723e */ /* 0x008fe200000000ff */
[----:B------:R-:W-:Y:S01]  /*e800*/  FADD.FTZ R173, R173, R168 ;  /* 0x000000a8adad7221 */ /* 0x000fe20000010000 */
[----:B-----5:R-:W-:Y:S01]  /*e810*/  F2FP.F16.F32.PACK_AB R21, R226, R175 ;  /* 0x000000afe215723e */ /* 0x020fe200000000ff */
        /* <DEDUP_REMOVED lines=9> */
[----:B------:R-:W-:Y:S01]  /*e8b0*/  LOP3.LUT R25, R25, R20, RZ, 0xc0, !PT ;  /* 0x0000001419197212 */ /* 0x000fe200078ec0ff */
[----:B------:R-:W-:Y:S01]  /*e8c0*/  FADD.FTZ R234, R234, R173 ;  /* 0x000000adeaea7221 */ /* 0x000fe20000010000 */
[----:B------:R-:W-:Y:S02]  /*e8d0*/  LDSM.16.MT88.4 R120, [R194+0x11000] ;  /* 0x01100000c278783b */ /* 0x000fe40000004200 */
[----:B------:R-:W-:Y:S01]  /*e8e0*/  LOP3.LUT R26, R26, R21, RZ, 0xc0, !PT ;  /* 0x000000151a1a7212 */ /* 0x000fe200078ec0ff */
[----:B------:R-:W-:Y:S01]  /*e8f0*/  FADD.FTZ R175, R226, R175 ;  /* 0x000000afe2af7221 */ /* 0x000fe20000010000 */
[----:B------:R-:W-:Y:S01]  /*e900*/  LOP3.LUT R27, R27, R134, RZ, 0xc0, !PT ;  /* 0x000000861b1b7212 */ /* 0x000fe200078ec0ff */
[----:B------:R-:W-:Y:S01]  /*e910*/  FFMA.FTZ R134, R28, UR4, -R164 ;  /* 0x000000041c867c23 */ /* 0x000fe200080108a4 */
[----:B------:R-:W-:Y:S01]  /*e920*/  LOP3.LUT R224, R179, R236, R224, 0x96, !PT ;  /* 0x000000ecb3e07212 */ /* 0x000fe200078e96e0 */
[----:B------:R-:W-:Y:S01]  /*e930*/  FADD.FTZ R177, R177, R234 ;  /* 0x000000eab1b17221 */ /* 0x000fe20000010000 */
[----:B------:R-:W2:Y:S01]  /*e940*/  LDSM.16.MT88.4 R20, [R192+0xf000] ;  /* 0x00f00000c014783b */ /* 0x000ea20000004200 */
[----:B------:R-:W-:Y:S02]  /*e950*/  SHF.R.U32.HI R28, RZ, 0x18, R178 ;  /* 0x00000018ff1c7819 */ /* 0x000fe400000116b2 */
[C---:B------:R-:W-:Y:S01]  /*e960*/  HMMA.16816.F32 R4, R24.reuse, R128, R4 ;  /* 0x000000801804723c */ /* 0x040fe20000001804 */
[----:B------:R-:W-:Y:S04]  /*e970*/  MUFU.EX2 R134, R134 ;  /* 0x0000008600867308 */ /* 0x000fe80000000800 */
[----:B------:R-:W-:Y:S01]  /*e980*/  MOV R133, R132 ;  /* 0x0000008400857202 */ /* 0x000fe20000000f00 */
[C---:B------:R-:W-:Y:S05]  /*e990*/  HMMA.16816.F32 R8, R24.reuse, R130, R8 ;  /* 0x000000821808723c */ /* 0x040fea0000001808 */
[----:B------:R-:W-:Y:S01]  /*e9a0*/  SHF.R.U32.HI R129, RZ, 0x10, R224 ;  /* 0x00000010ff817819 */ /* 0x000fe200000116e0 */
[C---:B------:R-:W-:Y:S05]  /*e9b0*/  HMMA.16816.F32 R36, R24.reuse, R124, R36 ;  /* 0x0000007c1824723c */ /* 0x040fea0000001824 */
[----:B------:R-:W-:Y:S01]  /*e9c0*/  LOP3.LUT R129, R129, 0xff, RZ, 0xc0, !PT ;  /* 0x000000ff81817812 */ /* 0x000fe200078ec0ff */
        /* <DEDUP_REMOVED lines=8> */
[C---:B------:R-:W-:Y:S06]  /*ea50*/  HMMA.16816.F32 R60, R24.reuse, R144, R60 ;  /* 0x00000090183c723c */ /* 0x040fec000000183c */
[C---:B------:R-:W-:Y:S05]  /*ea60*/  HMMA.16816.F32 R64, R24.reuse, R146, R64 ;  /* 0x000000921840723c */ /* 0x040fea0000001840 */
[--C-:B------:R-:W-:Y:S01]  /*ea70*/  FFMA.FTZ R145, R29, UR4, -R164.reuse ;  /* 0x000000041d917c23 */ /* 0x100fe200080108a4 */
[C---:B------:R-:W-:Y:S05]  /*ea80*/  HMMA.16816.F32 R68, R24.reuse, R148, R68 ;  /* 0x000000941844723c */ /* 0x040fea0000001844 */
[--C-:B------:R-:W-:Y:S01]  /*ea90*/  FFMA.FTZ R146, R32, UR4, -R164.reuse ;  /* 0x0000000420927c23 */ /* 0x100fe200080108a4 */
[C---:B------:R-:W-:Y:S01]  /*eaa0*/  HMMA.16816.F32 R72, R24.reuse, R150, R72 ;  /* 0x000000961848723c */ /* 0x040fe20000001848 */
[----:B------:R-:W-:Y:S04]  /*eab0*/  MUFU.EX2 R145, R145 ;  /* 0x0000009100917308 */ /* 0x000fe80000000800 */
[----:B------:R-:W-:Y:S01]  /*eac0*/  FFMA.FTZ R164, R33, UR4, -R164 ;  /* 0x0000000421a47c23 */ /* 0x000fe200080108a4 */
[C---:B-1----:R-:W-:Y:S05]  /*ead0*/  HMMA.16816.F32 R76, R24.reuse, R152, R76 ;  /* 0x00000098184c723c */ /* 0x042fea000000184c */
[----:B------:R-:W-:Y:S01]  /*eae0*/  MUFU.EX2 R146, R146 ;  /* 0x0000009200927308 */ /* 0x000fe20000000800 */
[--C-:B------:R-:W-:Y:S01]  /*eaf0*/  FFMA.FTZ R151, R34, UR4, -R162.reuse ;  /* 0x0000000422977c23 */ /* 0x100fe200080108a2 */
[C---:B------:R-:W-:Y:S04]  /*eb00*/  HMMA.16816.F32 R80, R24.reuse, R154, R80 ;  /* 0x0000009a1850723c */ /* 0x040fe80000001850 */
[--C-:B------:R-:W-:Y:S02]  /*eb10*/  FFMA.FTZ R144, R30, UR4, -R162.reuse ;  /* 0x000000041e907c23 */ /* 0x100fe400080108a2 */
[C---:B--2---:R-:W-:Y:S02]  /*eb20*/  HMMA.16816.F32 R84, R24.reuse, R20, R84 ;  /* 0x000000141854723c */ /* 0x044fe40000001854 */
        /* <DEDUP_REMOVED lines=13> */
[----:B------:R-:W-:Y:S01]  /*ec00*/  SHF.R.U32.HI R31, RZ, 0x10, R178 ;  /* 0x00000010ff1f7819 */ /* 0x000fe200000116b2 */
[C---:B------:R-:W-:Y:S01]  /*ec10*/  HMMA.16816.F32 R104, R24.reuse, R122, R104 ;  /* 0x0000007a1868723c */ /* 0x040fe20000001868 */
[----:B------:R-:W4:Y:S06]  /*ec20*/  LDSM.16.MT88.4 R120, [R193+0xd800] ;  /* 0x00d80000c178783b */ /* 0x000f2c0000004200 */
[----:B------:R-:W5:Y:S01]  /*ec30*/  MUFU.EX2 R147, R147 ;  /* 0x0000009300937308 */ /* 0x000f620000000800 */
[----:B------:R-:W-:Y:S01]  /*ec40*/  LOP3.LUT R31, R31, 0xff, RZ, 0xc0, !PT ;  /* 0x000000ff1f1f7812 */ /* 0x000fe200078ec0ff */
[C---:B---3--:R-:W-:Y:S03]  /*ec50*/  HMMA.16816.F32 R108, R24.reuse, R124, R108 ;  /* 0x0000007c186c723c */ /* 0x048fe6000000186c */
[----:B------:R-:W-:Y:S03]  /*ec60*/  LOP3.LUT R30, R178, 0xffff, RZ, 0xc0, !PT ;  /* 0x0000ffffb21e7812 */ /* 0x000fe600078ec0ff */
[C---:B------:R-:W-:Y:S05]  /*ec70*/  HMMA.16816.F32 R16, R24.reuse, R126, R16 ;  /* 0x0000007e1810723c */ /* 0x040fea0000001810 */
[C---:B------:R-:W-:Y:S01]  /*ec80*/  LOP3.LUT R125, R224.reuse, 0xffff, RZ, 0xc0, !PT ;  /* 0x0000ffffe07d7812 */ /* 0x040fe200078ec0ff */
[C---:B--2---:R-:W-:Y:S05]  /*ec90*/  HMMA.16816.F32 R12, R24.reuse, R20, R12 ;  /* 0x00000014180c723c */ /* 0x044fea000000180c */
[----:B------:R-:W-:Y:S01]  /*eca0*/  LOP3.LUT R124, R224, 0xff, RZ, 0xc0, !PT ;  /* 0x000000ffe07c7812 */ /* 0x000fe200078ec0ff */
[----:B------:R-:W-:Y:S01]  /*ecb0*/  HMMA.16816.F32 R112, R24, R22, R112 ;  /* 0x000000161870723c */ /* 0x000fe20000001870 */
[----:B------:R-:W-:Y:S04]  /*ecc0*/  LDSM.16.MT88.4 R24, [R196+0x11800] ;  /* 0x01180000c418783b */ /* 0x000fe80000004200 */
[----:B------:R-:W-:Y:S02]  /*ecd0*/  SHF.R.U32.HI R224, RZ, 0x18, R224 ;  /* 0x00000018ffe07819 */ /* 0x000fe400000116e0 */
[----:B------:R-:W-:Y:S04]  /*ece0*/  SHF.R.U32.HI R125, RZ, 0x8, R125 ;  /* 0x00000008ff7d7819 */ /* 0x000fe8000001167d */
        /* <DEDUP_REMOVED lines=34> */
[C---:B------:R-:W-:Y:S06]  /*ef10*/  HMMA.16816.F32 R44, R28.reuse, R120, R44 ;  /* 0x000000781c2c723c */ /* 0x040fec000000182c */
[C---:B------:R-:W-:Y:S01]  /*ef20*/  HMMA.16816.F32 R48, R28.reuse, R122, R48 ;  /* 0x0000007a1c30723c */ /* 0x040fe20000001830 */
[----:B------:R-:W5:Y:S05]  /*ef30*/  LDSM.16.MT88.4 R120, [R193+0x11800] ;  /* 0x01180000c178783b */ /* 0x000f6a0000004200 */
        /* <DEDUP_REMOVED lines=22> */
.L_x_503:
        /* <DEDUP_REMOVED lines=240> */
.L_x_507:
        /* <DEDUP_REMOVED lines=54> */
.L_x_508:
[----:B------:R-:W-:Y:S05]  /*10300*/  @P1 BRA `(.L_x_509) ;  /* 0x0000000000181947 */ /* 0x000fea0003800000 */
[----:B------:R-:W1:Y:S01]  /*10310*/  LDC R24, c[0x0][0x2c4] ;  /* 0x0000b100ff187b82 */ /* 0x000e620000000800 */
[----:B------:R-:W-:Y:S02]  /*10320*/  ISETP.NE.AND P1, PT, RZ, UR9, PT ;  /* 0x00000009ff007c0c */ /* 0x000fe4000bf25270 */
[----:B------:R-:W-:-:S05]  /*10330*/  MOV R22, 0x1 ;  /* 0x0000000100167802 */ /* 0x000fca0000000f00 */
[----:B------:R-:W2:Y:S08]  /*10340*/  LDC R25, c[0x0][0x270] ;  /* 0x00009c00ff197b82 */ /* 0x000eb00000000800 */
[----:B-1----:R-:W2:Y:S02]  /*10350*/  @P1 LDC R24, c[0x0][0x2e4] ;  /* 0x0000b900ff181b82 */ /* 0x002ea40000000800 */
[----:B--2---:R-:W-:-:S07]  /*10360*/  IMAD R25, R24, R25, RZ ;  /* 0x0000001918197224 */ /* 0x004fce00078e02ff */
.L_x_509:
        /* <DEDUP_REMOVED lines=57> */
.L_x_511:
[----:B------:R-:W-:Y:S05]  /*10700*/  BSYNC B0 ;  /* 0x0000000000007941 */ /* 0x000fea0003800000 */
.L_x_510:
        /* <DEDUP_REMOVED lines=36> */
.L_x_513:
[----:B------:R-:W-:Y:S05]  /*10950*/  BSYNC B0 ;  /* 0x0000000000007941 */ /* 0x000fea0003800000 */
.L_x_512:
        /* <DEDUP_REMOVED lines=24> */
.L_x_515:
[----:B------:R-:W-:Y:S05]  /*10ae0*/  BSYNC B0 ;  /* 0x0000000000007941 */ /* 0x000fea0003800000 */
.L_x_514:
        /* <DEDUP_REMOVED lines=24> */
.L_x_517:
[----:B------:R-:W-:Y:S05]  /*10c70*/  BSYNC B0 ;  /* 0x0000000000007941 */ /* 0x000fea0003800000 */
.L_x_516:
        /* <DEDUP_REMOVED lines=23> */
.L_x_468:
        /* <DEDUP_REMOVED lines=86> */
.L_x_519:
[----:B------:R-:W-:Y:S05]  /*11350*/  BSYNC B0 ;  /* 0x0000000000007941 */ /* 0x000fea0003800000 */
.L_x_518:
        /* <DEDUP_REMOVED lines=22> */
.L_x_521:
[----:B------:R-:W-:Y:S05]  /*114c0*/  BSYNC B0 ;  /* 0x0000000000007941 */ /* 0x000fea0003800000 */
.L_x_520:
        /* <DEDUP_REMOVED lines=22> */
.L_x_523:
[----:B------:R-:W-:Y:S05]  /*11630*/  BSYNC B0 ;  /* 0x0000000000007941 */ /* 0x000fea0003800000 */
.L_x_522:
        /* <DEDUP_REMOVED lines=23> */
.L_x_525:
[----:B------:R-:W-:Y:S05]  /*117b0*/  BSYNC B0 ;  /* 0x0000000000007941 */ /* 0x000fea0003800000 */
.L_x_524:
        /* <DEDUP_REMOVED lines=10> */
.L_x_527:
[----:B------:R-:W-:Y:S05]  /*11860*/  BSYNC B0 ;  /* 0x0000000000007941 */ /* 0x000fea0003800000 */
.L_x_526:
        /* <DEDUP_REMOVED lines=10> */
.L_x_529:
[----:B------:R-:W-:Y:S05]  /*11910*/  BSYNC B0 ;  /* 0x0000000000007941 */ /* 0x000fea0003800000 */
.L_x_528:
        /* <DEDUP_REMOVED lines=10> */
.L_x_531:
[----:B------:R-:W-:Y:S05]  /*119c0*/  BSYNC B0 ;  /* 0x0000000000007941 */ /* 0x000fea0003800000 */
.L_x_530:
        /* <DEDUP_REMOVED lines=10> */
.L_x_532:
        /* <DEDUP_REMOVED lines=9> */
.L_x_808:


//--------------------- .text._ZN5flash16flash_fwd_kernelI23Flash_fwd_kernel_traitsILi192ELi64ELi64ELi4ELb0ELb0EN7cutlass6half_tE19Flash_kernel_traitsILi192ELi64ELi64ELi4ES3_EELb1ELb1ELb0ELb0ELb0ELb0ELb0ELb1EEEvNS_16Flash_fwd_paramsE --------------------------
	.section	.text._ZN5flash16flash_fwd_kernelI23Flash_fwd_kernel_traitsILi192ELi64ELi64ELi4ELb0ELb0EN7cutlass6half_tE19Flash_kernel_traitsILi192ELi64ELi64ELi4ES3_EELb1ELb1ELb0ELb0ELb0ELb0ELb0ELb1EEEvNS_16Flash_fwd_paramsE,"ax",@progbits
	.align	128
        .global         _ZN5flash16flash_fwd_kernelI23Flash_fwd_kernel_traitsILi192ELi64ELi64ELi4ELb0ELb0EN7cutlass6half_tE19Flash_kernel_traitsILi192ELi64ELi64ELi4ES3_EELb1ELb1ELb0ELb0ELb0ELb0ELb0ELb1EEEvNS_16Flash_fwd_paramsE
        .type           _ZN5flash16flash_fwd_kernelI23Flash_fwd_kernel_traitsILi192ELi64ELi64ELi4ELb0ELb0EN7cutlass6half_tE19Flash_kernel_traitsILi192ELi64ELi64ELi4ES3_EELb1ELb1ELb0ELb0ELb0ELb0ELb0ELb1EEEvNS_16Flash_fwd_paramsE,@function
        .size           _ZN5flash16flash_fwd_kernelI23Flash_fwd_kernel_traitsILi192ELi64ELi64ELi4ELb0ELb0EN7cutlass6half_tE19Flash_kernel_traitsILi192ELi64ELi64ELi4ES3_EELb1ELb1ELb0ELb0ELb0ELb0ELb0ELb1EEEvNS_16Flash_fwd_paramsE,(.L_x_809 - _ZN5flash16flash_fwd_kernelI23Flash_fwd_kernel_traitsILi192ELi64ELi64ELi4ELb0ELb0EN7cutlass6half_tE19Flash_kernel_traitsILi192ELi64ELi64ELi4ES3_EELb1ELb1ELb0ELb0ELb0ELb0ELb0ELb1EEEvNS_16Flash_fwd_paramsE)
        .other          _ZN5flash16flash_fwd_kernelI23Flash_fwd_kernel_traitsILi192ELi64ELi64ELi4ELb0ELb0EN7cutlass6half_tE19Flash_kernel_traitsILi192ELi64ELi64ELi4ES3_EELb1ELb1ELb0ELb0ELb0ELb0ELb0ELb1EEEvNS_16Flash_fwd_paramsE,@"STO_CUDA_ENTRY STV_DEFAULT"
_ZN5flash16flash_fwd_kernelI23Flash_fwd_kernel_traitsILi192ELi64ELi64ELi4ELb0ELb0EN7cutlass6half_tE19Flash_kernel_traitsILi192ELi64ELi64ELi4ES3_EELb1ELb1ELb0ELb0ELb0ELb0ELb0ELb1EEEvNS_16Flash_fwd_paramsE:
.text._ZN5flash16flash_fwd_kernelI23Flash_fwd_kernel_traitsILi192ELi64ELi64ELi4ELb0ELb0EN7cutlass6half_tE19Flash_kernel_traitsILi192ELi64ELi64ELi4ES3_EELb1ELb1ELb0ELb0ELb0ELb0ELb0ELb1EEEvNS_16Flash_fwd_paramsE:
[----:B------:R-:W1:Y:S08]  /*0000*/  LDC R1, c[0x0][0x28] ;  /* 0x00000a00ff017b82 */ /* 0x000e700000000800 */
[----:B------:R-:W2:Y:S01]  /*0010*/  LDC R9, c[0x0][0x3a8] ;  /* 0x0000ea00ff097b82 */ /* 0x000ea20000000800 */
[----:B------:R-:W-:Y:S01]  /*0020*/  ULDC.U8 UR4, c[0x0][0x3b4] ;  /* 0x0000ed0000047ab9 */ /* 0x000fe20000000000 */
[----:B------:R-:W-:Y:S01]  /*0030*/  ULDC.64 UR24, c[0x0][0x3a0] ;  /* 0x0000e80000187ab9 */ /* 0x000fe20000000a00 */
[----:B------:R-:W-:Y:S01]  /*0040*/  ISETP.NE.AND P2, PT, RZ, UR4, PT ;  /* 0x00000004ff007c0c */ /* 0x000fe2000bf45270 */
[----:B------:R-:W-:Y:S01]  /*0050*/  IMAD.U32 R2, RZ, RZ, UR24 ;  /* 0x00000018ff027e24 */ /* 0x000fe2000f8e00ff */
[----:B------:R-:W-:Y:S01]  /*0060*/  ULDC.64 UR20, c[0x0][0x208] ;  /* 0x0000820000147ab9 */ /* 0x000fe20000000a00 */
[----:B------:R-:W-:-:S02]  /*0070*/  IMAD.U32 R3, RZ, RZ, UR25 ;  /* 0x00000019ff037e24 */ /* 0x000fc4000f8e00ff */
[----:B------:R-:W3:Y:S01]  /*0080*/  LDC R8, c[0x0][0x3ac] ;  /* 0x0000eb00ff087b82 */ /* 0x000ee20000000800 */
[----:B------:R-:W4:Y:S01]  /*0090*/  S2R R109, SR_TID.X ;  /* 0x00000000006d7919 */ /* 0x000f220000002100 */
[----:B------:R-:W-:Y:S01]  /*00a0*/  ULDC.64 UR8, c[0x0][0x2f0] ;  /* 0x0000bc0000087ab9 */ /* 0x000fe20000000a00 */
[----:B------:R-:W-:Y:S01]  /*00b0*/  ULDC.64 UR6, c[0x0][0x300] ;  /* 0x0000c00000067ab9 */ /* 0x000fe20000000a00 */
[----:B-1----:R-:W-:-:S04]  /*00c0*/  VIADD R1, R1, 0xffffff50 ;  /* 0xffffff5001017836 */ /* 0x002fc80000000000 */
[----:B------:R2:W5:Y:S01]  /*00d0*/  @P2 LDG.E.64 R4, desc[UR20][R2.64] ;  /* 0x0000001402042981 */ /* 0x000562000c1e1b00 */
[----:B------:R-:W-:Y:S08]  /*00e0*/  S2UR UR13, SR_CTAID.X ;  /* 0x00000000000d79c3 */ /* 0x000ff00000002500 */
[----:B------:R-:W-:Y:S08]  /*00f0*/  S2UR UR26, SR_CTAID.Y ;  /* 0x00000000001a79c3 */ /* 0x000ff00000002600 */
[----:B------:R-:W1:Y:S01]  /*0100*/  S2UR UR4, SR_CTAID.Z ;  /* 0x00000000000479c3 */ /* 0x000e620000002700 */
[----:B--2---:R-:W-:-:S07]  /*0110*/  @P2 IMAD.MOV.U32 R2, RZ, RZ, R9 ;  /* 0x000000ffff022224 */ /* 0x004fce00078e0009 */
[----:B------:R-:W2:Y:S01]  /*0120*/  @P2 LDC R0, c[0x0][0x3b0] ;  /* 0x0000ec00ff002b82 */ /* 0x000ea20000000800 */
[----:B---3--:R-:W-:-:S06]  /*0130*/  @P2 IMAD.MOV.U32 R3, RZ, RZ, R8 ;  /* 0x000000ffff032224 */ /* 0x008fcc00078e0008 */
[----:B------:R-:W2:Y:S01]  /*0140*/  @P2 LDG.E.64 R2, desc[UR20][R2.64] ;  /* 0x0000001402022981 */ /* 0x000ea2000c1e1b00 */
[----:B------:R-:W-:Y:S02]  /*0150*/  UISETP.NE.U32.AND UP2, UPT, UR8, URZ, UPT ;  /* 0x0000003f0800728c */ /* 0x000fe4000bf45070 */
[----:B------:R-:W-:Y:S02]  /*0160*/  UISETP.NE.U32.AND UP1, UPT, UR6, URZ, UPT ;  /* 0x0000003f0600728c */ /* 0x000fe4000bf25070 */
[----:B------:R-:W-:Y:S02]  /*0170*/  UISETP.NE.AND.EX UP2, UPT, UR9, URZ, UPT, UP2 ;  /* 0x0000003f0900728c */ /* 0x000fe4000bf45320 */
[----:B------:R-:W-:Y:S02]  /*0180*/  UISETP.NE.AND.EX UP1, UPT, UR7, URZ, UPT, UP1 ;  /* 0x0000003f0700728c */ /* 0x000fe4000bf25310 */
[----:B-1----:R-:W-:Y:S01]  /*0190*/  ULOP3.LUT UR5, UR4, UR13, UR26, 0xfe, !UPT ;  /* 0x0000000d04057292 */ /* 0x002fe2000f8efe1a */
[----:B------:R-:W-:Y:S01]  /*01a0*/  ULDC.64 UR8, c[0x0][0x2f0] ;  /* 0x0000bc0000087ab9 */ /* 0x000fe20000000a00 */
[----:B------:R-:W-:Y:S01]  /*01b0*/  PLOP3.LUT P0, PT, PT, PT, UP2, 0x80, 0x0 ;  /* 0x000000000000781c */ /* 0x000fe20003f0f028 */
[----:B------:R-:W-:-:S03]  /*01c0*/  UIMAD.WIDE UR8, UR26, 0x4, UR8 ;  /* 0x000000041a0878a5 */ /* 0x000fc6000f8e0208 */
[----:B----4-:R-:W-:Y:S01]  /*01d0*/  LOP3.LUT P3, RZ, R109, UR5, RZ, 0xfc, !PT ;  /* 0x000000056dff7c12 */ /* 0x010fe2000f86fcff */
[----:B------:R-:W-:Y:S01]  /*01e0*/  ULDC.U8 UR5, c[0x0][0x3c2] ;  /* 0x0000f08000057ab9 */ /* 0x000fe20000000000 */
[----:B------:R-:W-:Y:S01]  /*01f0*/  ULDC.64 UR6, c[0x0][0x2f8] ;  /* 0x0000be0000067ab9 */ /* 0x000fe20000000a00 */
[----:B------:R-:W-:Y:S02]  /*0200*/  UISETP.NE.AND UP3, UPT, UR5, URZ, UPT ;  /* 0x0000003f0500728c */ /* 0x000fe4000bf65270 */
[----:B------:R-:W-:Y:S01]  /*0210*/  UISETP.EQ.U32.AND UP0, UPT, UR6, URZ, UPT ;  /* 0x0000003f0600728c */ /* 0x000fe2000bf02070 */
[----:B------:R-:W-:Y:S01]  /*0220*/  @UP1 ULDC.64 UR10, c[0x0][0x300] ;  /* 0x0000c000000a1ab9 */ /* 0x000fe20000000a00 */
[----:B------:R-:W-:Y:S02]  /*0230*/  UMOV UR12, 0xffffffff ;  /* 0xffffffff000c7882 */ /* 0x000fe40000000000 */
[----:B------:R-:W-:-:S04]  /*0240*/  UISETP.EQ.OR.EX UP0, UPT, UR7, URZ, !UP3, UP0 ;  /* 0x0000003f0700728c */ /* 0x000fc8000df02700 */
[----:B------:R-:W1:Y:S01]  /*0250*/  @!P3 LDC.64 R6, c[0x0][0x3b8] ;  /* 0x0000ee00ff06bb82 */ /* 0x000e620000000a00 */
[----:B------:R-:W-:Y:S01]  /*0260*/  @UP1 UIMAD.WIDE UR10, UR26, 0x4, UR10 ;  /* 0x000000041a0a18a5 */ /* 0x000fe2000f8e020a */
[----:B------:R-:W-:Y:S01]  /*0270*/  SHF.R.S32.HI R24, RZ, 0x1f, R109 ;  /* 0x0000001fff187819 */ /* 0x000fe2000001146d */
[----:B------:R-:W-:Y:S01]  /*0280*/  UMOV UR27, URZ ;  /* 0x0000003f001b7c82 */ /* 0x000fe20008000000 */
[----:B------:R-:W-:Y:S01]  /*0290*/  ULDC.U8 UR5, c[0x0][0x388] ;  /* 0x0000e20000057ab9 */ /* 0x000fe20000000000 */
[----:B-----5:R-:W-:Y:S02]  /*02a0*/  @P2 R2UR UR24, R4 ;  /* 0x00000000041822ca */ /* 0x020fe400000e0000 */
[----:B------:R-:W-:-:S11]  /*02b0*/  @P2 R2UR UR25, R5 ;  /* 0x00000000051922ca */ /* 0x000fd600000e0000 */
[----:B------:R-:W-:Y:S02]  /*02c0*/  IMAD.U32 R4, RZ, RZ, UR24 ;  /* 0x00000018ff047e24 */ /* 0x000fe4000f8e00ff */
[----:B------:R-:W-:-:S05]  /*02d0*/  IMAD.U32 R5, RZ, RZ, UR25 ;  /* 0x00000019ff057e24 */ /* 0x000fca000f8e00ff */
[----:B-1----:R1:W-:Y:S01]  /*02e0*/  @!P3 STG.E.64 desc[UR20][R6.64], R4 ;  /* 0x000000040600b986 */ /* 0x0023e2000c101b14 */
[----:B--2---:R-:W-:Y:S01]  /*02f0*/  @P2 IADD3 R9, P1, R2, R0, RZ ;  /* 0x0000000002092210 */ /* 0x004fe20007f3e0ff */
[----:B------:R-:W-:-:S04]  /*0300*/  IMAD.U32 R2, RZ, RZ, UR8 ;  /* 0x00000008ff027e24 */ /* 0x000fc8000f8e00ff */
[----:B------:R-:W-:Y:S01]  /*0310*/  @P2 IMAD.X R8, RZ, RZ, R3, P1 ;  /* 0x000000ffff082224 */ /* 0x000fe200008e0603 */
[----:B------:R-:W-:Y:S01]  /*0320*/  PLOP3.LUT P1, PT, PT, PT, UP1, 0x80, 0x0 ;  /* 0x000000000000781c */ /* 0x000fe20003f2f018 */
[----:B------:R-:W-:Y:S01]  /*0330*/  IMAD.U32 R3, RZ, RZ, UR9 ;  /* 0x00000009ff037e24 */ /* 0x000fe2000f8e00ff */
[----:B------:R-:W-:Y:S01]  /*0340*/  ULDC.64 UR8, c[0x0][0x2f8] ;  /* 0x0000be0000087ab9 */ /* 0x000fe20000000a00 */
[----:B-1----:R-:W-:Y:S02]  /*0350*/  @!P3 IMAD.MOV.U32 R4, RZ, RZ, R9 ;  /* 0x000000ffff04b224 */ /* 0x002fe400078e0009 */
[----:B------:R-:W-:-:S05]  /*0360*/  @!P3 IMAD.MOV.U32 R5, RZ, RZ, R8 ;  /* 0x000000ffff05b224 */ /* 0x000fca00078e0008 */
[----:B------:R1:W-:Y:S01]  /*0370*/  @!P3 STG.E.64 desc[UR20][R6.64+0x8], R4 ;  /* 0x000008040600b986 */ /* 0x0003e2000c101b14 */
[----:B------:R-:W-:Y:S01]  /*0380*/  PLOP3.LUT P2, PT, PT, PT, UP0, 0x80, 0x0 ;  /* 0x000000000000781c */ /* 0x000fe20003f4f008 */
[----:B------:R-:W-:Y:S02]  /*0390*/  UIMAD.WIDE UR8, UR26, 0x4, UR8 ;  /* 0x000000041a0878a5 */ /* 0x000fe4000f8e0208 */
[----:B-1----:R-:W2:Y:S04]  /*03a0*/  @P0 LDG.E R7, desc[UR20][R2.64] ;  /* 0x0000001402070981 */ /* 0x002ea8000c1e1900 */
[----:B------:R1:W3:Y:S01]  /*03b0*/  @P0 LDG.E R6, desc[UR20][R2.64+0x4] ;  /* 0x0000041402060981 */ /* 0x0002e2000c1e1900 */
[----:B------:R-:W-:Y:S02]  /*03c0*/  IMAD.U32 R4, RZ, RZ, UR10 ;  /* 0x0000000aff047e24 */ /* 0x000fe4000f8e00ff */
[----:B------:R-:W-:-:S05]  /*03d0*/  IMAD.U32 R5, RZ, RZ, UR11 ;  /* 0x0000000bff057e24 */ /* 0x000fca000f8e00ff */
[----:B------:R4:W5:Y:S01]  /*03e0*/  @P1 LDG.E R4, desc[UR20][R4.64] ;  /* 0x0000001404041981 */ /* 0x000962000c1e1900 */
[----:B-1----:R-:W-:Y:S02]  /*03f0*/  IMAD.U32 R2, RZ, RZ, UR8 ;  /* 0x00000008ff027e24 */ /* 0x002fe4000f8e00ff */
[----:B------:R-:W-:-:S05]  /*0400*/  IMAD.U32 R3, RZ, RZ, UR9 ;  /* 0x00000009ff037e24 */ /* 0x000fca000f8e00ff */
[----:B------:R-:W5:Y:S01]  /*0410*/  @!P2 LDG.E R0, desc[UR20][R2.64] ;  /* 0x000000140200a981 */ /* 0x000f62000c1e1900 */
[----:B------:R-:W-:Y:S01]  /*0420*/  UMOV UR8, 0xffffffff ;  /* 0xffffffff00087882 */ /* 0x000fe20000000000 */
[----:B----4-:R-:W-:Y:S02]  /*0430*/  LEA.HI R5, R24, R109, RZ, 0x5 ;  /* 0x0000006d18057211 */ /* 0x010fe400078f28ff */
[----:B--2---:R-:W-:Y:S02]  /*0440*/  @P0 R2UR UR12, R7 ;  /* 0x00000000070c02ca */ /* 0x004fe400000e0000 */
[----:B---3--:R-:W-:Y:S02]  /*0450*/  @P0 R2UR UR14, R6 ;  /* 0x00000000060e02ca */ /* 0x008fe400000e0000 */
[----:B------:R-:W-:-:S04]  /*0460*/  ISETP.NE.U32.AND P0, PT, RZ, UR6, PT ;  /* 0x00000006ff007c0c */ /* 0x000fc8000bf05070 */
[----:B------:R-:W-:-:S07]  /*0470*/  ISETP.NE.AND.EX P0, PT, RZ, UR7, PT, P0 ;  /* 0x00000007ff007c0c */ /* 0x000fce000bf05300 */
[----:B------:R-:W-:Y:S01]  /*0480*/  @UP2 UIADD3 UR14, UR14, -UR12, URZ ;  /* 0x8000000c0e0e2290 */ /* 0x000fe2000fffe03f */
[----:B-----5:R-:W-:-:S06]  /*0490*/  @P1 R2UR UR27, R4 ;  /* 0x00000000041b12ca */ /* 0x020fcc00000e0000 */
[----:B------:R-:W-:Y:S01]  /*04a0*/  @!UP2 ULDC UR14, c[0x0][0x2c4] ;  /* 0x0000b100000eaab9 */ /* 0x000fe20000000800 */
[----:B------:R-:W-:Y:S01]  /*04b0*/  @!P2 R2UR UR8, R0 ;  /* 0x000000000008a2ca */ /* 0x000fe200000e0000 */
[----:B------:R-:W-:-:S14]  /*04c0*/  @!P0 BRA `(.L_x_533) ;  /* 0x00000000001c8947 */ /* 0x000fdc0003800000 */
[----:B------:R-:W-:-:S13]  /*04d0*/  PLOP3.LUT P0, PT, PT, PT, UP3, 0x80, 0x0 ;  /* 0x000000000000781c */ /* 0x000fda0003f0f038 */
[----:B------:R-:W2:Y:S04]  /*04e0*/  @P0 LDG.E R0, desc[UR20][R2.64+0x4] ;  /* 0x0000041402000981 */ /* 0x000ea8000c1e1900 */
[----:B------:R-:W3:Y:S01]  /*04f0*/  @!P0 LDG.E R2, desc[UR20][R2.64] ;  /* 0x0000001402028981 */ /* 0x000ee2000c1e1900 */
[----:B--2---:R-:W-:-:S13]  /*0500*/  @P0 R2UR UR9, R0 ;  /* 0x00000000000902ca */ /* 0x004fda00000e0000 */
[----:B------:R-:W-:-:S07]  /*0510*/  @UP3 UIADD3 UR9, UR9, -UR8, URZ ;  /* 0x8000000809093290 */ /* 0x000fce000fffe03f */
[----:B---3--:R-:W-:Y:S01]  /*0520*/  @!P0 R2UR UR9, R2 ;  /* 0x00000000020982ca */ /* 0x008fe200000e0000 */
[----:B------:R-:W-:-:S14]  /*0530*/  BRA `(.L_x_534) ;  /* 0x0000000000047947 */ /* 0x000fdc0003800000 */
.L_x_533:
[----:B------:R-:W-:-:S05]  /*0540*/  ULDC UR9, c[0x0][0x2c8] ;  /* 0x0000b20000097ab9 */ /* 0x000fca0000000800 */
.L_x_534:
        /* <DEDUP_REMOVED lines=38> */
[----:B------:R-:W-:Y:S01]  /*07b0*/  ULDC UR9, c[0x0][0x270] ;  /* 0x00009c0000097ab9 */ /* 0x000fe20000000800 */
[----:B------:R-:W-:Y:S01]  /*07c0*/  UISETP.NE.AND UP1, UPT, UR12, -0x1, UPT ;  /* 0xffffffff0c00788c */ /* 0x000fe2000bf25270 */
[----:B------:R-:W-:Y:S01]  /*07d0*/  LOP3.LUT R4, R5, 0xffffffe0, RZ, 0xc0, !PT ;  /* 0xffffffe005047812 */ /* 0x000fe200078ec0ff */
[----:B------:R-:W-:Y:S01]  /*07e0*/  UIMAD UR9, UR26, UR9, UR4 ;  /* 0x000000091a0972a4 */ /* 0x000fe2000f8e0204 */
[----:B------:R-:W-:Y:S01]  /*07f0*/  SHF.R.S32.HI R30, RZ, 0x5, R5 ;  /* 0x00000005ff1e7819 */ /* 0x000fe20000011405 */
[----:B------:R-:W-:Y:S01]  /*0800*/  UISETP.NE.AND UP0, UPT, UR8, -0x1, UPT ;  /* 0xffffffff0800788c */ /* 0x000fe2000bf05270 */
[----:B------:R-:W-:Y:S01]  /*0810*/  IMAD.U32 R12, RZ, RZ, UR13 ;  /* 0x0000000dff0c7e24 */ /* 0x000fe2000f8e00ff */
[----:B------:R-:W-:Y:S01]  /*0820*/  USHF.L.U32 UR11, UR9, 0x5, URZ ;  /* 0x00000005090b7899 */ /* 0x000fe2000800063f */
[----:B------:R-:W-:-:S03]  /*0830*/  ULDC UR17, c[0x0][0x2d8] ;  /* 0x0000b60000117ab9 */ /* 0x000fc60000000800 */
[----:B------:R-:W-:Y:S01]  /*0840*/  USHF.R.S32.HI UR10, URZ, 0x1f, UR11 ;  /* 0x0000001f3f0a7899 */ /* 0x000fe2000801140b */
[----:B------:R-:W-:Y:S02]  /*0850*/  @UP1 ULDC.64 UR6, c[0x0][0x240] ;  /* 0x0000900000061ab9 */ /* 0x000fe40000000a00 */
[----:B------:R-:W-:-:S04]  /*0860*/  @UP1 UIMAD.WIDE.U32 UR30, UR12, UR6, URZ ;  /* 0x000000060c1e12a5 */ /* 0x000fc8000f8e003f */
[----:B------:R-:W-:Y:S02]  /*0870*/  @UP1 UIMAD UR15, UR12, UR7, UR31 ;  /* 0x000000070c0f12a4 */ /* 0x000fe4000f8e021f */
[----:B------:R-:W-:Y:S01]  /*0880*/  @UP0 UIADD3 UR31, UR27, UR8, URZ ;  /* 0x000000081b1f0290 */ /* 0x000fe2000fffe03f */
[----:B-1----:R-:W-:Y:S01]  /*0890*/  IABS R0, R15 ;  /* 0x0000000f00007213 */ /* 0x002fe20000000000 */
[----:B------:R-:W-:Y:S02]  /*08a0*/  @!UP1 ULDC.64 UR6, c[0x0][0x228] ;  /* 0x00008a0000069ab9 */ /* 0x000fe40000000a00 */
[----:B------:R-:W-:Y:S02]  /*08b0*/  @!UP1 UIMAD.WIDE.U32 UR28, UR26, UR6, URZ ;  /* 0x000000061a1c92a5 */ /* 0x000fe4000f8e003f */
[----:B------:R-:W-:-:S04]  /*08c0*/  IMAD.MOV.U32 R14, RZ, RZ, R0 ;  /* 0x000000ffff0e7224 */ /* 0x000fc800078e0000 */
[----:B------:R-:W1:Y:S01]  /*08d0*/  I2F.RP R2, R14 ;  /* 0x0000000e00027306 */ /* 0x000e620000209400 */
[----:B--2---:R-:W-:Y:S01]  /*08e0*/  IABS R6, R6 ;  /* 0x0000000600067213 */ /* 0x004fe20000000000 */
[----:B------:R-:W-:-:S06]  /*08f0*/  @!UP1 UMOV UR30, UR28 ;  /* 0x0000001c001e9c82 */ /* 0x000fcc0008000000 */
[----:B-1----:R-:W1:Y:S02]  /*0900*/  MUFU.RCP R2, R2 ;  /* 0x0000000200027308 */ /* 0x002e640000001000 */
[----:B-1----:R-:W-:-:S06]  /*0910*/  VIADD R2, R2, 0xffffffe ;  /* 0x0ffffffe02027836 */ /* 0x002fcc0000000000 */
[----:B------:R-:W1:Y:S02]  /*0920*/  F2I.FTZ.U32.TRUNC.NTZ R3, R2 ;  /* 0x0000000200037305 */ /* 0x000e64000021f000 */
[----:B-1----:R-:W-:Y:S02]  /*0930*/  IMAD.MOV R0, RZ, RZ, -R3 ;  /* 0x000000ffff007224 */ /* 0x002fe400078e0a03 */
[----:B------:R-:W-:Y:S02]  /*0940*/  IMAD.MOV.U32 R2, RZ, RZ, RZ ;  /* 0x000000ffff027224 */ /* 0x000fe400078e00ff */
[----:B------:R-:W-:-:S04]  /*0950*/  IMAD R0, R0, R14, RZ ;  /* 0x0000000e00007224 */ /* 0x000fc800078e02ff */
[----:B------:R-:W-:-:S04]  /*0960*/  IMAD.HI.U32 R0, R3, R0, R2 ;  /* 0x0000000003007227 */ /* 0x000fc800078e0002 */
[----:B------:R-:W-:Y:S01]  /*0970*/  IMAD.IADD R2, R109, 0x1, -R4 ;  /* 0x000000016d027824 */ /* 0x000fe200078e0a04 */
[----:B------:R-:W-:Y:S01]  /*0980*/  LEA.HI R4, R24, R109, RZ, 0x3 ;  /* 0x0000006d18047211 */ /* 0x000fe200078f18ff */
[----:B------:R-:W-:-:S03]  /*0990*/  IMAD.HI.U32 R0, R0, R6, RZ ;  /* 0x0000000600007227 */ /* 0x000fc600078e00ff */
[--C-:B------:R-:W-:Y:S02]  /*09a0*/  SHF.R.S32.HI R3, RZ, 0x1f, R2.reuse ;  /* 0x0000001fff037819 */ /* 0x100fe40000011402 */
[----:B------:R-:W-:Y:S02]  /*09b0*/  IADD3 R112, P1, P0, R9, UR11, R2 ;  /* 0x0000000b09707c10 */ /* 0x000fe4000f83e002 */
[----:B------:R-:W-:Y:S02]  /*09c0*/  SHF.R.S32.HI R10, RZ, 0x3, R4 ;  /* 0x00000003ff0a7819 */ /* 0x000fe40000011404 */
[----:B------:R-:W-:Y:S01]  /*09d0*/  IADD3.X R111, R8, UR10, R3, P1, P0 ;  /* 0x0000000a086f7c10 */ /* 0x000fe20008fe0403 */
[----:B------:R-:W-:Y:S01]  /*09e0*/  @!UP1 USHF.R.S32.HI UR10, URZ, 0x1f, UR26 ;  /* 0x0000001f3f0a9899 */ /* 0x000fe2000801141a */
[----:B------:R1:W-:Y:S01]  /*09f0*/  STL [R1+0x98], R112 ;  /* 0x0000987001007387 */ /* 0x0003e20000100800 */
[----:B------:R-:W-:Y:S01]  /*0a00*/  PLOP3.LUT P0, PT, PT, PT, UP0, 0x80, 0x0 ;  /* 0x000000000000781c */ /* 0x000fe20003f0f008 */
[----:B------:R-:W-:Y:S01]  /*0a10*/  IMAD.MOV R3, RZ, RZ, -R0 ;  /* 0x000000ffff037224 */ /* 0x000fe200078e0a00 */
[----:B------:R-:W-:Y:S01]  /*0a20*/  @!UP1 UIMAD UR10, UR10, UR6, URZ ;  /* 0x000000060a0a92a4 */ /* 0x000fe2000f8e023f */
[----:B------:R-:W-:-:S02]  /*0a30*/  LOP3.LUT R4, R4, 0xfffffff8, RZ, 0xc0, !PT ;  /* 0xfffffff804047812 */ /* 0x000fc400078ec0ff */
[----:B------:R-:W-:Y:S01]  /*0a40*/  SHF.R.S32.HI R8, RZ, 0x1f, R5 ;  /* 0x0000001fff087819 */ /* 0x000fe20000011405 */
[----:B------:R-:W-:Y:S01]  /*0a50*/  @!UP1 UIMAD UR7, UR26, UR7, UR10 ;  /* 0x000000071a0792a4 */ /* 0x000fe2000f8e020a */
[----:B------:R-:W-:Y:S01]  /*0a60*/  IMAD.SHL.U32 R5, R10, 0x40, RZ ;  /* 0x000000400a057824 */ /* 0x000fe200078e00ff */
[----:B------:R-:W-:Y:S01]  /*0a70*/  ULDC UR6, c[0x0][0x2d4] ;  /* 0x0000b50000067ab9 */ /* 0x000fe20000000800 */
[----:B------:R-:W-:Y:S01]  /*0a80*/  @UP0 ULDC.64 UR10, c[0x0][0x248] ;  /* 0x00009200000a0ab9 */ /* 0x000fe20000000a00 */
[----:B------:R-:W-:Y:S01]  /*0a90*/  IMAD.IADD R22, R109, 0x1, -R4 ;  /* 0x000000016d167824 */ /* 0x000fe200078e0a04 */
[----:B------:R-:W-:Y:S01]  /*0aa0*/  @UP0 UIMAD.WIDE.U32 UR32, UR31, UR10, URZ ;  /* 0x0000000a1f2002a5 */ /* 0x000fe2000f8e003f */
[----:B------:R-:W-:Y:S01]  /*0ab0*/  SHF.R.S32.HI R4, RZ, 0x1f, R2 ;  /* 0x0000001fff047819 */ /* 0x000fe20000011402 */
[----:B------:R-:W-:Y:S01]  /*0ac0*/  UIMAD UR6, UR9, UR6, UR19 ;  /* 0x00000006090672a4 */ /* 0x000fe2000f8e0213 */
[----:B------:R-:W-:Y:S01]  /*0ad0*/  IMAD.SHL.U32 R28, R22, 0x8, RZ ;  /* 0x00000008161c7824 */ /* 0x000fe200078e00ff */
[----:B------:R-:W-:Y:S01]  /*0ae0*/  @UP0 UIMAD UR31, UR31, UR11, URZ ;  /* 0x0000000b1f1f02a4 */ /* 0x000fe2000f8e023f */
[----:B------:R-:W-:Y:S01]  /*0af0*/  SHF.R.S32.HI R11, RZ, 0x1f, R10 ;  /* 0x0000001fff0b7819 */ /* 0x000fe2000001140a */
[----:B------:R-:W-:Y:S01]  /*0b00*/  IMAD R3, R14, R3, R6 ;  /* 0x000000030e037224 */ /* 0x000fe200078e0206 */
[----:B------:R-:W-:Y:S01]  /*0b10*/  LOP3.LUT R5, R5, 0x1c0, RZ, 0xc0, !PT ;  /* 0x000001c005057812 */ /* 0x000fe200078ec0ff */
[----:B------:R-:W-:Y:S01]  /*0b20*/  UIMAD UR23, UR6, UR17, URZ ;  /* 0x00000011061772a4 */ /* 0x000fe2000f8e023f */
[----:B------:R-:W-:Y:S01]  /*0b30*/  LEA.HI R4, R4, R2, RZ, 0x2 ;  /* 0x0000000204047211 */ /* 0x000fe200078f10ff */
[----:B------:R-:W-:Y:S01]  /*0b40*/  @UP0 UIADD3 UR31, UR33, UR31, URZ ;  /* 0x0000001f211f0290 */ /* 0x000fe2000fffe03f */
[----:B------:R-:W-:Y:S01]  /*0b50*/  LOP3.LUT R7, R5, 0x38, R28, 0xf8, !PT ;  /* 0x0000003805077812 */ /* 0x000fe200078ef81c */
[----:B------:R-:W-:Y:S01]  /*0b60*/  @!UP1 UIADD3 UR15, UR29, UR7, URZ ;  /* 0x000000071d0f9290 */ /* 0x000fe2000fffe03f */
[----:B------:R-:W-:Y:S01]  /*0b70*/  SHF.R.U32.HI R6, RZ, 0x3, R5 ;  /* 0x00000003ff067819 */ /* 0x000fe20000011605 */
[----:B------:R-:W-:Y:S01]  /*0b80*/  IMAD.WIDE R12, R12, 0x40, R10 ;  /* 0x000000400c0c7825 */ /* 0x000fe200078e020a */
[----:B------:R-:W-:-:S02]  /*0b90*/  LEA.HI R8, R8, R30, RZ, 0x2 ;  /* 0x0000001e08087211 */ /* 0x000fc400078f10ff */
[----:B------:R-:W-:Y:S02]  /*0ba0*/  ISETP.GT.U32.AND P2, PT, R14, R3, PT ;  /* 0x000000030e00720c */ /* 0x000fe40003f44070 */
[----:B------:R-:W-:Y:S01]  /*0bb0*/  LOP3.LUT R5, R4, 0x7ffffffc, RZ, 0xc0, !PT ;  /* 0x7ffffffc04057812 */ /* 0x000fe200078ec0ff */
[----:B-1----:R-:W-:Y:S10]  /*0bc0*/  @P0 BRA `(.L_x_536) ;  /* 0x0000000000340947 */ /* 0x002ff40003800000 */
        /* <DEDUP_REMOVED lines=8> */
[----:B------:R-:W-:Y:S01]  /*0c50*/  UIMAD UR9, UR9, UR6, URZ ;  /* 0x00000006090972a4 */ /* 0x000fe2000f8e023f */
[----:B------:R-:W-:-:S03]  /*0c60*/  UMOV UR28, UR32 ;  /* 0x00000020001c7c82 */ /* 0x000fc60008000000 */
[----:B------:R-:W-:Y:S02]  /*0c70*/  UIMAD UR7, UR26, UR7, UR9 ;  /* 0x000000071a0772a4 */ /* 0x000fe4000f8e0209 */
[----:B------:R-:W-:-:S04]  /*0c80*/  UIMAD.WIDE.U32 UR32, UR26, UR6, UR28 ;  /* 0x000000061a2072a5 */ /* 0x000fc8000f8e001c */
[----:B------:R-:W-:-:S12]  /*0c90*/  UIADD3 UR31, UR33, UR7, URZ ;  /* 0x00000007211f7290 */ /* 0x000fd8000fffe03f */
.L_x_536:
[----:B------:R-:W-:Y:S01]  /*0ca0*/  IMAD.IADD R5, R2, 0x1, -R5 ;  /* 0x0000000102057824 */ /* 0x000fe200078e0a05 */
[----:B------:R-:W-:Y:S01]  /*0cb0*/  LOP3.LUT R2, R8, 0xffffffc, RZ, 0xc0, !PT ;  /* 0x0ffffffc08027812 */ /* 0x000fe200078ec0ff */
[----:B------:R-:W-:Y:S01]  /*0cc0*/  @UP0 UIADD3 UR7, UR27, UR8, URZ ;  /* 0x000000081b070290 */ /* 0x000fe2000fffe03f */
[----:B------:R-:W-:Y:S01]  /*0cd0*/  LOP3.LUT R6, R7, R6, RZ, 0x3c, !PT ;  /* 0x0000000607067212 */ /* 0x000fe200078e3cff */
[----:B------:R-:W-:Y:S01]  /*0ce0*/  @!P2 IMAD.IADD R3, R3, 0x1, -R14 ;  /* 0x000000010303a824 */ /* 0x000fe200078e0a0e */
[----:B------:R-:W-:Y:S01]  /*0cf0*/  @UP0 ULDC.64 UR8, c[0x0][0x250] ;  /* 0x0000940000080ab9 */ /* 0x000fe20000000a00 */
[----:B------:R-:W-:Y:S01]  /*0d00*/  LEA.HI R7, R24, R109, RZ, 0x6 ;  /* 0x0000006d18077211 */ /* 0x000fe200078f30ff */
[----:B------:R-:W-:Y:S01]  /*0d10*/  @UP0 UIMAD.WIDE.U32 UR34, UR7, UR8, URZ ;  /* 0x00000008072202a5 */ /* 0x000fe2000f8e003f */
[----:B------:R-:W-:Y:S01]  /*0d20*/  SHF.R.S32.HI R20, RZ, 0x2, R4 ;  /* 0x00000002ff147819 */ /* 0x000fe20000011404 */
[----:B------:R-:W-:Y:S01]  /*0d30*/  IMAD.IADD R2, R30, 0x1, -R2 ;  /* 0x000000011e027824 */ /* 0x000fe200078e0a02 */
[----:B------:R-:W-:Y:S01]  /*0d40*/  @UP0 UIMAD UR7, UR7, UR9, URZ ;  /* 0x00000009070702a4 */ /* 0x000fe2000f8e023f */
[----:B------:R-:W-:Y:S01]  /*0d50*/  ISETP.GE.U32.AND P4, PT, R3, R14, PT ;  /* 0x0000000e0300720c */ /* 0x000fe20003f86070 */
[----:B------:R-:W-:Y:S01]  /*0d60*/  IMAD.SHL.U32 R4, R7, 0x8, RZ ;  /* 0x0000000807047824 */ /* 0x000fe200078e00ff */
[----:B------:R-:W-:Y:S01]  /*0d70*/  LOP3.LUT R9, R15, UR4, RZ, 0x3c, !PT ;  /* 0x000000040f097c12 */ /* 0x000fe2000f8e3cff */
[----:B------:R-:W-:Y:S01]  /*0d80*/  IMAD R3, R2, 0x10, R20 ;  /* 0x0000001002037824 */ /* 0x000fe200078e0214 */
[----:B------:R-:W-:Y:S01]  /*0d90*/  USHF.R.S32.HI UR28, URZ, 0x1f, UR4 ;  /* 0x0000001f3f1c7899 */ /* 0x000fe20008011404 */
[----:B------:R-:W-:Y:S01]  /*0da0*/  IMAD.SHL.U32 R2, R5, 0x2, RZ ;  /* 0x0000000205027824 */ /* 0x000fe200078e00ff */
[----:B------:R-:W-:Y:S01]  /*0db0*/  @UP0 UIADD3 UR7, UR35, UR7, URZ ;  /* 0x0000000723070290 */ /* 0x000fe2000fffe03f */
[----:B------:R-:W-:Y:S01]  /*0dc0*/  ISETP.GE.AND P1, PT, R9, RZ, PT ;  /* 0x000000ff0900720c */ /* 0x000fe20003f26270 */
[----:B------:R-:W-:Y:S01]  /*0dd0*/  @UP0 UMOV UR6, UR34 ;  /* 0x0000002200060c82 */ /* 0x000fe20008000000 */
[----:B------:R-:W-:Y:S01]  /*0de0*/  ISETP.NE.AND P3, PT, R15, RZ, PT ;  /* 0x000000ff0f00720c */ /* 0x000fe20003f65270 */
[----:B------:R-:W-:Y:S01]  /*0df0*/  IMAD R108, R3, UR17, R2 ;  /* 0x00000011036c7c24 */ /* 0x000fe2000f8e0202 */
[----:B------:R-:W-:-:S02]  /*0e00*/  SHF.R.S32.HI R29, RZ, 0x1f, R28 ;  /* 0x0000001fff1d7819 */ /* 0x000fc4000001141c */
[----:B------:R-:W-:Y:S01]  /*0e10*/  LOP3.LUT R203, R6, 0xfffffe00, R4, 0xf8, !PT ;  /* 0xfffffe0006cb7812 */ /* 0x000fe200078ef804 */
        /* <DEDUP_REMOVED lines=14> */
.L_x_537:
[C---:B------:R-:W-:Y:S01]  /*0f00*/  IMAD R6, R11.reuse, UR10, RZ ;  /* 0x0000000a0b067c24 */ /* 0x040fe2000f8e02ff */
[----:B------:R-:W-:Y:S01]  /*0f10*/  @!P2 IADD3 R0, R0, 0x1, RZ ;  /* 0x000000010000a810 */ /* 0x000fe20007ffe0ff */
[--C-:B------:R-:W-:Y:S01]  /*0f20*/  IMAD.WIDE.U32 R4, R10, UR10, R28.reuse ;  /* 0x0000000a0a047c25 */ /* 0x100fe2000f8e001c */
[----:B------:R-:W1:Y:S01]  /*0f30*/  S2UR UR29, SR_CgaCtaId ;  /* 0x00000000001d79c3 */ /* 0x000e620000008800 */
[----:B------:R-:W-:Y:S01]  /*0f40*/  ULDC.64 UR26, c[0x0][0x260] ;  /* 0x00009800001a7ab9 */ /* 0x000fe20000000a00 */
[----:B------:R-:W-:Y:S01]  /*0f50*/  @P4 IADD3 R0, R0, 0x1, RZ ;  /* 0x0000000100004810 */ /* 0x000fe20007ffe0ff */
[----:B------:R-:W-:Y:S01]  /*0f60*/  IMAD.WIDE.U32 R2, R10, UR8, R28 ;  /* 0x000000080a027c25 */ /* 0x000fe2000f8e001c */
[----:B------:R-:W-:Y:S01]  /*0f70*/  IADD3 R116, R28, 0x80, RZ ;  /* 0x000000801c747810 */ /* 0x000fe20007ffe0ff */
[----:B------:R-:W-:Y:S01]  /*0f80*/  BSSY B0, `(.L_x_538) ;  /* 0x000004b000007945 */ /* 0x000fe20003800000 */
[----:B------:R-:W-:Y:S01]  /*0f90*/  IADD3 R18, R10, 0x20, RZ ;  /* 0x000000200a127810 */ /* 0x000fe20007ffe0ff */
[----:B------:R-:W-:-:S02]  /*0fa0*/  IMAD R7, R11, UR8, RZ ;  /* 0x000000080b077c24 */ /* 0x000fc4000f8e02ff */
[----:B------:R-:W-:Y:S01]  /*0fb0*/  IMAD R9, R10, UR11, R6 ;  /* 0x0000000b0a097c24 */ /* 0x000fe2000f8e0206 */
[----:B------:R-:W-:Y:S01]  /*0fc0*/  IADD3 R6, P2, R4, UR32, RZ ;  /* 0x0000002004067c10 */ /* 0x000fe2000ff5e0ff */
[----:B------:R-:W-:Y:S01]  /*0fd0*/  IMAD R8, R10, UR9, R7 ;  /* 0x000000090a087c24 */ /* 0x000fe2000f8e0207 */
[----:B------:R-:W-:Y:S01]  /*0fe0*/  IADD3 R4, P0, R2, UR6, RZ ;  /* 0x0000000602047c10 */ /* 0x000fe2000ff1e0ff */
[----:B------:R-:W-:Y:S01]  /*0ff0*/  @!P1 IMAD.MOV R0, RZ, RZ, -R0 ;  /* 0x000000ffff009224 */ /* 0x000fe200078e0a00 */
[----:B------:R-:W-:Y:S01]  /*1000*/  IADD3.X R7, R5, UR31, R9, P2, !PT ;  /* 0x0000001f05077c10 */ /* 0x000fe200097fe409 */
[C---:B------:R-:W-:Y:S01]  /*1010*/  VIADD R118, R28.reuse, 0x40 ;  /* 0x000000401c767836 */ /* 0x040fe20000000000 */
[----:B------:R-:W-:Y:S01]  /*1020*/  IADD3.X R5, R3, UR7, R8, P0, !PT ;  /* 0x0000000703057c10 */ /* 0x000fe200087fe408 */
[----:B------:R-:W-:Y:S01]  /*1030*/  ULDC.64 UR6, c[0x0][0x258] ;  /* 0x0000960000067ab9 */ /* 0x000fe20000000a00 */
[----:B------:R-:W-:Y:S01]  /*1040*/  IADD3 R2, P1, R28, UR30, RZ ;  /* 0x0000001e1c027c10 */ /* 0x000fe2000ff3e0ff */
[----:B------:R-:W-:Y:S01]  /*1050*/  UIMAD UR30, UR28, UR6, URZ ;  /* 0x000000061c1e72a4 */ /* 0x000fe2000f8e023f */
[----:B------:R-:W-:Y:S01]  /*1060*/  @!P3 LOP3.LUT R0, RZ, R15, RZ, 0x33, !PT ;  /* 0x0000000fff00b212 */ /* 0x000fe200078e33ff */
[----:B------:R-:W-:Y:S01]  /*1070*/  UIADD3 UR28, -UR19, UR14, URZ ;  /* 0x0000000e131c7290 */ /* 0x000fe2000fffe13f */
[----:B------:R-:W-:Y:S01]  /*1080*/  MOV R14, UR6 ;  /* 0x00000006000e7c02 */ /* 0x000fe20008000f00 */
[----:B------:R-:W-:Y:S01]  /*1090*/  UIMAD UR30, UR4, UR7, UR30 ;  /* 0x00000007041e72a4 */ /* 0x000fe2000f8e021e */
[----:B------:R-:W-:Y:S01]  /*10a0*/  IADD3.X R3, R29, UR15, RZ, P1, !PT ;  /* 0x0000000f1d037c10 */ /* 0x000fe20008ffe4ff */
[----:B------:R-:W-:Y:S01]  /*10b0*/  IMAD.WIDE.U32 R32, R0, UR26, R6 ;  /* 0x0000001a00207c25 */ /* 0x000fe2000f8e0006 */
[----:B------:R-:W-:Y:S01]  /*10c0*/  ULDC.64 UR6, c[0x0][0x268] ;  /* 0x00009a0000067ab9 */ /* 0x000fe20000000a00 */
[----:B------:R-:W-:Y:S01]  /*10d0*/  ISETP.GE.AND P0, PT, R10, UR28, PT ;  /* 0x0000001c0a007c0c */ /* 0x000fe2000bf06270 */
[----:B------:R-:W-:Y:S01]  /*10e0*/  UIADD3 UR15, UR16, -0x1, URZ ;  /* 0xffffffff100f7890 */ /* 0x000fe2000fffe03f */
[----:B------:R-:W-:Y:S01]  /*10f0*/  IMAD.WIDE.U32 R26, R0, UR6, R4 ;  /* 0x00000006001a7c25 */ /* 0x000fe2000f8e0004 */
[----:B------:R2:W-:Y:S01]  /*1100*/  STL.64 [R1+0x70], R32 ;  /* 0x0000702001007387 */ /* 0x0005e20000100a00 */
[----:B------:R-:W-:-:S02]  /*1110*/  SHF.R.S32.HI R8, RZ, 0x1f, R0 ;  /* 0x0000001fff087819 */ /* 0x000fc40000011400 */
[----:B------:R-:W-:Y:S01]  /*1120*/  IMAD.WIDE.U32 R14, R14, UR4, R2 ;  /* 0x000000040e0e7c25 */ /* 0x000fe2000f8e0002 */
[----:B------:R2:W-:Y:S01]  /*1130*/  STL.64 [R1+0x90], R26 ;  /* 0x0000901a01007387 */ /* 0x0005e20000100a00 */
[----:B------:R-:W-:Y:S02]  /*1140*/  UMOV UR4, 0x400 ;  /* 0x0000040000047882 */ /* 0x000fe40000000000 */
[C---:B------:R-:W-:Y:S01]  /*1150*/  IMAD R2, R8.reuse, UR26, RZ ;  /* 0x0000001a08027c24 */ /* 0x040fe2000f8e02ff */
[----:B------:R2:W-:Y:S01]  /*1160*/  STL [R1+0x34], R118 ;  /* 0x0000347601007387 */ /* 0x0005e20000100800 */
[----:B------:R-:W-:Y:S01]  /*1170*/  IMAD R8, R8, UR6, RZ ;  /* 0x0000000608087c24 */ /* 0x000fe2000f8e02ff */
[----:B-1----:R-:W-:Y:S01]  /*1180*/  ULEA UR4, UR29, UR4, 0x18 ;  /* 0x000000041d047291 */ /* 0x002fe2000f8ec03f */
[C---:B------:R-:W-:Y:S01]  /*1190*/  IMAD R19, R0.reuse, UR27, R2 ;  /* 0x0000001b00137c24 */ /* 0x040fe2000f8e0202 */
[----:B------:R2:W-:Y:S01]  /*11a0*/  STL [R1+0x38], R116 ;  /* 0x0000387401007387 */ /* 0x0005e20000100800 */
[----:B------:R-:W-:Y:S01]  /*11b0*/  IMAD R23, R0, UR7, R8 ;  /* 0x0000000700177c24 */ /* 0x000fe2000f8e0208 */
[----:B------:R-:W-:Y:S01]  /*11c0*/  IADD3 R9, R15, UR30, RZ ;  /* 0x0000001e0f097c10 */ /* 0x000fe2000fffe0ff */
[----:B------:R-:W-:Y:S01]  /*11d0*/  VIADD R16, R10, 0x10 ;  /* 0x000000100a107836 */ /* 0x000fe20000000000 */
[----:B------:R-:W-:Y:S01]  /*11e0*/  LEA R203, R203, UR4, 0x1 ;  /* 0x00000004cbcb7c11 */ /* 0x000fe2000f8e08ff */
        /* <DEDUP_REMOVED lines=13> */
[----:B------:R-:W4:Y:S01]  /*12c0*/  @!P3 LDC.64 R2, c[0x0][0x210] ;  /* 0x00008400ff02bb82 */ /* 0x000f220000000a00 */
[----:B-1----:R-:W-:-:S04]  /*12d0*/  @!P4 LEA R4, P1, R6, R4, 0x1 ;  /* 0x000000040604c211 */ /* 0x002fc800078208ff */
[C---:B------:R-:W-:Y:S02]  /*12e0*/  @!P4 LEA.HI.X R5, R6.reuse, R5, R0, 0x1, P1 ;  /* 0x000000050605c211 */ /* 0x040fe400008f0c00 */
[----:B----4-:R-:W-:-:S03]  /*12f0*/  @!P3 LEA R2, P0, R6, R2, 0x1 ;  /* 0x000000020602b211 */ /* 0x010fc600078008ff */
        /* <DEDUP_REMOVED lines=19> */
.L_x_539:
[----:B------:R-:W-:Y:S05]  /*1430*/  BSYNC B0 ;  /* 0x0000000000007941 */ /* 0x000fea0003800000 */
.L_x_538:
[----:B------:R-:W-:Y:S01]  /*1440*/  ISETP.GE.AND P2, PT, R16, UR28, PT ;  /* 0x0000001c10007c0c */ /* 0x000fe2000bf46270 */
[----:B------:R-:W-:Y:S01]  /*1450*/  ULEA UR6, UR16, UR23, 0x6 ;  /* 0x0000001710067291 */ /* 0x000fe2000f8e303f */
[----:B------:R-:W-:Y:S01]  /*1460*/  VIADD R21, R10, 0x30 ;  /* 0x000000300a157836 */ /* 0x000fe20000000000 */
[----:B------:R-:W-:Y:S01]  /*1470*/  UIMAD UR23, UR15, -0x40, UR22 ;  /* 0xffffffc00f1778a4 */ /* 0x000fe2000f8e0216 */
[----:B------:R-:W-:Y:S01]  /*1480*/  BSSY B0, `(.L_x_540) ;  /* 0x000002d000007945 */ /* 0x000fe20003800000 */
[----:B------:R-:W-:Y:S01]  /*1490*/  UIADD3 UR6, UR6, -0x40, URZ ;  /* 0xffffffc006067890 */ /* 0x000fe2000fffe03f */
[----:B------:R-:W-:Y:S02]  /*14a0*/  ISETP.GE.AND P1, PT, R18, UR28, PT ;  /* 0x0000001c12007c0c */ /* 0x000fe4000bf26270 */
[----:B------:R-:W-:-:S03]  /*14b0*/  ISETP.GE.AND P0, PT, R21, UR28, PT ;  /* 0x0000001c15007c0c */ /* 0x000fc6000bf06270 */
[----:B------:R-:W-:Y:S01]  /*14c0*/  IADD3 R213, P4, R108, UR6, RZ ;  /* 0x000000066cd57c10 */ /* 0x000fe2000ff9e0ff */
[----:B------:R-:W-:Y:S01]  /*14d0*/  IMAD.U32 R110, RZ, RZ, UR6 ;  /* 0x00000006ff6e7e24 */ /* 0x000fe2000f8e00ff */
[----:B------:R-:W-:Y:S11]  /*14e0*/  @P2 BRA `(.L_x_541) ;  /* 0x0000000000982947 */ /* 0x000ff60003800000 */
[----:B------:R-:W-:Y:S01]  /*14f0*/  ULDC UR26, c[0x0][0x2d0] ;  /* 0x0000b400001a7ab9 */ /* 0x000fe20000000800 */
[----:B------:R-:W-:Y:S01]  /*1500*/  IADD3 R0, P2, R12, 0x10, RZ ;  /* 0x000000100c007810 */ /* 0x000fe20007f5e0ff */
[----:B------:R-:W-:Y:S01]  /*1510*/  ULDC.64 UR6, c[0x0][0x240] ;  /* 0x0000900000067ab9 */ /* 0x000fe20000000a00 */
[----:B------:R-:W-:Y:S01]  /*1520*/  ISETP.GE.AND P6, PT, R28, UR26, PT ;  /* 0x0000001a1c007c0c */ /* 0x000fe2000bfc6270 */
[----:B-1-3--:R-:W-:Y:S01]  /*1530*/  IMAD.MOV.U32 R3, RZ, RZ, R9 ;  /* 0x000000ffff037224 */ /* 0x00afe200078e0009 */
[----:B------:R-:W-:Y:S01]  /*1540*/  ISETP.GE.AND P5, PT, R118, UR26, PT ;  /* 0x0000001a76007c0c */ /* 0x000fe2000bfa6270 */
[----:B------:R-:W-:Y:S01]  /*1550*/  IMAD.X R2, RZ, RZ, R13, P2 ;  /* 0x000000ffff027224 */ /* 0x000fe200010e060d */
[----:B------:R-:W-:-:S03]  /*1560*/  ISETP.GE.AND P2, PT, R116, UR26, PT ;  /* 0x0000001a74007c0c */ /* 0x000fc6000bf46270 */
[----:B------:R-:W-:Y:S02]  /*1570*/  IMAD R17, R2, UR6, RZ ;  /* 0x0000000602117c24 */ /* 0x000fe4000f8e02ff */
[----:B------:R-:W-:-:S04]  /*1580*/  IMAD.MOV.U32 R2, RZ, RZ, R14 ;  /* 0x000000ffff027224 */ /* 0x000fc800078e000e */
[----:B------:R-:W1:Y:S01]  /*1590*/  @!P6 LDC.64 R6, c[0x0][0x210] ;  /* 0x00008400ff06eb82 */ /* 0x000e620000000a00 */
[C---:B------:R-:W-:Y:S01]  /*15a0*/  IMAD.WIDE.U32 R2, R0.reuse, UR6, R2 ;  /* 0x0000000600027c25 */ /* 0x040fe2000f8e0002 */
[----:B------:R4:W-:Y:S03]  /*15b0*/  @P6 STS.128 [R203+0x800], RZ ;  /* 0x000800ffcb006388 */ /* 0x0009e60000000c00 */
[----:B------:R-:W-:-:S03]  /*15c0*/  IMAD R0, R0, UR7, R17 ;  /* 0x0000000700007c24 */ /* 0x000fc6000f8e0211 */
[----:B------:R-:W3:Y:S01]  /*15d0*/  @!P5 LDC.64 R4, c[0x0][0x210] ;  /* 0x00008400ff04db82 */ /* 0x000ee20000000a00 */
[----:B------:R-:W-:Y:S01]  /*15e0*/  IMAD.IADD R0, R3, 0x1, R0 ;  /* 0x0000000103007824 */ /* 0x000fe200078e0200 */
        /* <DEDUP_REMOVED lines=22> */
.L_x_541:
[----:B------:R-:W-:Y:S05]  /*1750*/  BSYNC B0 ;  /* 0x0000000000007941 */ /* 0x000fea0003800000 */
.L_x_540:
[----:B------:R-:W-:Y:S01]  /*1760*/  BSSY B0, `(.L_x_542) ;  /* 0x0000029000007945 */ /* 0x000fe20003800000 */
[----:B------:R-:W-:-:S03]  /*1770*/  ISETP.GE.AND P5, PT, R16, UR23, PT ;  /* 0x0000001710007c0c */ /* 0x000fc6000bfa6270 */
[----:B------:R-:W-:Y:S10]  /*1780*/  @P1 BRA `(.L_x_543) ;  /* 0x0000000000981947 */ /* 0x000ff40003800000 */
        /* <DEDUP_REMOVED lines=10> */
[----:B----4-:R-:W1:Y:S01]  /*1830*/  @!P6 LDC.64 R6, c[0x0][0x210] ;  /* 0x00008400ff06eb82 */ /* 0x010e620000000a00 */
[C---:B------:R-:W-:Y:S01]  /*1840*/  IMAD.WIDE.U32 R2, R0.reuse, UR6, R2 ;  /* 0x0000000600027c25 */ /* 0x040fe2000f8e0002 */
[----:B------:R3:W-:Y:S03]  /*1850*/  @P6 STS.128 [R203+0x1000], RZ ;  /* 0x001000ffcb006388 */ /* 0x0007e60000000c00 */
[----:B------:R-:W-:-:S03]  /*1860*/  IMAD R0, R0, UR7, R17 ;  /* 0x0000000700007c24 */ /* 0x000fc6000f8e0211 */
[----:B------:R-:W4:Y:S01]  /*1870*/  @!P3 LDC.64 R4, c[0x0][0x210] ;  /* 0x00008400ff04bb82 */ /* 0x000f220000000a00 */
[----:B------:R-:W-:Y:S01]  /*1880*/  IMAD.IADD R0, R3, 0x1, R0 ;  /* 0x0000000103007824 */ /* 0x000fe200078e0200 */
[----:B-1----:R-:W-:-:S04]  /*1890*/  @!P6 LEA R6, P2, R2, R6, 0x1 ;  /* 0x000000060206e211 */ /* 0x002fc800078408ff */
        /* <DEDUP_REMOVED lines=21> */
.L_x_543:
[----:B------:R-:W-:Y:S05]  /*19f0*/  BSYNC B0 ;  /* 0x0000000000007941 */ /* 0x000fea0003800000 */
.L_x_542:
[----:B------:R-:W-:Y:S01]  /*1a00*/  USHF.R.S32.HI UR30, URZ, 0x1f, UR15 ;  /* 0x0000001f3f1e7899 */ /* 0x000fe2000801140f */
        /* <DEDUP_REMOVED lines=10> */
[----:B------:R-:W-:Y:S01]  /*1ab0*/  ISETP.GE.AND P0, PT, R116, UR26, PT ;  /* 0x0000001a74007c0c */ /* 0x000fe2000bf06270 */
[----:B------:R-:W-:Y:S02]  /*1ac0*/  IMAD.MOV.U32 R3, RZ, RZ, R9 ;  /* 0x000000ffff037224 */ /* 0x000fe400078e0009 */
[----:B------:R-:W-:-:S02]  /*1ad0*/  IMAD R12, R12, UR6, RZ ;  /* 0x000000060c0c7c24 */ /* 0x000fc4000f8e02ff */
[----:B----4-:R-:W-:-:S04]  /*1ae0*/  IMAD.WIDE.U32 R6, R0, UR6, R2 ;  /* 0x0000000600067c25 */ /* 0x010fc8000f8e0002 */
[----:B------:R-:W1:Y:S01]  /*1af0*/  @!P3 LDC.64 R4, c[0x0][0x210] ;  /* 0x00008400ff04bb82 */ /* 0x000e620000000a00 */
[----:B------:R-:W-:Y:S01]  /*1b00*/  IMAD R0, R0, UR7, R12 ;  /* 0x0000000700007c24 */ /* 0x000fe2000f8e020c */
[----:B------:R3:W-:Y:S03]  /*1b10*/  @P3 STS.128 [R203+0x1800], RZ ;  /* 0x001800ffcb003388 */ /* 0x0007e60000000c00 */
[----:B------:R-:W-:-:S03]  /*1b20*/  IMAD.IADD R0, R7, 0x1, R0 ;  /* 0x0000000107007824 */ /* 0x000fc600078e0200 */
[----:B------:R-:W4:Y:S01]  /*1b30*/  @!P2 LDC.64 R16, c[0x0][0x210] ;  /* 0x00008400ff10ab82 */ /* 0x000f220000000a00 */
        /* <DEDUP_REMOVED lines=22> */
.L_x_545:
[----:B------:R-:W-:Y:S05]  /*1ca0*/  BSYNC B0 ;  /* 0x0000000000007941 */ /* 0x000fea0003800000 */
.L_x_544:
[----:B------:R-:W-:Y:S01]  /*1cb0*/  IMAD.IADD R115, R33, 0x1, R19 ;  /* 0x0000000121737824 */ /* 0x000fe200078e0213 */
[----:B------:R-:W-:Y:S01]  /*1cc0*/  MOV R114, R32 ;  /* 0x0000002000727202 */ /* 0x000fe20000000f00 */
[----:B------:R-:W-:Y:S01]  /*1cd0*/  USHF.L.U64.HI UR26, UR10, 0x6, UR11 ;  /* 0x000000060a1a7899 */ /* 0x000fe2000801020b */
[----:B------:R-:W-:Y:S01]  /*1ce0*/  ISETP.GE.AND P0, PT, R10, UR23, PT ;  /* 0x000000170a007c0c */ /* 0x000fe2000bf06270 */
[----:B------:R-:W-:Y:S01]  /*1cf0*/  USHF.L.U32 UR27, UR10, 0x6, URZ ;  /* 0x000000060a1b7899 */ /* 0x000fe2000800063f */
[----:B------:R-:W-:Y:S01]  /*1d00*/  IMAD.U32 R19, RZ, RZ, UR15 ;  /* 0x0000000fff137e24 */ /* 0x000fe2000f8e00ff */
[----:B------:R2:W-:Y:S01]  /*1d10*/  STL.64 [R1+0x68], R114 ;  /* 0x0000687201007387 */ /* 0x0005e20000100a00 */
[----:B------:R-:W-:Y:S01]  /*1d20*/  UIMAD UR6, UR26, UR15, URZ ;  /* 0x0000000f1a0672a4 */ /* 0x000fe2000f8e023f */
[----:B------:R-:W-:Y:S01]  /*1d30*/  LEA.HI R16, R24, R109, RZ, 0x4 ;  /* 0x0000006d18107211 */ /* 0x000fe200078f20ff */
[----:B------:R-:W-:Y:S01]  /*1d40*/  BSSY B0, `(.L_x_546) ;  /* 0x0000023000007945 */ /* 0x000fe20003800000 */
[----:B-1-3--:R-:W-:Y:S01]  /*1d50*/  IMAD.WIDE.U32 R2, R19, UR27, R114 ;  /* 0x0000001b13027c25 */ /* 0x00afe2000f8e0072 */
[----:B------:R-:W-:Y:S01]  /*1d60*/  UIMAD UR6, UR30, UR27, UR6 ;  /* 0x0000001b1e0672a4 */ /* 0x000fe2000f8e0206 */
[----:B------:R-:W-:-:S05]  /*1d70*/  LOP3.LUT R13, R16, 0xfffffff0, RZ, 0xc0, !PT ;  /* 0xfffffff0100d7812 */ /* 0x000fca00078ec0ff */
[----:B----4-:R-:W-:Y:S01]  /*1d80*/  VIADD R5, R3, UR6 ;  /* 0x0000000603057c36 */ /* 0x010fe20008000000 */
[----:B------:R-:W-:Y:S06]  /*1d90*/  @P0 BRA `(.L_x_547) ;  /* 0x0000000000740947 */ /* 0x000fec0003800000 */
[----:B------:R-:W-:Y:S02]  /*1da0*/  ULDC UR6, c[0x0][0x2d0] ;  /* 0x0000b40000067ab9 */ /* 0x000fe40000000800 */
[----:B------:R-:W-:Y:S02]  /*1db0*/  ISETP.GE.AND P3, PT, R28, UR6, PT ;  /* 0x000000061c007c0c */ /* 0x000fe4000bf66270 */
[----:B------:R-:W-:Y:S02]  /*1dc0*/  ISETP.GE.AND P2, PT, R118, UR6, PT ;  /* 0x0000000676007c0c */ /* 0x000fe4000bf46270 */
[----:B------:R-:W-:-:S09]  /*1dd0*/  ISETP.GE.AND P0, PT, R116, UR6, PT ;  /* 0x0000000674007c0c */ /* 0x000fd2000bf06270 */
[----:B------:R-:W1:Y:S01]  /*1de0*/  @!P3 LDC.64 R8, c[0x0][0x218] ;  /* 0x00008600ff08bb82 */ /* 0x000e620000000a00 */
[----:B------:R3:W-:Y:S07]  /*1df0*/  @P3 STS.128 [R203+0x6000], RZ ;  /* 0x006000ffcb003388 */ /* 0x0007ee0000000c00 */
        /* <DEDUP_REMOVED lines=23> */
.L_x_547:
[----:B------:R-:W-:Y:S05]  /*1f70*/  BSYNC B0 ;  /* 0x0000000000007941 */ /* 0x000fea0003800000 */
.L_x_546:
[----:B------:R-:W-:Y:S01]  /*1f80*/  USHF.L.U64.HI UR28, UR10, 0x4, UR11 ;  /* 0x000000040a1c7899 */ /* 0x000fe2000801020b */
[----:B------:R-:W-:Y:S01]  /*1f90*/  BSSY B0, `(.L_x_548) ;  /* 0x0000023000007945 */ /* 0x000fe20003800000 */
[----:B------:R-:W-:Y:S01]  /*1fa0*/  USHF.L.U32 UR29, UR10, 0x4, URZ ;  /* 0x000000040a1d7899 */ /* 0x000fe2000800063f */
[----:B------:R-:W-:Y:S02]  /*1fb0*/  IADD3 R13, -R13, R109, RZ ;  /* 0x0000006d0d0d7210 */ /* 0x000fe40007ffe1ff */
[----:B------:R-:W-:Y:S09]  /*1fc0*/  @P5 BRA `(.L_x_549) ;  /* 0x00000000007c5947 */ /* 0x000ff20003800000 */
        /* <DEDUP_REMOVED lines=8> */
[----:B-1----:R-:W1:Y:S01]  /*2050*/  @!P2 LDC.64 R6, c[0x0][0x218] ;  /* 0x00008600ff06ab82 */ /* 0x002e620000000a00 */
[----:B---3--:R-:W-:-:S04]  /*2060*/  @!P3 LEA R8, P5, R0, R8, 0x1 ;  /* 0x000000080008b211 */ /* 0x008fc800078a08ff */
        /* <DEDUP_REMOVED lines=21> */
.L_x_549:
[----:B------:R-:W-:Y:S05]  /*21c0*/  BSYNC B0 ;  /* 0x0000000000007941 */ /* 0x000fea0003800000 */
.L_x_548:
[C---:B------:R-:W-:Y:S01]  /*21d0*/  ISETP.GE.AND P0, PT, R18.reuse, UR23, PT ;  /* 0x0000001712007c0c */ /* 0x040fe2000bf06270 */
[----:B------:R-:W-:Y:S01]  /*21e0*/  BSSY B0, `(.L_x_550) ;  /* 0x0000028000007945 */ /* 0x000fe20003800000 */
[----:B------:R-:W-:Y:S02]  /*21f0*/  SHF.R.S32.HI R17, RZ, 0x4, R16 ;  /* 0x00000004ff117819 */ /* 0x000fe40000011410 */
[----:B------:R-:W-:Y:S02]  /*2200*/  SHF.R.S32.HI R0, RZ, 0x1f, R13 ;  /* 0x0000001fff007819 */ /* 0x000fe4000001140d */
[----:B------:R-:W-:Y:S02]  /*2210*/  ISETP.GE.AND P5, PT, R18, UR23, PT ;  /* 0x0000001712007c0c */ /* 0x000fe4000bfa6270 */
[----:B------:R-:W-:Y:S02]  /*2220*/  LEA.HI R16, R16, R17, RZ, 0x1 ;  /* 0x0000001110107211 */ /* 0x000fe400078f08ff */
[----:B------:R-:W-:-:S03]  /*2230*/  LEA.HI R18, R0, R13, RZ, 0x3 ;  /* 0x0000000d00127211 */ /* 0x000fc600078f18ff */
[----:B------:R-:W-:Y:S06]  /*2240*/  @P0 BRA `(.L_x_551) ;  /* 0x0000000000840947 */ /* 0x000fec0003800000 */
[----:B------:R-:W-:Y:S01]  /*2250*/  ULDC UR6, c[0x0][0x2d0] ;  /* 0x0000b40000067ab9 */ /* 0x000fe20000000800 */
[----:B-1-34-:R-:W-:Y:S01]  /*2260*/  IMAD.U32 R6, RZ, RZ, UR10 ;  /* 0x0000000aff067e24 */ /* 0x01afe2000f8e00ff */
[----:B------:R-:W-:Y:S01]  /*2270*/  ISETP.GE.AND P3, PT, R28, UR6, PT ;  /* 0x000000061c007c0c */ /* 0x000fe2000bf66270 */
[----:B------:R-:W-:Y:S01]  /*2280*/  IMAD.U32 R12, RZ, RZ, UR11 ;  /* 0x0000000bff0c7e24 */ /* 0x000fe2000f8e00ff */
[----:B------:R-:W-:Y:S02]  /*2290*/  ISETP.GE.AND P2, PT, R118, UR6, PT ;  /* 0x0000000676007c0c */ /* 0x000fe4000bf46270 */
[----:B------:R-:W-:-:S04]  /*22a0*/  LEA R0, P0, R6, R2, 0x5 ;  /* 0x0000000206007211 */ /* 0x000fc800078028ff */
[----:B------:R-:W-:Y:S02]  /*22b0*/  LEA.HI.X R12, R6, R5, R12, 0x5, P0 ;  /* 0x00000005060c7211 */ /* 0x000fe400000f2c0c */
[----:B------:R-:W-:-:S03]  /*22c0*/  ISETP.GE.AND P0, PT, R116, UR6, PT ;  /* 0x0000000674007c0c */ /* 0x000fc6000bf06270 */
        /* <DEDUP_REMOVED lines=25> */
.L_x_551:
[----:B------:R-:W-:Y:S05]  /*2460*/  BSYNC B0 ;  /* 0x0000000000007941 */ /* 0x000fea0003800000 */
.L_x_550:
[----:B------:R-:W-:Y:S01]  /*2470*/  ISETP.GE.AND P0, PT, R21, UR23, PT ;  /* 0x0000001715007c0c */ /* 0x000fe2000bf06270 */
[----:B------:R-:W-:Y:S01]  /*2480*/  BSSY B0, `(.L_x_552) ;  /* 0x000002a000007945 */ /* 0x000fe20003800000 */
[----:B------:R-:W-:Y:S02]  /*2490*/  LOP3.LUT R16, R16, 0xfffffffe, RZ, 0xc0, !PT ;  /* 0xfffffffe10107812 */ /* 0x000fe400078ec0ff */
[----:B-1-34-:R-:W-:Y:S02]  /*24a0*/  LEA R6, R30, UR19, 0x4 ;  /* 0x000000131e067c11 */ /* 0x01afe4000f8e20ff */
[----:B------:R-:W-:Y:S01]  /*24b0*/  LOP3.LUT R0, R18, 0xfffffff8, RZ, 0xc0, !PT ;  /* 0xfffffff812007812 */ /* 0x000fe200078ec0ff */
[----:B------:R-:W-:Y:S01]  /*24c0*/  IMAD.IADD R16, R17, 0x1, -R16 ;  /* 0x0000000111107824 */ /* 0x000fe200078e0a10 */
[----:B------:R-:W-:-:S03]  /*24d0*/  IADD3 R12, R6, 0x1, R20 ;  /* 0x00000001060c7810 */ /* 0x000fc60007ffe014 */
[----:B------:R-:W-:Y:S02]  /*24e0*/  IMAD.IADD R20, R13, 0x1, -R0 ;  /* 0x000000010d147824 */ /* 0x000fe400078e0a00 */
        /* <DEDUP_REMOVED lines=35> */
.L_x_553:
[----:B------:R-:W-:Y:S05]  /*2720*/  BSYNC B0 ;  /* 0x0000000000007941 */ /* 0x000fea0003800000 */
.L_x_552:
[----:B------:R-:W0:Y:S01]  /*2730*/  LDGDEPBAR ;  /* 0x00000000000079af */ /* 0x000e220000000000 */
[----:B------:R-:W-:Y:S01]  /*2740*/  ISETP.GE.AND P0, PT, R10, UR23, PT ;  /* 0x000000170a007c0c */ /* 0x000fe2000bf06270 */
[----:B------:R-:W-:Y:S01]  /*2750*/  IMAD.SHL.U32 R0, R22, 0x40, RZ ;  /* 0x0000004016007824 */ /* 0x000fe200078e00ff */
[----:B------:R-:W-:Y:S01]  /*2760*/  USHF.L.U64.HI UR10, UR8, 0x6, UR9 ;  /* 0x00000006080a7899 */ /* 0x000fe20008010209 */
[----:B------:R-:W-:Y:S01]  /*2770*/  IMAD.SHL.U32 R3, R10, 0x8, RZ ;  /* 0x000000080a037824 */ /* 0x000fe200078e00ff */
[----:B------:R-:W-:Y:S01]  /*2780*/  USHF.L.U32 UR11, UR8, 0x6, URZ ;  /* 0x00000006080b7899 */ /* 0x000fe2000800063f */
[----:B------:R-:W-:Y:S01]  /*2790*/  IMAD.SHL.U32 R2, R20, 0x40, RZ ;  /* 0x0000004014027824 */ /* 0x000fe200078e00ff */
[----:B------:R-:W-:Y:S01]  /*27a0*/  LOP3.LUT R0, R0, 0x1c0, RZ, 0xc0, !PT ;  /* 0x000001c000007812 */ /* 0x000fe200078ec0ff */
[----:B------:R-:W-:Y:S01]  /*27b0*/  UIMAD UR6, UR10, UR15, URZ ;  /* 0x0000000f0a0672a4 */ /* 0x000fe2000f8e023f */
[----:B------:R-:W-:Y:S01]  /*27c0*/  IADD3 R9, R27, R23, RZ ;  /* 0x000000171b097210 */ /* 0x000fe20007ffe0ff */
[----:B------:R-:W-:Y:S01]  /*27d0*/  IMAD.MOV.U32 R8, RZ, RZ, R26 ;  /* 0x000000ffff087224 */ /* 0x000fe200078e001a */
[----:B---3--:R-:W-:Y:S01]  /*27e0*/  LOP3.LUT R6, R0, 0x8, R3, 0xf8, !PT ;  /* 0x0000000800067812 */ /* 0x008fe200078ef803 */
[----:B-1----:R-:W-:Y:S01]  /*27f0*/  IMAD.SHL.U32 R4, R16, 0x8, RZ ;  /* 0x0000000810047824 */ /* 0x002fe200078e00ff */
[----:B------:R-:W-:Y:S01]  /*2800*/  SHF.R.U32.HI R3, RZ, 0x3, R0 ;  /* 0x00000003ff037819 */ /* 0x000fe20000011600 */
[----:B------:R-:W-:Y:S01]  /*2810*/  IMAD.U32 R5, RZ, RZ, UR22 ;  /* 0x00000016ff057e24 */ /* 0x000fe2000f8e00ff */
[----:B------:R-:W-:Y:S01]  /*2820*/  LOP3.LUT R2, R2, 0x1c0, RZ, 0xc0, !PT ;  /* 0x000001c002027812 */ /* 0x000fe200078ec0ff */
[----:B------:R-:W-:Y:S01]  /*2830*/  UIMAD UR6, UR30, UR11, UR6 ;  /* 0x0000000b1e0672a4 */ /* 0x000fe2000f8e0206 */
[----:B------:R-:W-:Y:S01]  /*2840*/  LOP3.LUT R13, R6, R3, RZ, 0x3c, !PT ;  /* 0x00000003060d7212 */ /* 0x000fe200078e3cff */
[----:B------:R-:W-:Y:S01]  /*2850*/  IMAD.WIDE.U32 R6, R19, UR11, R8 ;  /* 0x0000000b13067c25 */ /* 0x000fe2000f8e0008 */
[----:B------:R-:W-:Y:S01]  /*2860*/  LOP3.LUT R4, R2, 0x8, R4, 0xf8, !PT ;  /* 0x0000000802047812 */ /* 0x000fe200078ef804 */
[----:B------:R1:W-:Y:S01]  /*2870*/  STL.64 [R1+0x88], R8 ;  /* 0x0000880801007387 */ /* 0x0003e20000100a00 */
[----:B------:R-:W-:Y:S01]  /*2880*/  SHF.R.U32.HI R0, RZ, 0x3, R2 ;  /* 0x00000003ff007819 */ /* 0x000fe20000011602 */
[----:B------:R-:W-:Y:S01]  /*2890*/  BSSY B0, `(.L_x_554) ;  /* 0x0000029000007945 */ /* 0x000fe20003800000 */
[----:B------:R-:W-:Y:S01]  /*28a0*/  IADD3 R2, R5, -UR14, R12 ;  /* 0x8000000e05027c10 */ /* 0x000fe2000fffe00c */
[----:B------:R-:W-:-:S04]  /*28b0*/  DEPBAR.LE SB0, 0x0 ;  /* 0x000080000000791a */ /* 0x000fc80000000000 */
[----:B------:R-:W-:Y:S01]  /*28c0*/  BAR.SYNC.DEFER_BLOCKING 0x0 ;  /* 0x0000000000007b1d */ /* 0x000fe20000010000 */
[----:B------:R-:W-:Y:S02]  /*28d0*/  LOP3.LUT R0, R4, R0, RZ, 0x3c, !PT ;  /* 0x0000000004007212 */ /* 0x000fe400078e3cff */
[----:B------:R-:W-:Y:S01]  /*28e0*/  IADD3 R31, R2, UR18, RZ ;  /* 0x00000012021f7c10 */ /* 0x000fe2000fffe0ff */
[----:B-1----:R-:W-:Y:S02]  /*28f0*/  VIADD R9, R7, UR6 ;  /* 0x0000000607097c36 */ /* 0x002fe40008000000 */
[----:B------:R-:W-:Y:S01]  /*2900*/  IMAD.SHL.U32 R8, R18, 0x40, RZ ;  /* 0x0000004012087824 */ /* 0x000fe200078e00ff */
        /* <DEDUP_REMOVED lines=8> */
[----:B------:R-:W3:Y:S01]  /*2990*/  @!P3 LDC.64 R4, c[0x0][0x220] ;  /* 0x00008800ff04bb82 */ /* 0x000ee20000000a00 */
[----:B------:R4:W-:Y:S07]  /*29a0*/  @P3 STS.128 [R203+0xc000], RZ ;  /* 0x00c000ffcb003388 */ /* 0x0009ee0000000c00 */
[----:B------:R-:W5:Y:S01]  /*29b0*/  @!P2 LDC.64 R2, c[0x0][0x220] ;  /* 0x00008800ff02ab82 */ /* 0x000f620000000a00 */
[----:B---3--:R-:W-:-:S04]  /*29c0*/  @!P3 LEA R4, P1, R6, R4, 0x1 ;  /* 0x000000040604b211 */ /* 0x008fc800078208ff */
[C---:B------:R-:W-:Y:S02]  /*29d0*/  @!P3 LEA.HI.X R5, R6.reuse, R5, R9, 0x1, P1 ;  /* 0x000000050605b211 */ /* 0x040fe400008f0c09 */
[----:B-----5:R-:W-:-:S03]  /*29e0*/  @!P2 LEA R2, P1, R6, R2, 0x1 ;  /* 0x000000020602a211 */ /* 0x020fc600078208ff */
        /* <DEDUP_REMOVED lines=19> */
.L_x_555:
[----:B------:R-:W-:Y:S05]  /*2b20*/  BSYNC B0 ;  /* 0x0000000000007941 */ /* 0x000fea0003800000 */
.L_x_554:
[----:B------:R1:W-:Y:S01]  /*2b30*/  @P6 STS.128 [R203+0xc800], RZ ;  /* 0x00c800ffcb006388 */ /* 0x0003e20000000c00 */
[----:B------:R-:W-:Y:S01]  /*2b40*/  USHF.L.U64.HI UR18, UR8, 0x4, UR9 ;  /* 0x0000000408127899 */ /* 0x000fe20008010209 */
[----:B------:R-:W-:Y:S01]  /*2b50*/  BSSY B0, `(.L_x_556) ;  /* 0x0000025000007945 */ /* 0x000fe20003800000 */
[----:B------:R-:W-:Y:S01]  /*2b60*/  USHF.L.U32 UR19, UR8, 0x4, URZ ;  /* 0x0000000408137899 */ /* 0x000fe2000800063f */
[----:B------:R1:W-:Y:S01]  /*2b70*/  @P6 STS.128 [R203+0xe800], RZ ;  /* 0x00e800ffcb006388 */ /* 0x0003e20000000c00 */
[----:B----4-:R-:W-:-:S03]  /*2b80*/  LOP3.LUT R5, R0, 0xfffffe00, R8, 0xf8, !PT ;  /* 0xfffffe0000057812 */ /* 0x010fc600078ef808 */
        /* <DEDUP_REMOVED lines=8> */
[----:B------:R-:W4:Y:S01]  /*2c10*/  @!P3 LDC.64 R10, c[0x0][0x220] ;  /* 0x00008800ff0abb82 */ /* 0x000f220000000a00 */
[----:B------:R1:W-:Y:S07]  /*2c20*/  @P3 STS.128 [R203+0xc800], RZ ;  /* 0x00c800ffcb003388 */ /* 0x0003ee0000000c00 */
[----:B---3--:R-:W3:Y:S01]  /*2c30*/  @!P2 LDC.64 R2, c[0x0][0x220] ;  /* 0x00008800ff02ab82 */ /* 0x008ee20000000a00 */
[----:B----4-:R-:W-:-:S04]  /*2c40*/  @!P3 LEA R10, P6, R0, R10, 0x1 ;  /* 0x0000000a000ab211 */ /* 0x010fc800078c08ff */
        /* <DEDUP_REMOVED lines=21> */
.L_x_557:
[----:B------:R-:W-:Y:S05]  /*2da0*/  BSYNC B0 ;  /* 0x0000000000007941 */ /* 0x000fea0003800000 */
.L_x_556:
[----:B------:R2:W-:Y:S01]  /*2db0*/  @P5 STS.128 [R203+0xd000], RZ ;  /* 0x00d000ffcb005388 */ /* 0x0005e20000000c00 */
[----:B-1-34-:R-:W-:Y:S01]  /*2dc0*/  IMAD R2, R30, 0x400, R5 ;  /* 0x000004001e027824 */ /* 0x01afe200078e0205 */
[----:B------:R-:W-:Y:S01]  /*2dd0*/  BSSY B0, `(.L_x_558) ;  /* 0x0000029000007945 */ /* 0x000fe20003800000 */
[----:B------:R-:W-:Y:S01]  /*2de0*/  IMAD R0, R16, 0x200, R13 ;  /* 0x0000020010007824 */ /* 0x000fe200078e020d */
[----:B------:R2:W-:Y:S01]  /*2df0*/  @P5 STS.128 [R203+0xf000], RZ ;  /* 0x00f000ffcb005388 */ /* 0x0005e20000000c00 */
[----:B------:R-:W-:Y:S02]  /*2e00*/  ISETP.GE.AND P0, PT, R21, UR23, PT ;  /* 0x0000001715007c0c */ /* 0x000fe4000bf06270 */
[----:B------:R-:W-:Y:S01]  /*2e10*/  LEA R187, R2, UR4, 0x1 ;  /* 0x0000000402bb7c11 */ /* 0x000fe2000f8e08ff */
[----:B------:R2:W-:Y:S01]  /*2e20*/  @P5 STS.128 [R203+0x11000], RZ ;  /* 0x011000ffcb005388 */ /* 0x0005e20000000c00 */
[----:B------:R-:W-:Y:S01]  /*2e30*/  LEA R180, R0, UR4, 0x1 ;  /* 0x0000000400b47c11 */ /* 0x000fe2000f8e08ff */
[----:B------:R-:W-:Y:S08]  /*2e40*/  @P5 BRA `(.L_x_559) ;  /* 0x0000000000845947 */ /* 0x000ff00003800000 */
        /* <DEDUP_REMOVED lines=33> */
.L_x_559:
[----:B------:R-:W-:Y:S05]  /*3060*/  BSYNC B0 ;  /* 0x0000000000007941 */ /* 0x000fea0003800000 */
.L_x_558:
[----:B------:R4:W-:Y:S01]  /*3070*/  @P0 STS.128 [R203+0xd800], RZ ;  /* 0x00d800ffcb000388 */ /* 0x0009e20000000c00 */
[----:B------:R-:W-:Y:S03]  /*3080*/  BSSY B0, `(.L_x_560) ;  /* 0x0000026000007945 */ /* 0x000fe60003800000 */
[----:B------:R4:W-:Y:S04]  /*3090*/  @P0 STS.128 [R203+0xf800], RZ ;  /* 0x00f800ffcb000388 */ /* 0x0009e80000000c00 */
[----:B------:R4:W-:Y:S01]  /*30a0*/  @P0 STS.128 [R203+0x11800], RZ ;  /* 0x011800ffcb000388 */ /* 0x0009e20000000c00 */
[----:B------:R-:W-:Y:S05]  /*30b0*/  @P0 BRA `(.L_x_561) ;  /* 0x0000000000880947 */ /* 0x000fea0003800000 */
[----:B------:R-:W-:Y:S01]  /*30c0*/  ULDC UR6, c[0x0][0x2d0] ;  /* 0x0000b40000067ab9 */ /* 0x000fe20000000800 */
[----:B-1-3--:R-:W-:Y:S01]  /*30d0*/  IMAD.U32 R2, RZ, RZ, UR8 ;  /* 0x00000008ff027e24 */ /* 0x00afe2000f8e00ff */
        /* <DEDUP_REMOVED lines=9> */
[----:B------:R-:W5:Y:S01]  /*3170*/  @!P2 LDC.64 R12, c[0x0][0x220] ;  /* 0x00008800ff0cab82 */ /* 0x000f620000000a00 */
[----:B-1----:R-:W-:-:S04]  /*3180*/  @!P3 LEA R8, P5, R2, R10, 0x1 ;  /* 0x0000000a0208b211 */ /* 0x002fc800078a08ff */
        /* <DEDUP_REMOVED lines=21> */
.L_x_561:
[----:B------:R-:W-:Y:S05]  /*32e0*/  BSYNC B0 ;  /* 0x0000000000007941 */ /* 0x000fea0003800000 */
.L_x_560:
[----:B------:R-:W-:Y:S01]  /*32f0*/  LDSM.16.M88.4 R12, [R187] ;  /* 0x00000000bb0c783b */ /* 0x000fe20000000200 */
[----:B------:R-:W-:Y:S01]  /*3300*/  LOP3.LUT P0, RZ, R22, 0x2, RZ, 0xc0, !PT ;  /* 0x0000000216ff7812 */ /* 0x000fe2000780c0ff */
[----:B------:R-:W-:Y:S01]  /*3310*/  IMAD.MOV.U32 R4, RZ, RZ, 0x10 ;  /* 0x00000010ff047424 */ /* 0x000fe200078e00ff */
[----:B------:R-:W-:Y:S01]  /*3320*/  LOP3.LUT P1, RZ, R20, 0x2, RZ, 0xc0, !PT ;  /* 0x0000000214ff7812 */ /* 0x000fe2000782c0ff */
[----:B------:R-:W5:Y:S01]  /*3330*/  LDSM.16.M88.4 R16, [R180+0x6000] ;  /* 0x00600000b410783b */ /* 0x000f620000000200 */
[----:B------:R-:W-:Y:S01]  /*3340*/  VIADD R0, R180, 0x6000 ;  /* 0x00006000b4007836 */ /* 0x000fe20000000000 */
[----:B------:R-:W-:Y:S01]  /*3350*/  UISETP.GE.AND UP0, UPT, UR16, 0x2, UPT ;  /* 0x000000021000788c */ /* 0x000fe2000bf06270 */
[----:B------:R-:W-:Y:S01]  /*3360*/  SEL R4, R4, 0xfffffff0, !P1 ;  /* 0xfffffff004047807 */ /* 0x000fe20004800000 */
[----:B------:R-:W-:Y:S01]  /*3370*/  VIADD R191, R180, 0x6020 ;  /* 0x00006020b4bf7836 */ /* 0x000fe20000000000 */
[----:B--2---:R-:W2:Y:S01]  /*3380*/  LDSM.16.M88.4 R32, [R180+0x6800] ;  /* 0x00680000b420783b */ /* 0x004ea20000000200 */
[----:B-1-3--:R-:W-:Y:S01]  /*3390*/  IMAD.MOV.U32 R2, RZ, RZ, 0x20 ;  /* 0x00000020ff027424 */ /* 0x00afe200078e00ff */
[----:B------:R-:W-:Y:S01]  /*33a0*/  LOP3.LUT P1, RZ, R20, 0x4, RZ, 0xc0, !PT ;  /* 0x0000000414ff7812 */ /* 0x000fe2000782c0ff */
[--C-:B------:R-:W-:Y:S01]  /*33b0*/  IMAD R188, R4, 0x2, R187.reuse ;  /* 0x0000000204bc7824 */ /* 0x100fe200078e02bb */
[----:B------:R-:W-:Y:S01]  /*33c0*/  LDSM.16.M88.4 R52, [R180+0x7000] ;  /* 0x00700000b434783b */ /* 0x000fe20000000200 */
[----:B------:R-:W-:Y:S01]  /*33d0*/  @P0 VIADD R191, R0, 0xffffffe0 ;  /* 0xffffffe000bf0836 */ /* 0x000fe20000000000 */
[----:B------:R-:W-:Y:S01]  /*33e0*/  LOP3.LUT P0, RZ, R22, 0x4, RZ, 0xc0, !PT ;  /* 0x0000000416ff7812 */ /* 0x000fe2000780c0ff */
[----:B------:R-:W-:Y:S01]  /*33f0*/  IMAD.SHL.U32 R6, R109, 0x2, RZ ;  /* 0x000000026d067824 */ /* 0x000fe200078e00ff */
[----:B------:R-:W-:Y:S01]  /*3400*/  LDSM.16.M88.4 R8, [R188] ;  /* 0x00000000bc08783b */ /* 0x000fe20000000200 */
[----:B------:R-:W-:Y:S01]  /*3410*/  IMAD.U32 R3, RZ, RZ, UR13 ;  /* 0x0000000dff037e24 */ /* 0x000fe2000f8e00ff */
[C---:B------:R-:W-:Y:S01]  /*3420*/  SEL R0, R2.reuse, 0xffffffe0, !P0 ;  /* 0xffffffe002007807 */ /* 0x040fe20004000000 */
[----:B------:R-:W-:Y:S01]  /*3430*/  UIADD3 UR9, UR25, 0x646e171e, URZ ;  /* 0x646e171e19097890 */ /* 0x000fe2000fffe03f */
[----:B------:R-:W1:Y:S01]  /*3440*/  LDSM.16.M88.4 R40, [R191] ;  /* 0x00000000bf28783b */ /* 0x000e620000000200 */
[----:B------:R-:W-:Y:S01]  /*3450*/  SEL R2, R2, 0xffffffe0, !P1 ;  /* 0xffffffe002027807 */ /* 0x000fe20004800000 */
[----:B------:R-:W-:Y:S01]  /*3460*/  IMAD R113, R3, 0x4, R30 ;  /* 0x0000000403717824 */ /* 0x000fe200078e021e */
[----:B------:R-:W-:Y:S01]  /*3470*/  LOP3.LUT R6, R6, 0x6, RZ, 0xc0, !PT ;  /* 0x0000000606067812 */ /* 0x000fe200078ec0ff */
[----:B------:R-:W3:Y:S01]  /*3480*/  LDSM.16.M88.4 R48, [R180+0x7800] ;  /* 0x00780000b430783b */ /* 0x000ee20000000200 */
[----:B------:R-:W-:Y:S01]  /*3490*/  IMAD R186, R0, 0x2, R180 ;  /* 0x0000000200ba7824 */ /* 0x000fe200078e02b4 */
[----:B------:R-:W-:Y:S01]  /*34a0*/  UIADD3 UR8, UR24, -0x4ab325aa, URZ ;  /* 0xb54cda5618087890 */ /* 0x000fe2000fffe03f */
[C---:B------:R-:W-:Y:S01]  /*34b0*/  IMAD R190, R2.reuse, 0x2, R187 ;  /* 0x0000000202be7824 */ /* 0x040fe200078e02bb */
[----:B------:R-:W4:Y:S01]  /*34c0*/  LDSM.16.M88.4 R64, [R191+0x800] ;  /* 0x00080000bf40783b */ /* 0x000f220000000200 */
[----:B------:R-:W-:-:S02]  /*34d0*/  IMAD R189, R2, 0x2, R188 ;  /* 0x0000000202bd7824 */ /* 0x000fc400078e02bc */
[----:B------:R-:W-:Y:S01]  /*34e0*/  IMAD R185, R0, 0x2, R191 ;  /* 0x0000000200b97824 */ /* 0x000fe200078e02bf */
[----:B------:R-:W-:Y:S01]  /*34f0*/  LDSM.16.M88.4 R20, [R190] ;  /* 0x00000000be14783b */ /* 0x000fe20000000200 */
[----:B------:R-:W-:Y:S02]  /*3500*/  IMAD.U32 R0, RZ, RZ, UR15 ;  /* 0x0000000fff007e24 */ /* 0x000fe4000f8e00ff */
[----:B------:R-:W-:Y:S01]  /*3510*/  VIADD R202, R191, 0x800 ;  /* 0x00000800bfca7836 */ /* 0x000fe20000000000 */
[----:B------:R-:W4:Y:S01]  /*3520*/  LDSM.16.M88.4 R72, [R186+0x6000] ;  /* 0x00600000ba48783b */ /* 0x000f220000000200 */
[----:B------:R-:W-:Y:S02]  /*3530*/  IMAD R0, R0, 0x40, R6 ;  /* 0x0000004000007824 */ /* 0x000fe400078e0206 */
[----:B------:R-:W-:Y:S01]  /*3540*/  IMAD.U32 R6, RZ, RZ, UR22 ;  /* 0x00000016ff067e24 */ /* 0x000fe2000f8e00ff */
[----:B------:R-:W4:Y:S01]  /*3550*/  LDSM.16.M88.4 R76, [R191+0x1000] ;  /* 0x00100000bf4c783b */ /* 0x000f220000000200 */
[C---:B------:R-:W-:Y:S01]  /*3560*/  VIADD R3, R0.reuse, 0x1 ;  /* 0x0000000100037836 */ /* 0x040fe20000000000 */
[----:B-----5:R-:W-:Y:S02]  /*3570*/  HMMA.16816.F32 R24, R12, R16, RZ ;  /* 0x000000100c18723c */ /* 0x020fe400000018ff */
[----:B------:R-:W5:Y:S01]  /*3580*/  LDSM.16.M88.4 R80, [R191+0x1800] ;  /* 0x00180000bf50783b */ /* 0x000f620000000200 */
[----:B------:R-:W-:-:S02]  /*3590*/  VIADD R7, R0, 0x30 ;  /* 0x0000003000077836 */ /* 0x000fc40000000000 */
[C---:B------:R-:W-:Y:S01]  /*35a0*/  VIADD R201, R191.reuse, 0x1000 ;  /* 0x00001000bfc97836 */ /* 0x040fe20000000000 */
[----:B------:R-:W5:Y:S01]  /*35b0*/  LDSM.16.M88.4 R92, [R186+0x6800] ;  /* 0x00680000ba5c783b */ /* 0x000f620000000200 */
[C---:B------:R-:W-:Y:S01]  /*35c0*/  HMMA.16816.F32 R36, R12.reuse, R18, RZ ;  /* 0x000000120c24723c */ /* 0x040fe200000018ff */
[C---:B------:R-:W-:Y:S02]  /*35d0*/  VIADD R200, R191.reuse, 0x1800 ;  /* 0x00001800bfc87836 */ /* 0x040fe40000000000 */
[----:B------:R-:W-:Y:S01]  /*35e0*/  LDSM.16.M88.4 R96, [R185] ;  /* 0x00000000b960783b */ /* 0x000fe20000000200 */
[C---:B------:R-:W-:Y:S02]  /*35f0*/  VIADD R199, R191.reuse, 0x2000 ;  /* 0x00002000bfc77836 */ /* 0x040fe40000000000 */
[----:B--2---:R-:W-:Y:S01]  /*3600*/  HMMA.16816.F32 R44, R12, R32, RZ ;  /* 0x000000200c2c723c */ /* 0x004fe200000018ff */
[----:B------:R-:W-:Y:S01]  /*3610*/  LDSM.16.M88.4 R84, [R186+0x7000] ;  /* 0x00700000ba54783b */ /* 0x000fe20000000200 */
[----:B------:R-:W-:-:S02]  /*3620*/  VIADD R198, R191, 0x2800 ;  /* 0x00002800bfc67836 */ /* 0x000fc40000000000 */
[C---:B------:R-:W-:Y:S01]  /*3630*/  VIADD R197, R191.reuse, 0x3000 ;  /* 0x00003000bfc57836 */ /* 0x040fe20000000000 */
[----:B------:R-:W-:Y:S01]  /*3640*/  LDSM.16.M88.4 R88, [R186+0x7800] ;  /* 0x00780000ba58783b */ /* 0x000fe20000000200 */
[----:B------:R-:W-:Y:S01]  /*3650*/  HMMA.16816.F32 R32, R12, R34, RZ ;  /* 0x000000220c20723c */ /* 0x000fe200000018ff */
[C---:B------:R-:W-:Y:S02]  /*3660*/  VIADD R196, R191.reuse, 0x3800 ;  /* 0x00003800bfc47836 */ /* 0x040fe40000000000 */
[----:B------:R-:W-:Y:S01]  /*3670*/  LDSM.16.M88.4 R100, [R185+0x800] ;  /* 0x00080000b964783b */ /* 0x000fe20000000200 */
[C---:B------:R-:W-:Y:S02]  /*3680*/  VIADD R195, R191.reuse, 0x4000 ;  /* 0x00004000bfc37836 */ /* 0x040fe40000000000 */
[----:B-1----:R-:W-:Y:S01]  /*3690*/  HMMA.16816.F32 R16, R8, R40, R24 ;  /* 0x000000280810723c */ /* 0x002fe20000001818 */
[----:B------:R-:W1:Y:S01]  /*36a0*/  LDSM.16.M88.4 R24, [R189] ;  /* 0x00000000bd18783b */ /* 0x000e620000000200 */
[----:B------:R-:W-:-:S02]  /*36b0*/  VIADD R194, R191, 0x4800 ;  /* 0x00004800bfc27836 */ /* 0x000fc40000000000 */
[C---:B------:R-:W-:Y:S01]  /*36c0*/  VIADD R193, R191.reuse, 0x5000 ;  /* 0x00005000bfc17836 */ /* 0x040fe20000000000 */
[----:B------:R-:W-:Y:S01]  /*36d0*/  LDSM.16.M88.4 R104, [R180+0x8000] ;  /* 0x00800000b468783b */ /* 0x000fe20000000200 */
[----:B------:R-:W-:Y:S01]  /*36e0*/  HMMA.16816.F32 R56, R12, R52, RZ ;  /* 0x000000340c38723c */ /* 0x000fe200000018ff */
[----:B------:R-:W-:Y:S02]  /*36f0*/  VIADD R192, R191, 0x5800 ;  /* 0x00005800bfc07836 */ /* 0x000fe40000000000 */
[----:B------:R-:W0:Y:S03]  /*3700*/  LDGDEPBAR ;  /* 0x00000000000079af */ /* 0x000e260000000000 */
[----:B------:R-:W-:Y:S01]  /*3710*/  HMMA.16816.F32 R36, R8, R42, R36 ;  /* 0x0000002a0824723c */ /* 0x000fe20000001824 */
[----:B------:R-:W-:Y:S05]  /*3720*/  STL [R1+0x80], R113 ;  /* 0x0000807101007387 */ /* 0x000fea0000100800 */
[C---:B------:R-:W-:Y:S06]  /*3730*/  HMMA.16816.F32 R60, R12.reuse, R54, RZ ;  /* 0x000000360c3c723c */ /* 0x040fec00000018ff */
[C---:B---3--:R-:W-:Y:S06]  /*3740*/  HMMA.16816.F32 R68, R12.reuse, R48, RZ ;  /* 0x000000300c44723c */ /* 0x048fec00000018ff */
[----:B------:R-:W-:Y:S06]  /*3750*/  HMMA.16816.F32 R40, R12, R50, RZ ;  /* 0x000000320c28723c */ /* 0x000fec00000018ff */
[C---:B----4-:R-:W-:Y:S06]  /*3760*/  HMMA.16816.F32 R44, R8.reuse, R64, R44 ;  /* 0x00000040082c723c */ /* 0x050fec000000182c */
[----:B------:R-:W-:Y:S01]  /*3770*/  HMMA.16816.F32 R48, R8, R66, R32 ;  /* 0x000000420830723c */ /* 0x000fe20000001820 */
[----:B------:R-:W-:Y:S04]  /*3780*/  LDSM.16.M88.4 R32, [R185+0x1000] ;  /* 0x00100000b920783b */ /* 0x000fe80000000200 */
[----:B------:R-:W-:Y:S01]  /*3790*/  LDSM.16.M88.4 R64, [R185+0x1800] ;  /* 0x00180000b940783b */ /* 0x000fe20000000200 */
[----:B------:R-:W-:Y:S03]  /*37a0*/  HMMA.16816.F32 R12, R20, R72, R16 ;  /* 0x00000048140c723c */ /* 0x000fe60000001810 */
[----:B------:R-:W2:Y:S03]  /*37b0*/  LDSM.16.M88.4 R16, [R187+0x2000] ;  /* 0x00200000bb10783b */ /* 0x000ea60000000200 */
[----:B------:R-:W-:Y:S06]  /*37c0*/  HMMA.16816.F32 R52, R8, R76, R56 ;  /* 0x0000004c0834723c */ /* 0x000fec0000001838 */
[----:B------:R-:W-:Y:S01]  /*37d0*/  HMMA.16816.F32 R36, R20, R74, R36 ;  /* 0x0000004a1424723c */ /* 0x000fe20000001824 */
[----:B------:R-:W-:Y:S05]  /*37e0*/  LDSM.16.M88.4 R72, [R180+0x9800] ;  /* 0x00980000b448783b */ /* 0x000fea0000000200 */
[C---:B------:R-:W-:Y:S01]  /*37f0*/  HMMA.16816.F32 R60, R8.reuse, R78, R60 ;  /* 0x0000004e083c723c */ /* 0x040fe2000000183c */
[----:B------:R-:W3:Y:S05]  /*3800*/  LDSM.16.M88.4 R76, [R180+0x8800] ;  /* 0x00880000b44c783b */ /* 0x000eea0000000200 */
[C---:B-----5:R-:W-:Y:S01]  /*3810*/  HMMA.16816.F32 R56, R8.reuse, R80, R68 ;  /* 0x000000500838723c */ /* 0x060fe20000001844 */
[----:B------:R-:W-:Y:S05]  /*3820*/  LDSM.16.M88.4 R68, [R180+0x9000] ;  /* 0x00900000b444783b */ /* 0x000fea0000000200 */
[----:B------:R-:W-:Y:S01]  /*3830*/  HMMA.16816.F32 R40, R8, R82, R40 ;  /* 0x000000520828723c */ /* 0x000fe20000001828 */
[----:B------:R-:W-:Y:S05]  /*3840*/  LDSM.16.M88.4 R80, [R186+0x8800] ;  /* 0x00880000ba50783b */ /* 0x000fea0000000200 */
[C---:B------:R-:W-:Y:S06]  /*3850*/  HMMA.16816.F32 R44, R20.reuse, R92, R44 ;  /* 0x0000005c142c723c */ /* 0x040fec000000182c */
[----:B------:R-:W-:Y:S01]  /*3860*/  HMMA.16816.F32 R48, R20, R94, R48 ;  /* 0x0000005e1430723c */ /* 0x000fe20000001830 */
[----:B------:R-:W-:Y:S05]  /*3870*/  LDSM.16.M88.4 R92, [R191+0x2000] ;  /* 0x00200000bf5c783b */ /* 0x000fea0000000200 */
[----:B-1----:R-:W-:Y:S01]  /*3880*/  HMMA.16816.F32 R8, R24, R96, R12 ;  /* 0x000000601808723c */ /* 0x002fe2000000180c */
[----:B------:R-:W1:Y:S05]  /*3890*/  LDSM.16.M88.4 R12, [R188+0x2000] ;  /* 0x00200000bc0c783b */ /* 0x000e6a0000000200 */
[----:B------:R-:W-:Y:S06]  /*38a0*/  HMMA.16816.F32 R52, R20, R84, R52 ;  /* 0x000000541434723c */ /* 0x000fec0000001834 */
[----:B------:R-:W-:Y:S01]  /*38b0*/  HMMA.16816.F32 R36, R24, R98, R36 ;  /* 0x000000621824723c */ /* 0x000fe20000001824 */
[----:B------:R-:W-:Y:S05]  /*38c0*/  LDSM.16.M88.4 R96, [R186+0x8000] ;  /* 0x00800000ba60783b */ /* 0x000fea0000000200 */
[C---:B------:R-:W-:Y:S01]  /*38d0*/  HMMA.16816.F32 R60, R20.reuse, R86, R60 ;  /* 0x00000056143c723c */ /* 0x040fe2000000183c */
[----:B------:R-:W4:Y:S05]  /*38e0*/  LDSM.16.M88.4 R84, [R191+0x2800] ;  /* 0x00280000bf54783b */ /* 0x000f2a0000000200 */
[C---:B------:R-:W-:Y:S06]  /*38f0*/  HMMA.16816.F32 R56, R20.reuse, R88, R56 ;  /* 0x000000581438723c */ /* 0x040fec0000001838 */
[----:B------:R-:W-:Y:S01]  /*3900*/  HMMA.16816.F32 R40, R20, R90, R40 ;  /* 0x0000005a1428723c */ /* 0x000fe20000001828 */
[----:B------:R-:W-:Y:S05]  /*3910*/  LDSM.16.M88.4 R88, [R185+0x2000] ;  /* 0x00200000b958783b */ /* 0x000fea0000000200 */
[C---:B------:R-:W-:Y:S06]  /*3920*/  HMMA.16816.F32 R44, R24.reuse, R100, R44 ;  /* 0x00000064182c723c */ /* 0x040fec000000182c */
[----:B------:R-:W-:Y:S06]  /*3930*/  HMMA.16816.F32 R48, R24, R102, R48 ;  /* 0x000000661830723c */ /* 0x000fec0000001830 */
[----:B--2---:R-:W-:Y:S01]  /*3940*/  HMMA.16816.F32 R20, R16, R104, R8 ;  /* 0x000000681014723c */ /* 0x004fe20000001808 */
[----:B------:R-:W2:Y:S05]  /*3950*/  LDSM.16.M88.4 R8, [R190+0x2000] ;  /* 0x00200000be08783b */ /* 0x000eaa0000000200 */
[----:B------:R-:W-:Y:S06]  /*3960*/  HMMA.16816.F32 R52, R24, R32, R52 ;  /* 0x000000201834723c */ /* 0x000fec0000001834 */
[----:B------:R-:W-:Y:S06]  /*3970*/  HMMA.16816.F32 R36, R16, R106, R36 ;  /* 0x0000006a1024723c */ /* 0x000fec0000001824 */
[C---:B------:R-:W-:Y:S01]  /*3980*/  HMMA.16816.F32 R60, R24.reuse, R34, R60 ;  /* 0x00000022183c723c */ /* 0x040fe2000000183c */
[----:B------:R-:W5:Y:S05]  /*3990*/  LDSM.16.M88.4 R32, [R191+0x3000] ;  /* 0x00300000bf20783b */ /* 0x000f6a0000000200 */
[C---:B------:R-:W-:Y:S06]  /*39a0*/  HMMA.16816.F32 R56, R24.reuse, R64, R56 ;  /* 0x000000401838723c */ /* 0x040fec0000001838 */
[----:B------:R-:W-:Y:S01]  /*39b0*/  HMMA.16816.F32 R40, R24, R66, R40 ;  /* 0x000000421828723c */ /* 0x000fe20000001828 */
[----:B------:R-:W5:Y:S04]  /*39c0*/  LDSM.16.M88.4 R64, [R191+0x3800] ;  /* 0x00380000bf40783b */ /* 0x000f680000000200 */
[----:B------:R-:W5:Y:S01]  /*39d0*/  LDSM.16.M88.4 R24, [R189+0x2000] ;  /* 0x00200000bd18783b */ /* 0x000f620000000200 */
[C---:B---3--:R-:W-:Y:S06]  /*39e0*/  HMMA.16816.F32 R44, R16.reuse, R76, R44 ;  /* 0x0000004c102c723c */ /* 0x048fec000000182c */
[----:B------:R-:W-:Y:S01]  /*39f0*/  HMMA.16816.F32 R48, R16, R78, R48 ;  /* 0x0000004e1030723c */ /* 0x000fe20000001830 */
[----:B------:R-:W-:Y:S05]  /*3a00*/  LDSM.16.M88.4 R76, [R186+0x9800] ;  /* 0x00980000ba4c783b */ /* 0x000fea0000000200 */
[----:B-1----:R-:W-:Y:S06]  /*3a10*/  HMMA.16816.F32 R20, R12, R92, R20 ;  /* 0x0000005c0c14723c */ /* 0x002fec0000001814 */
[----:B------:R-:W-:Y:S06]  /*3a20*/  HMMA.16816.F32 R52, R16, R68, R52 ;  /* 0x000000441034723c */ /* 0x000fec0000001834 */
[----:B------:R-:W-:Y:S01]  /*3a30*/  HMMA.16816.F32 R36, R12, R94, R36 ;  /* 0x0000005e0c24723c */ /* 0x000fe20000001824 */
[----:B------:R-:W-:Y:S05]  /*3a40*/  LDSM.16.M88.4 R92, [R191+0x4000] ;  /* 0x00400000bf5c783b */ /* 0x000fea0000000200 */
[C---:B------:R-:W-:Y:S01]  /*3a50*/  HMMA.16816.F32 R60, R16.reuse, R70, R60 ;  /* 0x00000046103c723c */ /* 0x040fe2000000183c */
[----:B------:R-:W-:Y:S05]  /*3a60*/  LDSM.16.M88.4 R68, [R185+0x3800] ;  /* 0x00380000b944783b */ /* 0x000fea0000000200 */
[C---:B------:R-:W-:Y:S06]  /*3a70*/  HMMA.16816.F32 R56, R16.reuse, R72, R56 ;  /* 0x000000481038723c */ /* 0x040fec0000001838 */
[----:B------:R-:W-:Y:S01]  /*3a80*/  HMMA.16816.F32 R40, R16, R74, R40 ;  /* 0x0000004a1028723c */ /* 0x000fe20000001828 */
[----:B------:R-:W1:Y:S05]  /*3a90*/  LDSM.16.M88.4 R72, [R186+0x9000] ;  /* 0x00900000ba48783b */ /* 0x000e6a0000000200 */
[C---:B----4-:R-:W-:Y:S06]  /*3aa0*/  HMMA.16816.F32 R44, R12.reuse, R84, R44 ;  /* 0x000000540c2c723c */ /* 0x050fec000000182c */
[----:B------:R-:W-:Y:S01]  /*3ab0*/  HMMA.16816.F32 R48, R12, R86, R48 ;  /* 0x000000560c30723c */ /* 0x000fe20000001830 */
[----:B------:R-:W3:Y:S05]  /*3ac0*/  LDSM.16.M88.4 R84, [R185+0x2800] ;  /* 0x00280000b954783b */ /* 0x000eea0000000200 */
[----:B--2---:R-:W-:Y:S01]  /*3ad0*/  HMMA.16816.F32 R16, R8, R96, R20 ;  /* 0x000000600810723c */ /* 0x004fe20000001814 */
[----:B------:R-:W-:Y:S05]  /*3ae0*/  LDSM.16.M88.4 R20, [R187+0x4000] ;  /* 0x00400000bb14783b */ /* 0x000fea0000000200 */
[----:B-----5:R-:W-:Y:S06]  /*3af0*/  HMMA.16816.F32 R52, R12, R32, R52 ;  /* 0x000000200c34723c */ /* 0x020fec0000001834 */
[----:B------:R-:W-:Y:S01]  /*3b00*/  HMMA.16816.F32 R36, R8, R98, R36 ;  /* 0x000000620824723c */ /* 0x000fe20000001824 */
[----:B------:R-:W2:Y:S05]  /*3b10*/  LDSM.16.M88.4 R96, [R180+0xa000] ;  /* 0x00a00000b460783b */ /* 0x000eaa0000000200 */
[C---:B------:R-:W-:Y:S06]  /*3b20*/  HMMA.16816.F32 R60, R12.reuse, R34, R60 ;  /* 0x000000220c3c723c */ /* 0x040fec000000183c */
[C---:B------:R-:W-:Y:S06]  /*3b30*/  HMMA.16816.F32 R56, R12.reuse, R64, R56 ;  /* 0x000000400c38723c */ /* 0x040fec0000001838 */
[----:B------:R-:W-:Y:S01]  /*3b40*/  HMMA.16816.F32 R40, R12, R66, R40 ;  /* 0x000000420c28723c */ /* 0x000fe20000001828 */
[----:B------:R-:W4:Y:S05]  /*3b50*/  LDSM.16.M88.4 R64, [R185+0x3000] ;  /* 0x00300000b940783b */ /* 0x000f2a0000000200 */
[C---:B------:R-:W-:Y:S06]  /*3b60*/  HMMA.16816.F32 R44, R8.reuse, R80, R44 ;  /* 0x00000050082c723c */ /* 0x040fec000000182c */
[----:B------:R-:W-:Y:S01]  /*3b70*/  HMMA.16816.F32 R48, R8, R82, R48 ;  /* 0x000000520830723c */ /* 0x000fe20000001830 */
[----:B------:R-:W5:Y:S05]  /*3b80*/  LDSM.16.M88.4 R80, [R180+0xa800] ;  /* 0x00a80000b450783b */ /* 0x000f6a0000000200 */
[----:B------:R-:W-:Y:S01]  /*3b90*/  HMMA.16816.F32 R32, R24, R88, R16 ;  /* 0x000000581820723c */ /* 0x000fe20000001810 */
[----:B------:R-:W5:Y:S05]  /*3ba0*/  LDSM.16.M88.4 R16, [R188+0x4000] ;  /* 0x00400000bc10783b */ /* 0x000f6a0000000200 */
[----:B-1----:R-:W-:Y:S06]  /*3bb0*/  HMMA.16816.F32 R52, R8, R72, R52 ;  /* 0x000000480834723c */ /* 0x002fec0000001834 */
[----:B------:R-:W-:Y:S01]  /*3bc0*/  HMMA.16816.F32 R12, R24, R90, R36 ;  /* 0x0000005a180c723c */ /* 0x000fe20000001824 */
[----:B------:R-:W-:Y:S05]  /*3bd0*/  LDSM.16.M88.4 R88, [R191+0x4800] ;  /* 0x00480000bf58783b */ /* 0x000fea0000000200 */
[C---:B------:R-:W-:Y:S01]  /*3be0*/  HMMA.16816.F32 R60, R8.reuse, R74, R60 ;  /* 0x0000004a083c723c */ /* 0x040fe2000000183c */
[----:B------:R-:W1:Y:S05]  /*3bf0*/  LDSM.16.M88.4 R72, [R180+0xb000] ;  /* 0x00b00000b448783b */ /* 0x000e6a0000000200 */
[C---:B------:R-:W-:Y:S06]  /*3c00*/  HMMA.16816.F32 R56, R8.reuse, R76, R56 ;  /* 0x0000004c0838723c */ /* 0x040fec0000001838 */
[----:B------:R-:W-:Y:S01]  /*3c10*/  HMMA.16816.F32 R36, R8, R78, R40 ;  /* 0x0000004e0824723c */ /* 0x000fe20000001828 */
[----:B------:R-:W1:Y:S05]  /*3c20*/  LDSM.16.M88.4 R76, [R180+0xb800] ;  /* 0x00b80000b44c783b */ /* 0x000e6a0000000200 */
[C---:B---3--:R-:W-:Y:S06]  /*3c30*/  HMMA.16816.F32 R44, R24.reuse, R84, R44 ;  /* 0x00000054182c723c */ /* 0x048fec000000182c */
[----:B------:R-:W-:Y:S01]  /*3c40*/  HMMA.16816.F32 R48, R24, R86, R48 ;  /* 0x000000561830723c */ /* 0x000fe20000001830 */
[----:B------:R-:W-:Y:S05]  /*3c50*/  LDSM.16.M88.4 R84, [R186+0xa800] ;  /* 0x00a80000ba54783b */ /* 0x000fea0000000200 */
[----:B--2---:R-:W-:Y:S06]  /*3c60*/  HMMA.16816.F32 R40, R20, R96, R32 ;  /* 0x000000601428723c */ /* 0x004fec0000001820 */
[----:B----4-:R-:W-:Y:S06]  /*3c70*/  HMMA.16816.F32 R52, R24, R64, R52 ;  /* 0x000000401834723c */ /* 0x010fec0000001834 */
[----:B------:R-:W-:Y:S01]  /*3c80*/  HMMA.16816.F32 R8, R20, R98, R12 ;  /* 0x000000621408723c */ /* 0x000fe2000000180c */
[----:B------:R-:W-:Y:S04]  /*3c90*/  LDSM.16.M88.4 R12, [R190+0x4000] ;  /* 0x00400000be0c783b */ /* 0x000fe80000000200 */
[----:B------:R-:W2:Y:S01]  /*3ca0*/  LDSM.16.M88.4 R96, [R186+0xa000] ;  /* 0x00a00000ba60783b */ /* 0x000ea20000000200 */
[C---:B------:R-:W-:Y:S03]  /*3cb0*/  HMMA.16816.F32 R60, R24.reuse, R66, R60 ;  /* 0x00000042183c723c */ /* 0x040fe6000000183c */
[----:B------:R-:W3:Y:S03]  /*3cc0*/  LDSM.16.M88.4 R64, [R191+0x5000] ;  /* 0x00500000bf40783b */ /* 0x000ee60000000200 */
[C---:B------:R-:W-:Y:S06]  /*3cd0*/  HMMA.16816.F32 R56, R24.reuse, R68, R56 ;  /* 0x000000441838723c */ /* 0x040fec0000001838 */
[----:B------:R-:W-:Y:S01]  /*3ce0*/  HMMA.16816.F32 R32, R24, R70, R36 ;  /* 0x000000461820723c */ /* 0x000fe20000001824 */
[----:B------:R-:W4:Y:S05]  /*3cf0*/  LDSM.16.M88.4 R68, [R191+0x5800] ;  /* 0x00580000bf44783b */ /* 0x000f2a0000000200 */
[C---:B-----5:R-:W-:Y:S06]  /*3d00*/  HMMA.16816.F32 R24, R20.reuse, R80, R44 ;  /* 0x000000501418723c */ /* 0x060fec000000182c */
[----:B------:R-:W-:Y:S01]  /*3d10*/  HMMA.16816.F32 R48, R20, R82, R48 ;  /* 0x000000521430723c */ /* 0x000fe20000001830 */
[----:B------:R-:W-:Y:S05]  /*3d20*/  LDSM.16.M88.4 R80, [R185+0x4800] ;  /* 0x00480000b950783b */ /* 0x000fea0000000200 */
[----:B------:R-:W-:Y:S06]  /*3d30*/  HMMA.16816.F32 R40, R16, R92, R40 ;  /* 0x0000005c1028723c */ /* 0x000fec0000001828 */
[C---:B-1----:R-:W-:Y:S06]  /*3d40*/  HMMA.16816.F32 R52, R20.reuse, R72, R52 ;  /* 0x000000481434723c */ /* 0x042fec0000001834 */
[C---:B------:R-:W-:Y:S06]  /*3d50*/  HMMA.16816.F32 R60, R20.reuse, R74, R60 ;  /* 0x0000004a143c723c */ /* 0x040fec000000183c */
[C---:B------:R-:W-:Y:S06]  /*3d60*/  HMMA.16816.F32 R56, R20.reuse, R76, R56 ;  /* 0x0000004c1438723c */ /* 0x040fec0000001838 */
[----:B------:R-:W-:Y:S01]  /*3d70*/  HMMA.16816.F32 R44, R20, R78, R32 ;  /* 0x0000004e142c723c */ /* 0x000fe20000001820 */
[----:B------:R-:W1:Y:S05]  /*3d80*/  LDSM.16.M88.4 R76, [R186+0xb000] ;  /* 0x00b00000ba4c783b */ /* 0x000e6a0000000200 */
[C---:B------:R-:W-:Y:S01]  /*3d90*/  HMMA.16816.F32 R36, R16.reuse, R94, R8 ;  /* 0x0000005e1024723c */ /* 0x040fe20000001808 */
[----:B------:R-:W-:Y:S04]  /*3da0*/  LDSM.16.M88.4 R8, [R189+0x4000] ;  /* 0x00400000bd08783b */ /* 0x000fe80000000200 */
[----:B------:R-:W5:Y:S01]  /*3db0*/  LDSM.16.M88.4 R92, [R185+0x4000] ;  /* 0x00400000b95c783b */ /* 0x000f620000000200 */
[C---:B------:R-:W-:Y:S06]  /*3dc0*/  HMMA.16816.F32 R32, R16.reuse, R88, R24 ;  /* 0x000000581020723c */ /* 0x040fec0000001818 */
[----:B------:R-:W-:Y:S06]  /*3dd0*/  HMMA.16816.F32 R24, R16, R90, R48 ;  /* 0x0000005a1018723c */ /* 0x000fec0000001830 */
[----:B--2---:R-:W-:Y:S06]  /*3de0*/  HMMA.16816.F32 R20, R12, R96, R40 ;  /* 0x000000600c14723c */ /* 0x004fec0000001828 */
[C---:B---3--:R-:W-:Y:S06]  /*3df0*/  HMMA.16816.F32 R40, R16.reuse, R64, R52 ;  /* 0x000000401028723c */ /* 0x048fec0000001834 */
[C---:B------:R-:W-:Y:S01]  /*3e00*/  HMMA.16816.F32 R52, R16.reuse, R66, R60 ;  /* 0x000000421034723c */ /* 0x040fe2000000183c */
[----:B------:R-:W-:Y:S05]  /*3e10*/  LDSM.16.M88.4 R60, [R185+0x5000] ;  /* 0x00500000b93c783b */ /* 0x000fea0000000200 */
[----:B----4-:R-:W-:Y:S01]  /*3e20*/  HMMA.16816.F32 R72, R16, R68, R56 ;  /* 0x000000441048723c */ /* 0x010fe20000001838 */
[----:B------:R-:W2:Y:S05]  /*3e30*/  LDSM.16.M88.4 R56, [R186+0xb800] ;  /* 0x00b80000ba38783b */ /* 0x000eaa0000000200 */
[----:B------:R-:W-:Y:S06]  /*3e40*/  HMMA.16816.F32 R36, R12, R98, R36 ;  /* 0x000000620c24723c */ /* 0x000fec0000001824 */
[----:B------:R-:W-:Y:S06]  /*3e50*/  HMMA.16816.F32 R68, R16, R70, R44 ;  /* 0x000000461044723c */ /* 0x000fec000000182c */
[----:B------:R-:W-:Y:S01]  /*3e60*/  HMMA.16816.F32 R44, R12, R86, R24 ;  /* 0x000000560c2c723c */ /* 0x000fe20000001818 */
[----:B------:R-:W-:-:S02]  /*3e70*/  VIMNMX R19, R31, UR22, PT ;  /* 0x000000161f137c48 */ /* 0x000fc4000bfe0100 */
[----:B------:R-:W-:Y:S01]  /*3e80*/  VIADDMNMX R18, R31, 0x8, R6, PT ;  /* 0x000000081f127846 */ /* 0x000fe20003800106 */
[C---:B------:R-:W-:Y:S01]  /*3e90*/  VIADD R6, R0.reuse, 0x8 ;  /* 0x0000000800067836 */ /* 0x040fe20000000000 */
[CC--:B------:R-:W-:Y:S01]  /*3ea0*/  ISETP.GE.AND P6, PT, R3.reuse, R19.reuse, PT ;  /* 0x000000130300720c */ /* 0x0c0fe20003fc6270 */
[C---:B-1----:R-:W-:Y:S01]  /*3eb0*/  HMMA.16816.F32 R24, R12.reuse, R76, R40 ;  /* 0x0000004c0c18723c */ /* 0x042fe20000001828 */
[-C--:B------:R-:W-:Y:S01]  /*3ec0*/  ISETP.GE.AND P2, PT, R3, R18.reuse, PT ;  /* 0x000000120300720c */ /* 0x080fe20003f46270 */
[----:B------:R-:W-:Y:S01]  /*3ed0*/  VIADD R3, R0, 0x9 ;  /* 0x0000000900037836 */ /* 0x000fe20000000000 */
[CC--:B------:R-:W-:Y:S02]  /*3ee0*/  ISETP.GE.AND P5, PT, R6.reuse, R19.reuse, PT ;  /* 0x000000130600720c */ /* 0x0c0fe40003fa6270 */
[----:B------:R-:W-:Y:S01]  /*3ef0*/  ISETP.GE.AND P1, PT, R6, R18, PT ;  /* 0x000000120600720c */ /* 0x000fe20003f26270 */
[----:B------:R-:W-:Y:S01]  /*3f00*/  HMMA.16816.F32 R32, R12, R84, R32 ;  /* 0x000000540c20723c */ /* 0x000fe20000001820 */
[----:B------:R-:W-:-:S02]  /*3f10*/  ISETP.GE.AND P3, PT, R3, R19, PT ;  /* 0x000000130300720c */ /* 0x000fc40003f66270 */
[----:B------:R-:W-:Y:S01]  /*3f20*/  ISETP.GE.AND P0, PT, R3, R18, PT ;  /* 0x000000120300720c */ /* 0x000fe20003f06270 */
[----:B------:R-:W-:Y:S01]  /*3f30*/  VIADD R3, R0, 0x10 ;  /* 0x0000001000037836 */ /* 0x000fe20000000000 */
[----:B------:R-:W-:Y:S01]  /*3f40*/  SHF.R.S32.HI R6, RZ, 0x1f, R108 ;  /* 0x0000001fff067819 */ /* 0x000fe2000001146c */
[----:B-----5:R-:W-:Y:S03]  /*3f50*/  HMMA.16816.F32 R64, R8, R92, R20 ;  /* 0x0000005c0840723c */ /* 0x020fe60000001814 */
[----:B------:R-:W-:Y:S01]  /*3f60*/  LEA.HI.X.SX32 R179, R110, R6, 0x1, P4 ;  /* 0x000000066eb37211 */ /* 0x000fe200020f0eff */
[----:B------:R-:W-:Y:S01]  /*3f70*/  VIADD R6, R0, 0x11 ;  /* 0x0000001100067836 */ /* 0x000fe20000000000 */
[----:B------:R-:W-:Y:S01]  /*3f80*/  ISETP.GE.AND P4, PT, R3, R19, PT ;  /* 0x000000130300720c */ /* 0x000fe20003f86270 */
[----:B------:R-:W-:Y:S01]  /*3f90*/  HMMA.16816.F32 R20, R12, R78, R52 ;  /* 0x0000004e0c14723c */ /* 0x000fe20000001834 */
[----:B------:R-:W1:Y:S01]  /*3fa0*/  LDSM.16.M88.4 R52, [R185+0x5800] ;  /* 0x00580000b934783b */ /* 0x000e620000000200 */
[----:B------:R-:W-:-:S04]  /*3fb0*/  DEPBAR.LE SB0, 0x0 ;  /* 0x000080000000791a */ /* 0x000fc80000000000 */
[----:B------:R-:W-:Y:S06]  /*3fc0*/  HMMA.16816.F32 R48, R8, R94, R36 ;  /* 0x0000005e0830723c */ /* 0x000fec0000001824 */
[----:B--2---:R-:W-:Y:S06]  /*3fd0*/  HMMA.16816.F32 R36, R12, R56, R72 ;  /* 0x000000380c24723c */ /* 0x004fec0000001848 */
[----:B------:R-:W-:Y:S01]  /*3fe0*/  HMMA.16816.F32 R40, R8, R60, R24 ;  /* 0x0000003c0828723c */ /* 0x000fe20000001818 */
[----:B------:R-:W-:-:S02]  /*3ff0*/  FSEL R65, R65, -INF , !P6 ;  /* 0xff80000041417808 */ /* 0x000fc40007000000 */
[----:B------:R-:W-:Y:S01]  /*4000*/  ISETP.GE.AND P6, PT, R3, R18, PT ;  /* 0x000000120300720c */ /* 0x000fe20003fc6270 */
[----:B------:R-:W-:Y:S01]  /*4010*/  VIADD R3, R0, 0x18 ;  /* 0x0000001800037836 */ /* 0x000fe20000000000 */
[----:B------:R-:W-:Y:S01]  /*4020*/  FSEL R67, R67, -INF , !P2 ;  /* 0xff80000043437808 */ /* 0x000fe20005000000 */
[----:B------:R-:W-:Y:S01]  /*4030*/  HMMA.16816.F32 R24, R12, R58, R68 ;  /* 0x0000003a0c18723c */ /* 0x000fe20000001844 */
[----:B------:R-:W-:-:S05]  /*4040*/  ISETP.GE.AND P2, PT, R6, R19, PT ;  /* 0x000000130600720c */ /* 0x000fca0003f46270 */
[C---:B------:R-:W-:Y:S01]  /*4050*/  HMMA.16816.F32 R32, R8.reuse, R80, R32 ;  /* 0x000000500820723c */ /* 0x040fe20000001820 */
[----:B------:R-:W-:Y:S02]  /*4060*/  FSEL R50, R50, -INF , !P1 ;  /* 0xff80000032327808 */ /* 0x000fe40004800000 */
[----:B------:R-:W-:Y:S02]  /*4070*/  FSEL R49, R49, -INF , !P3 ;  /* 0xff80000031317808 */ /* 0x000fe40005800000 */
[----:B------:R-:W-:Y:S01]  /*4080*/  FSEL R48, R48, -INF , !P5 ;  /* 0xff80000030307808 */ /* 0x000fe20006800000 */
[C---:B------:R-:W-:Y:S01]  /*4090*/  HMMA.16816.F32 R44, R8.reuse, R82, R44 ;  /* 0x00000052082c723c */ /* 0x040fe2000000182c */
[C---:B------:R-:W-:Y:S02]  /*40a0*/  ISETP.GE.AND P1, PT, R3.reuse, R19, PT ;  /* 0x000000130300720c */ /* 0x040fe40003f26270 */
[-C--:B------:R-:W-:Y:S01]  /*40b0*/  ISETP.GE.AND P3, PT, R3, R18.reuse, PT ;  /* 0x000000120300720c */ /* 0x080fe20003f66270 */
[----:B------:R-:W-:Y:S01]  /*40c0*/  VIADD R3, R0, 0x20 ;  /* 0x0000002000037836 */ /* 0x000fe20000000000 */
[----:B------:R-:W-:Y:S01]  /*40d0*/  ISETP.GE.AND P5, PT, R6, R18, PT ;  /* 0x000000120600720c */ /* 0x000fe20003fa6270 */
[----:B------:R-:W-:Y:S01]  /*40e0*/  HMMA.16816.F32 R20, R8, R62, R20 ;  /* 0x0000003e0814723c */ /* 0x000fe20000001814 */
[----:B------:R-:W-:Y:S01]  /*40f0*/  VIADD R6, R0, 0x19 ;  /* 0x0000001900067836 */ /* 0x000fe20000000000 */
[----:B------:R-:W-:-:S04]  /*4100*/  FSEL R51, R51, -INF , !P0 ;  /* 0xff80000033337808 */ /* 0x000fc80004000000 */
[----:B-1----:R-:W-:Y:S01]  /*4110*/  HMMA.16816.F32 R12, R8, R52, R36 ;  /* 0x00000034080c723c */ /* 0x002fe20000001824 */
[----:B------:R-:W-:-:S05]  /*4120*/  ISETP.GE.AND P0, PT, R6, R19, PT ;  /* 0x000000130600720c */ /* 0x000fca0003f06270 */
[----:B------:R-:W-:Y:S01]  /*4130*/  HMMA.16816.F32 R8, R8, R54, R24 ;  /* 0x000000360808723c */ /* 0x000fe20000001818 */
[----:B------:R-:W-:Y:S02]  /*4140*/  FSEL R34, R34, -INF , !P6 ;  /* 0xff80000022227808 */ /* 0x000fe40007000000 */
[----:B------:R-:W-:Y:S01]  /*4150*/  FSEL R33, R33, -INF , !P2 ;  /* 0xff80000021217808 */ /* 0x000fe20005000000 */
[----:B------:R-:W-:Y:S01]  /*4160*/  BAR.SYNC.DEFER_BLOCKING 0x0 ;  /* 0x0000000000007b1d */ /* 0x000fe20000010000 */
[C---:B------:R-:W-:Y:S02]  /*4170*/  ISETP.GE.AND P6, PT, R3.reuse, R19, PT ;  /* 0x000000130300720c */ /* 0x040fe40003fc6270 */
[----:B------:R-:W-:Y:S01]  /*4180*/  ISETP.GE.AND P2, PT, R3, R18, PT ;  /* 0x000000120300720c */ /* 0x000fe20003f46270 */
[----:B------:R-:W-:Y:S01]  /*4190*/  VIADD R3, R0, 0x28 ;  /* 0x0000002800037836 */ /* 0x000fe20000000000 */
[----:B------:R-:W-:Y:S02]  /*41a0*/  FSEL R46, R46, -INF , !P3 ;  /* 0xff8000002e2e7808 */ /* 0x000fe40005800000 */
[----:B------:R-:W-:-:S02]  /*41b0*/  FSEL R45, R45, -INF , !P0 ;  /* 0xff8000002d2d7808 */ /* 0x000fc40004000000 */
[----:B------:R-:W-:Y:S02]  /*41c0*/  FSEL R32, R32, -INF , !P4 ;  /* 0xff80000020207808 */ /* 0x000fe40006000000 */
[C---:B------:R-:W-:Y:S02]  /*41d0*/  ISETP.GE.AND P3, PT, R3.reuse, R19, PT ;  /* 0x000000130300720c */ /* 0x040fe40003f66270 */
[-C--:B------:R-:W-:Y:S01]  /*41e0*/  ISETP.GE.AND P0, PT, R3, R18.reuse, PT ;  /* 0x000000120300720c */ /* 0x080fe20003f06270 */
[----:B------:R-:W-:Y:S01]  /*41f0*/  VIADD R3, R0, 0x29 ;  /* 0x0000002900037836 */ /* 0x000fe20000000000 */
[----:B------:R-:W-:Y:S01]  /*4200*/  ISETP.GE.AND P4, PT, R6, R18, PT ;  /* 0x000000120600720c */ /* 0x000fe20003f86270 */
[----:B------:R-:W-:Y:S01]  /*4210*/  VIADD R6, R0, 0x21 ;  /* 0x0000002100067836 */ /* 0x000fe20000000000 */
[----:B------:R-:W-:Y:S02]  /*4220*/  FSEL R144, R40, -INF , !P6 ;  /* 0xff80000028907808 */ /* 0x000fe40007000000 */
[----:B------:R-:W-:-:S02]  /*4230*/  FSEL R47, R47, -INF , !P4 ;  /* 0xff8000002f2f7808 */ /* 0x000fc40006000000 */
[CC--:B------:R-:W-:Y:S02]  /*4240*/  ISETP.GE.AND P4, PT, R3.reuse, R19.reuse, PT ;  /* 0x000000130300720c */ /* 0x0c0fe40003f86270 */
[----:B------:R-:W-:Y:S01]  /*4250*/  ISETP.GE.AND P6, PT, R3, R18, PT ;  /* 0x000000120300720c */ /* 0x000fe20003fc6270 */
[----:B------:R-:W-:Y:S01]  /*4260*/  VIADD R3, R0, 0x38 ;  /* 0x0000003800037836 */ /* 0x000fe20000000000 */
[----:B------:R-:W-:Y:S02]  /*4270*/  FSEL R171, R22, -INF , !P0 ;  /* 0xff80000016ab7808 */ /* 0x000fe40004000000 */
[----:B------:R-:W-:Y:S02]  /*4280*/  FSEL R35, R35, -INF , !P5 ;  /* 0xff80000023237808 */ /* 0x000fe40006800000 */
[-C--:B------:R-:W-:Y:S02]  /*4290*/  ISETP.GE.AND P0, PT, R3, R19.reuse, PT ;  /* 0x000000130300720c */ /* 0x080fe40003f06270 */
[----:B------:R-:W-:-:S02]  /*42a0*/  ISETP.GE.AND P5, PT, R6, R19, PT ;  /* 0x000000130600720c */ /* 0x000fc40003fa6270 */
[----:B------:R-:W-:Y:S02]  /*42b0*/  FSEL R143, R8, -INF , !P0 ;  /* 0xff800000088f7808 */ /* 0x000fe40004000000 */
[----:B------:R-:W-:Y:S02]  /*42c0*/  PLOP3.LUT P0, PT, PT, PT, UP0, 0x80, 0x0 ;  /* 0x000000000000781c */ /* 0x000fe40003f0f008 */
[----:B------:R-:W-:Y:S02]  /*42d0*/  FSEL R44, R44, -INF , !P1 ;  /* 0xff8000002c2c7808 */ /* 0x000fe40004800000 */
[----:B------:R-:W-:Y:S02]  /*42e0*/  FSEL R141, R21, -INF , !P4 ;  /* 0xff800000158d7808 */ /* 0x000fe40006000000 */
[----:B------:R-:W-:Y:S01]  /*42f0*/  ISETP.GE.AND P1, PT, R6, R18, PT ;  /* 0x000000120600720c */ /* 0x000fe20003f26270 */
[----:B------:R-:W-:Y:S01]  /*4300*/  VIADD R6, R0, 0x31 ;  /* 0x0000003100067836 */ /* 0x000fe20000000000 */
[----:B------:R-:W-:-:S02]  /*4310*/  FSEL R175, R42, -INF , !P2 ;  /* 0xff8000002aaf7808 */ /* 0x000fc40005000000 */
[----:B------:R-:W-:Y:S02]  /*4320*/  FSEL R145, R41, -INF , !P5 ;  /* 0xff80000029917808 */ /* 0x000fe40006800000 */
[-C--:B------:R-:W-:Y:S01]  /*4330*/  ISETP.GE.AND P4, PT, R3, R18.reuse, PT ;  /* 0x000000120300720c */ /* 0x080fe20003f86270 */
[C---:B------:R-:W-:Y:S01]  /*4340*/  VIADD R3, R0.reuse, 0x39 ;  /* 0x0000003900037836 */ /* 0x040fe20000000000 */
[----:B------:R-:W-:Y:S02]  /*4350*/  FSEL R173, R23, -INF , !P6 ;  /* 0xff80000017ad7808 */ /* 0x000fe40007000000 */
[CC--:B------:R-:W-:Y:S02]  /*4360*/  ISETP.GE.AND P2, PT, R7.reuse, R19.reuse, PT ;  /* 0x000000130700720c */ /* 0x0c0fe40003f46270 */
[----:B------:R-:W-:Y:S02]  /*4370*/  ISETP.GE.AND P5, PT, R7, R18, PT ;  /* 0x000000120700720c */ /* 0x000fe40003fa6270 */
[----:B------:R-:W-:-:S02]  /*4380*/  ISETP.GE.AND P6, PT, R0, R19, PT ;  /* 0x000000130000720c */ /* 0x000fc40003fc6270 */
[----:B------:R-:W-:Y:S02]  /*4390*/  FSEL R204, R43, -INF , !P1 ;  /* 0xff8000002bcc7808 */ /* 0x000fe40004800000 */
[----:B------:R-:W-:Y:S02]  /*43a0*/  FSEL R168, R20, -INF , !P3 ;  /* 0xff80000014a87808 */ /* 0x000fe40005800000 */
[----:B------:R-:W-:Y:S02]  /*43b0*/  FSEL R140, R12, -INF , !P2 ;  /* 0xff8000000c8c7808 */ /* 0x000fe40005000000 */
[----:B------:R-:W-:Y:S02]  /*43c0*/  FSEL R174, R14, -INF , !P5 ;  /* 0xff8000000eae7808 */ /* 0x000fe40006800000 */
[----:B------:R-:W-:Y:S02]  /*43d0*/  FSEL R30, R64, -INF , !P6 ;  /* 0xff800000401e7808 */ /* 0x000fe40007000000 */
[----:B------:R-:W-:-:S02]  /*43e0*/  ISETP.GE.AND P1, PT, R6, R19, PT ;  /* 0x000000130600720c */ /* 0x000fc40003f26270 */
[-C--:B------:R-:W-:Y:S02]  /*43f0*/  ISETP.GE.AND P3, PT, R6, R18.reuse, PT ;  /* 0x000000120600720c */ /* 0x080fe40003f66270 */
[-C--:B------:R-:W-:Y:S02]  /*4400*/  ISETP.GE.AND P2, PT, R0, R18.reuse, PT ;  /* 0x000000120000720c */ /* 0x080fe40003f46270 */
[C---:B------:R-:W-:Y:S02]  /*4410*/  ISETP.GE.AND P5, PT, R3.reuse, R19, PT ;  /* 0x000000130300720c */ /* 0x040fe40003fa6270 */
[----:B------:R-:W-:Y:S02]  /*4420*/  ISETP.GE.AND P6, PT, R3, R18, PT ;  /* 0x000000120300720c */ /* 0x000fe40003fc6270 */
[----:B------:R-:W-:Y:S02]  /*4430*/  FSEL R66, R66, -INF , !P2 ;  /* 0xff80000042427808 */ /* 0x000fe40005000000 */
[----:B------:R-:W-:-:S02]  /*4440*/  FSEL R117, R13, -INF , !P1 ;  /* 0xff8000000d757808 */ /* 0x000fc40004800000 */
[----:B------:R-:W-:Y:S02]  /*4450*/  FSEL R172, R15, -INF , !P3 ;  /* 0xff8000000fac7808 */ /* 0x000fe40005800000 */
        /* <DEDUP_REMOVED lines=9> */
[----:B------:R-:W-:Y:S01]  /*44f0*/  USHF.R.S32.HI UR7, URZ, 0x1f, UR22 ;  /* 0x0000001f3f077899 */ /* 0x000fe20008011416 */
[----:B------:R-:W-:Y:S01]  /*4500*/  ISETP.GE.AND P3, PT, R116, UR6, PT ;  /* 0x0000000674007c0c */ /* 0x000fe2000bf66270 */
[----:B------:R-:W-:Y:S01]  /*4510*/  UIMAD UR6, UR26, UR22, URZ ;  /* 0x000000161a0672a4 */ /* 0x000fe2000f8e023f */
[----:B------:R-:W-:-:S03]  /*4520*/  IMAD.U32 R6, RZ, RZ, UR22 ;  /* 0x00000016ff067e24 */ /* 0x000fc6000f8e00ff */
[----:B------:R-:W-:Y:S01]  /*4530*/  UIMAD UR6, UR7, UR27, UR6 ;  /* 0x0000001b070672a4 */ /* 0x000fe2000f8e0206 */
[----:B------:R-:W-:-:S03]  /*4540*/  IMAD.WIDE.U32 R6, R6, UR27, R114 ;  /* 0x0000001b06067c25 */ /* 0x000fc6000f8e0072 */
        /* <DEDUP_REMOVED lines=16> */
[----:B------:R2:W-:Y:S02]  /*4650*/  @P4 STS.128 [R203+0x8000], RZ ;  /* 0x008000ffcb004388 */ /* 0x0005e40000000c00 */
[----:B------:R-:W3:Y:S02]  /*4660*/  @!P5 LDC.64 R28, c[0x0][0x218] ;  /* 0x00008600ff1cdb82 */ /* 0x000ee40000000a00 */
[----:B------:R-:W-:Y:S01]  /*4670*/  @!PT LDS RZ, [RZ] ;  /* 0x00000000fffff984 */ /* 0x000fe20000000800 */
[----:B------:R-:W-:Y:S01]  /*4680*/  @!PT LDS RZ, [RZ] ;  /* 0x00000000fffff984 */ /* 0x000fe20000000800 */
[----:B------:R-:W-:Y:S01]  /*4690*/  @!PT LDS RZ, [RZ] ;  /* 0x00000000fffff984 */ /* 0x000fe20000000800 */
[----:B------:R5:W-:Y:S04]  /*46a0*/  @!P4 LDGSTS.E.BYPASS.LTC128B.128 [R203+0x8000], desc[UR20][R8.64+0x80] ;  /* 0x0800008008cbcfae */ /* 0x000be8000b901d54 */
[----:B------:R2:W-:Y:S02]  /*46b0*/  @P3 STS.128 [R203+0xa000], RZ ;  /* 0x00a000ffcb003388 */ /* 0x0005e40000000c00 */
[----:B------:R-:W2:Y:S08]  /*46c0*/  @!P3 LDC.64 R24, c[0x0][0x218] ;  /* 0x00008600ff18bb82 */ /* 0x000eb00000000a00 */
[----:B------:R-:W2:Y:S01]  /*46d0*/  @!P3 LDC.64 R26, c[0x0][0x218] ;  /* 0x00008600ff1abb82 */ /* 0x000ea20000000a00 */
[----:B----4-:R-:W-:-:S07]  /*46e0*/  @!P3 LEA R10, P1, R6, R12, 0x1 ;  /* 0x0000000c060ab211 */ /* 0x010fce00078208ff */
[----:B------:R-:W4:Y:S01]  /*46f0*/  @!P5 LDC.64 R20, c[0x0][0x218] ;  /* 0x00008600ff14db82 */ /* 0x000f220000000a00 */
[----:B------:R-:W-:Y:S02]  /*4700*/  @!P3 LEA.HI.X R11, R6, R13, R0, 0x1, P1 ;  /* 0x0000000d060bb211 */ /* 0x000fe400008f0c00 */
[----:B------:R-:W-:Y:S02]  /*4710*/  IADD3.X R6, R0, UR28, RZ, P2, !PT ;  /* 0x0000001c00067c10 */ /* 0x000fe400097fe4ff */
[C---:B-----5:R-:W-:Y:S01]  /*4720*/  @!P5 LEA R8, P2, R3.reuse, R14, 0x1 ;  /* 0x0000000e0308d211 */ /* 0x060fe200078408ff */
[----:B------:R-:W-:Y:S01]  /*4730*/  @!PT LDS RZ, [RZ] ;  /* 0x00000000fffff984 */ /* 0x000fe20000000800 */
[----:B------:R-:W-:Y:S01]  /*4740*/  @!PT LDS RZ, [RZ] ;  /* 0x00000000fffff984 */ /* 0x000fe20000000800 */
[----:B------:R-:W-:Y:S01]  /*4750*/  @!PT LDS RZ, [RZ] ;  /* 0x00000000fffff984 */ /* 0x000fe20000000800 */
[----:B------:R1:W-:Y:S02]  /*4760*/  @!P3 LDGSTS.E.BYPASS.LTC128B.128 [R203+0xa000], desc[UR20][R10.64+0x100] ;  /* 0x0a0001000acbbfae */ /* 0x0003e4000b901d54 */
[----:B------:R-:W5:Y:S01]  /*4770*/  @!P4 LDC.64 R12, c[0x0][0x218] ;  /* 0x00008600ff0ccb82 */ /* 0x000f620000000a00 */
[C---:B------:R-:W-:Y:S01]  /*4780*/  @!P5 LEA.HI.X R9, R3.reuse, R15, R6, 0x1, P2 ;  /* 0x0000000f0309d211 */ /* 0x040fe200010f0c06 */
[----:B------:R1:W-:Y:S01]  /*4790*/  @P5 STS.128 [R203+0x6800], RZ ;  /* 0x006800ffcb005388 */ /* 0x0003e20000000c00 */
[----:B------:R-:W-:-:S03]  /*47a0*/  IADD3 R0, P2, R3, UR29, RZ ;  /* 0x0000001d03007c10 */ /* 0x000fc6000ff5e0ff */
[----:B------:R-:W-:Y:S01]  /*47b0*/  @!PT LDS RZ, [RZ] ;  /* 0x00000000fffff984 */ /* 0x000fe20000000800 */
[----:B------:R-:W-:Y:S01]  /*47c0*/  @!PT LDS RZ, [RZ] ;  /* 0x00000000fffff984 */ /* 0x000fe20000000800 */
[----:B------:R-:W-:Y:S01]  /*47d0*/  @!PT LDS RZ, [RZ] ;  /* 0x00000000fffff984 */ /* 0x000fe20000000800 */
[----:B------:R2:W-:Y:S01]  /*47e0*/  @!P5 LDGSTS.E.BYPASS.LTC128B.128 [R203+0x6800], desc[UR20][R8.64] ;  /* 0x0680000008cbdfae */ /* 0x0005e2000b901d54 */
[----:B------:R-:W-:Y:S01]  /*47f0*/  IADD3.X R7, R6, UR28, RZ, P2, !PT ;  /* 0x0000001c06077c10 */ /* 0x000fe200097fe4ff */
[----:B------:R-:W4:Y:S02]  /*4800*/  @!P4 LDC.64 R22, c[0x0][0x218] ;  /* 0x00008600ff16cb82 */ /* 0x000f240000000a00 */
[----:B------:R2:W-:Y:S01]  /*4810*/  @P4 STS.128 [R203+0x8800], RZ ;  /* 0x008800ffcb004388 */ /* 0x0005e20000000c00 */
[C---:B-1----:R-:W-:Y:S02]  /*4820*/  @!P4 LEA R10, P1, R3.reuse, R16, 0x1 ;  /* 0x00000010030ac211 */ /* 0x042fe400078208ff */
[C---:B---3--:R-:W-:Y:S02]  /*4830*/  @!P5 LEA R16, P2, R0.reuse, R28, 0x1 ;  /* 0x0000001c0010d211 */ /* 0x048fe400078408ff */
[----:B------:R-:W-:Y:S02]  /*4840*/  @!P4 LEA.HI.X R11, R3, R17, R6, 0x1, P1 ;  /* 0x00000011030bc211 */ /* 0x000fe400008f0c06 */
[----:B------:R-:W-:-:S02]  /*4850*/  @!P5 LEA.HI.X R17, R0, R29, R7, 0x1, P2 ;  /* 0x0000001d0011d211 */ /* 0x000fc400010f0c07 */
[C---:B--2---:R-:W-:Y:S01]  /*4860*/  @!P3 LEA R8, P1, R3.reuse, R24, 0x1 ;  /* 0x000000180308b211 */ /* 0x044fe200078208ff */
[----:B------:R-:W-:Y:S01]  /*4870*/  @!PT LDS RZ, [RZ] ;  /* 0x00000000fffff984 */ /* 0x000fe20000000800 */
[----:B------:R-:W-:Y:S01]  /*4880*/  @!PT LDS RZ, [RZ] ;  /* 0x00000000fffff984 */ /* 0x000fe20000000800 */
[----:B------:R-:W-:Y:S01]  /*4890*/  @!PT LDS RZ, [RZ] ;  /* 0x00000000fffff984 */ /* 0x000fe20000000800 */
[----:B------:R4:W-:Y:S01]  /*48a0*/  @!P4 LDGSTS.E.BYPASS.LTC128B.128 [R203+0x8800], desc[UR20][R10.64+0x80] ;  /* 0x088000800acbcfae */ /* 0x0009e2000b901d54 */
[C---:B-----5:R-:W-:Y:S02]  /*48b0*/  @!P4 LEA R14, P2, R0.reuse, R12, 0x1 ;  /* 0x0000000c000ec211 */ /* 0x060fe400078408ff */
[----:B------:R-:W-:Y:S01]  /*48c0*/  @!P3 LEA.HI.X R9, R3, R25, R6, 0x1, P1 ;  /* 0x000000190309b211 */ /* 0x000fe200008f0c06 */
[----:B------:R1:W-:Y:S01]  /*48d0*/  @P3 STS.128 [R203+0xa800], RZ ;  /* 0x00a800ffcb003388 */ /* 0x0003e20000000c00 */
[C---:B------:R-:W-:Y:S02]  /*48e0*/  @!P3 LEA R12, P1, R0.reuse, R26, 0x1 ;  /* 0x0000001a000cb211 */ /* 0x040fe400078208ff */
[C---:B------:R-:W-:Y:S01]  /*48f0*/  IADD3 R3, P6, R0.reuse, UR29, RZ ;  /* 0x0000001d00037c10 */ /* 0x040fe2000ffde0ff */
[----:B------:R-:W-:Y:S01]  /*4900*/  @!PT LDS RZ, [RZ] ;  /* 0x00000000fffff984 */ /* 0x000fe20000000800 */
[----:B------:R-:W-:Y:S01]  /*4910*/  @!PT LDS RZ, [RZ] ;  /* 0x00000000fffff984 */ /* 0x000fe20000000800 */
[----:B------:R-:W-:Y:S01]  /*4920*/  @!PT LDS RZ, [RZ] ;  /* 0x00000000fffff984 */ /* 0x000fe20000000800 */
[----:B------:R2:W-:Y:S01]  /*4930*/  @!P3 LDGSTS.E.BYPASS.LTC128B.128 [R203+0xa800], desc[UR20][R8.64+0x100] ;  /* 0x0a80010008cbbfae */ /* 0x0005e2000b901d54 */
[----:B------:R-:W-:-:S02]  /*4940*/  @!P4 LEA.HI.X R15, R0, R13, R7, 0x1, P2 ;  /* 0x0000000d000fc211 */ /* 0x000fc400010f0c07 */
[----:B------:R-:W-:Y:S01]  /*4950*/  @!P3 LEA.HI.X R13, R0, R27, R7, 0x1, P1 ;  /* 0x0000001b000db211 */ /* 0x000fe200008f0c07 */
[----:B------:R1:W-:Y:S01]  /*4960*/  @P5 STS.128 [R203+0x7000], RZ ;  /* 0x007000ffcb005388 */ /* 0x0003e20000000c00 */
[----:B------:R-:W-:-:S03]  /*4970*/  IADD3.X R7, R7, UR28, RZ, P6, !PT ;  /* 0x0000001c07077c10 */ /* 0x000fc6000b7fe4ff */
        /* <DEDUP_REMOVED lines=15> */
[----:B------:R1:W-:Y:S01]  /*4a70*/  @!P3 LDGSTS.E.BYPASS.LTC128B.128 [R203+0xb000], desc[UR20][R12.64+0x100] ;  /* 0x0b0001000ccbbfae */ /* 0x0003e2000b901d54 */
[----:B--2---:R-:W-:-:S03]  /*4a80*/  @!P4 LEA R8, P1, R3, R22, 0x1 ;  /* 0x000000160308c211 */ /* 0x004fc600078208ff */
        /* <DEDUP_REMOVED lines=14> */
[----:B------:R-:W-:-:S04]  /*4b70*/  LEA R6, P1, R3, UR6, 0x1 ;  /* 0x0000000603067c11 */ /* 0x000fc8000f8208ff */
[----:B------:R-:W-:-:S05]  /*4b80*/  LEA.HI.X R7, R3, UR7, R7, 0x1, P1 ;  /* 0x0000000703077c11 */ /* 0x000fca00088f0c07 */
[----:B------:R-:W-:Y:S01]  /*4b90*/  @!PT LDS RZ, [RZ] ;  /* 0x00000000fffff984 */ /* 0x000fe20000000800 */
[----:B------:R-:W-:Y:S01]  /*4ba0*/  @!PT LDS RZ, [RZ] ;  /* 0x00000000fffff984 */ /* 0x000fe20000000800 */
[----:B------:R-:W-:Y:S01]  /*4bb0*/  @!PT LDS RZ, [RZ] ;  /* 0x00000000fffff984 */ /* 0x000fe20000000800 */
[----:B------:R2:W-:Y:S04]  /*4bc0*/  LDGSTS.E.BYPASS.LTC128B.128 [R203+0xb800], desc[UR20][R6.64+0x100] ;  /* 0x0b80010006cb7fae */ /* 0x0005e8000b901d54 */
.L_x_564:
[----:B------:R-:W-:Y:S05]  /*4bd0*/  BSYNC B0 ;  /* 0x0000000000007941 */ /* 0x000fea0003800000 */
.L_x_563:
[----:B------:R-:W0:Y:S02]  /*4be0*/  LDGDEPBAR ;  /* 0x00000000000079af */ /* 0x000e240000000000 */
.L_x_562:
[----:B------:R-:W-:Y:S01]  /*4bf0*/  FMNMX.FTZ R0, R30, R65, !PT ;  /* 0x000000411e007209 */ /* 0x000fe20007810000 */
[----:B------:R-:W-:Y:S01]  /*4c00*/  STL [R1+0xa8], R185 ;  /* 0x0000a8b901007387 */ /* 0x000fe20000100800 */
[----:B------:R-:W-:Y:S01]  /*4c10*/  IMAD.WIDE.U32 R206, R113, -0x326172a9, RZ ;  /* 0xcd9e8d5771ce7825 */ /* 0x000fe200078e00ff */
[----:B------:R-:W-:Y:S01]  /*4c20*/  USHF.L.U32 UR35, UR15, 0x1, URZ ;  /* 0x000000010f237899 */ /* 0x000fe2000800063f */
[----:B------:R-:W-:Y:S01]  /*4c30*/  FMNMX.FTZ R0, R48, R0, !PT ;  /* 0x0000000030007209 */ /* 0x000fe20007810000 */
[----:B------:R-:W-:Y:S01]  /*4c40*/  STL [R1+0xa4], R180 ;  /* 0x0000a4b401007387 */ /* 0x000fe20000100800 */
[----:B------:R-:W-:Y:S01]  /*4c50*/  UIADD3 UR6, UR25, -0x4498517b, URZ ;  /* 0xbb67ae8519067890 */ /* 0x000fe2000fffe03f */
[----:B------:R-:W-:Y:S01]  /*4c60*/  IMAD.WIDE.U32 R118, R112, -0x2daee0ad, RZ ;  /* 0xd2511f5370767825 */ /* 0x000fe200078e00ff */
[----:B------:R-:W-:Y:S01]  /*4c70*/  FMNMX.FTZ R0, R49, R0, !PT ;  /* 0x0000000031007209 */ /* 0x000fe20007810000 */
[----:B------:R-:W-:Y:S01]  /*4c80*/  STL [R1+0xa0], R19 ;  /* 0x0000a01301007387 */ /* 0x000fe20000100800 */
[----:B------:R-:W-:Y:S01]  /*4c90*/  ULOP3.LUT UR7, UR35, UR25, URZ, 0x3c, !UPT ;  /* 0x0000001923077292 */ /* 0x000fe2000f8e3c3f */
[----:B------:R-:W-:Y:S01]  /*4ca0*/  LEA R181, R5, UR4, 0x1 ;  /* 0x0000000405b57c11 */ /* 0x000fe2000f8e08ff */
[----:B------:R-:W-:Y:S01]  /*4cb0*/  ULDC UR36, c[0x0][0x2ec] ;  /* 0x0000bb0000247ab9 */ /* 0x000fe20000000800 */
[----:B------:R-:W-:Y:S01]  /*4cc0*/  FMNMX.FTZ R0, R32, R0, !PT ;  /* 0x0000000020007209 */ /* 0x000fe20007810000 */
[----:B------:R-:W-:Y:S01]  /*4cd0*/  STL [R1+0x9c], R18 ;  /* 0x00009c1201007387 */ /* 0x000fe20000100800 */
[----:B------:R-:W-:Y:S01]  /*4ce0*/  UIADD3 UR34, UR24, -0x61c88647, URZ ;  /* 0x9e3779b918227890 */ /* 0x000fe2000fffe03f */
[----:B-1----:R-:W-:Y:S01]  /*4cf0*/  LOP3.LUT R8, R119, UR7, RZ, 0x3c, !PT ;  /* 0x0000000777087c12 */ /* 0x002fe2000f8e3cff */
[----:B------:R-:W-:Y:S01]  /*4d00*/  UIADD3 UR33, UR24, 0x3c6ef372, URZ ;  /* 0x3c6ef37218217890 */ /* 0x000fe2000fffe03f */
[----:B------:R-:W-:Y:S01]  /*4d10*/  FMNMX.FTZ R0, R33, R0, !PT ;  /* 0x0000000021007209 */ /* 0x000fe20007810000 */
[----:B------:R-:W-:Y:S01]  /*4d20*/  UIADD3 UR32, UR25, 0x76cf5d0a, URZ ;  /* 0x76cf5d0a19207890 */ /* 0x000fe2000fffe03f */
[----:B------:R-:W-:Y:S01]  /*4d30*/  LDSM.16.MT88.4 R24, [R181+0xc000] ;  /* 0x00c00000b518783b */ /* 0x000fe20000004200 */
[----:B------:R-:W-:Y:S01]  /*4d40*/  IMAD.WIDE.U32 R8, R8, -0x326172a9, RZ ;  /* 0xcd9e8d5708087825 */ /* 0x000fe200078e00ff */
[----:B------:R-:W-:Y:S01]  /*4d50*/  FMNMX.FTZ R0, R44, R0, !PT ;  /* 0x000000002c007209 */ /* 0x000fe20007810000 */
[----:B------:R-:W-:Y:S01]  /*4d60*/  UIADD3 UR30, UR25, 0x32370b8f, URZ ;  /* 0x32370b8f191e7890 */ /* 0x000fe2000fffe03f */
[----:B------:R-:W-:Y:S01]  /*4d70*/  LDSM.16.MT88.4 R52, [R181+0xc800] ;  /* 0x00c80000b534783b */ /* 0x000fe20000004200 */
[----:B------:R-:W-:Y:S01]  /*4d80*/  UIADD3 UR31, UR24, -0x255992d5, URZ ;  /* 0xdaa66d2b181f7890 */ /* 0x000fe2000fffe03f */
[----:B------:R-:W-:Y:S01]  /*4d90*/  FMNMX.FTZ R0, R45, R0, !PT ;  /* 0x000000002d007209 */ /* 0x000fe20007810000 */
[----:B------:R-:W-:Y:S01]  /*4da0*/  UIADD3 UR23, UR24, 0x78dde6e4, URZ ;  /* 0x78dde6e418177890 */ /* 0x000fe2000fffe03f */
[----:B------:R-:W-:Y:S01]  /*4db0*/  LOP3.LUT R9, R9, UR34, R206, 0x96, !PT ;  /* 0x0000002209097c12 */ /* 0x000fe2000f8e96ce */
[----:B------:R-:W-:Y:S01]  /*4dc0*/  UIADD3 UR22, UR25, -0x126145ec, URZ ;  /* 0xed9eba1419167890 */ /* 0x000fe2000fffe03f */
[----:B------:R-:W-:Y:S01]  /*4dd0*/  FMNMX.FTZ R0, R144, R0, !PT ;  /* 0x0000000090007209 */ /* 0x000fe20007810000 */
[----:B------:R-:W-:Y:S01]  /*4de0*/  UIADD3 UR7, UR24, 0x1715609d, URZ ;  /* 0x1715609d18077890 */ /* 0x000fe2000fffe03f */
[--C-:B------:R-:W-:Y:S01]  /*4df0*/  IMAD R182, R4, 0x2, R181.reuse ;  /* 0x0000000204b67824 */ /* 0x100fe200078e02b5 */
[----:B------:R-:W-:Y:S01]  /*4e00*/  LDSM.16.MT88.4 R80, [R181+0x10000] ;  /* 0x01000000b550783b */ /* 0x000fe20000004200 */
[----:B------:R-:W-:Y:S01]  /*4e10*/  FMNMX.FTZ R0, R145, R0, !PT ;  /* 0x0000000091007209 */ /* 0x000fe20007810000 */
[C---:B------:R-:W-:Y:S01]  /*4e20*/  IMAD R184, R2.reuse, 0x2, R181 ;  /* 0x0000000202b87824 */ /* 0x040fe200078e02b5 */
[----:B------:R-:W-:Y:S01]  /*4e30*/  UIADD3 UR4, UR35, 0x1, URZ ;  /* 0x0000000123047890 */ /* 0x000fe2000fffe03f */
[----:B------:R-:W-:Y:S01]  /*4e40*/  IMAD R183, R2, 0x2, R182 ;  /* 0x0000000202b77824 */ /* 0x000fe200078e02b6 */
[----:B------:R-:W-:Y:S01]  /*4e50*/  FMNMX.FTZ R0, R168, R0, !PT ;  /* 0x00000000a8007209 */ /* 0x000fe20007810000 */
[----:B------:R-:W-:Y:S01]  /*4e60*/  LDSM.16.MT88.4 R36, [R182+0xc000] ;  /* 0x00c00000b624783b */ /* 0x000fe20000004200 */
[----:B------:R-:W-:-:S02]  /*4e70*/  ULOP3.LUT UR4, UR4, UR25, URZ, 0x3c, !UPT ;  /* 0x0000001904047292 */ /* 0x000fc4000f8e3c3f */
[----:B------:R-:W-:Y:S01]  /*4e80*/  FMNMX.FTZ R0, R141, R0, !PT ;  /* 0x000000008d007209 */ /* 0x000fe20007810000 */
[----:B------:R-:W-:Y:S03]  /*4e90*/  LDSM.16.MT88.4 R72, [R183+0xe000] ;  /* 0x00e00000b748783b */ /* 0x000fe60000004200 */
        /* <DEDUP_REMOVED lines=11> */
[----:B------:R-:W-:-:S03]  /*4f50*/  FMNMX.FTZ R0, R34, R0, !PT ;  /* 0x0000000022007209 */ /* 0x000fc60007810000 */
[----:B------:R-:W1:Y:S01]  /*4f60*/  SHFL.BFLY PT, R3, R116, 0x2, 0x1f ;  /* 0x0c401f0074037f89 */ /* 0x000e6200000e0000 */
[----:B------:R-:W-:-:S03]  /*4f70*/  FMNMX.FTZ R0, R35, R0, !PT ;  /* 0x0000000023007209 */ /* 0x000fc60007810000 */
[----:B------:R-:W-:Y:S01]  /*4f80*/  LDSM.16.MT88.4 R100, [R182+0xe800] ;  /* 0x00e80000b664783b */ /* 0x000fe20000004200 */
[----:B------:R-:W-:-:S03]  /*4f90*/  FMNMX.FTZ R0, R46, R0, !PT ;  /* 0x000000002e007209 */ /* 0x000fc60007810000 */
[----:B------:R-:W-:Y:S01]  /*4fa0*/  LDSM.16.MT88.4 R104, [R181+0xe800] ;  /* 0x00e80000b568783b */ /* 0x000fe20000004200 */
[----:B------:R-:W-:-:S03]  /*4fb0*/  FMNMX.FTZ R0, R47, R0, !PT ;  /* 0x000000002f007209 */ /* 0x000fc60007810000 */
[----:B------:R-:W-:Y:S01]  /*4fc0*/  LDSM.16.MT88.4 R120, [R182+0xc800] ;  /* 0x00c80000b678783b */ /* 0x000fe20000004200 */
[----:B------:R-:W-:-:S03]  /*4fd0*/  FMNMX.FTZ R0, R175, R0, !PT ;  /* 0x00000000af007209 */ /* 0x000fc60007810000 */
[----:B------:R-:W-:Y:S01]  /*4fe0*/  LDSM.16.MT88.4 R56, [R184+0xe800] ;  /* 0x00e80000b838783b */ /* 0x000fe20000004200 */
[----:B------:R-:W-:-:S04]  /*4ff0*/  FMNMX.FTZ R0, R204, R0, !PT ;  /* 0x00000000cc007209 */ /* 0x000fc80007810000 */
[----:B------:R-:W-:Y:S02]  /*5000*/  FMNMX.FTZ R0, R171, R0, !PT ;  /* 0x00000000ab007209 */ /* 0x000fe40007810000 */
[----:B-1----:R-:W-:Y:S02]  /*5010*/  FMNMX.FTZ R116, R116, R3, !PT ;  /* 0x0000000374747209 */ /* 0x002fe40007810000 */
[----:B------:R-:W-:Y:S02]  /*5020*/  FMNMX.FTZ R0, R173, R0, !PT ;  /* 0x00000000ad007209 */ /* 0x000fe40007810000 */
[----:B------:R-:W-:Y:S01]  /*5030*/  LOP3.LUT R3, R111, UR24, RZ, 0x3c, !PT ;  /* 0x000000186f037c12 */ /* 0x000fe2000f8e3cff */
[----:B--2---:R-:W1:Y:S01]  /*5040*/  SHFL.BFLY PT, R6, R116, 0x1, 0x1f ;  /* 0x0c201f0074067f89 */ /* 0x004e6200000e0000 */
[----:B------:R-:W-:-:S03]  /*5050*/  FMNMX.FTZ R0, R174, R0, !PT ;  /* 0x00000000ae007209 */ /* 0x000fc60007810000 */
[----:B------:R2:W-:Y:S01]  /*5060*/  STL [R1+0x84], R3 ;  /* 0x0000840301007387 */ /* 0x0005e20000100800 */
[----:B------:R-:W-:-:S03]  /*5070*/  FMNMX.FTZ R0, R172, R0, !PT ;  /* 0x00000000ac007209 */ /* 0x000fc60007810000 */
[----:B------:R-:W-:Y:S01]  /*5080*/  LDSM.16.MT88.4 R108, [R183+0xc800] ;  /* 0x00c80000b76c783b */ /* 0x000fe20000004200 */
[----:B------:R-:W-:-:S04]  /*5090*/  FMNMX.FTZ R0, R170, R0, !PT ;  /* 0x00000000aa007209 */ /* 0x000fc80007810000 */
[----:B------:R-:W-:-:S05]  /*50a0*/  FMNMX.FTZ R0, R169, R0, !PT ;  /* 0x00000000a9007209 */ /* 0x000fca0007810000 */
[----:B------:R-:W3:Y:S01]  /*50b0*/  SHFL.BFLY PT, R12, R0, 0x2, 0x1f ;  /* 0x0c401f00000c7f89 */ /* 0x000ee200000e0000 */
[----:B-1----:R-:W-:-:S04]  /*50c0*/  FMNMX.FTZ R116, R116, R6, !PT ;  /* 0x0000000674747209 */ /* 0x002fc80007810000 */
[C---:B------:R-:W-:Y:S01]  /*50d0*/  FSETP.NEU.FTZ.AND P1, PT, R116.reuse, -INF , PT ;  /* 0xff8000007400780b */ /* 0x040fe20003f3d000 */
[----:B------:R-:W-:Y:S01]  /*50e0*/  FMUL.FTZ R7, R116, UR36 ;  /* 0x0000002474077c20 */ /* 0x000fe20008410000 */
[----:B--2---:R-:W-:-:S04]  /*50f0*/  LOP3.LUT R3, R207, R3, RZ, 0x3c, !PT ;  /* 0x00000003cf037212 */ /* 0x004fc800078e3cff */
[----:B------:R-:W-:Y:S01]  /*5100*/  FSEL R7, R7, RZ, P1 ;  /* 0x000000ff07077208 */ /* 0x000fe20000800000 */
[----:B------:R-:W-:-:S04]  /*5110*/  IMAD.WIDE.U32 R42, R3, -0x2daee0ad, RZ ;  /* 0xd2511f53032a7825 */ /* 0x000fc800078e00ff */
[--C-:B------:R-:W-:Y:S01]  /*5120*/  FFMA.FTZ R6, R49, UR36, -R7.reuse ;  /* 0x0000002431067c23 */ /* 0x100fe20008010807 */
[----:B------:R-:W-:Y:S01]  /*5130*/  LOP3.LUT R3, R43, UR6, R118, 0x96, !PT ;  /* 0x000000062b037c12 */ /* 0x000fe2000f8e9676 */
[----:B------:R-:W-:Y:S01]  /*5140*/  UIADD3 UR6, UR25, -0x56f99767, URZ ;  /* 0xa906689919067890 */ /* 0x000fe2000fffe03f */
[----:B---3--:R-:W-:Y:S01]  /*5150*/  FMNMX.FTZ R0, R0, R12, !PT ;  /* 0x0000000c00007209 */ /* 0x008fe20007810000 */
[----:B------:R1:W-:Y:S01]  /*5160*/  MUFU.EX2 R224, R6 ;  /* 0x0000000600e07308 */ /* 0x0003e20000000800 */
[----:B------:R-:W-:Y:S01]  /*5170*/  FFMA.FTZ R5, R45, UR36, -R7 ;  /* 0x000000242d057c23 */ /* 0x000fe20008010807 */
[----:B------:R-:W-:-:S04]  /*5180*/  IMAD.WIDE.U32 R40, R3, -0x326172a9, RZ ;  /* 0xcd9e8d5703287825 */ /* 0x000fc800078e00ff */
[----:B------:R-:W-:Y:S02]  /*5190*/  FFMA.FTZ R3, R30, UR36, -R7 ;  /* 0x000000241e037c23 */ /* 0x000fe40008010807 */
[----:B------:R-:W-:Y:S01]  /*51a0*/  LDSM.16.MT88.4 R28, [R184+0xc000] ;  /* 0x00c00000b81c783b */ /* 0x000fe20000004200 */
[----:B------:R-:W-:Y:S01]  /*51b0*/  LOP3.LUT R10, R41, UR33, R8, 0x96, !PT ;  /* 0x00000021290a7c12 */ /* 0x000fe2000f8e9608 */
[----:B------:R-:W-:Y:S01]  /*51c0*/  IMAD.WIDE.U32 R8, R9, -0x2daee0ad, RZ ;  /* 0xd2511f5309087825 */ /* 0x000fe200078e00ff */
[----:B------:R2:W-:Y:S03]  /*51d0*/  MUFU.EX2 R215, R3 ;  /* 0x0000000300d77308 */ /* 0x0005e60000000800 */
[----:B------:R-:W-:Y:S01]  /*51e0*/  IMAD.WIDE.U32 R10, R10, -0x2daee0ad, RZ ;  /* 0xd2511f530a0a7825 */ /* 0x000fe200078e00ff */
[----:B------:R-:W-:-:S04]  /*51f0*/  LOP3.LUT R9, R9, UR32, R42, 0x96, !PT ;  /* 0x0000002009097c12 */ /* 0x000fc8000f8e962a */
[----:B------:R-:W-:Y:S01]  /*5200*/  LOP3.LUT R12, R11, UR30, R8, 0x96, !PT ;  /* 0x0000001e0b0c7c12 */ /* 0x000fe2000f8e9608 */
[----:B------:R-:W-:Y:S01]  /*5210*/  IMAD.WIDE.U32 R8, R9, -0x326172a9, RZ ;  /* 0xcd9e8d5709087825 */ /* 0x000fe200078e00ff */
[----:B------:R-:W3:Y:S03]  /*5220*/  SHFL.BFLY PT, R11, R0, 0x1, 0x1f ;  /* 0x0c201f00000b7f89 */ /* 0x000ee600000e0000 */
[----:B-1----:R-:W-:Y:S01]  /*5230*/  FFMA.FTZ R6, R33, UR36, -R7 ;  /* 0x0000002421067c23 */ /* 0x002fe20008010807 */
[----:B------:R-:W-:Y:S01]  /*5240*/  MUFU.EX2 R18, R5 ;  /* 0x0000000500127308 */ /* 0x000fe20000000800 */
[----:B------:R-:W-:Y:S01]  /*5250*/  IMAD.WIDE.U32 R12, R12, -0x326172a9, RZ ;  /* 0xcd9e8d570c0c7825 */ /* 0x000fe200078e00ff */
[----:B------:R-:W-:-:S03]  /*5260*/  LOP3.LUT R9, R9, UR31, R40, 0x96, !PT ;  /* 0x0000001f09097c12 */ /* 0x000fc6000f8e9628 */
[----:B--2---:R-:W-:-:S03]  /*5270*/  FFMA.FTZ R3, R65, UR36, -R7 ;  /* 0x0000002441037c23 */ /* 0x004fc60008010807 */
[----:B------:R-:W-:Y:S08]  /*5280*/  MUFU.EX2 R185, R6 ;  /* 0x0000000600b97308 */ /* 0x000ff00000000800 */
[----:B------:R1:W-:Y:S02]  /*5290*/  MUFU.EX2 R216, R3 ;  /* 0x0000000300d87308 */ /* 0x0003e40000000800 */
[----:B-1----:R-:W-:-:S06]  /*52a0*/  FFMA.FTZ R3, R48, UR36, -R7 ;  /* 0x0000002430037c23 */ /* 0x002fcc0008010807 */
[----:B------:R1:W-:Y:S02]  /*52b0*/  MUFU.EX2 R177, R3 ;  /* 0x0000000300b17308 */ /* 0x0003e40000000800 */
[----:B-1----:R-:W-:Y:S01]  /*52c0*/  LOP3.LUT R3, R13, UR23, R8, 0x96, !PT ;  /* 0x000000170d037c12 */ /* 0x002fe2000f8e9608 */
[----:B------:R-:W-:-:S04]  /*52d0*/  IMAD.WIDE.U32 R8, R9, -0x2daee0ad, RZ ;  /* 0xd2511f5309087825 */ /* 0x000fc800078e00ff */
[----:B------:R-:W-:-:S04]  /*52e0*/  IMAD.WIDE.U32 R162, R3, -0x2daee0ad, RZ ;  /* 0xd2511f5303a27825 */ /* 0x000fc800078e00ff */
[----:B------:R-:W-:Y:S01]  /*52f0*/  FFMA.FTZ R3, R32, UR36, -R7 ;  /* 0x0000002420037c23 */ /* 0x000fe20008010807 */
[----:B------:R-:W-:-:S03]  /*5300*/  LOP3.LUT R16, R163, UR6, R8, 0x96, !PT ;  /* 0x00000006a3107c12 */ /* 0x000fc6000f8e9608 */
[----:B------:R3:W-:Y:S01]  /*5310*/  MUFU.EX2 R219, R3 ;  /* 0x0000000300db7308 */ /* 0x0007e20000000800 */
[----:B------:R-:W-:Y:S01]  /*5320*/  LOP3.LUT R8, R9, UR22, R10, 0x96, !PT ;  /* 0x0000001609087c12 */ /* 0x000fe2000f8e960a */
[----:B------:R-:W-:-:S04]  /*5330*/  IMAD.WIDE.U32 R16, R16, -0x326172a9, RZ ;  /* 0xcd9e8d5710107825 */ /* 0x000fc800078e00ff */
[----:B------:R-:W-:Y:S01]  /*5340*/  IMAD.WIDE.U32 R62, R8, -0x326172a9, RZ ;  /* 0xcd9e8d57083e7825 */ /* 0x000fe200078e00ff */
[----:B------:R-:W-:-:S03]  /*5350*/  LOP3.LUT R9, R16, 0xff, RZ, 0xc0, !PT ;  /* 0x000000ff10097812 */ /* 0x000fc600078ec0ff */
[----:B------:R-:W-:Y:S01]  /*5360*/  FFMA.FTZ R8, R44, UR36, -R7 ;  /* 0x000000242c087c23 */ /* 0x000fe20008010807 */
[----:B------:R-:W-:Y:S02]  /*5370*/  SHF.R.U32.HI R20, RZ, 0x18, R16 ;  /* 0x00000018ff147819 */ /* 0x000fe40000011610 */
[----:B------:R-:W-:Y:S01]  /*5380*/  LOP3.LUT R12, R63, UR7, R12, 0x96, !PT ;  /* 0x000000073f0c7c12 */ /* 0x000fe2000f8e960c */
[----:B------:R1:W-:Y:S01]  /*5390*/  MUFU.EX2 R212, R8 ;  /* 0x0000000800d47308 */ /* 0x0003e20000000800 */
[----:B------:R-:W-:Y:S02]  /*53a0*/  LOP3.LUT R238, R16, 0xffff, RZ, 0xc0, !PT ;  /* 0x0000ffff10ee7812 */ /* 0x000fe400078ec0ff */
[----:B---3--:R-:W-:Y:S01]  /*53b0*/  FMNMX.FTZ R3, R0, R11, !PT ;  /* 0x0000000b00037209 */ /* 0x008fe20007810000 */
[----:B------:R-:W-:Y:S01]  /*53c0*/  IMAD.WIDE.U32 R60, R12, -0x2daee0ad, RZ ;  /* 0xd2511f530c3c7825 */ /* 0x000fe200078e00ff */
[----:B------:R-:W-:Y:S02]  /*53d0*/  LOP3.LUT R0, R16, 0xffff, RZ, 0xc0, !PT ;  /* 0x0000ffff10007812 */ /* 0x000fe400078ec0ff */
[C---:B------:R-:W-:Y:S01]  /*53e0*/  FSETP.NEU.FTZ.AND P1, PT, R3.reuse, -INF , PT ;  /* 0xff8000000300780b */ /* 0x040fe20003f3d000 */
[----:B------:R-:W-:Y:S01]  /*53f0*/  FMUL.FTZ R6, R3, UR36 ;  /* 0x0000002403067c20 */ /* 0x000fe20008410000 */
[----:B------:R-:W-:-:S02]  /*5400*/  SHF.R.U32.HI R0, RZ, 0x8, R0 ;  /* 0x00000008ff007819 */ /* 0x000fc40000011600 */
[----:B------:R-:W-:Y:S02]  /*5410*/  LOP3.LUT R13, R60, 0xff, RZ, 0xc0, !PT ;  /* 0x000000ff3c0d7812 */ /* 0x000fe400078ec0ff */
[----:B------:R-:W-:Y:S02]  /*5420*/  FSEL R6, R6, RZ, P1 ;  /* 0x000000ff06067208 */ /* 0x000fe40000800000 */
[----:B------:R-:W-:Y:S02]  /*5430*/  PRMT R22, R9, 0x5410, R0 ;  /* 0x0000541009167816 */ /* 0x000fe40000000000 */
[----:B------:R-:W-:Y:S01]  /*5440*/  LOP3.LUT R0, R17, UR8, R62, 0x96, !PT ;  /* 0x0000000811007c12 */ /* 0x000fe2000f8e963e */
[--C-:B------:R-:W-:Y:S01]  /*5450*/  FFMA.FTZ R9, R67, UR36, -R6.reuse ;  /* 0x0000002443097c23 */ /* 0x100fe20008010806 */
[--C-:B-1----:R-:W-:Y:S01]  /*5460*/  FFMA.FTZ R8, R66, UR36, -R6.reuse ;  /* 0x0000002442087c23 */ /* 0x102fe20008010806 */
[----:B------:R-:W-:Y:S01]  /*5470*/  FFMA.FTZ R12, R34, UR36, -R6 ;  /* 0x00000024220c7c23 */ /* 0x000fe20008010806 */
[C---:B------:R-:W-:Y:S01]  /*5480*/  LOP3.LUT R10, R0.reuse, 0xffff, RZ, 0xc0, !PT ;  /* 0x0000ffff000a7812 */ /* 0x040fe200078ec0ff */
[----:B------:R1:W-:Y:S01]  /*5490*/  MUFU.EX2 R19, R9 ;  /* 0x0000000900137308 */ /* 0x0003e20000000800 */
[----:B------:R-:W-:Y:S01]  /*54a0*/  LOP3.LUT R21, R0, 0xff, RZ, 0xc0, !PT ;  /* 0x000000ff00157812 */ /* 0x000fe200078ec0ff */
[----:B------:R-:W-:Y:S01]  /*54b0*/  LDSM.16.MT88.4 R64, [R184+0xe000] ;  /* 0x00e00000b840783b */ /* 0x000fe20000004200 */
[----:B------:R-:W-:-:S02]  /*54c0*/  SHF.R.U32.HI R14, RZ, 0x10, R0 ;  /* 0x00000010ff0e7819 */ /* 0x000fc40000011600 */
[----:B------:R-:W-:Y:S02]  /*54d0*/  SHF.R.U32.HI R15, RZ, 0x18, R0 ;  /* 0x00000018ff0f7819 */ /* 0x000fe40000011600 */
[----:B------:R-:W-:Y:S01]  /*54e0*/  LOP3.LUT R0, R60, 0xffff, RZ, 0xc0, !PT ;  /* 0x0000ffff3c007812 */ /* 0x000fe200078ec0ff */
[----:B------:R2:W3:Y:S01]  /*54f0*/  MUFU.EX2 R180, R8 ;  /* 0x0000000800b47308 */ /* 0x0004e20000000800 */
[----:B------:R-:W-:Y:S02]  /*5500*/  LOP3.LUT R62, R17, UR8, R62, 0x96, !PT ;  /* 0x00000008113e7c12 */ /* 0x000fe4000f8e963e */
[----:B------:R-:W-:Y:S02]  /*5510*/  SHF.R.U32.HI R0, RZ, 0x8, R0 ;  /* 0x00000008ff007819 */ /* 0x000fe40000011600 */
[----:B------:R-:W-:Y:S02]  /*5520*/  SHF.R.U32.HI R237, RZ, 0x10, R16 ;  /* 0x00000010ffed7819 */ /* 0x000fe40000011610 */
[----:B------:R-:W-:Y:S01]  /*5530*/  PRMT R48, R13, 0x5410, R0 ;  /* 0x000054100d307816 */ /* 0x000fe20000000000 */
[----:B------:R-:W-:Y:S01]  /*5540*/  MUFU.EX2 R217, R12 ;  /* 0x0000000c00d97308 */ /* 0x000fe20000000800 */
[----:B-1----:R-:W-:Y:S01]  /*5550*/  SHF.R.U32.HI R9, RZ, 0x8, R10 ;  /* 0x00000008ff097819 */ /* 0x002fe2000001160a */
[----:B------:R-:W-:Y:S01]  /*5560*/  FFMA.FTZ R10, R50, UR36, -R6 ;  /* 0x00000024320a7c23 */ /* 0x000fe20008010806 */
[----:B------:R-:W-:-:S02]  /*5570*/  LOP3.LUT R0, R61, UR9, R162, 0x96, !PT ;  /* 0x000000093d007c12 */ /* 0x000fc4000f8e96a2 */
[----:B------:R-:W-:Y:S01]  /*5580*/  PRMT R21, R21, 0x5410, R9 ;  /* 0x0000541015157816 */ /* 0x000fe20000000009 */
[----:B------:R-:W-:Y:S01]  /*5590*/  FFMA.FTZ R9, R35, UR36, -R6 ;  /* 0x0000002423097c23 */ /* 0x000fe20008010806 */
[----:B------:R-:W-:Y:S01]  /*55a0*/  SHF.R.U32.HI R13, RZ, 0x18, R60 ;  /* 0x00000018ff0d7819 */ /* 0x000fe2000001163c */
[----:B------:R1:W-:Y:S01]  /*55b0*/  MUFU.EX2 R178, R10 ;  /* 0x0000000a00b27308 */ /* 0x0003e20000000800 */
[----:B--2---:R-:W-:Y:S02]  /*55c0*/  SHF.R.U32.HI R8, RZ, 0x10, R16 ;  /* 0x00000010ff087819 */ /* 0x004fe40000011610 */
[----:B---3--:R-:W-:Y:S02]  /*55d0*/  F2FP.F16.F32.PACK_AB R5, R19, R180 ;  /* 0x000000b41305723e */ /* 0x008fe400000000ff */
[----:B------:R-:W-:Y:S02]  /*55e0*/  LOP3.LUT R11, R8, 0xff, RZ, 0xc0, !PT ;  /* 0x000000ff080b7812 */ /* 0x000fe400078ec0ff */
[----:B------:R-:W-:Y:S01]  /*55f0*/  LOP3.LUT R8, R14, 0xff, RZ, 0xc0, !PT ;  /* 0x000000ff0e087812 */ /* 0x000fe200078ec0ff */
[----:B------:R2:W3:Y:S01]  /*5600*/  MUFU.EX2 R214, R9 ;  /* 0x0000000900d67308 */ /* 0x0004e20000000800 */
[----:B------:R-:W-:-:S02]  /*5610*/  PRMT R20, R11, 0x5410, R20 ;  /* 0x000054100b147816 */ /* 0x000fc40000000014 */
[----:B------:R-:W-:Y:S02]  /*5620*/  PRMT R15, R8, 0x5410, R15 ;  /* 0x00005410080f7816 */ /* 0x000fe4000000000f */
[----:B------:R-:W-:Y:S02]  /*5630*/  SHF.R.U32.HI R8, RZ, 0x10, R60 ;  /* 0x00000010ff087819 */ /* 0x000fe4000001163c */
[----:B------:R-:W-:Y:S02]  /*5640*/  LOP3.LUT R14, R0, 0xff, RZ, 0xc0, !PT ;  /* 0x000000ff000e7812 */ /* 0x000fe400078ec0ff */
[----:B------:R-:W-:Y:S02]  /*5650*/  LOP3.LUT R11, R8, 0xff, RZ, 0xc0, !PT ;  /* 0x000000ff080b7812 */ /* 0x000fe400078ec0ff */
[----:B------:R-:W-:Y:S02]  /*5660*/  LOP3.LUT R8, R0, 0xffff, RZ, 0xc0, !PT ;  /* 0x0000ffff00087812 */ /* 0x000fe400078ec0ff */
[----:B-1----:R-:W-:-:S02]  /*5670*/  SHF.R.U32.HI R10, RZ, 0x18, R0 ;  /* 0x00000018ff0a7819 */ /* 0x002fc40000011600 */
[----:B------:R-:W-:Y:S01]  /*5680*/  SHF.R.U32.HI R12, RZ, 0x8, R8 ;  /* 0x00000008ff0c7819 */ /* 0x000fe20000011608 */
[----:B------:R-:W-:Y:S01]  /*5690*/  FFMA.FTZ R8, R51, UR36, -R6 ;  /* 0x0000002433087c23 */ /* 0x000fe20008010806 */
[----:B--2---:R-:W-:Y:S02]  /*56a0*/  SHF.R.U32.HI R9, RZ, 0x10, R0 ;  /* 0x00000010ff097819 */ /* 0x004fe40000011600 */
[----:B------:R-:W-:Y:S01]  /*56b0*/  PRMT R43, R11, 0x5410, R13 ;  /* 0x000054100b2b7816 */ /* 0x000fe2000000000d */
[----:B------:R1:W2:Y:S01]  /*56c0*/  MUFU.EX2 R218, R8 ;  /* 0x0000000800da7308 */ /* 0x0002a20000000800 */
[----:B------:R-:W-:Y:S02]  /*56d0*/  LOP3.LUT R0, R9, 0xff, RZ, 0xc0, !PT ;  /* 0x000000ff09007812 */ /* 0x000fe400078ec0ff */
[----:B------:R-:W-:Y:S02]  /*56e0*/  F2FP.F16.F32.PACK_AB R9, R185, R219 ;  /* 0x000000dbb909723e */ /* 0x000fe400000000ff */
[----:B------:R-:W-:-:S02]  /*56f0*/  PRMT R13, R0, 0x5410, R10 ;  /* 0x00005410000d7816 */ /* 0x000fc4000000000a */
[----:B---3--:R-:W-:Y:S02]  /*5700*/  F2FP.F16.F32.PACK_AB R0, R214, R217 ;  /* 0x000000d9d600723e */ /* 0x008fe400000000ff */
[C---:B------:R-:W-:Y:S02]  /*5710*/  PRMT R161, R9.reuse, 0x7610, R161 ;  /* 0x0000761009a17816 */ /* 0x040fe400000000a1 */
[C---:B------:R-:W-:Y:S02]  /*5720*/  PRMT R159, R0.reuse, 0x7610, R159 ;  /* 0x00007610009f7816 */ /* 0x040fe4000000009f */
[----:B------:R-:W-:Y:S02]  /*5730*/  PRMT R158, R0, 0x7632, R158 ;  /* 0x00007632009e7816 */ /* 0x000fe4000000009e */
[----:B------:R-:W-:Y:S02]  /*5740*/  F2FP.F16.F32.PACK_AB R0, R216, R215 ;  /* 0x000000d7d800723e */ /* 0x000fe400000000ff */
[----:B------:R-:W-:Y:S01]  /*5750*/  PRMT R160, R9, 0x7632, R160 ;  /* 0x0000763209a07816 */ /* 0x000fe200000000a0 */
[----:B-1----:R-:W-:Y:S01]  /*5760*/  IMAD.U32 R8, RZ, RZ, UR5 ;  /* 0x00000005ff087e24 */ /* 0x002fe2000f8e00ff */
[C---:B------:R-:W-:Y:S01]  /*5770*/  PRMT R154, R0.reuse, 0x7610, R154 ;  /* 0x00007610009a7816 */ /* 0x040fe2000000009a */
[----:B------:R-:W-:Y:S01]  /*5780*/  FFMA.FTZ R9, R47, UR36, -R6 ;  /* 0x000000242f097c23 */ /* 0x000fe20008010806 */
[----:B------:R-:W-:Y:S01]  /*5790*/  PRMT R152, R0, 0x7632, R152 ;  /* 0x0000763200987816 */ /* 0x000fe20000000098 */
[----:B------:R-:W-:Y:S01]  /*57a0*/  FFMA.FTZ R0, R46, UR36, -R6 ;  /* 0x000000242e007c23 */ /* 0x000fe20008010806 */
[C---:B------:R-:W-:Y:S01]  /*57b0*/  PRMT R151, R5.reuse, 0x7610, R151 ;  /* 0x0000761005977816 */ /* 0x040fe20000000097 */
[----:B------:R-:W-:Y:S01]  /*57c0*/  MUFU.EX2 R205, R9 ;  /* 0x0000000900cd7308 */ /* 0x000fe20000000800 */
[----:B------:R-:W-:Y:S01]  /*57d0*/  PRMT R157, R5, 0x7632, R157 ;  /* 0x00007632059d7816 */ /* 0x000fe2000000009d */
[----:B------:R-:W-:Y:S01]  /*57e0*/  LDSM.16.MT88.4 R44, [R181+0xe000] ;  /* 0x00e00000b52c783b */ /* 0x000fe20000004200 */
[----:B------:R-:W-:-:S02]  /*57f0*/  F2FP.F16.F32.PACK_AB R5, R224, R177 ;  /* 0x000000b1e005723e */ /* 0x000fc400000000ff */
[----:B------:R-:W-:Y:S02]  /*5800*/  PRMT R10, R151, 0x5410, R157 ;  /* 0x00005410970a7816 */ /* 0x000fe4000000009d */
[C---:B------:R-:W-:Y:S01]  /*5810*/  PRMT R153, R5.reuse, 0x7610, R153 ;  /* 0x0000761005997816 */ /* 0x040fe20000000099 */
[----:B------:R1:W3:Y:S01]  /*5820*/  MUFU.EX2 R176, R0 ;  /* 0x0000000000b07308 */ /* 0x0002e20000000800 */
[----:B------:R-:W-:Y:S02]  /*5830*/  PRMT R150, R5, 0x7632, R150 ;  /* 0x0000763205967816 */ /* 0x000fe40000000096 */
[----:B------:R-:W-:Y:S02]  /*5840*/  PRMT R14, R14, 0x5410, R12 ;  /* 0x000054100e0e7816 */ /* 0x000fe4000000000c */
[----:B------:R-:W-:Y:S02]  /*5850*/  F2FP.F16.F32.PACK_AB R12, R18, R212 ;  /* 0x000000d4120c723e */ /* 0x000fe400000000ff */
[----:B------:R-:W-:-:S02]  /*5860*/  SHF.R.U32.HI R236, RZ, 0x18, R16 ;  /* 0x00000018ffec7819 */ /* 0x000fc40000011610 */
[C---:B------:R-:W-:Y:S02]  /*5870*/  PRMT R149, R12.reuse, 0x7610, R149 ;  /* 0x000076100c957816 */ /* 0x040fe40000000095 */
[----:B------:R-:W-:Y:S02]  /*5880*/  PRMT R148, R12, 0x7632, R148 ;  /* 0x000076320c947816 */ /* 0x000fe40000000094 */
[----:B-1----:R-:W-:Y:S02]  /*5890*/  LEA R0, R8, UR5, 0x10 ;  /* 0x0000000508007c11 */ /* 0x002fe4000f8e80ff */
[----:B--2---:R-:W-:-:S03]  /*58a0*/  F2FP.F16.F32.PACK_AB R8, R218, R178 ;  /* 0x000000b2da08723e */ /* 0x004fc600000000ff */
[--C-:B------:R-:W-:Y:S02]  /*58b0*/  HSET2.LE.AND R5, R21, R0.reuse, PT ;  /* 0x0000000015057233 */ /* 0x100fe40003803000 */
[C---:B------:R-:W-:Y:S02]  /*58c0*/  PRMT R156, R8.reuse, 0x7610, R156 ;  /* 0x00007610089c7816 */ /* 0x040fe4000000009c */
[----:B------:R-:W-:Y:S02]  /*58d0*/  PRMT R155, R8, 0x7632, R155 ;  /* 0x00007632089b7816 */ /* 0x000fe4000000009b */
[--C-:B------:R-:W-:Y:S02]  /*58e0*/  HSET2.LE.AND R9, R15, R0.reuse, PT ;  /* 0x000000000f097233 */ /* 0x100fe40003803000 */
[----:B------:R-:W-:Y:S02]  /*58f0*/  PRMT R8, R154, 0x5410, R152 ;  /* 0x000054109a087816 */ /* 0x000fe40000000098 */
[----:B------:R-:W-:-:S02]  /*5900*/  HSET2.LE.AND R11, R20, R0, PT ;  /* 0x00000000140b7233 */ /* 0x000fc40003803000 */
[----:B------:R-:W-:Y:S02]  /*5910*/  LOP3.LUT R8, R5, R8, RZ, 0xc0, !PT ;  /* 0x0000000805087212 */ /* 0x000fe400078ec0ff */
[----:B------:R-:W-:Y:S02]  /*5920*/  HSET2.LE.AND R5, R22, R0, PT ;  /* 0x0000000016057233 */ /* 0x000fe40003803000 */
[----:B------:R-:W-:Y:S02]  /*5930*/  LOP3.LUT R9, R9, R10, RZ, 0xc0, !PT ;  /* 0x0000000a09097212 */ /* 0x000fe400078ec0ff */
[----:B------:R-:W-:Y:S02]  /*5940*/  PRMT R10, R153, 0x5410, R150 ;  /* 0x00005410990a7816 */ /* 0x000fe40000000096 */
[----:B------:R-:W-:Y:S02]  /*5950*/  PRMT R4, R156, 0x5410, R155 ;  /* 0x000054109c047816 */ /* 0x000fe4000000009b */
[----:B------:R-:W-:-:S02]  /*5960*/  LOP3.LUT R10, R5, R10, RZ, 0xc0, !PT ;  /* 0x0000000a050a7212 */ /* 0x000fc400078ec0ff */
[----:B------:R-:W-:Y:S02]  /*5970*/  LOP3.LUT R11, R11, R4, RZ, 0xc0, !PT ;  /* 0x000000040b0b7212 */ /* 0x000fe400078ec0ff */
[----:B---3--:R-:W-:Y:S02]  /*5980*/  F2FP.F16.F32.PACK_AB R5, R205, R176 ;  /* 0x000000b0cd05723e */ /* 0x008fe400000000ff */
[----:B------:R-:W-:Y:S02]  /*5990*/  HSET2.LE.AND R4, R14, R0, PT ;  /* 0x000000000e047233 */ /* 0x000fe40003803000 */
[C---:B------:R-:W-:Y:S01]  /*59a0*/  PRMT R147, R5.reuse, 0x7610, R147 ;  /* 0x0000761005937816 */ /* 0x040fe20000000093 */
[----:B------:R-:W-:Y:S01]  /*59b0*/  HMMA.16816.F32 R32, R8, R24, RZ ;  /* 0x000000180820723c */ /* 0x000fe200000018ff */
[----:B------:R-:W-:Y:S02]  /*59c0*/  PRMT R146, R5, 0x7632, R146 ;  /* 0x0000763205927816 */ /* 0x000fe40000000092 */
[----:B------:R-:W-:-:S02]  /*59d0*/  PRMT R5, R161, 0x5410, R160 ;  /* 0x00005410a1057816 */ /* 0x000fc400000000a0 */
[--C-:B------:R-:W-:Y:S01]  /*59e0*/  HSET2.LE.AND R2, R13, R0.reuse, PT ;  /* 0x000000000d027233 */ /* 0x100fe20003803000 */
[C---:B------:R-:W-:Y:S01]  /*59f0*/  HMMA.16816.F32 R20, R8.reuse, R26, RZ ;  /* 0x0000001a0814723c */ /* 0x040fe200000018ff */
[----:B------:R-:W1:Y:S01]  /*5a00*/  LDSM.16.MT88.4 R24, [R183+0xc000] ;  /* 0x00c00000b718783b */ /* 0x000e620000004200 */
[----:B------:R-:W-:Y:S02]  /*5a10*/  LOP3.LUT R12, R4, R5, RZ, 0xc0, !PT ;  /* 0x00000005040c7212 */ /* 0x000fe400078ec0ff */
[--C-:B------:R-:W-:Y:S02]  /*5a20*/  HSET2.LE.AND R4, R48, R0.reuse, PT ;  /* 0x0000000030047233 */ /* 0x100fe40003803000 */
[----:B------:R-:W2:Y:S01]  /*5a30*/  LDSM.16.MT88.4 R48, [R182+0xe000] ;  /* 0x00e00000b630783b */ /* 0x000ea20000004200 */
[----:B------:R-:W-:Y:S01]  /*5a40*/  PRMT R13, R159, 0x5410, R158 ;  /* 0x000054109f0d7816 */ /* 0x000fe2000000009e */
[----:B------:R-:W-:Y:S01]  /*5a50*/  HMMA.16816.F32 R96, R8, R36, RZ ;  /* 0x000000240860723c */ /* 0x000fe200000018ff */
[----:B------:R-:W-:-:S02]  /*5a60*/  HSET2.LE.AND R5, R43, R0, PT ;  /* 0x000000002b057233 */ /* 0x000fc40003803000 */
[----:B------:R-:W-:Y:S02]  /*5a70*/  LOP3.LUT R13, R2, R13, RZ, 0xc0, !PT ;  /* 0x0000000d020d7212 */ /* 0x000fe400078ec0ff */
[----:B------:R-:W-:Y:S01]  /*5a80*/  PRMT R2, R149, 0x5410, R148 ;  /* 0x0000541095027816 */ /* 0x000fe20000000094 */
[C---:B------:R-:W-:Y:S03]  /*5a90*/  HMMA.16816.F32 R92, R8.reuse, R38, RZ ;  /* 0x00000026085c723c */ /* 0x040fe600000018ff */
[----:B------:R-:W-:Y:S02]  /*5aa0*/  LOP3.LUT R14, R4, R2, RZ, 0xc0, !PT ;  /* 0x00000002040e7212 */ /* 0x000fe400078ec0ff */
[----:B------:R-:W-:Y:S01]  /*5ab0*/  PRMT R2, R147, 0x5410, R146 ;  /* 0x0000541093027816 */ /* 0x000fe20000000092 */
[----:B------:R-:W-:Y:S03]  /*5ac0*/  HMMA.16816.F32 R84, R8, R28, RZ ;  /* 0x0000001c0854723c */ /* 0x000fe600000018ff */
[----:B------:R-:W-:-:S02]  /*5ad0*/  LOP3.LUT R15, R5, R2, RZ, 0xc0, !PT ;  /* 0x00000002050f7212 */ /* 0x000fc400078ec0ff */
[----:B------:R-:W-:Y:S01]  /*5ae0*/  LOP3.LUT R2, R119, UR4, RZ, 0x3c, !PT ;  /* 0x0000000477027c12 */ /* 0x000fe2000f8e3cff */
[----:B------:R-:W-:Y:S04]  /*5af0*/  HMMA.16816.F32 R68, R8, R72, RZ ;  /* 0x000000480844723c */ /* 0x000fe800000018ff */
[----:B------:R-:W-:Y:S02]  /*5b00*/  IMAD.WIDE.U32 R4, R2, -0x326172a9, RZ ;  /* 0xcd9e8d5702047825 */ /* 0x000fe400078e00ff */
[----:B------:R-:W-:Y:S03]  /*5b10*/  HMMA.16816.F32 R244, R12, R52, R32 ;  /* 0x000000340cf4723c */ /* 0x000fe60000001820 */
[----:B------:R-:W-:-:S02]  /*5b20*/  LOP3.LUT R5, R5, UR34, R206, 0x96, !PT ;  /* 0x0000002205057c12 */ /* 0x000fc4000f8e96ce */
[----:B------:R-:W-:Y:S01]  /*5b30*/  LOP3.LUT R2, R41, UR33, R4, 0x96, !PT ;  /* 0x0000002129027c12 */ /* 0x000fe2000f8e9604 */
[----:B------:R-:W-:Y:S02]  /*5b40*/  HMMA.16816.F32 R240, R12, R54, R20 ;  /* 0x000000360cf0723c */ /* 0x000fe40000001814 */
[----:B------:R-:W-:-:S04]  /*5b50*/  IMAD.WIDE.U32 R4, R5, -0x2daee0ad, RZ ;  /* 0xd2511f5305047825 */ /* 0x000fc800078e00ff */
[C---:B-1----:R-:W-:Y:S06]  /*5b60*/  HMMA.16816.F32 R36, R8.reuse, R24, RZ ;  /* 0x000000180824723c */ /* 0x042fec00000018ff */
[C---:B------:R-:W-:Y:S06]  /*5b70*/  HMMA.16816.F32 R52, R8.reuse, R30, RZ ;  /* 0x0000001e0834723c */ /* 0x040fec00000018ff */
[C---:B------:R-:W-:Y:S06]  /*5b80*/  HMMA.16816.F32 R32, R8.reuse, R26, RZ ;  /* 0x0000001a0820723c */ /* 0x040fec00000018ff */
[C---:B--2---:R-:W-:Y:S06]  /*5b90*/  HMMA.16816.F32 R20, R8.reuse, R48, RZ ;  /* 0x000000300814723c */ /* 0x044fec00000018ff */
        /* <DEDUP_REMOVED lines=14> */
[----:B------:R-:W1:Y:S05]  /*5c80*/  LDSM.16.MT88.4 R8, [R183+0xe800] ;  /* 0x00e80000b708783b */ /* 0x000e6a0000004200 */
[C---:B------:R-:W-:Y:S06]  /*5c90*/  HMMA.16816.F32 R232, R12.reuse, R112, R84 ;  /* 0x000000700ce8723c */ /* 0x040fec0000001854 */
[----:B------:R-:W-:Y:S01]  /*5ca0*/  HMMA.16816.F32 R84, R12, R108, R36 ;  /* 0x0000006c0c54723c */ /* 0x000fe20000001824 */
[----:B------:R-:W-:-:S02]  /*5cb0*/  IMAD.MOV.U32 R112, RZ, RZ, R177 ;  /* 0x000000ffff707224 */ /* 0x000fc400078e00b1 */
[----:B------:R-:W-:-:S03]  /*5cc0*/  IMAD.MOV.U32 R113, RZ, RZ, R176 ;  /* 0x000000ffff717224 */ /* 0x000fc600078e00b0 */
[C---:B------:R-:W-:Y:S01]  /*5cd0*/  HMMA.16816.F32 R220, R12.reuse, R114, R52 ;  /* 0x000000720cdc723c */ /* 0x040fe20000001834 */
[----:B------:R-:W-:Y:S02]  /*5ce0*/  IMAD.MOV.U32 R39, RZ, RZ, R215 ;  /* 0x000000ffff277224 */ /* 0x000fe400078e00d7 */
[----:B------:R-:W-:Y:S02]  /*5cf0*/  IMAD.MOV.U32 R38, RZ, RZ, R214 ;  /* 0x000000ffff267224 */ /* 0x000fe400078e00d6 */
[----:B------:R-:W-:Y:S01]  /*5d00*/  IMAD.MOV.U32 R37, RZ, RZ, R213 ;  /* 0x000000ffff257224 */ /* 0x000fe200078e00d5 */
[C---:B------:R-:W-:Y:S01]  /*5d10*/  HMMA.16816.F32 R108, R12.reuse, R110, R32 ;  /* 0x0000006e0c6c723c */ /* 0x040fe20000001820 */
[----:B------:R-:W-:Y:S02]  /*5d20*/  IMAD.MOV.U32 R55, RZ, RZ, R178 ;  /* 0x000000ffff377224 */ /* 0x000fe400078e00b2 */
[----:B------:R-:W-:Y:S02]  /*5d30*/  IMAD.MOV.U32 R53, RZ, RZ, R219 ;  /* 0x000000ffff357224 */ /* 0x000fe400078e00db */
[----:B------:R-:W-:Y:S01]  /*5d40*/  IMAD.MOV.U32 R52, RZ, RZ, R218 ;  /* 0x000000ffff347224 */ /* 0x000fe200078e00da */
[----:B------:R-:W-:Y:S01]  /*5d50*/  HMMA.16816.F32 R208, R12, R120, R96 ;  /* 0x000000780cd0723c */ /* 0x000fe20000001860 */
[----:B------:R-:W-:-:S02]  /*5d60*/  IMAD.MOV.U32 R34, RZ, RZ, R179 ;  /* 0x000000ffff227224 */ /* 0x000fc400078e00b3 */
[----:B------:R-:W-:Y:S02]  /*5d70*/  IMAD.MOV.U32 R115, RZ, RZ, R217 ;  /* 0x000000ffff737224 */ /* 0x000fe400078e00d9 */
[----:B------:R-:W-:Y:S01]  /*5d80*/  IMAD.MOV.U32 R114, RZ, RZ, R216 ;  /* 0x000000ffff727224 */ /* 0x000fe200078e00d8 */
[C---:B------:R-:W-:Y:S01]  /*5d90*/  HMMA.16816.F32 R176, R12.reuse, R100, R20 ;  /* 0x000000640cb0723c */ /* 0x040fe20000001814 */
[----:B------:R-:W2:Y:S01]  /*5da0*/  LDSM.16.MT88.4 R20, [R181+0x10800] ;  /* 0x01080000b514783b */ /* 0x000ea20000004200 */
[----:B------:R-:W-:Y:S02]  /*5db0*/  IMAD.MOV.U32 R54, RZ, RZ, R224 ;  /* 0x000000ffff367224 */ /* 0x000fe400078e00e0 */
[----:B------:R-:W-:Y:S02]  /*5dc0*/  IMAD.MOV.U32 R36, RZ, RZ, R212 ;  /* 0x000000ffff247224 */ /* 0x000fe400078e00d4 */
[----:B------:R-:W-:Y:S01]  /*5dd0*/  HMMA.16816.F32 R216, R12, R106, R24 ;  /* 0x0000006a0cd8723c */ /* 0x000fe20000001818 */
[----:B------:R-:W3:Y:S01]  /*5de0*/  LDSM.16.MT88.4 R24, [R182+0x10800] ;  /* 0x01080000b618783b */ /* 0x000ee20000004200 */
[----:B------:R-:W-:-:S04]  /*5df0*/  IMAD.MOV.U32 R35, RZ, RZ, R185 ;  /* 0x000000ffff237224 */ /* 0x000fc800078e00b9 */
[C---:B-1----:R-:W-:Y:S06]  /*5e00*/  HMMA.16816.F32 R96, R12.reuse, R8, R68 ;  /* 0x000000080c60723c */ /* 0x042fec0000001844 */
[----:B------:R-:W-:Y:S01]  /*5e10*/  HMMA.16816.F32 R72, R12, R10, R72 ;  /* 0x0000000a0c48723c */ /* 0x000fe20000001848 */
[----:B------:R-:W-:Y:S01]  /*5e20*/  IMAD.WIDE.U32 R8, R2, -0x2daee0ad, RZ ;  /* 0xd2511f5302087825 */ /* 0x000fe200078e00ff */
[C-C-:B------:R-:W-:Y:S02]  /*5e30*/  LOP3.LUT R2, R5.reuse, UR32, R42.reuse, 0x96, !PT ;  /* 0x0000002005027c12 */ /* 0x140fe4000f8e962a */
[----:B------:R-:W-:-:S02]  /*5e40*/  LOP3.LUT R5, R5, UR32, R42, 0x96, !PT ;  /* 0x0000002005057c12 */ /* 0x000fc4000f8e962a */
[----:B------:R-:W-:Y:S01]  /*5e50*/  HMMA.16816.F32 R224, R12, R56, R44 ;  /* 0x000000380ce0723c */ /* 0x000fe2000000182c */
[----:B------:R-:W-:-:S05]  /*5e60*/  IMAD.WIDE.U32 R10, R2, -0x326172a9, RZ ;  /* 0xcd9e8d57020a7825 */ /* 0x000fca00078e00ff */
[----:B------:R-:W-:Y:S01]  /*5e70*/  LOP3.LUT R11, R11, UR31, R40, 0x96, !PT ;  /* 0x0000001f0b0b7c12 */ /* 0x000fe2000f8e9628 */
[C---:B------:R-:W-:Y:S06]  /*5e80*/  HMMA.16816.F32 R92, R12.reuse, R122, R92 ;  /* 0x0000007a0c5c723c */ /* 0x040fec000000185c */
[C---:B------:R-:W-:Y:S06]  /*5e90*/  HMMA.16816.F32 R212, R12.reuse, R58, R64 ;  /* 0x0000003a0cd4723c */ /* 0x040fec0000001840 */
[C---:B--2---:R-:W-:Y:S06]  /*5ea0*/  HMMA.16816.F32 R80, R12.reuse, R22, R80 ;  /* 0x000000160c50723c */ /* 0x044fec0000001850 */
[----:B------:R-:W-:Y:S01]  /*5eb0*/  HMMA.16816.F32 R120, R12, R20, R76 ;  /* 0x000000140c78723c */ /* 0x000fe2000000184c */
[----:B------:R-:W-:-:S05]  /*5ec0*/  LOP3.LUT R22, R9, UR30, R4, 0x96, !PT ;  /* 0x0000001e09167c12 */ /* 0x000fca000f8e9604 */
[----:B------:R-:W-:Y:S01]  /*5ed0*/  IMAD.WIDE.U32 R22, R22, -0x326172a9, RZ ;  /* 0xcd9e8d5716167825 */ /* 0x000fe200078e00ff */
[C---:B---3--:R-:W-:Y:S03]  /*5ee0*/  HMMA.16816.F32 R88, R12.reuse, R24, R88 ;  /* 0x000000180c58723c */ /* 0x048fe60000001858 */
[----:B------:R-:W-:Y:S01]  /*5ef0*/  IMAD.WIDE.U32 R20, R5, -0x326172a9, RZ ;  /* 0xcd9e8d5705147825 */ /* 0x000fe200078e00ff */
[----:B------:R-:W-:Y:S02]  /*5f00*/  LOP3.LUT R2, R23, UR23, R10, 0x96, !PT ;  /* 0x0000001717027c12 */ /* 0x000fe4000f8e960a */
[----:B------:R-:W-:Y:S01]  /*5f10*/  HMMA.16816.F32 R132, R12, R26, R132 ;  /* 0x0000001a0c84723c */ /* 0x000fe20000001884 */
[----:B------:R-:W-:-:S04]  /*5f20*/  IMAD.WIDE.U32 R10, R11, -0x2daee0ad, RZ ;  /* 0xd2511f530b0a7825 */ /* 0x000fc800078e00ff */
[----:B------:R-:W-:Y:S01]  /*5f30*/  IMAD.WIDE.U32 R56, R2, -0x2daee0ad, RZ ;  /* 0xd2511f5302387825 */ /* 0x000fe200078e00ff */
[----:B------:R-:W-:Y:S01]  /*5f40*/  LOP3.LUT R2, R9, UR30, R4, 0x96, !PT ;  /* 0x0000001e09027c12 */ /* 0x000fe2000f8e9604 */
[C---:B------:R-:W-:Y:S01]  /*5f50*/  HMMA.16816.F32 R228, R12.reuse, R104, R28 ;  /* 0x000000680ce4723c */ /* 0x040fe2000000181c */
[----:B------:R-:W-:Y:S01]  /*5f60*/  LOP3.LUT R5, R11, UR22, R8, 0x96, !PT ;  /* 0x000000160b057c12 */ /* 0x000fe2000f8e9608 */
[----:B------:R-:W1:Y:S01]  /*5f70*/  LDSM.16.MT88.4 R28, [R184+0x10800] ;  /* 0x01080000b81c783b */ /* 0x000e620000004200 */
[----:B------:R-:W-:Y:S01]  /*5f80*/  LOP3.LUT R4, R57, UR6, R10, 0x96, !PT ;  /* 0x0000000639047c12 */ /* 0x000fe2000f8e960a */
[----:B------:R-:W-:Y:S01]  /*5f90*/  IMAD.WIDE.U32 R24, R2, -0x326172a9, RZ ;  /* 0xcd9e8d5702187825 */ /* 0x000fe200078e00ff */
[----:B------:R-:W-:Y:S01]  /*5fa0*/  LOP3.LUT R9, R21, UR31, R40, 0x96, !PT ;  /* 0x0000001f15097c12 */ /* 0x000fe2000f8e9628 */
[----:B------:R-:W-:Y:S01]  /*5fb0*/  HMMA.16816.F32 R104, R12, R102, R48 ;  /* 0x000000660c68723c */ /* 0x000fe20000001830 */
[----:B------:R-:W-:Y:S01]  /*5fc0*/  LOP3.LUT R57, R16, 0xff, RZ, 0xc0, !PT ;  /* 0x000000ff10397812 */ /* 0x000fe200078ec0ff */
[----:B------:R-:W-:Y:S01]  /*5fd0*/  IMAD.WIDE.U32 R10, R5, -0x326172a9, RZ ;  /* 0xcd9e8d57050a7825 */ /* 0x000fe200078e00ff */
[----:B------:R-:W-:-:S03]  /*5fe0*/  LOP3.LUT R2, R25, UR23, R20, 0x96, !PT ;  /* 0x0000001719027c12 */ /* 0x000fc6000f8e9614 */
[----:B------:R-:W-:Y:S01]  /*5ff0*/  IMAD.WIDE.U32 R4, R4, -0x326172a9, RZ ;  /* 0xcd9e8d5704047825 */ /* 0x000fe200078e00ff */
[----:B------:R-:W-:-:S04]  /*6000*/  LOP3.LUT R163, R11, UR7, R22, 0x96, !PT ;  /* 0x000000070ba37c12 */ /* 0x000fc8000f8e9616 */
[----:B------:R-:W-:Y:S01]  /*6010*/  LOP3.LUT R26, R5, UR8, R10, 0x96, !PT ;  /* 0x00000008051a7c12 */ /* 0x000fe2000f8e960a */
[----:B------:R-:W-:Y:S01]  /*6020*/  IMAD.WIDE.U32 R10, R2, -0x2daee0ad, RZ ;  /* 0xd2511f53020a7825 */ /* 0x000fe200078e00ff */
[----:B------:R-:W-:-:S03]  /*6030*/  LOP3.LUT R20, R4, 0xff, RZ, 0xc0, !PT ;  /* 0x000000ff04147812 */ /* 0x000fc600078ec0ff */
[----:B------:R-:W-:Y:S01]  /*6040*/  FFMA.FTZ R2, R144, UR36, -R7 ;  /* 0x0000002490027c23 */ /* 0x000fe20008010807 */
[----:B------:R-:W-:Y:S02]  /*6050*/  LOP3.LUT R59, R4, 0xffff, RZ, 0xc0, !PT ;  /* 0x0000ffff043b7812 */ /* 0x000fe400078ec0ff */
[--C-:B------:R-:W-:Y:S01]  /*6060*/  SHF.R.U32.HI R63, RZ, 0x10, R4.reuse ;  /* 0x00000010ff3f7819 */ /* 0x100fe20000011604 */
[----:B------:R2:W-:Y:S01]  /*6070*/  MUFU.EX2 R101, R2 ;  /* 0x0000000200657308 */ /* 0x0005e20000000800 */
[----:B------:R-:W-:Y:S01]  /*6080*/  SHF.R.U32.HI R58, RZ, 0x18, R4 ;  /* 0x00000018ff3a7819 */ /* 0x000fe20000011604 */
[----:B------:R-:W-:Y:S01]  /*6090*/  IMAD.WIDE.U32 R4, R9, -0x2daee0ad, RZ ;  /* 0xd2511f5309047825 */ /* 0x000fe200078e00ff */
[----:B------:R-:W-:-:S04]  /*60a0*/  ISETP.LE.U32.AND P4, PT, R20, UR5, PT ;  /* 0x0000000514007c0c */ /* 0x000fc8000bf83070 */
[----:B------:R-:W-:Y:S02]  /*60b0*/  LOP3.LUT R5, R5, UR22, R8, 0x96, !PT ;  /* 0x0000001605057c12 */ /* 0x000fe4000f8e9608 */
[----:B------:R-:W-:-:S03]  /*60c0*/  LOP3.LUT R4, R11, UR6, R4, 0x96, !PT ;  /* 0x000000060b047c12 */ /* 0x000fc6000f8e9604 */
[----:B------:R-:W-:-:S04]  /*60d0*/  IMAD.WIDE.U32 R8, R5, -0x326172a9, RZ ;  /* 0xcd9e8d5705087825 */ /* 0x000fc800078e00ff */
[----:B------:R-:W-:-:S04]  /*60e0*/  IMAD.WIDE.U32 R4, R4, -0x326172a9, RZ ;  /* 0xcd9e8d5704047825 */ /* 0x000fc800078e00ff */
[----:B--2---:R-:W-:Y:S01]  /*60f0*/  FFMA.FTZ R2, R145, UR36, -R7 ;  /* 0x0000002491027c23 */ /* 0x004fe20008010807 */
[----:B------:R-:W-:Y:S01]  /*6100*/  LOP3.LUT R17, R9, UR7, R24, 0x96, !PT ;  /* 0x0000000709117c12 */ /* 0x000fe2000f8e9618 */
[C---:B-1----:R-:W-:Y:S06]  /*6110*/  HMMA.16816.F32 R48, R12.reuse, R28, R136 ;  /* 0x0000001c0c30723c */ /* 0x042fec0000001888 */
[----:B------:R-:W-:Y:S01]  /*6120*/  HMMA.16816.F32 R40, R12, R30, R128 ;  /* 0x0000001e0c28723c */ /* 0x000fe20000001880 */
[----:B------:R1:W-:Y:S01]  /*6130*/  MUFU.EX2 R102, R2 ;  /* 0x0000000200667308 */ /* 0x0003e20000000800 */
[----:B------:R-:W-:Y:S01]  /*6140*/  LOP3.LUT R8, R5, UR8, R8, 0x96, !PT ;  /* 0x0000000805087c12 */ /* 0x000fe2000f8e9608 */
[----:B------:R-:W-:Y:S01]  /*6150*/  ULDC.64 UR6, c[0x0][0x2a8] ;  /* 0x0000aa0000067ab9 */ /* 0x000fe20000000a00 */
[----:B------:R-:W-:-:S02]  /*6160*/  LOP3.LUT R5, R4, 0xffff, RZ, 0xc0, !PT ;  /* 0x0000ffff04057812 */ /* 0x000fc400078ec0ff */
[----:B------:R-:W-:Y:S02]  /*6170*/  LOP3.LUT R11, R4, 0xff, RZ, 0xc0, !PT ;  /* 0x000000ff040b7812 */ /* 0x000fe400078ec0ff */
[--C-:B------:R-:W-:Y:S02]  /*6180*/  SHF.R.U32.HI R9, RZ, 0x10, R4.reuse ;  /* 0x00000010ff097819 */ /* 0x100fe40000011604 */
[----:B------:R-:W-:Y:S01]  /*6190*/  SHF.R.U32.HI R16, RZ, 0x18, R4 ;  /* 0x00000018ff107819 */ /* 0x000fe20000011604 */
[----:B------:R-:W-:-:S04]  /*61a0*/  FFMA.FTZ R4, R141, UR36, -R7 ;  /* 0x000000248d047c23 */ /* 0x000fc80008010807 */
[----:B------:R-:W-:Y:S01]  /*61b0*/  MUFU.EX2 R185, R4 ;  /* 0x0000000400b97308 */ /* 0x000fe20000000800 */
[----:B-1----:R-:W-:-:S07]  /*61c0*/  FFMA.FTZ R2, R168, UR36, -R7 ;  /* 0x00000024a8027c23 */ /* 0x002fce0008010807 */
[----:B------:R1:W-:Y:S02]  /*61d0*/  MUFU.EX2 R168, R2 ;  /* 0x0000000200a87308 */ /* 0x0003e40000000800 */
[----:B-1----:R-:W-:Y:S01]  /*61e0*/  SHF.R.U32.HI R2, RZ, 0x8, R5 ;  /* 0x00000008ff027819 */ /* 0x002fe20000011605 */
[----:B------:R-:W-:-:S03]  /*61f0*/  IMAD.WIDE.U32 R4, R17, -0x2daee0ad, RZ ;  /* 0xd2511f5311047825 */ /* 0x000fc600078e00ff */
[----:B------:R-:W-:Y:S01]  /*6200*/  PRMT R25, R11, 0x5410, R2 ;  /* 0x000054100b197816 */ /* 0x000fe20000000002 */
[--C-:B------:R-:W-:Y:S01]  /*6210*/  FFMA.FTZ R11, R142, UR36, -R7.reuse ;  /* 0x000000248e0b7c23 */ /* 0x100fe20008010807 */
[----:B------:R-:W-:Y:S01]  /*6220*/  LOP3.LUT R2, R9, 0xff, RZ, 0xc0, !PT ;  /* 0x000000ff09027812 */ /* 0x000fe200078ec0ff */
[--C-:B------:R-:W-:Y:S01]  /*6230*/  FFMA.FTZ R9, R140, UR36, -R7.reuse ;  /* 0x000000248c097c23 */ /* 0x100fe20008010807 */
[----:B------:R-:W-:Y:S01]  /*6240*/  LOP3.LUT R20, R4, 0xff, RZ, 0xc0, !PT ;  /* 0x000000ff04147812 */ /* 0x000fe200078ec0ff */
[----:B------:R-:W1:Y:S01]  /*6250*/  MUFU.EX2 R100, R11 ;  /* 0x0000000b00647308 */ /* 0x000e620000000800 */
[----:B------:R-:W-:Y:S02]  /*6260*/  PRMT R24, R2, 0x5410, R16 ;  /* 0x0000541002187816 */ /* 0x000fe40000000010 */
[----:B------:R-:W-:Y:S02]  /*6270*/  LOP3.LUT R2, R5, UR9, R10, 0x96, !PT ;  /* 0x0000000905027c12 */ /* 0x000fe4000f8e960a */
[----:B------:R-:W-:Y:S01]  /*6280*/  LOP3.LUT R16, R4, 0xffff, RZ, 0xc0, !PT ;  /* 0x0000ffff04107812 */ /* 0x000fe200078ec0ff */
[----:B------:R-:W-:Y:S01]  /*6290*/  FFMA.FTZ R5, R117, UR36, -R7 ;  /* 0x0000002475057c23 */ /* 0x000fe20008010807 */
[--C-:B------:R-:W-:Y:S01]  /*62a0*/  SHF.R.U32.HI R17, RZ, 0x10, R4.reuse ;  /* 0x00000010ff117819 */ /* 0x100fe20000011604 */
[----:B------:R2:W-:Y:S01]  /*62b0*/  MUFU.EX2 R33, R9 ;  /* 0x0000000900217308 */ /* 0x0005e20000000800 */
[----:B------:R-:W-:-:S02]  /*62c0*/  SHF.R.U32.HI R21, RZ, 0x18, R4 ;  /* 0x00000018ff157819 */ /* 0x000fc40000011604 */
[C---:B------:R-:W-:Y:S02]  /*62d0*/  LOP3.LUT R4, R8.reuse, 0xffff, RZ, 0xc0, !PT ;  /* 0x0000ffff08047812 */ /* 0x040fe400078ec0ff */
[----:B------:R-:W-:-:S03]  /*62e0*/  LOP3.LUT R10, R8, 0xff, RZ, 0xc0, !PT ;  /* 0x000000ff080a7812 */ /* 0x000fc600078ec0ff */
[----:B------:R3:W-:Y:S01]  /*62f0*/  MUFU.EX2 R47, R5 ;  /* 0x00000005002f7308 */ /* 0x0007e20000000800 */
[----:B-1----:R-:W-:Y:S02]  /*6300*/  IMAD.MOV.U32 R130, RZ, RZ, R100 ;  /* 0x000000ffff827224 */ /* 0x002fe400078e0064 */
[----:B--2---:R-:W-:Y:S01]  /*6310*/  FFMA.FTZ R9, R143, UR36, -R7 ;  /* 0x000000248f097c23 */ /* 0x004fe20008010807 */
[----:B------:R-:W-:Y:S02]  /*6320*/  SHF.R.U32.HI R7, RZ, 0x8, R4 ;  /* 0x00000008ff077819 */ /* 0x000fe40000011604 */
[----:B------:R-:W-:Y:S02]  /*6330*/  SHF.R.U32.HI R4, RZ, 0x8, R16 ;  /* 0x00000008ff047819 */ /* 0x000fe40000011610 */
[----:B------:R-:W1:Y:S01]  /*6340*/  MUFU.EX2 R32, R9 ;  /* 0x0000000900207308 */ /* 0x000e620000000800 */
[----:B------:R-:W-:Y:S01]  /*6350*/  PRMT R23, R10, 0x5410, R7 ;  /* 0x000054100a177816 */ /* 0x000fe20000000007 */
[----:B------:R-:W-:Y:S01]  /*6360*/  FFMA.FTZ R7, R175, UR36, -R6 ;  /* 0x00000024af077c23 */ /* 0x000fe20008010806 */
[----:B------:R-:W-:Y:S01]  /*6370*/  PRMT R16, R20, 0x5410, R4 ;  /* 0x0000541014107816 */ /* 0x000fe20000000004 */
[----:B------:R-:W-:Y:S01]  /*6380*/  FFMA.FTZ R20, R170, UR36, -R6 ;  /* 0x00000024aa147c23 */ /* 0x000fe20008010806 */
[----:B---3--:R-:W-:Y:S01]  /*6390*/  SHF.R.U32.HI R5, RZ, 0x10, R8 ;  /* 0x00000010ff057819 */ /* 0x008fe20000011608 */
[----:B------:R-:W-:Y:S01]  /*63a0*/  IMAD.MOV.U32 R170, RZ, RZ, R102 ;  /* 0x000000ffffaa7224 */ /* 0x000fe200078e0066 */
[----:B------:R-:W-:Y:S01]  /*63b0*/  SHF.R.U32.HI R8, RZ, 0x18, R8 ;  /* 0x00000018ff087819 */ /* 0x000fe20000011608 */
[----:B------:R2:W-:Y:S01]  /*63c0*/  MUFU.EX2 R103, R7 ;  /* 0x0000000700677308 */ /* 0x0005e20000000800 */
[----:B------:R-:W-:-:S02]  /*63d0*/  LOP3.LUT R5, R5, 0xff, RZ, 0xc0, !PT ;  /* 0x000000ff05057812 */ /* 0x000fc400078ec0ff */
[----:B------:R-:W-:Y:S02]  /*63e0*/  LOP3.LUT R4, R2, 0xffff, RZ, 0xc0, !PT ;  /* 0x0000ffff02047812 */ /* 0x000fe400078ec0ff */
[----:B------:R-:W-:Y:S02]  /*63f0*/  PRMT R22, R5, 0x5410, R8 ;  /* 0x0000541005167816 */ /* 0x000fe40000000008 */
[----:B------:R-:W-:Y:S01]  /*6400*/  LOP3.LUT R5, R17, 0xff, RZ, 0xc0, !PT ;  /* 0x000000ff11057812 */ /* 0x000fe200078ec0ff */
[----:B------:R-:W-:Y:S01]  /*6410*/  MUFU.EX2 R128, R20 ;  /* 0x0000001400807308 */ /* 0x000fe20000000800 */
[----:B------:R-:W-:Y:S01]  /*6420*/  HSET2.LE.AND R8, R24, R0, PT ;  /* 0x0000000018087233 */ /* 0x000fe20003803000 */
[----:B-1----:R-:W-:Y:S01]  /*6430*/  IMAD.MOV.U32 R131, RZ, RZ, R32 ;  /* 0x000000ffff837224 */ /* 0x002fe200078e0020 */
[----:B------:R-:W-:Y:S02]  /*6440*/  PRMT R11, R5, 0x5410, R21 ;  /* 0x00005410050b7816 */ /* 0x000fe40000000015 */
[----:B------:R-:W-:-:S02]  /*6450*/  SHF.R.U32.HI R5, RZ, 0x8, R4 ;  /* 0x00000008ff057819 */ /* 0x000fc40000011604 */
[----:B------:R-:W-:Y:S01]  /*6460*/  LOP3.LUT R4, R2, 0xff, RZ, 0xc0, !PT ;  /* 0x000000ff02047812 */ /* 0x000fe200078ec0ff */
[----:B--2---:R-:W-:Y:S01]  /*6470*/  FFMA.FTZ R7, R204, UR36, -R6 ;  /* 0x00000024cc077c23 */ /* 0x004fe20008010806 */
[----:B------:R-:W-:Y:S02]  /*6480*/  IMAD.MOV.U32 R204, RZ, RZ, R33 ;  /* 0x000000ffffcc7224 */ /* 0x000fe400078e0021 */
[----:B------:R-:W-:Y:S01]  /*6490*/  PRMT R9, R4, 0x5410, R5 ;  /* 0x0000541004097816 */ /* 0x000fe20000000005 */
[----:B------:R-:W-:Y:S01]  /*64a0*/  IMAD.MOV.U32 R33, RZ, RZ, R34 ;  /* 0x000000ffff217224 */ /* 0x000fe200078e0022 */
[--C-:B------:R-:W-:Y:S01]  /*64b0*/  SHF.R.U32.HI R4, RZ, 0x10, R2.reuse ;  /* 0x00000010ff047819 */ /* 0x100fe20000011602 */
[----:B------:R1:W-:Y:S01]  /*64c0*/  MUFU.EX2 R207, R7 ;  /* 0x0000000700cf7308 */ /* 0x0003e20000000800 */
[----:B------:R-:W-:Y:S01]  /*64d0*/  SHF.R.U32.HI R5, RZ, 0x18, R2 ;  /* 0x00000018ff057819 */ /* 0x000fe20000011602 */
[----:B------:R-:W-:Y:S01]  /*64e0*/  IMAD.MOV.U32 R34, RZ, RZ, R35 ;  /* 0x000000ffff227224 */ /* 0x000fe200078e0023 */
[----:B------:R-:W-:Y:S01]  /*64f0*/  LOP3.LUT R2, R4, 0xff, RZ, 0xc0, !PT ;  /* 0x000000ff04027812 */ /* 0x000fe200078ec0ff */
[----:B------:R-:W-:Y:S01]  /*6500*/  FFMA.FTZ R4, R171, UR36, -R6 ;  /* 0x00000024ab047c23 */ /* 0x000fe20008010806 */
[----:B------:R-:W-:Y:S01]  /*6510*/  IMAD.MOV.U32 R35, RZ, RZ, R36 ;  /* 0x000000ffff237224 */ /* 0x000fe200078e0024 */
[--C-:B------:R-:W-:Y:S01]  /*6520*/  HSET2.LE.AND R16, R16, R0.reuse, PT ;  /* 0x0000000010107233 */ /* 0x100fe20003803000 */
[----:B------:R-:W-:Y:S01]  /*6530*/  IMAD.MOV.U32 R36, RZ, RZ, R37 ;  /* 0x000000ffff247224 */ /* 0x000fe200078e0025 */
[----:B------:R2:W3:Y:S01]  /*6540*/  MUFU.EX2 R17, R4 ;  /* 0x0000000400117308 */ /* 0x0004e20000000800 */
[----:B------:R-:W-:Y:S01]  /*6550*/  PRMT R10, R2, 0x5410, R5 ;  /* 0x00005410020a7816 */ /* 0x000fe20000000005 */
[----:B------:R-:W-:Y:S01]  /*6560*/  IMAD.MOV.U32 R37, RZ, RZ, R38 ;  /* 0x000000ffff257224 */ /* 0x000fe200078e0026 */
[--C-:B------:R-:W-:Y:S01]  /*6570*/  HSET2.LE.AND R2, R23, R0.reuse, PT ;  /* 0x0000000017027233 */ /* 0x100fe20003803000 */
[----:B------:R-:W-:Y:S01]  /*6580*/  IMAD.MOV.U32 R38, RZ, RZ, R39 ;  /* 0x000000ffff267224 */ /* 0x000fe200078e0027 */
[--C-:B------:R-:W-:Y:S01]  /*6590*/  HSET2.LE.AND R5, R22, R0.reuse, PT ;  /* 0x0000000016057233 */ /* 0x100fe20003803000 */
[----:B------:R-:W-:Y:S01]  /*65a0*/  IMAD.MOV.U32 R39, RZ, RZ, R114 ;  /* 0x000000ffff277224 */ /* 0x000fe200078e0072 */
[--C-:B------:R-:W-:Y:S01]  /*65b0*/  HSET2.LE.AND R9, R9, R0.reuse, PT ;  /* 0x0000000009097233 */ /* 0x100fe20003803000 */
[----:B------:R-:W-:Y:S01]  /*65c0*/  IMAD.MOV.U32 R114, RZ, RZ, R115 ;  /* 0x000000ffff727224 */ /* 0x000fe200078e0073 */
[----:B-1----:R-:W-:Y:S01]  /*65d0*/  HSET2.LE.AND R7, R25, R0, PT ;  /* 0x0000000019077233 */ /* 0x002fe20003803000 */
[----:B------:R-:W-:-:S02]  /*65e0*/  IMAD.MOV.U32 R115, RZ, RZ, R52 ;  /* 0x000000ffff737224 */ /* 0x000fc400078e0034 */
[----:B------:R-:W-:Y:S02]  /*65f0*/  IMAD.MOV.U32 R52, RZ, RZ, R53 ;  /* 0x000000ffff347224 */ /* 0x000fe400078e0035 */
[----:B------:R-:W-:Y:S02]  /*6600*/  IMAD.MOV.U32 R53, RZ, RZ, R54 ;  /* 0x000000ffff357224 */ /* 0x000fe400078e0036 */
[----:B------:R-:W-:Y:S02]  /*6610*/  IMAD.MOV.U32 R54, RZ, RZ, R205 ;  /* 0x000000ffff367224 */ /* 0x000fe400078e00cd */
[--C-:B--2---:R-:W-:Y:S01]  /*6620*/  FFMA.FTZ R4, R173, UR36, -R6.reuse ;  /* 0x00000024ad047c23 */ /* 0x104fe20008010806 */
[----:B---3--:R-:W-:Y:S01]  /*6630*/  IMAD.MOV.U32 R173, RZ, RZ, R17 ;  /* 0x000000ffffad7224 */ /* 0x008fe200078e0011 */
[--C-:B------:R-:W-:Y:S01]  /*6640*/  HSET2.LE.AND R17, R11, R0.reuse, PT ;  /* 0x000000000b117233 */ /* 0x100fe20003803000 */
[----:B------:R-:W-:Y:S01]  /*6650*/  IMAD.MOV.U32 R171, RZ, RZ, R55 ;  /* 0x000000ffffab7224 */ /* 0x000fe200078e0037 */
[----:B------:R-:W-:Y:S01]  /*6660*/  HSET2.LE.AND R11, R10, R0, PT ;  /* 0x000000000a0b7233 */ /* 0x000fe20003803000 */
[--C-:B------:R-:W-:Y:S01]  /*6670*/  FFMA.FTZ R0, R174, UR36, -R6.reuse ;  /* 0x00000024ae007c23 */ /* 0x100fe20008010806 */
[--C-:B------:R-:W-:Y:S01]  /*6680*/  FFMA.FTZ R10, R172, UR36, -R6.reuse ;  /* 0x00000024ac0a7c23 */ /* 0x100fe20008010806 */
[----:B------:R-:W-:Y:S01]  /*6690*/  FFMA.FTZ R6, R169, UR36, -R6 ;  /* 0x00000024a9067c23 */ /* 0x000fe20008010806 */
[----:B------:R-:W-:Y:S01]  /*66a0*/  IMAD.MOV.U32 R169, RZ, RZ, R103 ;  /* 0x000000ffffa97224 */ /* 0x000fe200078e0067 */
[----:B------:R1:W2:Y:S01]  /*66b0*/  MUFU.EX2 R205, R4 ;  /* 0x0000000400cd7308 */ /* 0x0002a20000000800 */
[----:B------:R-:W-:-:S02]  /*66c0*/  IMAD.MOV.U32 R174, RZ, RZ, R47 ;  /* 0x000000ffffae7224 */ /* 0x000fc400078e002f */
[----:B------:R-:W-:Y:S02]  /*66d0*/  IMAD.MOV.U32 R55, RZ, RZ, R113 ;  /* 0x000000ffff377224 */ /* 0x000fe400078e0071 */
[----:B------:R-:W-:Y:S02]  /*66e0*/  IMAD.MOV.U32 R113, RZ, RZ, R18 ;  /* 0x000000ffff717224 */ /* 0x000fe400078e0012 */
[----:B------:R-:W-:Y:S01]  /*66f0*/  IMAD.MOV.U32 R172, RZ, RZ, R112 ;  /* 0x000000ffffac7224 */ /* 0x000fe200078e0070 */
[----:B------:R3:W-:Y:S01]  /*6700*/  MUFU.EX2 R206, R0 ;  /* 0x0000000000ce7308 */ /* 0x0007e20000000800 */
[----:B------:R-:W-:Y:S02]  /*6710*/  IMAD.MOV.U32 R129, RZ, RZ, R33 ;  /* 0x000000ffff817224 */ /* 0x000fe400078e0021 */
[----:B------:R-:W-:Y:S02]  /*6720*/  IMAD.MOV.U32 R100, RZ, RZ, R34 ;  /* 0x000000ffff647224 */ /* 0x000fe400078e0022 */
[----:B------:R-:W-:-:S02]  /*6730*/  IMAD.MOV.U32 R103, RZ, RZ, R35 ;  /* 0x000000ffff677224 */ /* 0x000fc400078e0023 */
[----:B------:R-:W-:Y:S01]  /*6740*/  IMAD.MOV.U32 R68, RZ, RZ, R114 ;  /* 0x000000ffff447224 */ /* 0x000fe200078e0072 */
[----:B------:R-:W4:Y:S01]  /*6750*/  MUFU.EX2 R175, R10 ;  /* 0x0000000a00af7308 */ /* 0x000f220000000800 */
[----:B-1----:R-:W-:Y:S01]  /*6760*/  F2FP.F16.F32.PACK_AB R4, R170, R101 ;  /* 0x00000065aa04723e */ /* 0x002fe200000000ff */
[----:B------:R-:W-:Y:S02]  /*6770*/  IMAD.MOV.U32 R102, RZ, RZ, R36 ;  /* 0x000000ffff667224 */ /* 0x000fe400078e0024 */
[----:B------:R-:W-:Y:S01]  /*6780*/  IMAD.MOV.U32 R71, RZ, RZ, R37 ;  /* 0x000000ffff477224 */ /* 0x000fe200078e0025 */
[C---:B------:R-:W-:Y:S01]  /*6790*/  PRMT R145, R4.reuse, 0x7610, R145 ;  /* 0x0000761004917816 */ /* 0x040fe20000000091 */
[----:B------:R-:W-:Y:S01]  /*67a0*/  IMAD.MOV.U32 R70, RZ, RZ, R38 ;  /* 0x000000ffff467224 */ /* 0x000fe200078e0026 */
[----:B------:R-:W-:Y:S01]  /*67b0*/  PRMT R144, R4, 0x7632, R144 ;  /* 0x0000763204907816 */ /* 0x000fe20000000090 */
[----:B------:R1:W4:Y:S01]  /*67c0*/  MUFU.EX2 R18, R6 ;  /* 0x0000000600127308 */ /* 0x0003220000000800 */
[----:B---3--:R-:W-:Y:S01]  /*67d0*/  F2FP.F16.F32.PACK_AB R0, R207, R169 ;  /* 0x000000a9cf00723e */ /* 0x008fe200000000ff */
[----:B------:R-:W-:-:S02]  /*67e0*/  IMAD.MOV.U32 R69, RZ, RZ, R39 ;  /* 0x000000ffff457224 */ /* 0x000fc400078e0027 */
[----:B------:R-:W-:Y:S01]  /*67f0*/  IMAD.MOV.U32 R78, RZ, RZ, R52 ;  /* 0x000000ffff4e7224 */ /* 0x000fe200078e0034 */
[C---:B------:R-:W-:Y:S01]  /*6800*/  PRMT R143, R0.reuse, 0x7632, R143 ;  /* 0x00007632008f7816 */ /* 0x040fe2000000008f */
[----:B------:R-:W-:Y:S01]  /*6810*/  IMAD.MOV.U32 R77, RZ, RZ, R53 ;  /* 0x000000ffff4d7224 */ /* 0x000fe200078e0035 */
[----:B------:R-:W-:Y:S01]  /*6820*/  PRMT R142, R0, 0x7610, R142 ;  /* 0x00007610008e7816 */ /* 0x000fe2000000008e */
[----:B------:R-:W-:Y:S01]  /*6830*/  IMAD.MOV.U32 R76, RZ, RZ, R54 ;  /* 0x000000ffff4c7224 */ /* 0x000fe200078e0036 */
[----:B------:R-:W-:Y:S01]  /*6840*/  PRMT R0, R145, 0x5410, R144 ;  /* 0x0000541091007816 */ /* 0x000fe20000000090 */
[----:B------:R-:W-:-:S03]  /*6850*/  IMAD.MOV.U32 R79, RZ, RZ, R115 ;  /* 0x000000ffff4f7224 */ /* 0x000fc600078e0073 */
[----:B------:R-:W-:Y:S02]  /*6860*/  LOP3.LUT R4, R2, R0, RZ, 0xc0, !PT ;  /* 0x0000000002047212 */ /* 0x000fe400078ec0ff */
[----:B------:R-:W-:Y:S02]  /*6870*/  PRMT R0, R142, 0x5410, R143 ;  /* 0x000054108e007816 */ /* 0x000fe4000000008f */
[----:B--2---:R-:W-:Y:S02]  /*6880*/  F2FP.F16.F32.PACK_AB R2, R205, R173 ;  /* 0x000000adcd02723e */ /* 0x004fe400000000ff */
[----:B------:R-:W-:Y:S02]  /*6890*/  LOP3.LUT R5, R5, R0, RZ, 0xc0, !PT ;  /* 0x0000000005057212 */ /* 0x000fe400078ec0ff */
[----:B------:R-:W-:Y:S02]  /*68a0*/  F2FP.F16.F32.PACK_AB R0, R185, R168 ;  /* 0x000000a8b900723e */ /* 0x000fe400000000ff */
[----:B------:R-:W-:-:S02]  /*68b0*/  PRMT R139, R2, 0x7632, R139 ;  /* 0x00007632028b7816 */ /* 0x000fc4000000008b */
[C---:B------:R-:W-:Y:S02]  /*68c0*/  PRMT R141, R0.reuse, 0x7610, R141 ;  /* 0x00007610008d7816 */ /* 0x040fe4000000008d */
[----:B------:R-:W-:Y:S02]  /*68d0*/  PRMT R140, R0, 0x7632, R140 ;  /* 0x00007632008c7816 */ /* 0x000fe4000000008c */
[----:B------:R-:W-:Y:S02]  /*68e0*/  F2FP.F16.F32.PACK_AB R0, R174, R204 ;  /* 0x000000ccae00723e */ /* 0x000fe400000000ff */
[----:B------:R-:W-:Y:S02]  /*68f0*/  PRMT R138, R2, 0x7610, R138 ;  /* 0x00007610028a7816 */ /* 0x000fe4000000008a */
[C---:B------:R-:W-:Y:S02]  /*6900*/  PRMT R137, R0.reuse, 0x7610, R137 ;  /* 0x0000761000897816 */ /* 0x040fe40000000089 */
[----:B------:R-:W-:-:S02]  /*6910*/  PRMT R136, R0, 0x7632, R136 ;  /* 0x0000763200887816 */ /* 0x000fc40000000088 */
[----:B------:R-:W-:Y:S02]  /*6920*/  PRMT R0, R141, 0x5410, R140 ;  /* 0x000054108d007816 */ /* 0x000fe4000000008c */
[----:B------:R-:W-:Y:S02]  /*6930*/  F2FP.F16.F32.PACK_AB R2, R130, R131 ;  /* 0x000000838202723e */ /* 0x000fe400000000ff */
[----:B-1----:R-:W-:Y:S02]  /*6940*/  LOP3.LUT R6, R7, R0, RZ, 0xc0, !PT ;  /* 0x0000000007067212 */ /* 0x002fe400078ec0ff */
[----:B------:R-:W-:Y:S02]  /*6950*/  PRMT R0, R138, 0x5410, R139 ;  /* 0x000054108a007816 */ /* 0x000fe4000000008b */
[----:B------:R-:W-:Y:S02]  /*6960*/  PRMT R117, R2, 0x7610, R117 ;  /* 0x0000761002757816 */ /* 0x000fe40000000075 */
[----:B------:R-:W-:-:S02]  /*6970*/  LOP3.LUT R7, R8, R0, RZ, 0xc0, !PT ;  /* 0x0000000008077212 */ /* 0x000fc400078ec0ff */
[----:B------:R-:W-:Y:S02]  /*6980*/  PRMT R0, R137, 0x5410, R136 ;  /* 0x0000541089007816 */ /* 0x000fe40000000088 */
[----:B------:R-:W-:Y:S01]  /*6990*/  PRMT R27, R2, 0x7632, R27 ;  /* 0x00007632021b7816 */ /* 0x000fe2000000001b */
[----:B------:R-:W-:Y:S01]  /*69a0*/  IMAD.MOV.U32 R2, RZ, RZ, R113 ;  /* 0x000000ffff027224 */ /* 0x000fe200078e0071 */
[----:B------:R-:W-:Y:S02]  /*69b0*/  LOP3.LUT R112, R9, R0, RZ, 0xc0, !PT ;  /* 0x0000000009707212 */ /* 0x000fe400078ec0ff */
[----:B----4-:R-:W-:-:S04]  /*69c0*/  F2FP.F16.F32.PACK_AB R0, R175, R206 ;  /* 0x000000ceaf00723e */ /* 0x010fc800000000ff */
[C---:B------:R-:W-:Y:S02]  /*69d0*/  PRMT R119, R0.reuse, 0x7632, R119 ;  /* 0x0000763200777816 */ /* 0x040fe40000000077 */
[----:B------:R-:W-:Y:S02]  /*69e0*/  PRMT R118, R0, 0x7610, R118 ;  /* 0x0000761000767816 */ /* 0x000fe40000000076 */
[----:B------:R-:W-:-:S04]  /*69f0*/  F2FP.F16.F32.PACK_AB R0, R18, R128 ;  /* 0x000000801200723e */ /* 0x000fc800000000ff */
[C---:B------:R-:W-:Y:S02]  /*6a00*/  PRMT R25, R0.reuse, 0x7610, R25 ;  /* 0x0000761000197816 */ /* 0x040fe40000000019 */
[----:B------:R-:W-:Y:S02]  /*6a10*/  PRMT R24, R0, 0x7632, R24 ;  /* 0x0000763200187816 */ /* 0x000fe40000000018 */
[----:B------:R-:W-:-:S04]  /*6a20*/  PRMT R0, R118, 0x5410, R119 ;  /* 0x0000541076007816 */ /* 0x000fc80000000077 */
[----:B------:R-:W-:Y:S02]  /*6a30*/  LOP3.LUT R113, R11, R0, RZ, 0xc0, !PT ;  /* 0x000000000b717212 */ /* 0x000fe400078ec0ff */
[----:B------:R-:W1:Y:S01]  /*6a40*/  LDSM.16.MT88.4 R8, [R183+0x10800] ;  /* 0x01080000b708783b */ /* 0x000e620000004200 */
[----:B------:R-:W-:-:S04]  /*6a50*/  PRMT R0, R117, 0x5410, R27 ;  /* 0x0000541075007816 */ /* 0x000fc8000000001b */
[----:B------:R-:W-:Y:S01]  /*6a60*/  LOP3.LUT R114, R16, R0, RZ, 0xc0, !PT ;  /* 0x0000000010727212 */ /* 0x000fe200078ec0ff */
[----:B------:R-:W-:Y:S01]  /*6a70*/  IMAD.MOV.U32 R16, RZ, RZ, R55 ;  /* 0x000000ffff107224 */ /* 0x000fe200078e0037 */
[----:B------:R-:W-:-:S04]  /*6a80*/  PRMT R0, R25, 0x5410, R24 ;  /* 0x0000541019007816 */ /* 0x000fc80000000018 */
[----:B------:R-:W-:Y:S01]  /*6a90*/  LOP3.LUT R115, R17, R0, RZ, 0xc0, !PT ;  /* 0x0000000011737212 */ /* 0x000fe200078ec0ff */
[----:B------:R-:W-:Y:S02]  /*6aa0*/  IMAD.MOV.U32 R0, RZ, RZ, R78 ;  /* 0x000000ffff007224 */ /* 0x000fe400078e004e */
[----:B------:R-:W-:Y:S01]  /*6ab0*/  IMAD.MOV.U32 R17, RZ, RZ, R128 ;  /* 0x000000ffff117224 */ /* 0x000fe200078e0080 */
[C---:B-1----:R-:W-:Y:S06]  /*6ac0*/  HMMA.16816.F32 R28, R12.reuse, R8, R164 ;  /* 0x000000080c1c723c */ /* 0x042fec00000018a4 */
[----:B------:R-:W-:Y:S01]  /*6ad0*/  HMMA.16816.F32 R20, R12, R10, R124 ;  /* 0x0000000a0c14723c */ /* 0x000fe2000000187c */
[----:B------:R-:W1:Y:S04]  /*6ae0*/  LDSM.16.MT88.4 R12, [R181+0xd000] ;  /* 0x00d00000b50c783b */ /* 0x000e680000004200 */
[----:B------:R-:W2:Y:S01]  /*6af0*/  LDSM.16.MT88.4 R8, [R182+0xd000] ;  /* 0x00d00000b608783b */ /* 0x000ea20000004200 */
[C---:B-1----:R-:W-:Y:S06]  /*6b00*/  HMMA.16816.F32 R124, R4.reuse, R12, R244 ;  /* 0x0000000c047c723c */ /* 0x042fec00000018f4 */
[----:B------:R-:W-:Y:S01]  /*6b10*/  HMMA.16816.F32 R32, R4, R14, R240 ;  /* 0x0000000e0420723c */ /* 0x000fe200000018f0 */
[----:B------:R-:W1:Y:S01]  /*6b20*/  LDSM.16.MT88.4 R12, [R184+0xd000] ;  /* 0x00d00000b80c783b */ /* 0x000e620000004200 */
[----:B------:R-:W-:-:S02]  /*6b30*/  IMAD.MOV.U32 R245, RZ, RZ, R76 ;  /* 0x000000fffff57224 */ /* 0x000fc400078e004c */
[----:B------:R-:W-:Y:S02]  /*6b40*/  IMAD.MOV.U32 R246, RZ, RZ, R77 ;  /* 0x000000fffff67224 */ /* 0x000fe400078e004d */
[C---:B--2---:R-:W-:Y:S01]  /*6b50*/  HMMA.16816.F32 R36, R4.reuse, R8, R208 ;  /* 0x000000080424723c */ /* 0x044fe200000018d0 */
[----:B------:R-:W-:Y:S02]  /*6b60*/  IMAD.MOV.U32 R243, RZ, RZ, R172 ;  /* 0x000000fffff37224 */ /* 0x000fe400078e00ac */
[----:B------:R-:W-:Y:S02]  /*6b70*/  IMAD.MOV.U32 R172, RZ, RZ, R70 ;  /* 0x000000ffffac7224 */ /* 0x000fe400078e0046 */
[----:B------:R-:W-:Y:S01]  /*6b80*/  IMAD.MOV.U32 R244, RZ, RZ, R171 ;  /* 0x000000fffff47224 */ /* 0x000fe200078e00ab */
[----:B------:R-:W-:Y:S01]  /*6b90*/  HMMA.16816.F32 R44, R4, R10, R92 ;  /* 0x0000000a042c723c */ /* 0x000fe2000000185c */
[----:B------:R-:W2:Y:S01]  /*6ba0*/  LDSM.16.MT88.4 R8, [R183+0xd000] ;  /* 0x00d00000b708783b */ /* 0x000ea20000004200 */
[----:B------:R-:W-:-:S02]  /*6bb0*/  IMAD.MOV.U32 R171, RZ, RZ, R102 ;  /* 0x000000ffffab7224 */ /* 0x000fc400078e0066 */
[----:B------:R-:W-:Y:S02]  /*6bc0*/  IMAD.MOV.U32 R247, RZ, RZ, R131 ;  /* 0x000000fffff77224 */ /* 0x000fe400078e0083 */
[----:B------:R-:W-:Y:S02]  /*6bd0*/  IMAD.MOV.U32 R240, RZ, RZ, R173 ;  /* 0x000000fffff07224 */ /* 0x000fe400078e00ad */
[----:B------:R-:W-:Y:S02]  /*6be0*/  IMAD.MOV.U32 R241, RZ, RZ, R168 ;  /* 0x000000fffff17224 */ /* 0x000fe400078e00a8 */
[----:B------:R-:W-:Y:S01]  /*6bf0*/  IMAD.MOV.U32 R242, RZ, RZ, R205 ;  /* 0x000000fffff27224 */ /* 0x000fe200078e00cd */
[C---:B-1----:R-:W-:Y:S06]  /*6c00*/  HMMA.16816.F32 R52, R4.reuse, R12, R232 ;  /* 0x0000000c0434723c */ /* 0x042fec00000018e8 */
[----:B------:R-:W-:Y:S01]  /*6c10*/  HMMA.16816.F32 R64, R4, R14, R220 ;  /* 0x0000000e0440723c */ /* 0x000fe200000018dc */
[----:B------:R-:W1:Y:S01]  /*6c20*/  LDSM.16.MT88.4 R12, [R181+0xf000] ;  /* 0x00f00000b50c783b */ /* 0x000e620000004200 */
[----:B------:R-:W-:-:S02]  /*6c30*/  IMAD.MOV.U32 R232, RZ, RZ, R169 ;  /* 0x000000ffffe87224 */ /* 0x000fc400078e00a9 */
[----:B------:R-:W-:Y:S02]  /*6c40*/  IMAD.MOV.U32 R234, RZ, RZ, R170 ;  /* 0x000000ffffea7224 */ /* 0x000fe400078e00aa */
[----:B------:R-:W-:Y:S02]  /*6c50*/  IMAD.MOV.U32 R169, RZ, RZ, R68 ;  /* 0x000000ffffa97224 */ /* 0x000fe400078e0044 */
[----:B------:R-:W-:Y:S02]  /*6c60*/  IMAD.MOV.U32 R221, RZ, RZ, R2 ;  /* 0x000000ffffdd7224 */ /* 0x000fe400078e0002 */
[----:B------:R-:W-:Y:S02]  /*6c70*/  IMAD.MOV.U32 R170, RZ, RZ, R69 ;  /* 0x000000ffffaa7224 */ /* 0x000fe400078e0045 */
[----:B------:R-:W-:Y:S02]  /*6c80*/  IMAD.MOV.U32 R233, RZ, RZ, R71 ;  /* 0x000000ffffe97224 */ /* 0x000fe400078e0047 */
[----:B------:R-:W-:Y:S01]  /*6c90*/  IMAD.MOV.U32 R2, RZ, RZ, R79 ;  /* 0x000000ffff027224 */ /* 0x000fe200078e004f */
[----:B--2---:R-:W-:Y:S01]  /*6ca0*/  HMMA.16816.F32 R68, R4, R8, R84 ;  /* 0x000000080444723c */ /* 0x004fe20000001854 */
[----:B------:R-:W-:-:S02]  /*6cb0*/  IMAD.MOV.U32 R223, RZ, RZ, R101 ;  /* 0x000000ffffdf7224 */ /* 0x000fc400078e0065 */
[----:B------:R-:W-:Y:S02]  /*6cc0*/  IMAD.MOV.U32 R220, RZ, RZ, R16 ;  /* 0x000000ffffdc7224 */ /* 0x000fe400078e0010 */
[----:B------:R-:W-:Y:S01]  /*6cd0*/  IMAD.MOV.U32 R16, RZ, RZ, R130 ;  /* 0x000000ffff107224 */ /* 0x000fe200078e0082 */
[C---:B------:R-:W-:Y:S01]  /*6ce0*/  HMMA.16816.F32 R76, R4.reuse, R10, R108 ;  /* 0x0000000a044c723c */ /* 0x040fe2000000186c */
[----:B------:R-:W2:Y:S01]  /*6cf0*/  LDSM.16.MT88.4 R8, [R182+0xf000] ;  /* 0x00f00000b608783b */ /* 0x000ea20000004200 */
        /* <DEDUP_REMOVED lines=10> */
[----:B------:R-:W-:Y:S01]  /*6da0*/  IMAD.MOV.U32 R229, RZ, RZ, R169 ;  /* 0x000000ffffe57224 */ /* 0x000fe200078e00a9 */
[C---:B--2---:R-:W-:Y:S06]  /*6db0*/  HMMA.16816.F32 R100, R4.reuse, R8, R176 ;  /* 0x000000080464723c */ /* 0x044fec00000018b0 */
[C---:B------:R-:W-:Y:S01]  /*6dc0*/  HMMA.16816.F32 R104, R4.reuse, R10, R104 ;  /* 0x0000000a0468723c */ /* 0x040fe20000001868 */
[----:B------:R-:W2:Y:S05]  /*6dd0*/  LDSM.16.MT88.4 R8, [R183+0xf000] ;  /* 0x00f00000b708783b */ /* 0x000eaa0000004200 */
[----:B-1----:R-:W-:Y:S07]  /*6de0*/  HMMA.16816.F32 R108, R4, R12, R224 ;  /* 0x0000000c046c723c */ /* 0x002fee00000018e0 */
[----:B------:R-:W-:-:S02]  /*6df0*/  IMAD.MOV.U32 R225, RZ, RZ, R129 ;  /* 0x000000ffffe17224 */ /* 0x000fc400078e0081 */
[C---:B------:R-:W-:Y:S01]  /*6e00*/  HMMA.16816.F32 R128, R4.reuse, R14, R212 ;  /* 0x0000000e0480723c */ /* 0x040fe200000018d4 */
[----:B------:R-:W1:Y:S01]  /*6e10*/  LDSM.16.MT88.4 R12, [R181+0x11000] ;  /* 0x01100000b50c783b */ /* 0x000e620000004200 */
[----:B------:R-:W-:Y:S02]  /*6e20*/  IMAD.MOV.U32 R226, RZ, RZ, R171 ;  /* 0x000000ffffe27224 */ /* 0x000fe400078e00ab */
[----:B------:R-:W-:Y:S02]  /*6e30*/  IMAD.MOV.U32 R227, RZ, RZ, R0 ;  /* 0x000000ffffe37224 */ /* 0x000fe400078e0000 */
[----:B------:R-:W-:Y:S01]  /*6e40*/  @!P4 HADD2 R252, -R141.H0_H0, -RZ.H0_H0 ;  /* 0xa00000ff8dfcc230 */ /* 0x000fe20000000900 */
[----:B------:R-:W-:Y:S01]  /*6e50*/  ISETP.LE.U32.AND P2, PT, R58, UR5, PT ;  /* 0x000000053a007c0c */ /* 0x000fe2000bf43070 */
[----:B------:R-:W-:Y:S01]  /*6e60*/  IMAD.MOV.U32 R224, RZ, RZ, R2 ;  /* 0x000000ffffe07224 */ /* 0x000fe200078e0002 */
[----:B--2---:R-:W-:Y:S07]  /*6e70*/  HMMA.16816.F32 R164, R4, R8, R96 ;  /* 0x0000000804a4723c */ /* 0x004fee0000001860 */
[----:B------:R-:W-:-:S02]  /*6e80*/  IMAD.MOV.U32 R96, RZ, RZ, R172 ;  /* 0x000000ffff607224 */ /* 0x000fc400078e00ac */
[----:B------:R-:W-:Y:S02]  /*6e90*/  IMAD.MOV.U32 R97, RZ, RZ, R170 ;  /* 0x000000ffff617224 */ /* 0x000fe400078e00aa */
[C---:B------:R-:W-:Y:S01]  /*6ea0*/  HMMA.16816.F32 R168, R4.reuse, R10, R72 ;  /* 0x0000000a04a8723c */ /* 0x040fe20000001848 */
[----:B------:R2:W3:Y:S05]  /*6eb0*/  LDL.LU.S16 R75, [R1] ;  /* 0x00000000014b7983 */ /* 0x0004ea0000300600 */
[----:B-1----:R-:W-:Y:S01]  /*6ec0*/  HMMA.16816.F32 R176, R4, R14, R80 ;  /* 0x0000000e04b0723c */ /* 0x002fe20000001850 */
[----:B------:R-:W-:Y:S01]  /*6ed0*/  LDSM.16.MT88.4 R8, [R182+0x11000] ;  /* 0x01100000b608783b */ /* 0x000fe20000004200 */
[----:B------:R-:W-:Y:S01]  /*6ee0*/  LOP3.LUT R0, R26, 0xff, RZ, 0xc0, !PT ;  /* 0x000000ff1a007812 */ /* 0x000fe200078ec0ff */
[----:B------:R-:W-:-:S02]  /*6ef0*/  IMAD.MOV.U32 R98, RZ, RZ, R243 ;  /* 0x000000ffff627224 */ /* 0x000fc400078e00f3 */
[----:B------:R-:W-:Y:S01]  /*6f00*/  IMAD.MOV.U32 R99, RZ, RZ, R244 ;  /* 0x000000ffff637224 */ /* 0x000fe200078e00f4 */
[C---:B------:R-:W-:Y:S01]  /*6f10*/  HMMA.16816.F32 R172, R4.reuse, R12, R120 ;  /* 0x0000000c04ac723c */ /* 0x040fe20000001878 */
[----:B------:R-:W1:Y:S01]  /*6f20*/  LDSM.16.MT88.4 R12, [R184+0x11000] ;  /* 0x01100000b80c783b */ /* 0x000e620000004200 */
[----:B------:R-:W-:Y:S01]  /*6f30*/  ISETP.LE.U32.AND P6, PT, R0, UR5, PT ;  /* 0x0000000500007c0c */ /* 0x000fe2000bfc3070 */
[----:B------:R-:W-:Y:S02]  /*6f40*/  IMAD.MOV.U32 R243, RZ, RZ, R204 ;  /* 0x000000fffff37224 */ /* 0x000fe400078e00cc */
[----:B------:R-:W-:Y:S01]  /*6f50*/  IMAD.MOV.U32 R244, RZ, RZ, R206 ;  /* 0x000000fffff47224 */ /* 0x000fe200078e00ce */
[----:B------:R-:W-:Y:S01]  /*6f60*/  @!P4 PRMT R141, R252, 0x5410, RZ ;  /* 0x00005410fc8dc816 */ /* 0x000fe200000000ff */
[----:B------:R-:W-:Y:S01]  /*6f70*/  LDSM.16.MT88.4 R120, [R181+0xd800] ;  /* 0x00d80000b578783b */ /* 0x000fe20000004200 */
[----:B------:R-:W-:Y:S02]  /*6f80*/  LOP3.LUT R2, R61, UR9, R162, 0x96, !PT ;  /* 0x000000093d027c12 */ /* 0x000fe4000f8e96a2 */
[----:B------:R-:W-:Y:S01]  /*6f90*/  ISETP.LE.U32.AND P1, PT, R57, UR5, PT ;  /* 0x0000000539007c0c */ /* 0x000fe2000bf23070 */
[----:B------:R-:W-:Y:S01]  /*6fa0*/  USHF.L.U32 UR17, UR17, 0x3, URZ ;  /* 0x0000000311117899 */ /* 0x000fe2000800063f */
[----:B------:R-:W-:Y:S01]  /*6fb0*/  LDSM.16.MT88.4 R80, [R184+0xf800] ;  /* 0x00f80000b850783b */ /* 0x000fe20000004200 */
[----:B-1----:R-:W-:Y:S03]  /*6fc0*/  HMMA.16816.F32 R208, R4, R14, R40 ;  /* 0x0000000e04d0723c */ /* 0x002fe60000001828 */
[----:B------:R-:W1:Y:S03]  /*6fd0*/  LDSM.16.MT88.4 R40, [R182+0xd800] ;  /* 0x00d80000b628783b */ /* 0x000e660000004200 */
[C---:B-1----:R-:W-:Y:S06]  /*6fe0*/  HMMA.16816.F32 R36, R112.reuse, R40, R36 ;  /* 0x000000287024723c */ /* 0x042fec0000001824 */
[----:B------:R-:W-:Y:S01]  /*6ff0*/  HMMA.16816.F32 R40, R112, R42, R44 ;  /* 0x0000002a7028723c */ /* 0x000fe2000000182c */
[----:B------:R2:W4:Y:S05]  /*7000*/  LDL.LU.S16 R44, [R1+0x4] ;  /* 0x00000400012c7983 */ /* 0x00052a0000300600 */
[C---:B------:R-:W-:Y:S06]  /*7010*/  HMMA.16816.F32 R216, R4.reuse, R8, R88 ;  /* 0x0000000804d8723c */ /* 0x040fec0000001858 */
[----:B------:R-:W-:Y:S01]  /*7020*/  HMMA.16816.F32 R212, R4, R10, R132 ;  /* 0x0000000a04d4723c */ /* 0x000fe20000001884 */
[----:B------:R-:W1:Y:S01]  /*7030*/  LDSM.16.MT88.4 R8, [R183+0x11000] ;  /* 0x01100000b708783b */ /* 0x000e620000004200 */
[----:B------:R-:W-:Y:S01]  /*7040*/  LOP3.LUT R0, R26, 0xffff, RZ, 0xc0, !PT ;  /* 0x0000ffff1a007812 */ /* 0x000fe200078ec0ff */
[----:B------:R-:W-:-:S02]  /*7050*/  @!P6 HADD2 R239, -R145.H0_H0, -RZ.H0_H0 ;  /* 0xa00000ff91efe230 */ /* 0x000fc40000000900 */
[----:B------:R-:W-:Y:S01]  /*7060*/  LDSM.16.MT88.4 R88, [R183+0xf800] ;  /* 0x00f80000b758783b */ /* 0x000fe20000004200 */
[----:B------:R-:W-:-:S04]  /*7070*/  SHF.R.U32.HI R0, RZ, 0x8, R0 ;  /* 0x00000008ff007819 */ /* 0x000fc80000011600 */
[----:B------:R-:W-:Y:S01]  /*7080*/  LOP3.LUT R0, R0, 0xffff, RZ, 0xc0, !PT ;  /* 0x0000ffff00007812 */ /* 0x000fe200078ec0ff */
[----:B------:R-:W-:Y:S01]  /*7090*/  HMMA.16816.F32 R204, R4, R12, R48 ;  /* 0x0000000c04cc723c */ /* 0x000fe20000001830 */
[----:B------:R-:W2:Y:S02]  /*70a0*/  LDSM.16.MT88.4 R48, [R184+0xd800] ;  /* 0x00d80000b830783b */ /* 0x000ea40000004200 */
[----:B------:R-:W-:Y:S02]  /*70b0*/  ISETP.LE.U32.AND P3, PT, R0, UR5, PT ;  /* 0x0000000500007c0c */ /* 0x000fe4000bf63070 */
[----:B------:R-:W-:-:S04]  /*70c0*/  SHF.R.U32.HI R0, RZ, 0x18, R26 ;  /* 0x00000018ff007819 */ /* 0x000fc8000001161a */
[----:B------:R-:W-:Y:S02]  /*70d0*/  ISETP.LE.U32.AND P5, PT, R0, UR5, PT ;  /* 0x0000000500007c0c */ /* 0x000fe4000bfa3070 */
[----:B------:R-:W-:-:S05]  /*70e0*/  @!P6 PRMT R145, R239, 0x5410, RZ ;  /* 0x00005410ef91e816 */ /* 0x000fca00000000ff */
[----:B------:R-:W-:Y:S01]  /*70f0*/  @!P3 HADD2 R248, -R144.H0_H0, -RZ.H0_H0 ;  /* 0xa00000ff90f8b230 */ /* 0x000fe20000000900 */
[C---:B-1----:R-:W-:Y:S06]  /*7100*/  HMMA.16816.F32 R28, R4.reuse, R8, R28 ;  /* 0x00000008041c723c */ /* 0x042fec000000181c */
[----:B------:R-:W-:Y:S07]  /*7110*/  HMMA.16816.F32 R20, R4, R10, R20 ;  /* 0x0000000a0414723c */ /* 0x000fee0000001814 */
[----:B------:R-:W-:-:S04]  /*7120*/  SHF.R.U32.HI R4, RZ, 0x10, R26 ;  /* 0x00000010ff047819 */ /* 0x000fc8000001161a */
[----:B------:R-:W-:-:S04]  /*7130*/  LOP3.LUT R0, R4, 0xff, RZ, 0xc0, !PT ;  /* 0x000000ff04007812 */ /* 0x000fc800078ec0ff */
[----:B------:R-:W-:Y:S02]  /*7140*/  ISETP.LE.U32.AND P6, PT, R0, UR5, PT ;  /* 0x0000000500007c0c */ /* 0x000fe4000bfc3070 */
[----:B------:R-:W-:Y:S01]  /*7150*/  SHF.R.U32.HI R0, RZ, 0x8, R59 ;  /* 0x00000008ff007819 */ /* 0x000fe2000001163b */
[----:B------:R-:W-:-:S03]  /*7160*/  @!P5 HADD2 R249, -R143.H0_H0, -RZ.H0_H0 ;  /* 0xa00000ff8ff9d230 */ /* 0x000fc60000000900 */
[----:B------:R-:W-:Y:S02]  /*7170*/  LOP3.LUT R0, R0, 0xffff, RZ, 0xc0, !PT ;  /* 0x0000ffff00007812 */ /* 0x000fe400078ec0ff */
[----:B------:R-:W-:Y:S01]  /*7180*/  @!P3 PRMT R144, R248, 0x5410, RZ ;  /* 0x00005410f890b816 */ /* 0x000fe200000000ff */
[----:B------:R-:W-:Y:S01]  /*7190*/  IMAD.WIDE.U32 R4, R163, -0x2daee0ad, RZ ;  /* 0xd2511f53a3047825 */ /* 0x000fe200078e00ff */
[----:B------:R-:W-:Y:S02]  /*71a0*/  ISETP.LE.U32.AND P3, PT, R0, UR5, PT ;  /* 0x0000000500007c0c */ /* 0x000fe4000bf63070 */
[----:B------:R-:W-:Y:S02]  /*71b0*/  LOP3.LUT R0, R63, 0xff, RZ, 0xc0, !PT ;  /* 0x000000ff3f007812 */ /* 0x000fe400078ec0ff */
[----:B------:R-:W-:Y:S02]  /*71c0*/  @!P5 PRMT R143, R249, 0x5410, RZ ;  /* 0x00005410f98fd816 */ /* 0x000fe400000000ff */
[----:B------:R-:W-:-:S02]  /*71d0*/  ISETP.LE.U32.AND P5, PT, R0, UR5, PT ;  /* 0x0000000500007c0c */ /* 0x000fc4000bfa3070 */
[----:B------:R-:W-:Y:S01]  /*71e0*/  LOP3.LUT R0, R5, UR9, R56, 0x96, !PT ;  /* 0x0000000905007c12 */ /* 0x000fe2000f8e9638 */
[----:B------:R-:W-:Y:S01]  /*71f0*/  HMMA.16816.F32 R124, R112, R120, R124 ;  /* 0x00000078707c723c */ /* 0x000fe2000000187c */
[----:B------:R-:W-:Y:S02]  /*7200*/  @!P6 HADD2 R250, -R142.H0_H0, -RZ.H0_H0 ;  /* 0xa00000ff8efae230 */ /* 0x000fe40000000900 */
[----:B---3--:R-:W-:Y:S01]  /*7210*/  @!P2 HADD2 R75, -R139.H0_H0, -RZ.H0_H0 ;  /* 0xa00000ff8b4ba230 */ /* 0x008fe20000000900 */
[----:B------:R-:W-:Y:S01]  /*7220*/  LOP3.LUT R6, R0, 0xffff, RZ, 0xc0, !PT ;  /* 0x0000ffff00067812 */ /* 0x000fe200078ec0ff */
[----:B------:R-:W-:Y:S02]  /*7230*/  @!P3 HADD2 R251, -R140.H0_H0, -RZ.H0_H0 ;  /* 0xa00000ff8cfbb230 */ /* 0x000fe40000000900 */
[----:B------:R-:W-:Y:S01]  /*7240*/  IMAD.MOV.U32 R132, RZ, RZ, R96 ;  /* 0x000000ffff847224 */ /* 0x000fe200078e0060 */
[----:B------:R-:W1:Y:S01]  /*7250*/  LDSM.16.MT88.4 R56, [R183+0xd800] ;  /* 0x00d80000b738783b */ /* 0x000e620000004200 */
[----:B------:R-:W-:-:S04]  /*7260*/  SHF.R.U32.HI R6, RZ, 0x8, R6 ;  /* 0x00000008ff067819 */ /* 0x000fc80000011606 */
[----:B------:R-:W-:-:S04]  /*7270*/  LOP3.LUT R6, R6, 0xffff, RZ, 0xc0, !PT ;  /* 0x0000ffff06067812 */ /* 0x000fc800078ec0ff */
[----:B------:R-:W-:Y:S01]  /*7280*/  ISETP.LE.U32.AND P4, PT, R6, UR5, PT ;  /* 0x0000000506007c0c */ /* 0x000fe2000bf83070 */
[----:B----4-:R-:W-:-:S05]  /*7290*/  @!P5 HADD2 R44, -R138.H0_H0, -RZ.H0_H0 ;  /* 0xa00000ff8a2cd230 */ /* 0x010fca0000000900 */
[----:B------:R-:W-:Y:S02]  /*72a0*/  PRMT R6, R44, 0x7610, R6 ;  /* 0x000076102c067816 */ /* 0x000fe40000000006 */
[C---:B--2---:R-:W-:Y:S02]  /*72b0*/  HMMA.16816.F32 R44, R112.reuse, R48, R52 ;  /* 0x00000030702c723c */ /* 0x044fe40000001834 */
[----:B------:R-:W-:Y:S02]  /*72c0*/  @!P5 PRMT R138, R6, 0x5410, RZ ;  /* 0x00005410068ad816 */ /* 0x000fe400000000ff */
[----:B------:R2:W3:Y:S04]  /*72d0*/  LDL.LU.S16 R6, [R1+0x8] ;  /* 0x0000080001067983 */ /* 0x0004e80000300600 */
[----:B------:R2:W4:Y:S01]  /*72e0*/  LDL.LU.S16 R48, [R1+0xc] ;  /* 0x00000c0001307983 */ /* 0x0005220000300600 */
[----:B------:R-:W-:Y:S01]  /*72f0*/  HMMA.16816.F32 R120, R112, R122, R32 ;  /* 0x0000007a7078723c */ /* 0x000fe20000001820 */
[----:B------:R-:W-:-:S02]  /*7300*/  LOP3.LUT R8, R0, 0xff, RZ, 0xc0, !PT ;  /* 0x000000ff00087812 */ /* 0x000fc400078ec0ff */
[----:B------:R-:W-:Y:S02]  /*7310*/  @!P6 PRMT R142, R250, 0x5410, RZ ;  /* 0x00005410fa8ee816 */ /* 0x000fe400000000ff */
[----:B------:R-:W-:Y:S02]  /*7320*/  ISETP.LE.U32.AND P6, PT, R8, UR5, PT ;  /* 0x0000000508007c0c */ /* 0x000fe4000bfc3070 */
[--C-:B------:R-:W-:Y:S02]  /*7330*/  SHF.R.U32.HI R7, RZ, 0x18, R0.reuse ;  /* 0x00000018ff077819 */ /* 0x100fe40000011600 */
[----:B------:R-:W-:Y:S01]  /*7340*/  SHF.R.U32.HI R0, RZ, 0x10, R0 ;  /* 0x00000010ff007819 */ /* 0x000fe20000011600 */
[----:B----4-:R-:W-:-:S05]  /*7350*/  @!P4 HADD2 R48, -R136.H0_H0, -RZ.H0_H0 ;  /* 0xa00000ff8830c230 */ /* 0x010fca0000000900 */
[----:B------:R-:W-:-:S04]  /*7360*/  PRMT R34, R48, 0x7610, R34 ;  /* 0x0000761030227816 */ /* 0x000fc80000000022 */
[----:B------:R-:W-:Y:S02]  /*7370*/  @!P4 PRMT R136, R34, 0x5410, RZ ;  /* 0x000054102288c816 */ /* 0x000fe400000000ff */
[----:B------:R2:W4:Y:S01]  /*7380*/  LDL.LU.S16 R34, [R1+0x10] ;  /* 0x0000100001227983 */ /* 0x0005220000300600 */
[----:B------:R-:W-:Y:S02]  /*7390*/  PRMT R63, R75, 0x7610, R63 ;  /* 0x000076104b3f7816 */ /* 0x000fe4000000003f */
[----:B------:R-:W-:Y:S01]  /*73a0*/  LOP3.LUT R0, R0, 0xff, RZ, 0xc0, !PT ;  /* 0x000000ff00007812 */ /* 0x000fe200078ec0ff */
[----:B---3--:R-:W-:Y:S01]  /*73b0*/  @!P6 HADD2 R6, -R137.H0_H0, -RZ.H0_H0 ;  /* 0xa00000ff8906e230 */ /* 0x008fe20000000900 */
[----:B------:R-:W-:Y:S01]  /*73c0*/  @!P3 PRMT R140, R251, 0x5410, RZ ;  /* 0x00005410fb8cb816 */ /* 0x000fe200000000ff */
[----:B------:R-:W-:Y:S01]  /*73d0*/  IMAD.MOV.U32 R133, RZ, RZ, R97 ;  /* 0x000000ffff857224 */ /* 0x000fe200078e0061 */
[----:B------:R-:W-:Y:S01]  /*73e0*/  @!P2 PRMT R139, R63, 0x5410, RZ ;  /* 0x000054103f8ba816 */ /* 0x000fe200000000ff */
[----:B------:R-:W-:Y:S01]  /*73f0*/  IMAD.MOV.U32 R134, RZ, RZ, R98 ;  /* 0x000000ffff867224 */ /* 0x000fe200078e0062 */
[----:B------:R-:W-:Y:S01]  /*7400*/  ISETP.LE.U32.AND P3, PT, R7, UR5, PT ;  /* 0x0000000507007c0c */ /* 0x000fe2000bf63070 */
[----:B------:R-:W-:Y:S01]  /*7410*/  IMAD.MOV.U32 R135, RZ, RZ, R99 ;  /* 0x000000ffff877224 */ /* 0x000fe200078e0063 */
[----:B------:R-:W-:Y:S01]  /*7420*/  ISETP.LE.U32.AND P2, PT, R0, UR5, PT ;  /* 0x0000000500007c0c */ /* 0x000fe2000bf43070 */
[----:B------:R-:W3:Y:S01]  /*7430*/  LDSM.16.MT88.4 R72, [R182+0xf800] ;  /* 0x00f80000b648783b */ /* 0x000ee20000004200 */
[----:B------:R-:W-:-:S02]  /*7440*/  LOP3.LUT R0, R2, 0xffff, RZ, 0xc0, !PT ;  /* 0x0000ffff02007812 */ /* 0x000fc400078ec0ff */
[----:B------:R-:W-:Y:S01]  /*7450*/  PRMT R35, R6, 0x7610, R35 ;  /* 0x0000761006237816 */ /* 0x000fe20000000023 */
[C---:B------:R-:W-:Y:S01]  /*7460*/  HMMA.16816.F32 R48, R112.reuse, R50, R64 ;  /* 0x000000327030723c */ /* 0x040fe20000001840 */
[----:B------:R-:W-:Y:S01]  /*7470*/  LOP3.LUT R6, R2, 0xff, RZ, 0xc0, !PT ;  /* 0x000000ff02067812 */ /* 0x000fe200078ec0ff */
[----:B------:R-:W2:Y:S01]  /*7480*/  LDSM.16.MT88.4 R64, [R181+0xf800] ;  /* 0x00f80000b540783b */ /* 0x000ea20000004200 */
[----:B------:R-:W-:Y:S02]  /*7490*/  SHF.R.U32.HI R0, RZ, 0x8, R0 ;  /* 0x00000008ff007819 */ /* 0x000fe40000011600 */
[----:B------:R-:W-:Y:S01]  /*74a0*/  ISETP.LE.U32.AND P5, PT, R6, UR5, PT ;  /* 0x0000000506007c0c */ /* 0x000fe2000bfa3070 */
[----:B-1----:R-:W-:Y:S01]  /*74b0*/  HMMA.16816.F32 R52, R112, R56, R68 ;  /* 0x000000387034723c */ /* 0x002fe20000001844 */
[----:B------:R-:W-:Y:S01]  /*74c0*/  LOP3.LUT R0, R0, 0xffff, RZ, 0xc0, !PT ;  /* 0x0000ffff00007812 */ /* 0x000fe200078ec0ff */
[----:B------:R-:W1:Y:S01]  /*74d0*/  LDSM.16.MT88.4 R96, [R181+0x11800] ;  /* 0x01180000b560783b */ /* 0x000e620000004200 */
[----:B------:R-:W-:-:S02]  /*74e0*/  SHF.R.U32.HI R6, RZ, 0x10, R2 ;  /* 0x00000010ff067819 */ /* 0x000fc40000011602 */
[----:B------:R-:W-:Y:S02]  /*74f0*/  @!P6 PRMT R137, R35, 0x5410, RZ ;  /* 0x000054102389e816 */ /* 0x000fe400000000ff */
[----:B------:R-:W-:Y:S02]  /*7500*/  ISETP.LE.U32.AND P6, PT, R0, UR5, PT ;  /* 0x0000000500007c0c */ /* 0x000fe4000bfc3070 */
[----:B------:R-:W-:-:S04]  /*7510*/  LOP3.LUT R0, R6, 0xff, RZ, 0xc0, !PT ;  /* 0x000000ff06007812 */ /* 0x000fc800078ec0ff */
[----:B------:R-:W-:Y:S01]  /*7520*/  ISETP.LE.U32.AND P4, PT, R0, UR5, PT ;  /* 0x0000000500007c0c */ /* 0x000fe2000bf83070 */
[----:B----4-:R-:W-:-:S05]  /*7530*/  @!P3 HADD2 R34, -R119.H0_H0, -RZ.H0_H0 ;  /* 0xa00000ff7722b230 */ /* 0x010fca0000000900 */
[----:B------:R-:W-:Y:S02]  /*7540*/  PRMT R32, R34, 0x7610, R32 ;  /* 0x0000761022207816 */ /* 0x000fe40000000020 */
[----:B------:R4:W3:Y:S04]  /*7550*/  LDL.LU.S16 R34, [R1+0x1c] ;  /* 0x00001c0001227983 */ /* 0x0008e80000300600 */
[----:B------:R4:W2:Y:S02]  /*7560*/  LDL.LU.S16 R0, [R1+0x18] ;  /* 0x0000180001007983 */ /* 0x0008a40000300600 */
[----:B--2---:R-:W-:-:S05]  /*7570*/  @!P5 HADD2 R0, -R161.H0_H0, -RZ.H0_H0 ;  /* 0xa00000ffa100d230 */ /* 0x004fca0000000900 */
[----:B------:R-:W-:Y:S02]  /*7580*/  PRMT R6, R0, 0x7610, R6 ;  /* 0x0000761000067816 */ /* 0x000fe40000000006 */
[----:B------:R4:W2:Y:S01]  /*7590*/  LDL.LU.S16 R0, [R1+0x14] ;  /* 0x0000140001007983 */ /* 0x0008a20000300600 */
[----:B------:R-:W-:Y:S02]  /*75a0*/  SHF.R.U32.HI R2, RZ, 0x18, R2 ;  /* 0x00000018ff027819 */ /* 0x000fe40000011602 */
[----:B------:R-:W-:Y:S02]  /*75b0*/  @!P3 PRMT R119, R32, 0x5410, RZ ;  /* 0x000054102077b816 */ /* 0x000fe400000000ff */
[----:B------:R-:W-:Y:S01]  /*75c0*/  ISETP.LE.U32.AND P3, PT, R2, UR5, PT ;  /* 0x0000000502007c0c */ /* 0x000fe2000bf63070 */
[----:B--2---:R-:W-:-:S05]  /*75d0*/  @!P6 HADD2 R0, -R160.H0_H0, -RZ.H0_H0 ;  /* 0xa00000ffa000e230 */ /* 0x004fca0000000900 */
[----:B------:R-:W-:-:S04]  /*75e0*/  PRMT R2, R0, 0x7610, R2 ;  /* 0x0000761000027816 */ /* 0x000fc80000000002 */
[----:B------:R-:W-:Y:S02]  /*75f0*/  @!P6 PRMT R160, R2, 0x5410, RZ ;  /* 0x0000541002a0e816 */ /* 0x000fe400000000ff */
[----:B------:R4:W2:Y:S01]  /*7600*/  LDL.LU.S16 R2, [R1+0x20] ;  /* 0x0000200001027983 */ /* 0x0008a20000300600 */
[----:B------:R-:W-:Y:S02]  /*7610*/  LOP3.LUT R0, R62, 0xff, RZ, 0xc0, !PT ;  /* 0x000000ff3e007812 */ /* 0x000fe400078ec0ff */
[----:B------:R-:W-:Y:S02]  /*7620*/  @!P5 PRMT R161, R6, 0x5410, RZ ;  /* 0x0000541006a1d816 */ /* 0x000fe400000000ff */
[----:B------:R-:W-:Y:S02]  /*7630*/  ISETP.LE.U32.AND P5, PT, R0, UR5, PT ;  /* 0x0000000500007c0c */ /* 0x000fe4000bfa3070 */
[----:B------:R-:W-:Y:S01]  /*7640*/  LOP3.LUT R0, R62, 0xffff, RZ, 0xc0, !PT ;  /* 0x0000ffff3e007812 */ /* 0x000fe200078ec0ff */
[----:B---3--:R-:W-:-:S03]  /*7650*/  @!P2 HADD2 R34, -R118.H0_H0, -RZ.H0_H0 ;  /* 0xa00000ff7622a230 */ /* 0x008fc60000000900 */
[----:B------:R-:W-:Y:S02]  /*7660*/  SHF.R.U32.HI R0, RZ, 0x8, R0 ;  /* 0x00000008ff007819 */ /* 0x000fe40000011600 */
[----:B------:R-:W-:Y:S02]  /*7670*/  PRMT R15, R34, 0x7610, R15 ;  /* 0x00007610220f7816 */ /* 0x000fe4000000000f */
[----:B------:R-:W-:Y:S02]  /*7680*/  LOP3.LUT R0, R0, 0xffff, RZ, 0xc0, !PT ;  /* 0x0000ffff00007812 */ /* 0x000fe400078ec0ff */
[----:B------:R-:W-:Y:S02]  /*7690*/  @!P2 PRMT R118, R15, 0x5410, RZ ;  /* 0x000054100f76a816 */ /* 0x000fe400000000ff */
[----:B------:R4:W3:Y:S01]  /*76a0*/  LDL.LU.S16 R15, [R1+0x24] ;  /* 0x00002400010f7983 */ /* 0x0008e20000300600 */
[----:B--2---:R-:W-:-:S05]  /*76b0*/  @!P4 HADD2 R2, -R159.H0_H0, -RZ.H0_H0 ;  /* 0xa00000ff9f02c230 */ /* 0x004fca0000000900 */
[----:B------:R-:W-:-:S04]  /*76c0*/  PRMT R8, R2, 0x7610, R8 ;  /* 0x0000761002087816 */ /* 0x000fc80000000008 */
[----:B------:R-:W-:Y:S02]  /*76d0*/  @!P4 PRMT R159, R8, 0x5410, RZ ;  /* 0x00005410089fc816 */ /* 0x000fe400000000ff */
[----:B------:R-:W-:Y:S02]  /*76e0*/  ISETP.LE.U32.AND P4, PT, R0, UR5, PT ;  /* 0x0000000500007c0c */ /* 0x000fe4000bf83070 */
[----:B------:R4:W2:Y:S02]  /*76f0*/  LDL.LU.S16 R0, [R1+0x28] ;  /* 0x0000280001007983 */ /* 0x0008a40000300600 */
[----:B--2---:R-:W-:-:S05]  /*7700*/  @!P5 HADD2 R0, -R154.H0_H0, -RZ.H0_H0 ;  /* 0xa00000ff9a00d230 */ /* 0x004fca0000000900 */
[----:B------:R-:W-:-:S04]  /*7710*/  PRMT R14, R0, 0x7610, R14 ;  /* 0x00007610000e7816 */ /* 0x000fc8000000000e */
[----:B------:R-:W-:Y:S02]  /*7720*/  @!P5 PRMT R154, R14, 0x5410, RZ ;  /* 0x000054100e9ad816 */ /* 0x000fe400000000ff */
[----:B------:R4:W2:Y:S01]  /*7730*/  LDL.LU.S16 R14, [R1+0x2c] ;  /* 0x00002c00010e7983 */ /* 0x0008a20000300600 */
[----:B---3--:R-:W-:Y:S01]  /*7740*/  @!P3 HADD2 R15, -R158.H0_H0, -RZ.H0_H0 ;  /* 0xa00000ff9e0fb230 */ /* 0x008fe20000000900 */
[--C-:B------:R-:W-:Y:S02]  /*7750*/  SHF.R.U32.HI R2, RZ, 0x18, R62.reuse ;  /* 0x00000018ff027819 */ /* 0x100fe4000001163e */
[----:B------:R-:W-:Y:S02]  /*7760*/  SHF.R.U32.HI R6, RZ, 0x10, R62 ;  /* 0x00000010ff067819 */ /* 0x000fe4000001163e */
[----:B------:R-:W-:Y:S02]  /*7770*/  PRMT R7, R15, 0x7610, R7 ;  /* 0x000076100f077816 */ /* 0x000fe40000000007 */
[----:B------:R-:W-:-:S02]  /*7780*/  ISETP.LE.U32.AND P6, PT, R2, UR5, PT ;  /* 0x0000000502007c0c */ /* 0x000fc4000bfc3070 */
[----:B------:R-:W-:Y:S01]  /*7790*/  LOP3.LUT R2, R6, 0xff, RZ, 0xc0, !PT ;  /* 0x000000ff06027812 */ /* 0x000fe200078ec0ff */
[----:B--2---:R-:W-:-:S05]  /*77a0*/  @!P4 HADD2 R14, -R152.H0_H0, -RZ.H0_H0 ;  /* 0xa00000ff980ec230 */ /* 0x004fca0000000900 */
[----:B------:R-:W-:Y:S02]  /*77b0*/  PRMT R13, R14, 0x7610, R13 ;  /* 0x000076100e0d7816 */ /* 0x000fe4000000000d */
[----:B------:R4:W2:Y:S01]  /*77c0*/  LDL.LU.S16 R14, [R1+0x30] ;  /* 0x00003000010e7983 */ /* 0x0008a20000300600 */
[----:B------:R-:W-:Y:S02]  /*77d0*/  @!P3 PRMT R158, R7, 0x5410, RZ ;  /* 0x00005410079eb816 */ /* 0x000fe400000000ff */
[----:B------:R-:W-:Y:S02]  /*77e0*/  ISETP.LE.U32.AND P3, PT, R2, UR5, PT ;  /* 0x0000000502007c0c */ /* 0x000fe4000bf63070 */
[----:B------:R-:W-:-:S11]  /*77f0*/  LOP3.LUT R6, R60, 0xff, RZ, 0xc0, !PT ;  /* 0x000000ff3c067812 */ /* 0x000fd600078ec0ff */
[----:B--2---:R-:W-:-:S05]  /*7800*/  @!P3 HADD2 R14, -R151.H0_H0, -RZ.H0_H0 ;  /* 0xa00000ff970eb230 */ /* 0x004fca0000000900 */
[----:B------:R-:W-:Y:S02]  /*7810*/  PRMT R11, R14, 0x7610, R11 ;  /* 0x000076100e0b7816 */ /* 0x000fe4000000000b */
[----:B------:R4:W2:Y:S02]  /*7820*/  LDL.LU.S16 R14, [R1+0x3c] ;  /* 0x00003c00010e7983 */ /* 0x0008a40000300600 */
[----:B------:R-:W-:Y:S02]  /*7830*/  @!P3 PRMT R151, R11, 0x5410, RZ ;  /* 0x000054100b97b816 */ /* 0x000fe400000000ff */
[----:B------:R-:W-:Y:S02]  /*7840*/  ISETP.LE.U32.AND P3, PT, R6, UR5, PT ;  /* 0x0000000506007c0c */ /* 0x000fe4000bf63070 */
[----:B------:R4:W3:Y:S01]  /*7850*/  LDL.LU.S16 R6, [R1+0x40] ;  /* 0x0000400001067983 */ /* 0x0008e20000300600 */
[----:B------:R-:W-:-:S04]  /*7860*/  LOP3.LUT R0, R237, 0xff, RZ, 0xc0, !PT ;  /* 0x000000ffed007812 */ /* 0x000fc800078ec0ff */
[----:B------:R-:W-:Y:S02]  /*7870*/  ISETP.LE.U32.AND P5, PT, R0, UR5, PT ;  /* 0x0000000500007c0c */ /* 0x000fe4000bfa3070 */
[----:B------:R-:W-:-:S04]  /*7880*/  SHF.R.U32.HI R0, RZ, 0x8, R238 ;  /* 0x00000008ff007819 */ /* 0x000fc800000116ee */
[----:B------:R-:W-:Y:S02]  /*7890*/  LOP3.LUT R0, R0, 0xffff, RZ, 0xc0, !PT ;  /* 0x0000ffff00007812 */ /* 0x000fe400078ec0ff */
[----:B------:R-:W-:Y:S02]  /*78a0*/  @!P4 PRMT R152, R13, 0x5410, RZ ;  /* 0x000054100d98c816 */ /* 0x000fe400000000ff */
[----:B------:R-:W-:Y:S01]  /*78b0*/  ISETP.LE.U32.AND P4, PT, R0, UR5, PT ;  /* 0x0000000500007c0c */ /* 0x000fe2000bf83070 */
[----:B---3--:R-:W-:-:S05]  /*78c0*/  @!P1 HADD2 R6, -R153.H0_H0, -RZ.H0_H0 ;  /* 0xa00000ff99069230 */ /* 0x008fca0000000900 */
[----:B------:R-:W-:-:S04]  /*78d0*/  PRMT R0, R6, 0x7610, R0 ;  /* 0x0000761006007816 */ /* 0x000fc80000000000 */
[----:B------:R-:W-:Y:S02]  /*78e0*/  @!P1 PRMT R153, R0, 0x5410, RZ ;  /* 0x0000541000999816 */ /* 0x000fe400000000ff */
[----:B------:R4:W3:Y:S04]  /*78f0*/  LDL.LU.S16 R0, [R1+0x44] ;  /* 0x0000440001007983 */ /* 0x0008e80000300600 */
[----:B------:R4:W2:Y:S01]  /*7900*/  LDL.LU.S16 R11, [R1+0x48] ;  /* 0x00004800010b7983 */ /* 0x0008a20000300600 */
[----:B------:R-:W-:Y:S02]  /*7910*/  IMAD.MOV.U32 R13, RZ, RZ, R132 ;  /* 0x000000ffff0d7224 */ /* 0x000fe400078e0084 */
[----:B------:R-:W-:Y:S02]  /*7920*/  IMAD.MOV.U32 R132, RZ, RZ, R133 ;  /* 0x000000ffff847224 */ /* 0x000fe400078e0085 */
[----:B------:R-:W-:-:S02]  /*7930*/  IMAD.MOV.U32 R133, RZ, RZ, R134 ;  /* 0x000000ffff857224 */ /* 0x000fc400078e0086 */
[----:B------:R-:W-:Y:S02]  /*7940*/  IMAD.MOV.U32 R134, RZ, RZ, R135 ;  /* 0x000000ffff867224 */ /* 0x000fe400078e0087 */
[----:B------:R-:W-:Y:S02]  /*7950*/  IMAD.MOV.U32 R135, RZ, RZ, R228 ;  /* 0x000000ffff877224 */ /* 0x000fe400078e00e4 */
[----:B------:R-:W-:Y:S01]  /*7960*/  IMAD.MOV.U32 R228, RZ, RZ, R229 ;  /* 0x000000ffffe47224 */ /* 0x000fe200078e00e5 */
[----:B------:R-:W-:Y:S01]  /*7970*/  SHF.R.U32.HI R8, RZ, 0x10, R60 ;  /* 0x00000010ff087819 */ /* 0x000fe2000001163c */
[----:B------:R-:W-:Y:S02]  /*7980*/  IMAD.MOV.U32 R229, RZ, RZ, R230 ;  /* 0x000000ffffe57224 */ /* 0x000fe400078e00e6 */
[----:B------:R-:W-:Y:S02]  /*7990*/  IMAD.MOV.U32 R230, RZ, RZ, R233 ;  /* 0x000000ffffe67224 */ /* 0x000fe400078e00e9 */
[----:B------:R-:W-:-:S02]  /*79a0*/  IMAD.MOV.U32 R233, RZ, RZ, R234 ;  /* 0x000000ffffe97224 */ /* 0x000fc400078e00ea */
[----:B------:R-:W-:Y:S02]  /*79b0*/  IMAD.MOV.U32 R234, RZ, RZ, R235 ;  /* 0x000000ffffea7224 */ /* 0x000fe400078e00eb */
[----:B------:R-:W-:Y:S02]  /*79c0*/  IMAD.MOV.U32 R235, RZ, RZ, R241 ;  /* 0x000000ffffeb7224 */ /* 0x000fe400078e00f1 */
[----:B------:R-:W-:Y:S02]  /*79d0*/  IMAD.MOV.U32 R241, RZ, RZ, R185 ;  /* 0x000000fffff17224 */ /* 0x000fe400078e00b9 */
[----:B------:R4:W5:Y:S01]  /*79e0*/  LDL.LU R185, [R1+0xa8] ;  /* 0x0000a80001b97983 */ /* 0x0009620000300800 */
[----:B---3--:R-:W-:Y:S02]  /*79f0*/  @!P4 HADD2 R0, -R150.H0_H0, -RZ.H0_H0 ;  /* 0xa00000ff9600c230 */ /* 0x008fe40000000900 */
[----:B--2---:R-:W-:-:S03]  /*7a00*/  @!P5 HADD2 R11, -R156.H0_H0, -RZ.H0_H0 ;  /* 0xa00000ff9c0bd230 */ /* 0x004fc60000000900 */
[----:B------:R-:W-:Y:S02]  /*7a10*/  PRMT R10, R0, 0x7610, R10 ;  /* 0x00007610000a7816 */ /* 0x000fe4000000000a */
[----:B------:R-:W-:Y:S02]  /*7a20*/  LOP3.LUT R0, R8, 0xff, RZ, 0xc0, !PT ;  /* 0x000000ff08007812 */ /* 0x000fe400078ec0ff */
[----:B------:R-:W-:Y:S02]  /*7a30*/  PRMT R8, R11, 0x7610, R8 ;  /* 0x000076100b087816 */ /* 0x000fe40000000008 */
[----:B------:R-:W-:Y:S02]  /*7a40*/  @!P4 PRMT R150, R10, 0x5410, RZ ;  /* 0x000054100a96c816 */ /* 0x000fe400000000ff */
[----:B------:R4:W2:Y:S01]  /*7a50*/  LDL.LU.S16 R10, [R1+0x4c] ;  /* 0x00004c00010a7983 */ /* 0x0008a20000300600 */
[----:B------:R-:W-:-:S03]  /*7a60*/  @!P5 PRMT R156, R8, 0x5410, RZ ;  /* 0x00005410089cd816 */ /* 0x000fc600000000ff */
[----:B------:R4:W3:Y:S01]  /*7a70*/  LDL.LU.S16 R8, [R1+0x50] ;  /* 0x0000500001087983 */ /* 0x0008e20000300600 */
[----:B------:R-:W-:Y:S01]  /*7a80*/  ISETP.LE.U32.AND P2, PT, R236, UR5, PT ;  /* 0x00000005ec007c0c */ /* 0x000fe2000bf43070 */
[----:B------:R-:W-:Y:S01]  /*7a90*/  @!P6 HADD2 R14, -R157.H0_H0, -RZ.H0_H0 ;  /* 0xa00000ff9d0ee230 */ /* 0x000fe20000000900 */
[----:B------:R-:W-:Y:S02]  /*7aa0*/  SHF.R.U32.HI R2, RZ, 0x18, R60 ;  /* 0x00000018ff027819 */ /* 0x000fe4000001163c */
[----:B------:R-:W-:Y:S02]  /*7ab0*/  LOP3.LUT R7, R60, 0xffff, RZ, 0xc0, !PT ;  /* 0x0000ffff3c077812 */ /* 0x000fe400078ec0ff */
[----:B------:R-:W-:-:S04]  /*7ac0*/  PRMT R9, R14, 0x7610, R9 ;  /* 0x000076100e097816 */ /* 0x000fc80000000009 */
[----:B------:R-:W-:Y:S02]  /*7ad0*/  @!P6 PRMT R157, R9, 0x5410, RZ ;  /* 0x00005410099de816 */ /* 0x000fe400000000ff */
[----:B------:R-:W-:Y:S02]  /*7ae0*/  ISETP.LE.U32.AND P6, PT, R2, UR5, PT ;  /* 0x0000000502007c0c */ /* 0x000fe4000bfc3070 */
[----:B------:R-:W-:Y:S02]  /*7af0*/  SHF.R.U32.HI R2, RZ, 0x8, R7 ;  /* 0x00000008ff027819 */ /* 0x000fe40000011607 */
[----:B------:R-:W-:Y:S02]  /*7b00*/  ISETP.LE.U32.AND P1, PT, R0, UR5, PT ;  /* 0x0000000500007c0c */ /* 0x000fe4000bf23070 */
[----:B------:R-:W-:Y:S02]  /*7b10*/  LOP3.LUT R9, R4, 0xffff, RZ, 0xc0, !PT ;  /* 0x0000ffff04097812 */ /* 0x000fe400078ec0ff */
[----:B------:R-:W-:-:S02]  /*7b20*/  LOP3.LUT R2, R2, 0xffff, RZ, 0xc0, !PT ;  /* 0x0000ffff02027812 */ /* 0x000fc400078ec0ff */
[----:B------:R-:W-:Y:S01]  /*7b30*/  SHF.R.U32.HI R5, RZ, 0x10, R4 ;  /* 0x00000010ff057819 */ /* 0x000fe20000011604 */
[----:B------:R-:W-:Y:S01]  /*7b40*/  IMAD.MOV.U32 R11, RZ, RZ, R132 ;  /* 0x000000ffff0b7224 */ /* 0x000fe200078e0084 */
[----:B------:R-:W-:-:S03]  /*7b50*/  ISETP.LE.U32.AND P4, PT, R2, UR5, PT ;  /* 0x0000000502007c0c */ /* 0x000fc6000bf83070 */
[----:B------:R-:W-:Y:S02]  /*7b60*/  IMAD.MOV.U32 R34, RZ, RZ, R11 ;  /* 0x000000ffff227224 */ /* 0x000fe400078e000b */
[----:B------:R-:W-:Y:S02]  /*7b70*/  IMAD.MOV.U32 R11, RZ, RZ, R180 ;  /* 0x000000ffff0b7224 */ /* 0x000fe400078e00b4 */
[----:B------:R4:W5:Y:S01]  /*7b80*/  LDL.LU R180, [R1+0xa4] ;  /* 0x0000a40001b47983 */ /* 0x0009620000300800 */
[----:B--2---:R-:W-:Y:S02]  /*7b90*/  @!P2 HADD2 R10, -R155.H0_H0, -RZ.H0_H0 ;  /* 0xa00000ff9b0aa230 */ /* 0x004fe40000000900 */
[----:B---3--:R-:W-:-:S03]  /*7ba0*/  @!P3 HADD2 R8, -R149.H0_H0, -RZ.H0_H0 ;  /* 0xa00000ff9508b230 */ /* 0x008fc60000000900 */
[----:B------:R-:W-:Y:S01]  /*7bb0*/  PRMT R0, R10, 0x7610, R0 ;  /* 0x000076100a007816 */ /* 0x000fe20000000000 */
[----:B------:R-:W-:-:S03]  /*7bc0*/  IMAD.MOV.U32 R10, RZ, RZ, R13 ;  /* 0x000000ffff0a7224 */ /* 0x000fc600078e000d */
[----:B------:R-:W-:Y:S02]  /*7bd0*/  @!P2 PRMT R155, R0, 0x5410, RZ ;  /* 0x00005410009ba816 */ /* 0x000fe400000000ff */
[----:B------:R-:W-:Y:S02]  /*7be0*/  PRMT R2, R8, 0x7610, R2 ;  /* 0x0000761008027816 */ /* 0x000fe40000000002 */
[----:B------:R-:W-:Y:S01]  /*7bf0*/  LOP3.LUT R0, R5, 0xff, RZ, 0xc0, !PT ;  /* 0x000000ff05007812 */ /* 0x000fe200078ec0ff */
[----:B------:R-:W-:Y:S01]  /*7c00*/  IMAD.MOV.U32 R35, RZ, RZ, R10 ;  /* 0x000000ffff237224 */ /* 0x000fe200078e000a */
[----:B------:R-:W-:Y:S01]  /*7c10*/  @!P3 PRMT R149, R2, 0x5410, RZ ;  /* 0x000054100295b816 */ /* 0x000fe200000000ff */
[----:B------:R-:W-:Y:S01]  /*7c20*/  IMAD.MOV.U32 R10, RZ, RZ, R19 ;  /* 0x000000ffff0a7224 */ /* 0x000fe200078e0013 */
[----:B------:R-:W-:Y:S01]  /*7c30*/  ISETP.LE.U32.AND P3, PT, R0, UR5, PT ;  /* 0x0000000500007c0c */ /* 0x000fe2000bf63070 */
[----:B------:R4:W5:Y:S04]  /*7c40*/  LDL.LU R19, [R1+0xa0] ;  /* 0x0000a00001137983 */ /* 0x0009680000300800 */
[----:B------:R4:W2:Y:S01]  /*7c50*/  LDL.LU.S16 R0, [R1+0x54] ;  /* 0x0000540001007983 */ /* 0x0008a20000300600 */
[----:B------:R-:W-:-:S02]  /*7c60*/  LOP3.LUT R6, R4, 0xff, RZ, 0xc0, !PT ;  /* 0x000000ff04067812 */ /* 0x000fc400078ec0ff */
[----:B------:R-:W-:Y:S01]  /*7c70*/  SHF.R.U32.HI R4, RZ, 0x18, R4 ;  /* 0x00000018ff047819 */ /* 0x000fe20000011604 */
[----:B------:R-:W-:Y:S02]  /*7c80*/  IMAD.MOV.U32 R15, RZ, RZ, R134 ;  /* 0x000000ffff0f7224 */ /* 0x000fe400078e0086 */
[----:B------:R-:W-:Y:S01]  /*7c90*/  FADD.FTZ R2, R11, R10 ;  /* 0x0000000a0b027221 */ /* 0x000fe20000010000 */
[----:B------:R-:W-:Y:S01]  /*7ca0*/  IMAD.MOV.U32 R13, RZ, RZ, R135 ;  /* 0x000000ffff0d7224 */ /* 0x000fe200078e0087 */
[----:B------:R-:W-:Y:S01]  /*7cb0*/  ISETP.LE.U32.AND P2, PT, R4, UR5, PT ;  /* 0x0000000504007c0c */ /* 0x000fe2000bf43070 */
[----:B------:R-:W-:Y:S02]  /*7cc0*/  IMAD.MOV.U32 R14, RZ, RZ, R133 ;  /* 0x000000ffff0e7224 */ /* 0x000fe400078e0085 */
[----:B------:R-:W-:Y:S01]  /*7cd0*/  FADD.FTZ R4, R35, R34 ;  /* 0x0000002223047221 */ /* 0x000fe20000010000 */
[----:B------:R-:W-:Y:S01]  /*7ce0*/  FADD.FTZ R2, R15, R2 ;  /* 0x000000020f027221 */ /* 0x000fe20000010000 */
[----:B------:R-:W-:Y:S01]  /*7cf0*/  IMAD.MOV.U32 R15, RZ, RZ, R13 ;  /* 0x000000ffff0f7224 */ /* 0x000fe200078e000d */
[----:B------:R4:W3:Y:S01]  /*7d00*/  LDL.LU.S16 R8, [R1+0x58] ;  /* 0x0000580001087983 */ /* 0x0008e20000300600 */
[----:B--2---:R-:W-:Y:S01]  /*7d10*/  @!P4 HADD2 R0, -R148.H0_H0, -RZ.H0_H0 ;  /* 0xa00000ff9400c230 */ /* 0x004fe20000000900 */
[----:B------:R-:W-:Y:S01]  /*7d20*/  ISETP.LE.U32.AND P5, PT, R6, UR5, PT ;  /* 0x0000000506007c0c */ /* 0x000fe2000bfa3070 */
[----:B------:R-:W-:Y:S01]  /*7d30*/  HMMA.16816.F32 R68, R112, R72, R100 ;  /* 0x000000487044723c */ /* 0x000fe20000001864 */
[----:B------:R-:W-:Y:S02]  /*7d40*/  LDSM.16.MT88.4 R132, [R184+0x11800] ;  /* 0x01180000b884783b */ /* 0x000fe40000004200 */
[----:B------:R-:W-:-:S02]  /*7d50*/  PRMT R26, R0, 0x7610, R26 ;  /* 0x00007610001a7816 */ /* 0x000fc4000000001a */
[----:B------:R-:W-:-:S04]  /*7d60*/  SHF.R.U32.HI R0, RZ, 0x8, R9 ;  /* 0x00000008ff007819 */ /* 0x000fc80000011609 */
[----:B------:R-:W-:Y:S02]  /*7d70*/  LOP3.LUT R0, R0, 0xffff, RZ, 0xc0, !PT ;  /* 0x0000ffff00007812 */ /* 0x000fe400078ec0ff */
[----:B------:R-:W-:Y:S02]  /*7d80*/  @!P4 PRMT R148, R26, 0x5410, RZ ;  /* 0x000054101a94c816 */ /* 0x000fe400000000ff */
[----:B------:R-:W-:Y:S01]  /*7d90*/  ISETP.LE.U32.AND P4, PT, R0, UR5, PT ;  /* 0x0000000500007c0c */ /* 0x000fe2000bf83070 */
[----:B------:R-:W-:Y:S02]  /*7da0*/  FADD.FTZ R0, R14, R4 ;  /* 0x000000040e007221 */ /* 0x000fe40000010000 */
[----:B------:R4:W2:Y:S02]  /*7db0*/  LDL.LU.S16 R4, [R1+0x5c] ;  /* 0x00005c0001047983 */ /* 0x0008a40000300600 */
[----:B------:R-:W-:Y:S02]  /*7dc0*/  FADD.FTZ R0, R15, R0 ;  /* 0x000000000f007221 */ /* 0x000fe40000010000 */
[----:B------:R4:W4:Y:S04]  /*7dd0*/  LDL.LU.S16 R32, [R1+0x64] ;  /* 0x0000640001207983 */ /* 0x0009280000300600 */
[----:B------:R1:W4:Y:S04]  /*7de0*/  LDL.LU.S16 R26, [R1+0x60] ;  /* 0x00006000011a7983 */ /* 0x0003280000300600 */
[----:B------:R1:W4:Y:S04]  /*7df0*/  LDL.LU.S16 R15, [R1+0x7c] ;  /* 0x00007c00010f7983 */ /* 0x0003280000300600 */
[----:B------:R1:W4:Y:S01]  /*7e00*/  LDL.LU.S16 R14, [R1+0x78] ;  /* 0x00007800010e7983 */ /* 0x0003220000300600 */
[----:B---3--:R-:W-:-:S02]  /*7e10*/  @!P1 HADD2 R8, -R147.H0_H0, -RZ.H0_H0 ;  /* 0xa00000ff93089230 */ /* 0x008fc40000000900 */
[----:B------:R-:W-:-:S03]  /*7e20*/  FADD.FTZ R2, R224, R2 ;  /* 0x00000002e0027221 */ /* 0x000fc60000010000 */
[----:B------:R-:W-:Y:S01]  /*7e30*/  PRMT R12, R8, 0x7610, R12 ;  /* 0x00007610080c7816 */ /* 0x000fe2000000000c */
[----:B------:R-:W-:Y:S01]  /*7e40*/  FADD.FTZ R2, R228, R2 ;  /* 0x00000002e4027221 */ /* 0x000fe20000010000 */
[----:B------:R-:W-:Y:S01]  /*7e50*/  HMMA.16816.F32 R72, R112, R74, R104 ;  /* 0x0000004a7048723c */ /* 0x000fe20000001868 */
[----:B------:R-:W3:Y:S01]  /*7e60*/  LDSM.16.MT88.4 R104, [R182+0x11800] ;  /* 0x01180000b668783b */ /* 0x000ee20000004200 */
[----:B------:R-:W-:Y:S02]  /*7e70*/  @!P1 PRMT R147, R12, 0x5410, RZ ;  /* 0x000054100c939816 */ /* 0x000fe400000000ff */
[----:B------:R-:W-:Y:S01]  /*7e80*/  LEA R12, P1, R226, UR6, 0x1 ;  /* 0x00000006e20c7c11 */ /* 0x000fe2000f8208ff */
[----:B------:R-:W-:Y:S01]  /*7e90*/  FADD.FTZ R2, R230, R2 ;  /* 0x00000002e6027221 */ /* 0x000fe20000010000 */
[----:B------:R-:W3:Y:S02]  /*7ea0*/  LDSM.16.MT88.4 R8, [R183+0x11800] ;  /* 0x01180000b708783b */ /* 0x000ee40000004200 */
[----:B------:R-:W-:Y:S01]  /*7eb0*/  LEA.HI.X R13, R226, UR7, R225, 0x1, P1 ;  /* 0x00000007e20d7c11 */ /* 0x000fe200088f0ce1 */
[----:B------:R-:W-:-:S04]  /*7ec0*/  FADD.FTZ R2, R220, R2 ;  /* 0x00000002dc027221 */ /* 0x000fc80000010000 */
[----:B------:R-:W-:Y:S04]  /*7ed0*/  STG.E.U16 desc[UR20][R12.64], R154 ;  /* 0x0000009a0c007986 */ /* 0x000fe8000c101514 */
[----:B------:R-:W-:Y:S01]  /*7ee0*/  STG.E.U16 desc[UR20][R12.64+0x2], R152 ;  /* 0x000002980c007986 */ /* 0x000fe2000c101514 */
[C---:B------:R-:W-:Y:S06]  /*7ef0*/  HMMA.16816.F32 R56, R112.reuse, R58, R76 ;  /* 0x0000003a7038723c */ /* 0x040fec000000184c */
[C---:B------:R-:W-:Y:S06]  /*7f00*/  HMMA.16816.F32 R60, R112.reuse, R64, R84 ;  /* 0x00000040703c723c */ /* 0x040fec0000001854 */
[C---:B------:R-:W-:Y:S06]  /*7f10*/  HMMA.16816.F32 R76, R112.reuse, R80, R108 ;  /* 0x00000050704c723c */ /* 0x040fec000000186c */
[C---:B------:R-:W-:Y:S06]  /*7f20*/  HMMA.16816.F32 R64, R112.reuse, R66, R92 ;  /* 0x000000427040723c */ /* 0x040fec000000185c */
[C---:B------:R-:W-:Y:S06]  /*7f30*/  HMMA.16816.F32 R80, R112.reuse, R82, R128 ;  /* 0x000000527050723c */ /* 0x040fec0000001880 */
[C---:B------:R-:W-:Y:S06]  /*7f40*/  HMMA.16816.F32 R84, R112.reuse, R88, R164 ;  /* 0x000000587054723c */ /* 0x040fec00000018a4 */
[C---:B-1----:R-:W-:Y:S06]  /*7f50*/  HMMA.16816.F32 R92, R112.reuse, R96, R172 ;  /* 0x00000060705c723c */ /* 0x042fec00000018ac */
[C---:B---3--:R-:W-:Y:S06]  /*7f60*/  HMMA.16816.F32 R100, R112.reuse, R104, R216 ;  /* 0x000000687064723c */ /* 0x048fec00000018d8 */
[C---:B------:R-:W-:Y:S06]  /*7f70*/  HMMA.16816.F32 R128, R112.reuse, R132, R204 ;  /* 0x000000847080723c */ /* 0x040fec00000018cc */
[----:B------:R-:W-:Y:S01]  /*7f80*/  HMMA.16816.F32 R88, R112, R90, R168 ;  /* 0x0000005a7058723c */ /* 0x000fe200000018a8 */
[----:B------:R-:W-:-:S05]  /*7f90*/  IADD3 R205, P1, R12, -0x80, RZ ;  /* 0xffffff800ccd7810 */ /* 0x000fca0007f3e0ff */
[----:B------:R-:W-:Y:S01]  /*7fa0*/  HMMA.16816.F32 R96, R112, R98, R176 ;  /* 0x000000627060723c */ /* 0x000fe200000018b0 */
[----:B------:R-:W-:-:S05]  /*7fb0*/  IADD3.X R204, R13, -0x1, RZ, P1, !PT ;  /* 0xffffffff0dcc7810 */ /* 0x000fca0000ffe4ff */
[C---:B------:R-:W-:Y:S06]  /*7fc0*/  HMMA.16816.F32 R104, R112.reuse, R106, R212 ;  /* 0x0000006a7068723c */ /* 0x040fec00000018d4 */
[C---:B------:R-:W-:Y:S06]  /*7fd0*/  HMMA.16816.F32 R132, R112.reuse, R134, R208 ;  /* 0x000000867084723c */ /* 0x040fec00000018d0 */
[C---:B------:R-:W-:Y:S06]  /*7fe0*/  HMMA.16816.F32 R108, R112.reuse, R8, R28 ;  /* 0x00000008706c723c */ /* 0x040fec000000181c */
[----:B------:R-:W-:Y:S01]  /*7ff0*/  HMMA.16816.F32 R112, R112, R10, R20 ;  /* 0x0000000a7070723c */ /* 0x000fe20000001814 */
[----:B--2---:R-:W-:-:S05]  /*8000*/  @!P6 HADD2 R4, -R146.H0_H0, -RZ.H0_H0 ;  /* 0xa00000ff9204e230 */ /* 0x004fca0000000900 */
[----:B------:R-:W-:Y:S01]  /*8010*/  PRMT R33, R4, 0x7610, R33 ;  /* 0x0000761004217816 */ /* 0x000fe20000000021 */
[----:B----4-:R-:W-:Y:S02]  /*8020*/  @!P4 HADD2 R26, -R27.H0_H0, -RZ.H0_H0 ;  /* 0xa00000ff1b1ac230 */ /* 0x010fe40000000900 */
[----:B------:R-:W-:Y:S01]  /*8030*/  FADD.FTZ R4, R227, R0 ;  /* 0x00000000e3047221 */ /* 0x000fe20000010000 */
[----:B------:R-:W-:Y:S02]  /*8040*/  @!P3 HADD2 R15, -R25.H0_H0, -RZ.H0_H0 ;  /* 0xa00000ff190fb230 */ /* 0x000fe40000000900 */
[----:B------:R-:W-:Y:S01]  /*8050*/  @!P2 HADD2 R14, -R24.H0_H0, -RZ.H0_H0 ;  /* 0xa00000ff180ea230 */ /* 0x000fe20000000900 */
[----:B------:R-:W-:-:S04]  /*8060*/  PRMT R6, R26, 0x7610, R6 ;  /* 0x000076101a067816 */ /* 0x000fc80000000006 */
[----:B------:R-:W-:Y:S02]  /*8070*/  PRMT R0, R14, 0x7610, R0 ;  /* 0x000076100e007816 */ /* 0x000fe40000000000 */
[----:B------:R-:W-:Y:S02]  /*8080*/  PRMT R5, R15, 0x7610, R5 ;  /* 0x000076100f057816 */ /* 0x000fe40000000005 */
[----:B------:R-:W-:Y:S01]  /*8090*/  @!P2 PRMT R24, R0, 0x5410, RZ ;  /* 0x000054100018a816 */ /* 0x000fe200000000ff */
[----:B------:R-:W-:Y:S01]  /*80a0*/  IMAD.U32 R0, RZ, RZ, UR17 ;  /* 0x00000011ff007e24 */ /* 0x000fe2000f8e00ff */
[----:B------:R-:W-:Y:S01]  /*80b0*/  @!P4 PRMT R27, R6, 0x5410, RZ ;  /* 0x00005410061bc816 */ /* 0x000fe200000000ff */
[----:B------:R-:W-:Y:S01]  /*80c0*/  FADD.FTZ R6, R229, R4 ;  /* 0x00000004e5067221 */ /* 0x000fe20000010000 */
[----:B------:R-:W-:Y:S01]  /*80d0*/  @!P3 PRMT R25, R5, 0x5410, RZ ;  /* 0x000054100519b816 */ /* 0x000fe200000000ff */
[----:B------:R-:W-:-:S04]  /*80e0*/  IMAD.WIDE R4, R0, 0x2, R12 ;  /* 0x0000000200047825 */ /* 0x000fc800078e020c */
[----:B------:R-:W-:-:S04]  /*80f0*/  FADD.FTZ R0, R231, R6 ;  /* 0x00000006e7007221 */ /* 0x000fc80000010000 */
[----:B------:R-:W-:Y:S01]  /*8100*/  FADD.FTZ R6, R221, R0 ;  /* 0x00000000dd067221 */ /* 0x000fe20000010000 */
[----:B------:R-:W-:-:S03]  /*8110*/  FADD.FTZ R0, R222, R2 ;  /* 0x00000002de007221 */ /* 0x000fc60000010000 */
[----:B------:R-:W-:Y:S01]  /*8120*/  FADD.FTZ R2, R223, R6 ;  /* 0x00000006df027221 */ /* 0x000fe20000010000 */
[----:B------:R-:W-:-:S03]  /*8130*/  FADD.FTZ R0, R232, R0 ;  /* 0x00000000e8007221 */ /* 0x000fc60000010000 */
[----:B------:R-:W-:Y:S01]  /*8140*/  FADD.FTZ R2, R233, R2 ;  /* 0x00000002e9027221 */ /* 0x000fe20000010000 */
[----:B------:R-:W-:-:S03]  /*8150*/  FADD.FTZ R0, R234, R0 ;  /* 0x00000000ea007221 */ /* 0x000fc60000010000 */
[----:B------:R-:W-:Y:S01]  /*8160*/  FADD.FTZ R2, R235, R2 ;  /* 0x00000002eb027221 */ /* 0x000fe20000010000 */
[----:B------:R-:W-:-:S03]  /*8170*/  FADD.FTZ R0, R240, R0 ;  /* 0x00000000f0007221 */ /* 0x000fc60000010000 */
[----:B------:R-:W-:Y:S01]  /*8180*/  FADD.FTZ R2, R241, R2 ;  /* 0x00000002f1027221 */ /* 0x000fe20000010000 */
[----:B------:R-:W-:Y:S01]  /*8190*/  FADD.FTZ R0, R242, R0 ;  /* 0x00000000f2007221 */ /* 0x000fe20000010000 */
[----:B------:R-:W-:Y:S01]  /*81a0*/  STG.E.U16 desc[UR20][R4.64], R151 ;  /* 0x0000009704007986 */ /* 0x000fe2000c101514 */
[----:B------:R-:W-:Y:S01]  /*81b0*/  @!P6 PRMT R146, R33, 0x5410, RZ ;  /* 0x000054102192e816 */ /* 0x000fe200000000ff */
[----:B------:R-:W-:Y:S01]  /*81c0*/  FADD.FTZ R2, R243, R2 ;  /* 0x00000002f3027221 */ /* 0x000fe20000010000 */
[----:B------:R-:W-:Y:S01]  /*81d0*/  FADD.FTZ R0, R244, R0 ;  /* 0x00000000f4007221 */ /* 0x000fe20000010000 */
[----:B------:R-:W-:Y:S01]  /*81e0*/  STG.E.U16 desc[UR20][R4.64+0x2], R157 ;  /* 0x0000029d04007986 */ /* 0x000fe2000c101514 */
[----:B------:R-:W-:-:S03]  /*81f0*/  @!P5 HADD2 R32, -R117.H0_H0, -RZ.H0_H0 ;  /* 0xa00000ff7520d230 */ /* 0x000fc60000000900 */
[----:B------:R-:W-:Y:S01]  /*8200*/  STG.E.U16 desc[UR20][R12.64+0x10], R153 ;  /* 0x000010990c007986 */ /* 0x000fe2000c101514 */
[----:B------:R-:W-:-:S03]  /*8210*/  FADD.FTZ R2, R245, R2 ;  /* 0x00000002f5027221 */ /* 0x000fc60000010000 */
[----:B------:R-:W-:Y:S01]  /*8220*/  STG.E.U16 desc[UR20][R12.64+0x12], R150 ;  /* 0x000012960c007986 */ /* 0x000fe2000c101514 */
[----:B------:R-:W-:-:S03]  /*8230*/  FADD.FTZ R0, R246, R0 ;  /* 0x00000000f6007221 */ /* 0x000fc60000010000 */
[----:B------:R-:W-:Y:S04]  /*8240*/  STG.E.U16 desc[UR20][R4.64+0x10], R156 ;  /* 0x0000109c04007986 */ /* 0x000fe8000c101514 */
[----:B------:R-:W-:Y:S04]  /*8250*/  STG.E.U16 desc[UR20][R4.64+0x12], R155 ;  /* 0x0000129b04007986 */ /* 0x000fe8000c101514 */
[----:B------:R-:W-:Y:S04]  /*8260*/  STG.E.U16 desc[UR20][R12.64+0x20], R161 ;  /* 0x000020a10c007986 */ /* 0x000fe8000c101514 */
[----:B------:R-:W-:Y:S04]  /*8270*/  STG.E.U16 desc[UR20][R12.64+0x22], R160 ;  /* 0x000022a00c007986 */ /* 0x000fe8000c101514 */
[----:B------:R-:W-:Y:S04]  /*8280*/  STG.E.U16 desc[UR20][R4.64+0x20], R159 ;  /* 0x0000209f04007986 */ /* 0x000fe8000c101514 */
[----:B------:R-:W-:Y:S01]  /*8290*/  STG.E.U16 desc[UR20][R4.64+0x22], R158 ;  /* 0x0000229e04007986 */ /* 0x000fe2000c101514 */
[----:B------:R-:W-:-:S03]  /*82a0*/  PRMT R7, R32, 0x7610, R7 ;  /* 0x0000761020077816 */ /* 0x000fc60000000007 */
        /* <DEDUP_REMOVED lines=10> */
[----:B------:R-:W-:-:S03]  /*8350*/  @!P5 PRMT R117, R7, 0x5410, RZ ;  /* 0x000054100775d816 */ /* 0x000fc600000000ff */
[----:B------:R-:W-:Y:S01]  /*8360*/  STG.E.U16 desc[UR20][R12.64+0x50], R141 ;  /* 0x0000508d0c007986 */ /* 0x000fe2000c101514 */
[----:B------:R-:W-:-:S03]  /*8370*/  FADD.FTZ R232, R16, R2 ;  /* 0x0000000210e87221 */ /* 0x000fc60000010000 */
[----:B------:R-:W-:Y:S04]  /*8380*/  STG.E.U16 desc[UR20][R12.64+0x52], R140 ;  /* 0x0000528c0c007986 */ /* 0x000fe8000c101514 */
[----:B------:R-:W-:Y:S04]  /*8390*/  STG.E.U16 desc[UR20][R4.64+0x50], R138 ;  /* 0x0000508a04007986 */ /* 0x000fe8000c101514 */
[----:B------:R-:W-:Y:S04]  /*83a0*/  STG.E.U16 desc[UR20][R4.64+0x52], R139 ;  /* 0x0000528b04007986 */ /* 0x000fe8000c101514 */
[----:B------:R-:W-:Y:S04]  /*83b0*/  STG.E.U16 desc[UR20][R12.64+0x60], R137 ;  /* 0x000060890c007986 */ /* 0x000fe8000c101514 */
[----:B------:R-:W-:Y:S04]  /*83c0*/  STG.E.U16 desc[UR20][R12.64+0x62], R136 ;  /* 0x000062880c007986 */ /* 0x000fe8000c101514 */
[----:B------:R1:W-:Y:S04]  /*83d0*/  STG.E.U16 desc[UR20][R4.64+0x60], R118 ;  /* 0x0000607604007986 */ /* 0x0003e8000c101514 */
[----:B------:R2:W-:Y:S04]  /*83e0*/  STG.E.U16 desc[UR20][R4.64+0x62], R119 ;  /* 0x0000627704007986 */ /* 0x0005e8000c101514 */
[----:B------:R2:W-:Y:S04]  /*83f0*/  STG.E.U16 desc[UR20][R12.64+0x70], R117 ;  /* 0x000070750c007986 */ /* 0x0005e8000c101514 */
[----:B------:R2:W-:Y:S04]  /*8400*/  STG.E.U16 desc[UR20][R12.64+0x72], R27 ;  /* 0x0000721b0c007986 */ /* 0x0005e8000c101514 */
[----:B------:R2:W-:Y:S04]  /*8410*/  STG.E.U16 desc[UR20][R4.64+0x70], R25 ;  /* 0x0000701904007986 */ /* 0x0005e8000c101514 */
[----:B------:R2:W-:Y:S01]  /*8420*/  STG.E.U16 desc[UR20][R4.64+0x72], R24 ;  /* 0x0000721804007986 */ /* 0x0005e2000c101514 */
[----:B-1----:R-:W-:-:S03]  /*8430*/  FADD.FTZ R118, R18, R0 ;  /* 0x0000000012767221 */ /* 0x002fc60000010000 */
[----:B------:R2:W5:Y:S04]  /*8440*/  LDL.LU R18, [R1+0x9c] ;  /* 0x00009c0001127983 */ /* 0x0005680000300800 */
[----:B------:R2:W-:Y:S04]  /*8450*/  STL [R1+0x24], R232 ;  /* 0x000024e801007387 */ /* 0x0005e80000100800 */
[----:B------:R2:W-:Y:S01]  /*8460*/  STL [R1+0x30], R118 ;  /* 0x0000307601007387 */ /* 0x0005e20000100800 */
[----:B------:R-:W-:Y:S05]  /*8470*/  @!P0 BRA `(.L_x_565) ;  /* 0x0000005c00248947 */ /* 0x000fea0003800000 */
[----:B------:R-:W3:Y:S01]  /*8480*/  LDL R244, [R1+0x34] ;  /* 0x0000340001f47983 */ /* 0x000ee20000100800 */
[----:B------:R-:W-:Y:S01]  /*8490*/  ULDC UR4, c[0x0][0x2d0] ;  /* 0x0000b40000047ab9 */ /* 0x000fe20000000800 */
[----:B------:R-:W-:-:S04]  /*84a0*/  DEPBAR.LE SB0, 0x0 ;  /* 0x000080000000791a */ /* 0x000fc80000000000 */
[----:B------:R-:W4:Y:S04]  /*84b0*/  LDL R245, [R1+0x38] ;  /* 0x0000380001f57983 */ /* 0x000f280000100800 */
[----:B------:R-:W4:Y:S04]  /*84c0*/  LDL.64 R246, [R1+0x88] ;  /* 0x0000880001f67983 */ /* 0x000f280000100a00 */
[----:B------:R-:W4:Y:S01]  /*84d0*/  LDL.64 R16, [R1+0x90] ;  /* 0x0000900001107983 */ /* 0x000f220000100a00 */
[----:B------:R-:W-:Y:S02]  /*84e0*/  UIADD3 UR15, UR16, -0x2, URZ ;  /* 0xfffffffe100f7890 */ /* 0x000fe4000fffe03f */
[----:B------:R-:W-:Y:S01]  /*84f0*/  UISETP.GE.AND UP0, UPT, UR16, 0x3, UPT ;  /* 0x000000031000788c */ /* 0x000fe2000bf06270 */
[----:B--2---:R-:W1:Y:S01]  /*8500*/  S2R R117, SR_TID.X ;  /* 0x0000000000757919 */ /* 0x004e620000002100 */
[----:B------:R-:W-:Y:S01]  /*8510*/  USHF.R.S32.HI UR6, URZ, 0x1f, UR15 ;  /* 0x0000001f3f067899 */ /* 0x000fe2000801140f */
[----:B-1----:R-:W-:-:S04]  /*8520*/  SHF.R.S32.HI R0, RZ, 0x1f, R117 ;  /* 0x0000001fff007819 */ /* 0x002fc80000011475 */
[----:B------:R-:W-:-:S04]  /*8530*/  LEA.HI R0, R0, R117, RZ, 0x3 ;  /* 0x0000007500007211 */ /* 0x000fc800078f18ff */
[----:B------:R-:W-:-:S05]  /*8540*/  LOP3.LUT R0, R0, 0xfffffff8, RZ, 0xc0, !PT ;  /* 0xfffffff800007812 */ /* 0x000fca00078ec0ff */
[----:B------:R-:W-:-:S04]  /*8550*/  IMAD.IADD R0, R117, 0x1, -R0 ;  /* 0x0000000175007824 */ /* 0x000fc800078e0a00 */
[----:B------:R-:W-:Y:S01]  /*8560*/  IMAD.SHL.U32 R0, R0, 0x8, RZ ;  /* 0x0000000800007824 */ /* 0x000fe200078e00ff */
[----:B------:R-:W-:Y:S04]  /*8570*/  BAR.SYNC.DEFER_BLOCKING 0x0 ;  /* 0x0000000000007b1d */ /* 0x000fe80000010000 */
[----:B------:R-:W-:Y:S01]  /*8580*/  ISETP.GE.AND P5, PT, R0, UR4, PT ;  /* 0x0000000400007c0c */ /* 0x000fe2000bfa6270 */
[----:B------:R-:W-:-:S12]  /*8590*/  IMAD.U32 R0, RZ, RZ, UR15 ;  /* 0x0000000fff007e24 */ /* 0x000fd8000f8e00ff */
[----:B------:R-:W1:Y:S01]  /*85a0*/  @!P5 LDC.64 R8, c[0x0][0x220] ;  /* 0x00008800ff08db82 */ /* 0x000e620000000a00 */
[----:B------:R-:W-:Y:S07]  /*85b0*/  @P5 STS.128 [R203+0xc000], RZ ;  /* 0x00c000ffcb005388 */ /* 0x000fee0000000c00 */
[----:B------:R-:W2:Y:S08]  /*85c0*/  @!P5 LDC.64 R14, c[0x0][0x220] ;  /* 0x00008800ff0edb82 */ /* 0x000eb00000000a00 */
[----:B------:R-:W2:Y:S08]  /*85d0*/  @!P5 LDC.64 R32, c[0x0][0x220] ;  /* 0x00008800ff20db82 */ /* 0x000eb00000000a00 */
[----:B------:R-:W2:Y:S01]  /*85e0*/  @!P5 LDC.64 R26, c[0x0][0x220] ;  /* 0x00008800ff1adb82 */ /* 0x000ea20000000a00 */
[----:B---3--:R-:W-:-:S02]  /*85f0*/  ISETP.GE.AND P4, PT, R244, UR4, PT ;  /* 0x00000004f4007c0c */ /* 0x008fc4000bf86270 */
[----:B----4-:R-:W-:Y:S01]  /*8600*/  ISETP.GE.AND P3, PT, R245, UR4, PT ;  /* 0x00000004f5007c0c */ /* 0x010fe2000bf66270 */
[----:B------:R-:W-:Y:S01]  /*8610*/  UIMAD UR4, UR10, UR15, URZ ;  /* 0x0000000f0a0472a4 */ /* 0x000fe2000f8e023f */
[----:B------:R-:W-:-:S03]  /*8620*/  IMAD.MOV.U32 R5, RZ, RZ, R247 ;  /* 0x000000ffff057224 */ /* 0x000fc600078e00f7 */
[----:B------:R-:W-:-:S06]  /*8630*/  UIMAD UR4, UR6, UR11, UR4 ;  /* 0x0000000b060472a4 */ /* 0x000fcc000f8e0204 */
[----:B------:R-:W3:Y:S01]  /*8640*/  @!P4 LDC.64 R6, c[0x0][0x220] ;  /* 0x00008800ff06cb82 */ /* 0x000ee20000000a00 */
[----:B------:R-:W-:-:S04]  /*8650*/  IMAD.MOV.U32 R4, RZ, RZ, R16 ;  /* 0x000000ffff047224 */ /* 0x000fc800078e0010 */
[----:B------:R-:W-:-:S03]  /*8660*/  IMAD.WIDE.U32 R4, R0, UR11, R4 ;  /* 0x0000000b00047c25 */ /* 0x000fc6000f8e0004 */
[----:B------:R-:W4:Y:S01]  /*8670*/  @!P3 LDC.64 R10, c[0x0][0x220] ;  /* 0x00008800ff0abb82 */ /* 0x000f220000000a00 */
[----:B------:R-:W-:Y:S01]  /*8680*/  VIADD R0, R5, UR4 ;  /* 0x0000000405007c36 */ /* 0x000fe20008000000 */
[----:B-1----:R-:W-:-:S04]  /*8690*/  @!P5 LEA R8, P1, R4, R8, 0x1 ;  /* 0x000000080408d211 */ /* 0x002fc800078208ff */
[C---:B------:R-:W-:Y:S02]  /*86a0*/  @!P5 LEA.HI.X R9, R4.reuse, R9, R0, 0x1, P1 ;  /* 0x000000090409d211 */ /* 0x040fe400008f0c00 */
[----:B------:R-:W1:Y:S01]  /*86b0*/  @!P4 LDC.64 R16, c[0x0][0x220] ;  /* 0x00008800ff10cb82 */ /* 0x000e620000000a00 */
[C---:B------:R-:W-:Y:S02]  /*86c0*/  IADD3 R2, P1, R4.reuse, UR19, RZ ;  /* 0x0000001304027c10 */ /* 0x040fe4000ff3e0ff */
[----:B------:R-:W-:Y:S01]  /*86d0*/  @!PT LDS RZ, [RZ] ;  /* 0x00000000fffff984 */ /* 0x000fe20000000800 */
[----:B------:R-:W-:Y:S01]  /*86e0*/  @!PT LDS RZ, [RZ] ;  /* 0x00000000fffff984 */ /* 0x000fe20000000800 */
[----:B------:R-:W-:Y:S01]  /*86f0*/  @!PT LDS RZ, [RZ] ;  /* 0x00000000fffff984 */ /* 0x000fe20000000800 */
[----:B------:R4:W-:Y:S04]  /*8700*/  @!P5 LDGSTS.E.BYPASS.LTC128B.128 [R203+0xc000], desc[UR20][R8.64] ;  /* 0x0c00000008cbdfae */ /* 0x0009e8000b901d54 */
[----:B------:R-:W-:Y:S01]  /*8710*/  @P4 STS.128 [R203+0xe000], RZ ;  /* 0x00e000ffcb004388 */ /* 0x000fe20000000c00 */
[----:B------:R-:W2:Y:S01]  /*8720*/  @!P3 LDC.64 R28, c[0x0][0x220] ;  /* 0x00008800ff1cbb82 */ /* 0x000ea20000000a00 */
[----:B---3--:R-:W-:-:S04]  /*8730*/  @!P4 LEA R6, P0, R4, R6, 0x1 ;  /* 0x000000060406c211 */ /* 0x008fc800078008ff */
[----:B------:R-:W-:-:S03]  /*8740*/  @!P4 LEA.HI.X R7, R4, R7, R0, 0x1, P0 ;  /* 0x000000070407c211 */ /* 0x000fc600000f0c00 */
[----:B------:R-:W3:Y:S02]  /*8750*/  @!P4 LDC.64 R24, c[0x0][0x220] ;  /* 0x00008800ff18cb82 */ /* 0x000ee40000000a00 */
[----:B------:R-:W-:Y:S01]  /*8760*/  @!PT LDS RZ, [RZ] ;  /* 0x00000000fffff984 */ /* 0x000fe20000000800 */
[----:B------:R-:W-:Y:S01]  /*8770*/  @!PT LDS RZ, [RZ] ;  /* 0x00000000fffff984 */ /* 0x000fe20000000800 */
[----:B------:R-:W-:Y:S01]  /*8780*/  @!PT LDS RZ, [RZ] ;  /* 0x00000000fffff984 */ /* 0x000fe20000000800 */
[----:B------:R2:W-:Y:S04]  /*8790*/  @!P4 LDGSTS.E.BYPASS.LTC128B.128 [R203+0xe000], desc[UR20][R6.64+0x80] ;  /* 0x0e00008006cbcfae */ /* 0x0005e8000b901d54 */
[----:B------:R-:W-:Y:S02]  /*87a0*/  @P3 STS.128 [R203+0x10000], RZ ;  /* 0x010000ffcb003388 */ /* 0x000fe40000000c00 */
[----:B------:R-:W3:Y:S01]  /*87b0*/  @!P3 LDC.64 R30, c[0x0][0x220] ;  /* 0x00008800ff1ebb82 */ /* 0x000ee20000000a00 */
[----:B----4-:R-:W-:-:S07]  /*87c0*/  @!P3 LEA R8, P0, R4, R10, 0x1 ;  /* 0x0000000a0408b211 */ /* 0x010fce00078008ff */
[----:B------:R-:W4:Y:S01]  /*87d0*/  @!P4 LDC.64 R20, c[0x0][0x220] ;  /* 0x00008800ff14cb82 */ /* 0x000f220000000a00 */
[----:B------:R-:W-:Y:S02]  /*87e0*/  @!P3 LEA.HI.X R9, R4, R11, R0, 0x1, P0 ;  /* 0x0000000b0409b211 */ /* 0x000fe400000f0c00 */
[----:B------:R-:W-:Y:S02]  /*87f0*/  IADD3.X R4, R0, UR18, RZ, P1, !PT ;  /* 0x0000001200047c10 */ /* 0x000fe40008ffe4ff */
[C---:B-1----:R-:W-:Y:S01]  /*8800*/  @!P4 LEA R10, P0, R2.reuse, R16, 0x1 ;  /* 0x00000010020ac211 */ /* 0x042fe200078008ff */
[----:B------:R-:W-:Y:S01]  /*8810*/  @!PT LDS RZ, [RZ] ;  /* 0x00000000fffff984 */ /* 0x000fe20000000800 */
[----:B------:R-:W-:Y:S01]  /*8820*/  @!PT LDS RZ, [RZ] ;  /* 0x00000000fffff984 */ /* 0x000fe20000000800 */
[----:B------:R-:W-:Y:S01]  /*8830*/  @!PT LDS RZ, [RZ] ;  /* 0x00000000fffff984 */ /* 0x000fe20000000800 */
[----:B------:R1:W-:Y:S02]  /*8840*/  @!P3 LDGSTS.E.BYPASS.LTC128B.128 [R203+0x10000], desc[UR20][R8.64+0x100] ;  /* 0x1000010008cbbfae */ /* 0x0003e4000b901d54 */
[----:B------:R-:W4:Y:S01]  /*8850*/  @!P3 LDC.64 R22, c[0x0][0x220] ;  /* 0x00008800ff16bb82 */ /* 0x000f220000000a00 */
[C---:B------:R-:W-:Y:S01]  /*8860*/  @!P4 LEA.HI.X R11, R2.reuse, R17, R4, 0x1, P0 ;  /* 0x00000011020bc211 */ /* 0x040fe200000f0c04 */
[----:B------:R-:W-:Y:S01]  /*8870*/  @P5 STS.128 [R203+0xc800], RZ ;  /* 0x00c800ffcb005388 */ /* 0x000fe20000000c00 */
[----:B--2---:R-:W-:-:S04]  /*8880*/  @!P5 LEA R6, P1, R2, R14, 0x1 ;  /* 0x0000000e0206d211 */ /* 0x004fc800078208ff */
[C---:B------:R-:W-:Y:S02]  /*8890*/  @!P5 LEA.HI.X R7, R2.reuse, R15, R4, 0x1, P1 ;  /* 0x0000000f0207d211 */ /* 0x040fe400008f0c04 */
[----:B------:R-:W-:-:S03]  /*88a0*/  IADD3 R0, P1, R2, UR19, RZ ;  /* 0x0000001302007c10 */ /* 0x000fc6000ff3e0ff */
[----:B------:R-:W-:Y:S01]  /*88b0*/  @!PT LDS RZ, [RZ] ;  /* 0x00000000fffff984 */ /* 0x000fe20000000800 */
[----:B------:R-:W-:Y:S01]  /*88c0*/  @!PT LDS RZ, [RZ] ;  /* 0x00000000fffff984 */ /* 0x000fe20000000800 */
[----:B------:R-:W-:Y:S01]  /*88d0*/  @!PT LDS RZ, [RZ] ;  /* 0x00000000fffff984 */ /* 0x000fe20000000800 */
[----:B------:R2:W-:Y:S04]  /*88e0*/  @!P5 LDGSTS.E.BYPASS.LTC128B.128 [R203+0xc800], desc[UR20][R6.64] ;  /* 0x0c80000006cbdfae */ /* 0x0005e8000b901d54 */
[----:B------:R-:W-:Y:S04]  /*88f0*/  @P4 STS.128 [R203+0xe800], RZ ;  /* 0x00e800ffcb004388 */ /* 0x000fe80000000c00 */
[----:B------:R-:W-:Y:S01]  /*8900*/  @!PT LDS RZ, [RZ] ;  /* 0x00000000fffff984 */ /* 0x000fe20000000800 */
[----:B------:R-:W-:Y:S01]  /*8910*/  @!PT LDS RZ, [RZ] ;  /* 0x00000000fffff984 */ /* 0x000fe20000000800 */
[----:B------:R-:W-:Y:S01]  /*8920*/  @!PT LDS RZ, [RZ] ;  /* 0x00000000fffff984 */ /* 0x000fe20000000800 */
[----:B------:R4:W-:Y:S01]  /*8930*/  @!P4 LDGSTS.E.BYPASS.LTC128B.128 [R203+0xe800], desc[UR20][R10.64+0x80] ;  /* 0x0e8000800acbcfae */ /* 0x0009e2000b901d54 */
[----:B-1----:R-:W-:-:S03]  /*8940*/  @!P3 LEA R8, P0, R2, R28, 0x1 ;  /* 0x0000001c0208b211 */ /* 0x002fc600078008ff */
[----:B------:R-:W-:Y:S01]  /*8950*/  @P3 STS.128 [R203+0x10800], RZ ;  /* 0x010800ffcb003388 */ /* 0x000fe20000000c00 */
[----:B------:R-:W-:Y:S02]  /*8960*/  @!P3 LEA.HI.X R9, R2, R29, R4, 0x1, P0 ;  /* 0x0000001d0209b211 */ /* 0x000fe400000f0c04 */
[----:B------:R-:W-:Y:S02]  /*8970*/  IADD3.X R4, R4, UR18, RZ, P1, !PT ;  /* 0x0000001204047c10 */ /* 0x000fe40008ffe4ff */
[C---:B---3--:R-:W-:Y:S01]  /*8980*/  @!P4 LEA R16, P1, R0.reuse, R24, 0x1 ;  /* 0x000000180010c211 */ /* 0x048fe200078208ff */
[----:B------:R-:W-:Y:S01]  /*8990*/  @!PT LDS RZ, [RZ] ;  /* 0x00000000fffff984 */ /* 0x000fe20000000800 */
[----:B------:R-:W-:Y:S01]  /*89a0*/  @!PT LDS RZ, [RZ] ;  /* 0x00000000fffff984 */ /* 0x000fe20000000800 */
[----:B------:R-:W-:Y:S01]  /*89b0*/  @!PT LDS RZ, [RZ] ;  /* 0x00000000fffff984 */ /* 0x000fe20000000800 */
[----:B------:R1:W-:Y:S01]  /*89c0*/  @!P3 LDGSTS.E.BYPASS.LTC128B.128 [R203+0x10800], desc[UR20][R8.64+0x100] ;  /* 0x1080010008cbbfae */ /* 0x0003e2000b901d54 */
[C---:B------:R-:W-:Y:S02]  /*89d0*/  IADD3 R2, P2, R0.reuse, UR19, RZ ;  /* 0x0000001300027c10 */ /* 0x040fe4000ff5e0ff */
[C---:B------:R-:W-:Y:S01]  /*89e0*/  @!P4 LEA.HI.X R17, R0.reuse, R25, R4, 0x1, P1 ;  /* 0x000000190011c211 */ /* 0x040fe200008f0c04 */
[----:B------:R-:W-:Y:S01]  /*89f0*/  @P5 STS.128 [R203+0xd000], RZ ;  /* 0x00d000ffcb005388 */ /* 0x000fe20000000c00 */
[----:B--2---:R-:W-:-:S04]  /*8a00*/  @!P5 LEA R6, P0, R0, R32, 0x1 ;  /* 0x000000200006d211 */ /* 0x004fc800078008ff */
[C---:B------:R-:W-:Y:S02]  /*8a10*/  @!P5 LEA.HI.X R7, R0.reuse, R33, R4, 0x1, P0 ;  /* 0x000000210007d211 */ /* 0x040fe400000f0c04 */
[----:B------:R-:W-:-:S03]  /*8a20*/  @!P3 LEA R14, P0, R0, R30, 0x1 ;  /* 0x0000001e000eb211 */ /* 0x000fc600078008ff */
[----:B------:R-:W-:Y:S01]  /*8a30*/  @!PT LDS RZ, [RZ] ;  /* 0x00000000fffff984 */ /* 0x000fe20000000800 */
[----:B------:R-:W-:Y:S01]  /*8a40*/  @!PT LDS RZ, [RZ] ;  /* 0x00000000fffff984 */ /* 0x000fe20000000800 */
[----:B------:R-:W-:Y:S01]  /*8a50*/  @!PT LDS RZ, [RZ] ;  /* 0x00000000fffff984 */ /* 0x000fe20000000800 */
[----:B------:R2:W-:Y:S01]  /*8a60*/  @!P5 LDGSTS.E.BYPASS.LTC128B.128 [R203+0xd000], desc[UR20][R6.64] ;  /* 0x0d00000006cbdfae */ /* 0x0005e2000b901d54 */
[----:B------:R-:W-:Y:S01]  /*8a70*/  @!P3 LEA.HI.X R15, R0, R31, R4, 0x1, P0 ;  /* 0x0000001f000fb211 */ /* 0x000fe200000f0c04 */
[----:B------:R-:W-:Y:S01]  /*8a80*/  IMAD.U32 R0, RZ, RZ, UR15 ;  /* 0x0000000fff007e24 */ /* 0x000fe2000f8e00ff */
[----:B------:R-:W-:Y:S01]  /*8a90*/  IADD3.X R4, R4, UR18, RZ, P2, !PT ;  /* 0x0000001204047c10 */ /* 0x000fe200097fe4ff */
[----:B------:R-:W-:Y:S01]  /*8aa0*/  @P4 STS.128 [R203+0xf000], RZ ;  /* 0x00f000ffcb004388 */ /* 0x000fe20000000c00 */
[----:B----4-:R-:W-:-:S03]  /*8ab0*/  @!P5 LEA R10, P2, R2, R26, 0x1 ;  /* 0x0000001a020ad211 */ /* 0x010fc600078408ff */
[----:B------:R-:W-:Y:S01]  /*8ac0*/  @!PT LDS RZ, [RZ] ;  /* 0x00000000fffff984 */ /* 0x000fe20000000800 */
[----:B------:R-:W-:Y:S01]  /*8ad0*/  @!PT LDS RZ, [RZ] ;  /* 0x00000000fffff984 */ /* 0x000fe20000000800 */
[----:B------:R-:W-:Y:S01]  /*8ae0*/  @!PT LDS RZ, [RZ] ;  /* 0x00000000fffff984 */ /* 0x000fe20000000800 */
[----:B------:R-:W-:Y:S01]  /*8af0*/  @!P4 LDGSTS.E.BYPASS.LTC128B.128 [R203+0xf000], desc[UR20][R16.64+0x80] ;  /* 0x0f00008010cbcfae */ /* 0x000fe2000b901d54 */
[C-C-:B------:R-:W-:Y:S02]  /*8b00*/  @!P5 LEA.HI.X R11, R2.reuse, R27, R4.reuse, 0x1, P2 ;  /* 0x0000001b020bd211 */ /* 0x140fe400010f0c04 */
[C---:B-1----:R-:W-:Y:S01]  /*8b10*/  @!P4 LEA R8, P1, R2.reuse, R20, 0x1 ;  /* 0x000000140208c211 */ /* 0x042fe200078208ff */
[----:B------:R-:W-:Y:S03]  /*8b20*/  @P3 STS.128 [R203+0x11000], RZ ;  /* 0x011000ffcb003388 */ /* 0x000fe60000000c00 */
[C---:B------:R-:W-:Y:S01]  /*8b30*/  @!P4 LEA.HI.X R9, R2.reuse, R21, R4, 0x1, P1 ;  /* 0x000000150209c211 */ /* 0x040fe200008f0c04 */
        /* <DEDUP_REMOVED lines=8> */
[----:B------:R-:W-:Y:S01]  /*8bc0*/  @!P5 LDGSTS.E.BYPASS.LTC128B.128 [R203+0xd800], desc[UR20][R10.64] ;  /* 0x0d8000000acbdfae */ /* 0x000fe2000b901d54 */
[----:B--2---:R-:W-:-:S03]  /*8bd0*/  @!P3 LEA R6, P0, R2, R22, 0x1 ;  /* 0x000000160206b211 */ /* 0x004fc600078008ff */
[----:B------:R-:W-:Y:S01]  /*8be0*/  @P4 STS.128 [R203+0xf800], RZ ;  /* 0x00f800ffcb004388 */ /* 0x000fe20000000c00 */
[----:B------:R-:W-:Y:S01]  /*8bf0*/  @!P3 LEA.HI.X R7, R2, R23, R4, 0x1, P0 ;  /* 0x000000170207b211 */ /* 0x000fe200000f0c04 */
[----:B------:R-:W-:Y:S02]  /*8c00*/  IMAD.SHL.U32 R2, R117, 0x2, RZ ;  /* 0x0000000275027824 */ /* 0x000fe400078e00ff */
[----:B------:R-:W-:Y:S01]  /*8c10*/  @!PT LDS RZ, [RZ] ;  /* 0x00000000fffff984 */ /* 0x000fe20000000800 */
[----:B------:R-:W-:Y:S01]  /*8c20*/  @!PT LDS RZ, [RZ] ;  /* 0x00000000fffff984 */ /* 0x000fe20000000800 */
[----:B------:R-:W-:Y:S01]  /*8c30*/  @!PT LDS RZ, [RZ] ;  /* 0x00000000fffff984 */ /* 0x000fe20000000800 */
[----:B------:R2:W-:Y:S04]  /*8c40*/  @!P4 LDGSTS.E.BYPASS.LTC128B.128 [R203+0xf800], desc[UR20][R8.64+0x80] ;  /* 0x0f80008008cbcfae */ /* 0x0005e8000b901d54 */
[----:B------:R-:W-:Y:S01]  /*8c50*/  @P3 STS.128 [R203+0x11800], RZ ;  /* 0x011800ffcb003388 */ /* 0x000fe20000000c00 */
[----:B------:R-:W-:-:S03]  /*8c60*/  LOP3.LUT R2, R2, 0x6, RZ, 0xc0, !PT ;  /* 0x0000000602027812 */ /* 0x000fc600078ec0ff */
[----:B------:R-:W-:Y:S01]  /*8c70*/  @!PT LDS RZ, [RZ] ;  /* 0x00000000fffff984 */ /* 0x000fe20000000800 */
[----:B------:R-:W-:Y:S01]  /*8c80*/  @!PT LDS RZ, [RZ] ;  /* 0x00000000fffff984 */ /* 0x000fe20000000800 */
[----:B------:R-:W-:Y:S01]  /*8c90*/  @!PT LDS RZ, [RZ] ;  /* 0x00000000fffff984 */ /* 0x000fe20000000800 */
[----:B------:R3:W-:Y:S02]  /*8ca0*/  @!P3 LDGSTS.E.BYPASS.LTC128B.128 [R203+0x11800], desc[UR20][R6.64+0x100] ;  /* 0x1180010006cbbfae */ /* 0x0007e4000b901d54 */
[----:B------:R-:W-:Y:S02]  /*8cb0*/  IMAD R0, R0, 0x40, R2 ;  /* 0x0000004000007824 */ /* 0x000fe400078e0202 */
[----:B-----5:R-:W-:Y:S02]  /*8cc0*/  LDSM.16.M88.4 R24, [R180+0x6000] ;  /* 0x00600000b418783b */ /* 0x020fe40000000200 */
[C---:B-1----:R-:W-:Y:S02]  /*8cd0*/  VIADD R14, R0.reuse, 0x1 ;  /* 0x00000001000e7836 */ /* 0x042fe40000000000 */
[----:B------:R-:W-:Y:S01]  /*8ce0*/  LDSM.16.M88.4 R20, [R180+0x6800] ;  /* 0x00680000b414783b */ /* 0x000fe20000000200 */
[----:B------:R-:W-:Y:S02]  /*8cf0*/  VIADD R2, R0, 0x8 ;  /* 0x0000000800027836 */ /* 0x000fe40000000000 */
[CC--:B------:R-:W-:Y:S01]  /*8d00*/  ISETP.GE.AND P0, PT, R14.reuse, R19.reuse, PT ;  /* 0x000000130e00720c */ /* 0x0c0fe20003f06270 */
[----:B------:R-:W-:Y:S01]  /*8d10*/  LDSM.16.M88.4 R140, [R180+0x7000] ;  /* 0x00700000b48c783b */ /* 0x000fe20000000200 */
[-C--:B------:R-:W-:Y:S01]  /*8d20*/  ISETP.GE.AND P1, PT, R14, R18.reuse, PT ;  /* 0x000000120e00720c */ /* 0x080fe20003f26270 */
[----:B------:R-:W-:Y:S01]  /*8d30*/  VIADD R14, R0, 0x9 ;  /* 0x00000009000e7836 */ /* 0x000fe20000000000 */
[C---:B------:R-:W-:Y:S01]  /*8d40*/  ISETP.GE.AND P2, PT, R2.reuse, R19, PT ;  /* 0x000000130200720c */ /* 0x040fe20003f46270 */
[----:B------:R-:W-:Y:S01]  /*8d50*/  LDSM.16.M88.4 R148, [R180+0x7800] ;  /* 0x00780000b494783b */ /* 0x000fe20000000200 */
[----:B------:R-:W-:Y:S01]  /*8d60*/  ISETP.GE.AND P6, PT, R2, R18, PT ;  /* 0x000000120200720c */ /* 0x000fe20003fc6270 */
[----:B------:R-:W-:-:S02]  /*8d70*/  VIADD R2, R0, 0x10 ;  /* 0x0000001000027836 */ /* 0x000fc40000000000 */
[----:B--2---:R-:W1:Y:S04]  /*8d80*/  LDSM.16.M88.4 R8, [R187] ;  /* 0x00000000bb08783b */ /* 0x004e680000000200 */
[----:B------:R-:W-:Y:S04]  /*8d90*/  LDSM.16.M88.4 R144, [R191] ;  /* 0x00000000bf90783b */ /* 0x000fe80000000200 */
[----:B---3--:R-:W2:Y:S04]  /*8da0*/  LDSM.16.M88.4 R4, [R188] ;  /* 0x00000000bc04783b */ /* 0x008ea80000000200 */
[----:B------:R-:W3:Y:S04]  /*8db0*/  LDSM.16.M88.4 R164, [R202] ;  /* 0x00000000caa4783b */ /* 0x000ee80000000200 */
[----:B------:R-:W4:Y:S04]  /*8dc0*/  LDSM.16.M88.4 R172, [R201] ;  /* 0x00000000c9ac783b */ /* 0x000f280000000200 */
[----:B------:R-:W4:Y:S04]  /*8dd0*/  LDSM.16.M88.4 R176, [R200] ;  /* 0x00000000c8b0783b */ /* 0x000f280000000200 */
[----:B------:R-:W-:Y:S04]  /*8de0*/  LDSM.16.M88.4 R216, [R186+0x6000] ;  /* 0x00600000bad8783b */ /* 0x000fe80000000200 */
[----:B------:R-:W-:Y:S04]  /*8df0*/  LDSM.16.M88.4 R212, [R186+0x6800] ;  /* 0x00680000bad4783b */ /* 0x000fe80000000200 */
[----:B------:R-:W-:Y:S04]  /*8e00*/  LDSM.16.M88.4 R208, [R186+0x7000] ;  /* 0x00700000bad0783b */ /* 0x000fe80000000200 */
[----:B------:R-:W-:Y:S01]  /*8e10*/  LDSM.16.M88.4 R204, [R186+0x7800] ;  /* 0x00780000bacc783b */ /* 0x000fe20000000200 */
[C---:B-1----:R-:W-:Y:S03]  /*8e20*/  HMMA.16816.F32 R136, R8.reuse, R24, RZ ;  /* 0x000000180888723c */ /* 0x042fe600000018ff */
[----:B------:R-:W-:Y:S04]  /*8e30*/  LDSM.16.M88.4 R220, [R185] ;  /* 0x00000000b9dc783b */ /* 0x000fe80000000200 */
[----:B------:R-:W-:Y:S01]  /*8e40*/  LDSM.16.M88.4 R224, [R186+0x8000] ;  /* 0x00800000bae0783b */ /* 0x000fe20000000200 */
[C---:B------:R-:W-:Y:S03]  /*8e50*/  HMMA.16816.F32 R32, R8.reuse, R26, RZ ;  /* 0x0000001a0820723c */ /* 0x040fe600000018ff */
[----:B------:R-:W1:Y:S03]  /*8e60*/  LDSM.16.M88.4 R24, [R190] ;  /* 0x00000000be18783b */ /* 0x000e660000000200 */
[C---:B------:R-:W-:Y:S01]  /*8e70*/  HMMA.16816.F32 R28, R8.reuse, R20, RZ ;  /* 0x00000014081c723c */ /* 0x040fe200000018ff */
[----:B------:R-:W-:Y:S04]  /*8e80*/  LDSM.16.M88.4 R228, [R195] ;  /* 0x00000000c3e4783b */ /* 0x000fe80000000200 */
[----:B------:R-:W0:Y:S01]  /*8e90*/  LDGDEPBAR ;  /* 0x00000000000079af */ /* 0x000e220000000000 */
[C---:B------:R-:W-:Y:S06]  /*8ea0*/  HMMA.16816.F32 R20, R8.reuse, R22, RZ ;  /* 0x000000160814723c */ /* 0x040fec00000018ff */
[C---:B------:R-:W-:Y:S06]  /*8eb0*/  HMMA.16816.F32 R152, R8.reuse, R140, RZ ;  /* 0x0000008c0898723c */ /* 0x040fec00000018ff */
[C---:B------:R-:W-:Y:S06]  /*8ec0*/  HMMA.16816.F32 R156, R8.reuse, R142, RZ ;  /* 0x0000008e089c723c */ /* 0x040fec00000018ff */
[C---:B------:R-:W-:Y:S06]  /*8ed0*/  HMMA.16816.F32 R160, R8.reuse, R148, RZ ;  /* 0x0000009408a0723c */ /* 0x040fec00000018ff */
[----:B------:R-:W-:Y:S06]  /*8ee0*/  HMMA.16816.F32 R168, R8, R150, RZ ;  /* 0x0000009608a8723c */ /* 0x000fec00000018ff */
[C---:B--2---:R-:W-:Y:S06]  /*8ef0*/  HMMA.16816.F32 R148, R4.reuse, R144, R136 ;  /* 0x000000900494723c */ /* 0x044fec0000001888 */
[C---:B------:R-:W-:Y:S06]  /*8f00*/  HMMA.16816.F32 R144, R4.reuse, R146, R32 ;  /* 0x000000920490723c */ /* 0x040fec0000001820 */
[C---:B---3--:R-:W-:Y:S06]  /*8f10*/  HMMA.16816.F32 R140, R4.reuse, R164, R28 ;  /* 0x000000a4048c723c */ /* 0x048fec000000181c */
[C---:B------:R-:W-:Y:S01]  /*8f20*/  HMMA.16816.F32 R136, R4.reuse, R166, R20 ;  /* 0x000000a60488723c */ /* 0x040fe20000001814 */
[----:B------:R-:W2:Y:S05]  /*8f30*/  LDSM.16.M88.4 R20, [R189] ;  /* 0x00000000bd14783b */ /* 0x000eaa0000000200 */
[C---:B----4-:R-:W-:Y:S06]  /*8f40*/  HMMA.16816.F32 R32, R4.reuse, R172, R152 ;  /* 0x000000ac0420723c */ /* 0x050fec0000001898 */
[C---:B------:R-:W-:Y:S01]  /*8f50*/  HMMA.16816.F32 R28, R4.reuse, R174, R156 ;  /* 0x000000ae041c723c */ /* 0x040fe2000000189c */
[----:B------:R-:W3:Y:S05]  /*8f60*/  LDSM.16.M88.4 R172, [R185+0x1000] ;  /* 0x00100000b9ac783b */ /* 0x000eea0000000200 */
[C---:B------:R-:W-:Y:S06]  /*8f70*/  HMMA.16816.F32 R8, R4.reuse, R176, R160 ;  /* 0x000000b00408723c */ /* 0x040fec00000018a0 */
[----:B------:R-:W-:Y:S01]  /*8f80*/  HMMA.16816.F32 R168, R4, R178, R168 ;  /* 0x000000b204a8723c */ /* 0x000fe200000018a8 */
[----:B------:R-:W4:Y:S05]  /*8f90*/  LDSM.16.M88.4 R176, [R185+0x800] ;  /* 0x00080000b9b0783b */ /* 0x000f2a0000000200 */
[C---:B-1----:R-:W-:Y:S06]  /*8fa0*/  HMMA.16816.F32 R164, R24.reuse, R216, R148 ;  /* 0x000000d818a4723c */ /* 0x042fec0000001894 */
[C---:B------:R-:W-:Y:S01]  /*8fb0*/  HMMA.16816.F32 R160, R24.reuse, R218, R144 ;  /* 0x000000da18a0723c */ /* 0x040fe20000001890 */
[----:B------:R-:W-:Y:S05]  /*8fc0*/  LDSM.16.M88.4 R216, [R180+0x8000] ;  /* 0x00800000b4d8783b */ /* 0x000fea0000000200 */
[C---:B------:R-:W-:Y:S06]  /*8fd0*/  HMMA.16816.F32 R156, R24.reuse, R212, R140 ;  /* 0x000000d4189c723c */ /* 0x040fec000000188c */
[C---:B------:R-:W-:Y:S01]  /*8fe0*/  HMMA.16816.F32 R152, R24.reuse, R214, R136 ;  /* 0x000000d61898723c */ /* 0x040fe20000001888 */
[----:B------:R-:W1:Y:S05]  /*8ff0*/  LDSM.16.M88.4 R212, [R185+0x1800] ;  /* 0x00180000b9d4783b */ /* 0x000e6a0000000200 */
[C---:B------:R-:W-:Y:S06]  /*9000*/  HMMA.16816.F32 R148, R24.reuse, R208, R32 ;  /* 0x000000d01894723c */ /* 0x040fec0000001820 */
[C---:B------:R-:W-:Y:S01]  /*9010*/  HMMA.16816.F32 R144, R24.reuse, R210, R28 ;  /* 0x000000d21890723c */ /* 0x040fe2000000181c */
[----:B------:R-:W-:Y:S05]  /*9020*/  LDSM.16.M88.4 R208, [R180+0x8800] ;  /* 0x00880000b4d0783b */ /* 0x000fea0000000200 */
[C---:B------:R-:W-:Y:S01]  /*9030*/  HMMA.16816.F32 R4, R24.reuse, R204, R8 ;  /* 0x000000cc1804723c */ /* 0x040fe20000001808 */
[----:B------:R-:W1:Y:S05]  /*9040*/  LDSM.16.M88.4 R8, [R187+0x2000] ;  /* 0x00200000bb08783b */ /* 0x000e6a0000000200 */
[----:B------:R-:W-:Y:S01]  /*9050*/  HMMA.16816.F32 R140, R24, R206, R168 ;  /* 0x000000ce188c723c */ /* 0x000fe200000018a8 */
[----:B------:R-:W-:Y:S05]  /*9060*/  LDSM.16.M88.4 R204, [R198] ;  /* 0x00000000c6cc783b */ /* 0x000fea0000000200 */
[C---:B--2---:R-:W-:Y:S06]  /*9070*/  HMMA.16816.F32 R32, R20.reuse, R222, R160 ;  /* 0x000000de1420723c */ /* 0x044fec00000018a0 */
[C---:B------:R-:W-:Y:S01]  /*9080*/  HMMA.16816.F32 R136, R20.reuse, R220, R164 ;  /* 0x000000dc1488723c */ /* 0x040fe200000018a4 */
[----:B------:R-:W2:Y:S05]  /*9090*/  LDSM.16.M88.4 R220, [R180+0x9000] ;  /* 0x00900000b4dc783b */ /* 0x000eaa0000000200 */
[C---:B---3--:R-:W-:Y:S06]  /*90a0*/  HMMA.16816.F32 R160, R20.reuse, R172, R148 ;  /* 0x000000ac14a0723c */ /* 0x048fec0000001894 */
[C---:B------:R-:W-:Y:S01]  /*90b0*/  HMMA.16816.F32 R168, R20.reuse, R174, R144 ;  /* 0x000000ae14a8723c */ /* 0x040fe20000001890 */
[----:B------:R-:W3:Y:S05]  /*90c0*/  LDSM.16.M88.4 R172, [R180+0x9800] ;  /* 0x00980000b4ac783b */ /* 0x000eea0000000200 */
[C---:B----4-:R-:W-:Y:S06]  /*90d0*/  HMMA.16816.F32 R28, R20.reuse, R176, R156 ;  /* 0x000000b0141c723c */ /* 0x050fec000000189c */
[C---:B------:R-:W-:Y:S01]  /*90e0*/  HMMA.16816.F32 R24, R20.reuse, R178, R152 ;  /* 0x000000b21418723c */ /* 0x040fe20000001898 */
[----:B------:R-:W-:Y:S05]  /*90f0*/  LDSM.16.M88.4 R176, [R199] ;  /* 0x00000000c7b0783b */ /* 0x000fea0000000200 */
[C---:B-1----:R-:W-:Y:S01]  /*9100*/  HMMA.16816.F32 R164, R20.reuse, R212, R4 ;  /* 0x000000d414a4723c */ /* 0x042fe20000001804 */
[----:B------:R-:W1:Y:S05]  /*9110*/  LDSM.16.M88.4 R4, [R188+0x2000] ;  /* 0x00200000bc04783b */ /* 0x000e6a0000000200 */
[----:B------:R-:W-:Y:S01]  /*9120*/  HMMA.16816.F32 R156, R20, R214, R140 ;  /* 0x000000d6149c723c */ /* 0x000fe2000000188c */
[----:B------:R-:W4:Y:S04]  /*9130*/  LDSM.16.M88.4 R140, [R197] ;  /* 0x00000000c58c783b */ /* 0x000f280000000200 */
[----:B------:R-:W-:Y:S01]  /*9140*/  LDSM.16.M88.4 R20, [R190+0x2000] ;  /* 0x00200000be14783b */ /* 0x000fe20000000200 */
[C---:B------:R-:W-:Y:S03]  /*9150*/  HMMA.16816.F32 R152, R8.reuse, R216, R136 ;  /* 0x000000d80898723c */ /* 0x040fe60000001888 */
[----:B------:R-:W-:Y:S03]  /*9160*/  LDSM.16.M88.4 R212, [R186+0x9000] ;  /* 0x00900000bad4783b */ /* 0x000fe60000000200 */
[C---:B------:R-:W-:Y:S06]  /*9170*/  HMMA.16816.F32 R144, R8.reuse, R208, R28 ;  /* 0x000000d00890723c */ /* 0x040fec000000181c */
[C---:B------:R-:W-:Y:S01]  /*9180*/  HMMA.16816.F32 R136, R8.reuse, R210, R24 ;  /* 0x000000d20888723c */ /* 0x040fe20000001818 */
[----:B------:R-:W4:Y:S05]  /*9190*/  LDSM.16.M88.4 R208, [R196] ;  /* 0x00000000c4d0783b */ /* 0x000f2a0000000200 */
[C---:B------:R-:W-:Y:S01]  /*91a0*/  HMMA.16816.F32 R148, R8.reuse, R218, R32 ;  /* 0x000000da0894723c */ /* 0x040fe20000001820 */
[----:B------:R-:W-:Y:S05]  /*91b0*/  LDSM.16.M88.4 R216, [R186+0x9800] ;  /* 0x00980000bad8783b */ /* 0x000fea0000000200 */
[C---:B--2---:R-:W-:Y:S06]  /*91c0*/  HMMA.16816.F32 R32, R8.reuse, R220, R160 ;  /* 0x000000dc0820723c */ /* 0x044fec00000018a0 */
[C---:B------:R-:W-:Y:S01]  /*91d0*/  HMMA.16816.F32 R28, R8.reuse, R222, R168 ;  /* 0x000000de081c723c */ /* 0x040fe200000018a8 */
[----:B------:R-:W2:Y:S05]  /*91e0*/  LDSM.16.M88.4 R220, [R186+0x8800] ;  /* 0x00880000badc783b */ /* 0x000eaa0000000200 */
[C---:B---3--:R-:W-:Y:S06]  /*91f0*/  HMMA.16816.F32 R24, R8.reuse, R172, R164 ;  /* 0x000000ac0818723c */ /* 0x048fec00000018a4 */
[----:B------:R-:W-:Y:S06]  /*9200*/  HMMA.16816.F32 R8, R8, R174, R156 ;  /* 0x000000ae0808723c */ /* 0x000fec000000189c */
[C---:B-1----:R-:W-:Y:S06]  /*9210*/  HMMA.16816.F32 R160, R4.reuse, R176, R152 ;  /* 0x000000b004a0723c */ /* 0x042fec0000001898 */
[C---:B------:R-:W-:Y:S06]  /*9220*/  HMMA.16816.F32 R176, R4.reuse, R178, R148 ;  /* 0x000000b204b0723c */ /* 0x040fec0000001894 */
[C---:B------:R-:W-:Y:S06]  /*9230*/  HMMA.16816.F32 R168, R4.reuse, R206, R136 ;  /* 0x000000ce04a8723c */ /* 0x040fec0000001888 */
[C---:B------:R-:W-:Y:S01]  /*9240*/  HMMA.16816.F32 R172, R4.reuse, R204, R144 ;  /* 0x000000cc04ac723c */ /* 0x040fe20000001890 */
[----:B------:R-:W-:Y:S04]  /*9250*/  LDSM.16.M88.4 R144, [R185+0x2000] ;  /* 0x00200000b990783b */ /* 0x000fe80000000200 */
[----:B------:R-:W-:Y:S01]  /*9260*/  LDSM.16.M88.4 R204, [R185+0x3800] ;  /* 0x00380000b9cc783b */ /* 0x000fe20000000200 */
[C---:B----4-:R-:W-:Y:S06]  /*9270*/  HMMA.16816.F32 R164, R4.reuse, R140, R32 ;  /* 0x0000008c04a4723c */ /* 0x050fec0000001820 */
[C---:B------:R-:W-:Y:S01]  /*9280*/  HMMA.16816.F32 R156, R4.reuse, R142, R28 ;  /* 0x0000008e049c723c */ /* 0x040fe2000000181c */
[----:B------:R-:W-:Y:S05]  /*9290*/  LDSM.16.M88.4 R140, [R185+0x2800] ;  /* 0x00280000b98c783b */ /* 0x000fea0000000200 */
[C---:B------:R-:W-:Y:S01]  /*92a0*/  HMMA.16816.F32 R148, R4.reuse, R210, R8 ;  /* 0x000000d20494723c */ /* 0x040fe20000001808 */
[----:B------:R-:W1:Y:S05]  /*92b0*/  LDSM.16.M88.4 R8, [R189+0x2000] ;  /* 0x00200000bd08783b */ /* 0x000e6a0000000200 */
[----:B------:R-:W-:Y:S01]  /*92c0*/  HMMA.16816.F32 R152, R4, R208, R24 ;  /* 0x000000d00498723c */ /* 0x000fe20000001818 */
[----:B------:R-:W3:Y:S04]  /*92d0*/  LDSM.16.M88.4 R208, [R185+0x3000] ;  /* 0x00300000b9d0783b */ /* 0x000ee80000000200 */
[----:B------:R-:W-:Y:S01]  /*92e0*/  LDSM.16.M88.4 R4, [R187+0x4000] ;  /* 0x00400000bb04783b */ /* 0x000fe20000000200 */
[C---:B------:R-:W-:Y:S06]  /*92f0*/  HMMA.16816.F32 R136, R20.reuse, R224, R160 ;  /* 0x000000e01488723c */ /* 0x040fec00000018a0 */
[C---:B------:R-:W-:Y:S01]  /*9300*/  HMMA.16816.F32 R32, R20.reuse, R226, R176 ;  /* 0x000000e21420723c */ /* 0x040fe200000018b0 */
[----:B------:R-:W-:Y:S05]  /*9310*/  LDSM.16.M88.4 R224, [R194] ;  /* 0x00000000c2e0783b */ /* 0x000fea0000000200 */
[C---:B--2---:R-:W-:Y:S06]  /*9320*/  HMMA.16816.F32 R24, R20.reuse, R222, R168 ;  /* 0x000000de1418723c */ /* 0x044fec00000018a8 */
[C---:B------:R-:W-:Y:S01]  /*9330*/  HMMA.16816.F32 R28, R20.reuse, R220, R172 ;  /* 0x000000dc141c723c */ /* 0x040fe200000018ac */
[----:B------:R-:W-:Y:S05]  /*9340*/  LDSM.16.M88.4 R220, [R193] ;  /* 0x00000000c1dc783b */ /* 0x000fea0000000200 */
[C---:B------:R-:W-:Y:S06]  /*9350*/  HMMA.16816.F32 R168, R20.reuse, R212, R164 ;  /* 0x000000d414a8723c */ /* 0x040fec00000018a4 */
[C---:B------:R-:W-:Y:S01]  /*9360*/  HMMA.16816.F32 R176, R20.reuse, R214, R156 ;  /* 0x000000d614b0723c */ /* 0x040fe2000000189c */
[----:B------:R-:W2:Y:S05]  /*9370*/  LDSM.16.M88.4 R212, [R180+0xa000] ;  /* 0x00a00000b4d4783b */ /* 0x000eaa0000000200 */
[C---:B------:R-:W-:Y:S06]  /*9380*/  HMMA.16816.F32 R172, R20.reuse, R216, R152 ;  /* 0x000000d814ac723c */ /* 0x040fec0000001898 */
[----:B------:R-:W-:Y:S01]  /*9390*/  HMMA.16816.F32 R164, R20, R218, R148 ;  /* 0x000000da14a4723c */ /* 0x000fe20000001894 */
[----:B------:R-:W4:Y:S04]  /*93a0*/  LDSM.16.M88.4 R216, [R180+0xa800] ;  /* 0x00a80000b4d8783b */ /* 0x000f280000000200 */
[----:B------:R-:W4:Y:S01]  /*93b0*/  LDSM.16.M88.4 R148, [R180+0xb000] ;  /* 0x00b00000b494783b */ /* 0x000f220000000200 */
[C---:B-1----:R-:W-:Y:S03]  /*93c0*/  HMMA.16816.F32 R160, R8.reuse, R144, R136 ;  /* 0x0000009008a0723c */ /* 0x042fe60000001888 */
[----:B------:R-:W-:Y:S03]  /*93d0*/  LDSM.16.M88.4 R20, [R188+0x4000] ;  /* 0x00400000bc14783b */ /* 0x000fe60000000200 */
[C---:B------:R-:W-:Y:S01]  /*93e0*/  HMMA.16816.F32 R156, R8.reuse, R146, R32 ;  /* 0x00000092089c723c */ /* 0x040fe20000001820 */
[----:B------:R-:W1:Y:S05]  /*93f0*/  LDSM.16.M88.4 R144, [R180+0xb800] ;  /* 0x00b80000b490783b */ /* 0x000e6a0000000200 */
[C---:B------:R-:W-:Y:S06]  /*9400*/  HMMA.16816.F32 R152, R8.reuse, R140, R28 ;  /* 0x0000008c0898723c */ /* 0x040fec000000181c */
[C---:B------:R-:W-:Y:S06]  /*9410*/  HMMA.16816.F32 R140, R8.reuse, R142, R24 ;  /* 0x0000008e088c723c */ /* 0x040fec0000001818 */
[C---:B---3--:R-:W-:Y:S06]  /*9420*/  HMMA.16816.F32 R136, R8.reuse, R208, R168 ;  /* 0x000000d00888723c */ /* 0x048fec00000018a8 */
[C---:B------:R-:W-:Y:S06]  /*9430*/  HMMA.16816.F32 R28, R8.reuse, R204, R172 ;  /* 0x000000cc081c723c */ /* 0x040fec00000018ac */
[----:B------:R-:W-:Y:S01]  /*9440*/  HMMA.16816.F32 R24, R8, R206, R164 ;  /* 0x000000ce0818723c */ /* 0x000fe200000018a4 */
[----:B------:R-:W-:Y:S05]  /*9450*/  LDSM.16.M88.4 R164, [R186+0xa800] ;  /* 0x00a80000baa4783b */ /* 0x000fea0000000200 */
[C---:B--2---:R-:W-:Y:S06]  /*9460*/  HMMA.16816.F32 R160, R4.reuse, R212, R160 ;  /* 0x000000d404a0723c */ /* 0x044fec00000018a0 */
[----:B------:R-:W-:Y:S01]  /*9470*/  HMMA.16816.F32 R156, R4, R214, R156 ;  /* 0x000000d6049c723c */ /* 0x000fe2000000189c */
[----:B------:R-:W-:Y:S05]  /*9480*/  LDSM.16.M88.4 R212, [R185+0x4800] ;  /* 0x00480000b9d4783b */ /* 0x000fea0000000200 */
[----:B------:R-:W-:Y:S01]  /*9490*/  HMMA.16816.F32 R32, R8, R210, R176 ;  /* 0x000000d20820723c */ /* 0x000fe200000018b0 */
[----:B------:R-:W-:Y:S04]  /*94a0*/  LDSM.16.M88.4 R8, [R190+0x4000] ;  /* 0x00400000be08783b */ /* 0x000fe80000000200 */
[----:B------:R-:W2:Y:S01]  /*94b0*/  LDSM.16.M88.4 R208, [R186+0xa000] ;  /* 0x00a00000bad0783b */ /* 0x000ea20000000200 */
[C---:B----4-:R-:W-:Y:S06]  /*94c0*/  HMMA.16816.F32 R152, R4.reuse, R216, R152 ;  /* 0x000000d80498723c */ /* 0x050fec0000001898 */
[C---:B------:R-:W-:Y:S01]  /*94d0*/  HMMA.16816.F32 R172, R4.reuse, R218, R140 ;  /* 0x000000da04ac723c */ /* 0x040fe2000000188c */
[----:B------:R-:W3:Y:S05]  /*94e0*/  LDSM.16.M88.4 R140, [R192] ;  /* 0x00000000c08c783b */ /* 0x000eea0000000200 */
[C---:B------:R-:W-:Y:S06]  /*94f0*/  HMMA.16816.F32 R168, R4.reuse, R148, R136 ;  /* 0x0000009404a8723c */ /* 0x040fec0000001888 */
[C---:B-1----:R-:W-:Y:S06]  /*9500*/  HMMA.16816.F32 R176, R4.reuse, R144, R28 ;  /* 0x0000009004b0723c */ /* 0x042fec000000181c */
[----:B------:R-:W-:Y:S06]  /*9510*/  HMMA.16816.F32 R136, R4, R146, R24 ;  /* 0x000000920488723c */ /* 0x000fec0000001818 */
[C---:B------:R-:W-:Y:S06]  /*9520*/  HMMA.16816.F32 R28, R20.reuse, R228, R160 ;  /* 0x000000e4141c723c */ /* 0x040fec00000018a0 */
[----:B------:R-:W-:Y:S06]  /*9530*/  HMMA.16816.F32 R24, R20, R230, R156 ;  /* 0x000000e61418723c */ /* 0x000fec000000189c */
[----:B------:R-:W-:Y:S01]  /*9540*/  HMMA.16816.F32 R204, R4, R150, R32 ;  /* 0x0000009604cc723c */ /* 0x000fe20000001820 */
[----:B------:R-:W-:Y:S05]  /*9550*/  LDSM.16.M88.4 R4, [R189+0x4000] ;  /* 0x00400000bd04783b */ /* 0x000fea0000000200 */
[C---:B------:R-:W-:Y:S01]  /*9560*/  HMMA.16816.F32 R32, R20.reuse, R224, R152 ;  /* 0x000000e01420723c */ /* 0x040fe20000001898 */
[----:B------:R-:W1:Y:S05]  /*9570*/  LDSM.16.M88.4 R152, [R185+0x4000] ;  /* 0x00400000b998783b */ /* 0x000e6a0000000200 */
[C---:B------:R-:W-:Y:S01]  /*9580*/  HMMA.16816.F32 R148, R20.reuse, R226, R172 ;  /* 0x000000e21494723c */ /* 0x040fe200000018ac */
[----:B------:R-:W-:Y:S05]  /*9590*/  LDSM.16.M88.4 R172, [R186+0xb800] ;  /* 0x00b80000baac783b */ /* 0x000fea0000000200 */
[----:B------:R-:W-:Y:S01]  /*95a0*/  HMMA.16816.F32 R160, R20, R220, R168 ;  /* 0x000000dc14a0723c */ /* 0x000fe200000018a8 */
[----:B------:R-:W4:Y:S05]  /*95b0*/  LDSM.16.M88.4 R168, [R186+0xb000] ;  /* 0x00b00000baa8783b */ /* 0x000f2a0000000200 */
[C---:B--2---:R-:W-:Y:S06]  /*95c0*/  HMMA.16816.F32 R144, R8.reuse, R208, R28 ;  /* 0x000000d00890723c */ /* 0x044fec000000181c */
[----:B------:R-:W-:Y:S06]  /*95d0*/  HMMA.16816.F32 R24, R8, R210, R24 ;  /* 0x000000d20818723c */ /* 0x000fec0000001818 */
[----:B------:R-:W-:Y:S06]  /*95e0*/  HMMA.16816.F32 R156, R20, R222, R204 ;  /* 0x000000de149c723c */ /* 0x000fec00000018cc */
[C---:B------:R-:W-:Y:S06]  /*95f0*/  HMMA.16816.F32 R28, R8.reuse, R164, R32 ;  /* 0x000000a4081c723c */ /* 0x040fec0000001820 */
[----:B------:R-:W-:Y:S01]  /*9600*/  HMMA.16816.F32 R32, R8, R166, R148 ;  /* 0x000000a60820723c */ /* 0x000fe20000001894 */
[----:B------:R-:W2:Y:S05]  /*9610*/  LDSM.16.M88.4 R164, [R185+0x5000] ;  /* 0x00500000b9a4783b */ /* 0x000eaa0000000200 */
[C---:B---3--:R-:W-:Y:S06]  /*9620*/  HMMA.16816.F32 R176, R20.reuse, R140, R176 ;  /* 0x0000008c14b0723c */ /* 0x048fec00000018b0 */
[----:B------:R-:W-:Y:S06]  /*9630*/  HMMA.16816.F32 R208, R20, R142, R136 ;  /* 0x0000008e14d0723c */ /* 0x000fec0000001888 */
[C---:B-1----:R-:W-:Y:S06]  /*9640*/  HMMA.16816.F32 R204, R4.reuse, R152, R144 ;  /* 0x0000009804cc723c */ /* 0x042fec0000001890 */
[----:B------:R-:W-:Y:S01]  /*9650*/  HMMA.16816.F32 R24, R4, R154, R24 ;  /* 0x0000009a0418723c */ /* 0x000fe20000001818 */
[----:B------:R-:W1:Y:S01]  /*9660*/  LDSM.16.M88.4 R152, [R185+0x5800] ;  /* 0x00580000b998783b */ /* 0x000e620000000200 */
[----:B------:R-:W-:-:S04]  /*9670*/  DEPBAR.LE SB0, 0x0 ;  /* 0x000080000000791a */ /* 0x000fc80000000000 */
[C---:B----4-:R-:W-:Y:S06]  /*9680*/  HMMA.16816.F32 R20, R8.reuse, R168, R160 ;  /* 0x000000a80814723c */ /* 0x050fec00000018a0 */
[----:B------:R-:W-:Y:S06]  /*9690*/  HMMA.16816.F32 R148, R8, R170, R156 ;  /* 0x000000aa0894723c */ /* 0x000fec000000189c */
[----:B------:R-:W-:Y:S01]  /*96a0*/  HMMA.16816.F32 R140, R4, R212, R28 ;  /* 0x000000d4048c723c */ /* 0x000fe2000000181c */
[----:B------:R-:W-:Y:S01]  /*96b0*/  FSEL R117, R205, -INF , !P0 ;  /* 0xff800000cd757808 */ /* 0x000fe20004000000 */
[----:B------:R-:W-:Y:S01]  /*96c0*/  BAR.SYNC.DEFER_BLOCKING 0x0 ;  /* 0x0000000000007b1d */ /* 0x000fe20000010000 */
[----:B------:R-:W-:-:S03]  /*96d0*/  ISETP.GE.AND P0, PT, R14, R19, PT ;  /* 0x000000130e00720c */ /* 0x000fc60003f06270 */
[----:B------:R-:W-:Y:S01]  /*96e0*/  HMMA.16816.F32 R136, R8, R172, R176 ;  /* 0x000000ac0888723c */ /* 0x000fe200000018b0 */
[----:B------:R-:W-:Y:S02]  /*96f0*/  FSEL R156, R24, -INF , !P2 ;  /* 0xff800000189c7808 */ /* 0x000fe40005000000 */
[-C--:B------:R-:W-:Y:S01]  /*9700*/  ISETP.GE.AND P2, PT, R14, R18.reuse, PT ;  /* 0x000000120e00720c */ /* 0x080fe20003f46270 */
[----:B------:R-:W-:Y:S01]  /*9710*/  VIADD R14, R0, 0x11 ;  /* 0x00000011000e7836 */ /* 0x000fe20000000000 */
[----:B------:R-:W-:Y:S01]  /*9720*/  FSEL R159, R26, -INF , !P6 ;  /* 0xff8000001a9f7808 */ /* 0x000fe20007000000 */
[C---:B------:R-:W-:Y:S01]  /*9730*/  HMMA.16816.F32 R144, R4.reuse, R214, R32 ;  /* 0x000000d60490723c */ /* 0x040fe20000001820 */
[CC--:B------:R-:W-:Y:S02]  /*9740*/  ISETP.GE.AND P6, PT, R2.reuse, R19.reuse, PT ;  /* 0x000000130200720c */ /* 0x0c0fe40003fc6270 */
[----:B------:R-:W-:Y:S02]  /*9750*/  FSEL R157, R25, -INF , !P0 ;  /* 0xff800000199d7808 */ /* 0x000fe40004000000 */
[----:B------:R-:W-:Y:S01]  /*9760*/  ISETP.GE.AND P0, PT, R2, R18, PT ;  /* 0x000000120200720c */ /* 0x000fe20003f06270 */
[----:B--2---:R-:W-:Y:S01]  /*9770*/  HMMA.16816.F32 R32, R4, R164, R20 ;  /* 0x000000a40420723c */ /* 0x004fe20000001814 */
[----:B------:R-:W-:Y:S01]  /*9780*/  FSEL R158, R27, -INF , !P2 ;  /* 0xff8000001b9e7808 */ /* 0x000fe20005000000 */
[----:B------:R-:W-:Y:S01]  /*9790*/  VIADD R2, R0, 0x18 ;  /* 0x0000001800027836 */ /* 0x000fe20000000000 */
[----:B------:R-:W-:-:S03]  /*97a0*/  ISETP.GE.AND P2, PT, R14, R19, PT ;  /* 0x000000130e00720c */ /* 0x000fc60003f46270 */
[----:B------:R-:W-:Y:S01]  /*97b0*/  HMMA.16816.F32 R20, R8, R174, R208 ;  /* 0x000000ae0814723c */ /* 0x000fe200000018d0 */
[----:B------:R-:W-:Y:S02]  /*97c0*/  FSEL R160, R140, -INF , !P6 ;  /* 0xff8000008ca07808 */ /* 0x000fe40007000000 */
[----:B------:R-:W-:Y:S02]  /*97d0*/  ISETP.GE.AND P6, PT, R14, R18, PT ;  /* 0x000000120e00720c */ /* 0x000fe40003fc6270 */
[----:B------:R-:W-:Y:S01]  /*97e0*/  FSEL R162, R142, -INF , !P0 ;  /* 0xff8000008ea27808 */ /* 0x000fe20004000000 */
[----:B------:R-:W-:Y:S01]  /*97f0*/  HMMA.16816.F32 R28, R4, R166, R148 ;  /* 0x000000a6041c723c */ /* 0x000fe20000001894 */
[----:B------:R-:W-:Y:S01]  /*9800*/  VIADD R8, R0, 0x19 ;  /* 0x0000001900087836 */ /* 0x000fe20000000000 */
[----:B------:R-:W-:Y:S02]  /*9810*/  FSEL R161, R141, -INF , !P2 ;  /* 0xff8000008da17808 */ /* 0x000fe40005000000 */
[----:B------:R-:W-:-:S02]  /*9820*/  ISETP.GE.AND P0, PT, R2, R19, PT ;  /* 0x000000130200720c */ /* 0x000fc40003f06270 */
[----:B------:R-:W-:Y:S01]  /*9830*/  ISETP.GE.AND P2, PT, R2, R18, PT ;  /* 0x000000120200720c */ /* 0x000fe20003f46270 */
[----:B------:R-:W-:Y:S01]  /*9840*/  VIADD R2, R0, 0x20 ;  /* 0x0000002000027836 */ /* 0x000fe20000000000 */
[----:B------:R-:W-:Y:S01]  /*9850*/  FSEL R148, R143, -INF , !P6 ;  /* 0xff8000008f947808 */ /* 0x000fe20007000000 */
[----:B-1----:R-:W-:Y:S01]  /*9860*/  HMMA.16816.F32 R24, R4, R152, R136 ;  /* 0x000000980418723c */ /* 0x002fe20000001888 */
[----:B------:R-:W-:Y:S02]  /*9870*/  ISETP.GE.AND P6, PT, R8, R19, PT ;  /* 0x000000130800720c */ /* 0x000fe40003fc6270 */
[----:B------:R-:W-:Y:S02]  /*9880*/  FSEL R146, R146, -INF , !P2 ;  /* 0xff80000092927808 */ /* 0x000fe40005000000 */
[----:B------:R-:W-:Y:S02]  /*9890*/  FSEL R145, R145, -INF , !P6 ;  /* 0xff80000091917808 */ /* 0x000fe40007000000 */
[----:B------:R-:W-:-:S02]  /*98a0*/  FSEL R144, R144, -INF , !P0 ;  /* 0xff80000090907808 */ /* 0x000fc40004000000 */
[CC--:B------:R-:W-:Y:S01]  /*98b0*/  ISETP.GE.AND P2, PT, R2.reuse, R19.reuse, PT ;  /* 0x000000130200720c */ /* 0x0c0fe20003f46270 */
[----:B------:R-:W-:Y:S01]  /*98c0*/  HMMA.16816.F32 R4, R4, R154, R20 ;  /* 0x0000009a0404723c */ /* 0x000fe20000001814 */
[-C--:B------:R-:W-:Y:S01]  /*98d0*/  ISETP.GE.AND P6, PT, R2, R18.reuse, PT ;  /* 0x000000120200720c */ /* 0x080fe20003fc6270 */
[----:B------:R-:W-:Y:S01]  /*98e0*/  VIADD R2, R0, 0x21 ;  /* 0x0000002100027836 */ /* 0x000fe20000000000 */
[----:B------:R-:W-:Y:S01]  /*98f0*/  ISETP.GE.AND P0, PT, R8, R18, PT ;  /* 0x000000120800720c */ /* 0x000fe20003f06270 */
[----:B------:R-:W-:Y:S01]  /*9900*/  VIADD R8, R0, 0x28 ;  /* 0x0000002800087836 */ /* 0x000fe20000000000 */
[----:B------:R-:W-:Y:S02]  /*9910*/  FSEL R241, R32, -INF , !P2 ;  /* 0xff80000020f17808 */ /* 0x000fe40005000000 */
[----:B------:R-:W-:Y:S02]  /*9920*/  FSEL R163, R147, -INF , !P0 ;  /* 0xff80000093a37808 */ /* 0x000fe40004000000 */
[----:B------:R-:W-:-:S02]  /*9930*/  ISETP.GE.AND P0, PT, R2, R19, PT ;  /* 0x000000130200720c */ /* 0x000fc40003f06270 */
[-C--:B------:R-:W-:Y:S01]  /*9940*/  ISETP.GE.AND P2, PT, R2, R18.reuse, PT ;  /* 0x000000120200720c */ /* 0x080fe20003f46270 */
[----:B------:R-:W-:Y:S01]  /*9950*/  VIADD R2, R0, 0x29 ;  /* 0x0000002900027836 */ /* 0x000fe20000000000 */
[----:B------:R-:W-:Y:S02]  /*9960*/  FSEL R245, R34, -INF , !P6 ;  /* 0xff80000022f57808 */ /* 0x000fe40007000000 */
[C---:B------:R-:W-:Y:S02]  /*9970*/  ISETP.GE.AND P6, PT, R8.reuse, R19, PT ;  /* 0x000000130800720c */ /* 0x040fe40003fc6270 */
[----:B------:R-:W-:Y:S02]  /*9980*/  FSEL R243, R33, -INF , !P0 ;  /* 0xff80000021f37808 */ /* 0x000fe40004000000 */
[----:B------:R-:W-:Y:S01]  /*9990*/  ISETP.GE.AND P0, PT, R8, R18, PT ;  /* 0x000000120800720c */ /* 0x000fe20003f06270 */
[----:B------:R-:W-:Y:S01]  /*99a0*/  VIADD R8, R0, 0x30 ;  /* 0x0000003000087836 */ /* 0x000fe20000000000 */
[----:B------:R-:W-:-:S02]  /*99b0*/  FSEL R246, R35, -INF , !P2 ;  /* 0xff80000023f67808 */ /* 0x000fc40005000000 */
[----:B------:R-:W-:Y:S02]  /*99c0*/  FSEL R242, R28, -INF , !P6 ;  /* 0xff8000001cf27808 */ /* 0x000fe40007000000 */
[CC--:B------:R-:W-:Y:S02]  /*99d0*/  ISETP.GE.AND P2, PT, R2.reuse, R19.reuse, PT ;  /* 0x000000130200720c */ /* 0x0c0fe40003f46270 */
[----:B------:R-:W-:Y:S01]  /*99e0*/  ISETP.GE.AND P6, PT, R2, R18, PT ;  /* 0x000000120200720c */ /* 0x000fe20003fc6270 */
[----:B------:R-:W-:Y:S01]  /*99f0*/  VIADD R2, R0, 0x31 ;  /* 0x0000003100027836 */ /* 0x000fe20000000000 */
[----:B------:R-:W-:Y:S02]  /*9a00*/  FSEL R240, R30, -INF , !P0 ;  /* 0xff8000001ef07808 */ /* 0x000fe40004000000 */
[----:B------:R-:W-:Y:S02]  /*9a10*/  ISETP.GE.AND P0, PT, R8, R19, PT ;  /* 0x000000130800720c */ /* 0x000fe40003f06270 */
[----:B------:R-:W-:-:S02]  /*9a20*/  FSEL R239, R29, -INF , !P2 ;  /* 0xff8000001def7808 */ /* 0x000fc40005000000 */
[----:B------:R-:W-:Y:S02]  /*9a30*/  FSEL R244, R31, -INF , !P6 ;  /* 0xff8000001ff47808 */ /* 0x000fe40007000000 */
[-C--:B------:R-:W-:Y:S02]  /*9a40*/  ISETP.GE.AND P2, PT, R8, R18.reuse, PT ;  /* 0x000000120800720c */ /* 0x080fe40003f46270 */
[----:B------:R-:W-:Y:S02]  /*9a50*/  ISETP.GE.AND P6, PT, R2, R19, PT ;  /* 0x000000130200720c */ /* 0x000fe40003fc6270 */
[----:B------:R-:W-:Y:S02]  /*9a60*/  FSEL R247, R24, -INF , !P0 ;  /* 0xff80000018f77808 */ /* 0x000fe40004000000 */
[----:B------:R-:W-:Y:S01]  /*9a70*/  ISETP.GE.AND P0, PT, R2, R18, PT ;  /* 0x000000120200720c */ /* 0x000fe20003f06270 */
[----:B------:R-:W-:Y:S01]  /*9a80*/  VIADD R2, R0, 0x38 ;  /* 0x0000003800027836 */ /* 0x000fe20000000000 */
[----:B------:R-:W-:-:S02]  /*9a90*/  FSEL R251, R26, -INF , !P2 ;  /* 0xff8000001afb7808 */ /* 0x000fc40005000000 */
[----:B------:R-:W-:Y:S02]  /*9aa0*/  FSEL R249, R25, -INF , !P6 ;  /* 0xff80000019f97808 */ /* 0x000fe40007000000 */
[CC--:B------:R-:W-:Y:S02]  /*9ab0*/  ISETP.GE.AND P2, PT, R0.reuse, R19.reuse, PT ;  /* 0x000000130000720c */ /* 0x0c0fe40003f46270 */
[C---:B------:R-:W-:Y:S01]  /*9ac0*/  ISETP.GE.AND P6, PT, R0.reuse, R18, PT ;  /* 0x000000120000720c */ /* 0x040fe20003fc6270 */
[----:B------:R-:W-:Y:S01]  /*9ad0*/  VIADD R0, R0, 0x39 ;  /* 0x0000003900007836 */ /* 0x000fe20000000000 */
[----:B------:R-:W-:Y:S02]  /*9ae0*/  FSEL R233, R27, -INF , !P0 ;  /* 0xff8000001be97808 */ /* 0x000fe40004000000 */
[----:B------:R-:W-:Y:S02]  /*9af0*/  FSEL R30, R207, -INF , !P1 ;  /* 0xff800000cf1e7808 */ /* 0x000fe40004800000 */
[----:B------:R-:W-:-:S02]  /*9b00*/  ISETP.GE.AND P0, PT, R0, R19, PT ;  /* 0x000000130000720c */ /* 0x000fc40003f06270 */
[----:B------:R-:W-:Y:S02]  /*9b10*/  ISETP.GE.AND P1, PT, R2, R19, PT ;  /* 0x000000130200720c */ /* 0x000fe40003f26270 */
[----:B------:R-:W-:Y:S02]  /*9b20*/  FSEL R250, R5, -INF , !P0 ;  /* 0xff80000005fa7808 */ /* 0x000fe40004000000 */
[----:B------:R-:W-:Y:S02]  /*9b30*/  PLOP3.LUT P0, PT, PT, PT, UP0, 0x80, 0x0 ;  /* 0x000000000000781c */ /* 0x000fe40003f0f008 */
[----:B------:R-:W-:Y:S02]  /*9b40*/  FSEL R22, R204, -INF , !P2 ;  /* 0xff800000cc167808 */ /* 0x000fe40005000000 */
[----:B------:R-:W-:Y:S02]  /*9b50*/  FSEL R248, R4, -INF , !P1 ;  /* 0xff80000004f87808 */ /* 0x000fe40004800000 */
[----:B------:R-:W-:-:S02]  /*9b60*/  ISETP.GE.AND P2, PT, R2, R18, PT ;  /* 0x000000120200720c */ /* 0x000fc40003f46270 */
[----:B------:R-:W-:Y:S02]  /*9b70*/  ISETP.GE.AND P1, PT, R0, R18, PT ;  /* 0x000000120000720c */ /* 0x000fe40003f26270 */
[----:B------:R-:W-:Y:S02]  /*9b80*/  FSEL R23, R206, -INF , !P6 ;  /* 0xff800000ce177808 */ /* 0x000fe40007000000 */
[----:B------:R-:W-:Y:S02]  /*9b90*/  FSEL R252, R6, -INF , !P2 ;  /* 0xff80000006fc7808 */ /* 0x000fe40005000000 */
[----:B------:R-:W-:Y:S01]  /*9ba0*/  FSEL R234, R7, -INF , !P1 ;  /* 0xff80000007ea7808 */ /* 0x000fe20004800000 */
[----:B------:R-:W-:Y:S06]  /*9bb0*/  @!P0 BRA `(.L_x_566) ;  /* 0x0000000400d48947 */ /* 0x000fec0003800000 */
[----:B------:R-:W2:Y:S01]  /*9bc0*/  LDL.64 R16, [R1+0x68] ;  /* 0x0000680001107983 */ /* 0x000ea20000100a00 */
[----:B------:R-:W1:Y:S03]  /*9bd0*/  @!P5 LDC.64 R8, c[0x0][0x218] ;  /* 0x00008600ff08db82 */ /* 0x000e660000000a00 */
[----:B------:R-:W3:Y:S01]  /*9be0*/  LDL.64 R236, [R1+0x70] ;  /* 0x0000700001ec7983 */ /* 0x000ee20000100a00 */
[----:B------:R-:W-:Y:S01]  /*9bf0*/  UIADD3 UR6, UR16, -0x3, URZ ;  /* 0xfffffffd10067890 */ /* 0x000fe2000fffe03f */
[----:B------:R-:W-:Y:S02]  /*9c00*/  BSSY B0, `(.L_x_567) ;  /* 0x000006f000007945 */ /* 0x000fe40003800000 */
[----:B------:R4:W-:Y:S01]  /*9c10*/  @P5 STS.128 [R203+0x6000], RZ ;  /* 0x006000ffcb005388 */ /* 0x0009e20000000c00 */
[----:B------:R-:W5:Y:S01]  /*9c20*/  @!P4 LDC.64 R6, c[0x0][0x218] ;  /* 0x00008600ff06cb82 */ /* 0x000f620000000a00 */
[----:B------:R-:W-:Y:S01]  /*9c30*/  USHF.R.S32.HI UR4, URZ, 0x1f, UR6 ;  /* 0x0000001f3f047899 */ /* 0x000fe20008011406 */
[----:B------:R-:W-:Y:S01]  /*9c40*/  IMAD.U32 R0, RZ, RZ, UR6 ;  /* 0x00000006ff007e24 */ /* 0x000fe2000f8e00ff */
[----:B------:R-:W-:-:S04]  /*9c50*/  UIMAD UR26, UR26, UR6, URZ ;  /* 0x000000061a1a72a4 */ /* 0x000fc8000f8e023f */
[----:B------:R-:W-:Y:S01]  /*9c60*/  UIMAD UR4, UR4, UR27, UR26 ;  /* 0x0000001b040472a4 */ /* 0x000fe2000f8e021a */
[----:B------:R-:W4:Y:S08]  /*9c70*/  @!P3 LDC.64 R10, c[0x0][0x218] ;  /* 0x00008600ff0abb82 */ /* 0x000f300000000a00 */
[----:B------:R-:W4:Y:S08]  /*9c80*/  @!P5 LDC.64 R14, c[0x0][0x218] ;  /* 0x00008600ff0edb82 */ /* 0x000f300000000a00 */
[----:B------:R-:W4:Y:S08]  /*9c90*/  @!P5 LDC.64 R28, c[0x0][0x218] ;  /* 0x00008600ff1cdb82 */ /* 0x000f300000000a00 */
[----:B------:R-:W4:Y:S08]  /*9ca0*/  @!P3 LDC.64 R24, c[0x0][0x218] ;  /* 0x00008600ff18bb82 */ /* 0x000f300000000a00 */
[----:B------:R-:W4:Y:S08]  /*9cb0*/  @!P3 LDC.64 R26, c[0x0][0x218] ;  /* 0x00008600ff1abb82 */ /* 0x000f300000000a00 */
[----:B------:R-:W4:Y:S08]  /*9cc0*/  @!P5 LDC.64 R18, c[0x0][0x218] ;  /* 0x00008600ff12db82 */ /* 0x000f300000000a00 */
[----:B------:R-:W4:Y:S01]  /*9cd0*/  @!P4 LDC.64 R20, c[0x0][0x218] ;  /* 0x00008600ff14cb82 */ /* 0x000f220000000a00 */
[----:B--2---:R-:W-:-:S07]  /*9ce0*/  IMAD.MOV.U32 R5, RZ, RZ, R17 ;  /* 0x000000ffff057224 */ /* 0x004fce00078e0011 */
[----:B------:R-:W2:Y:S01]  /*9cf0*/  @!P4 LDC.64 R16, c[0x0][0x218] ;  /* 0x00008600ff10cb82 */ /* 0x000ea20000000a00 */
[----:B---3--:R-:W-:-:S04]  /*9d00*/  IMAD.MOV.U32 R4, RZ, RZ, R236 ;  /* 0x000000ffff047224 */ /* 0x008fc800078e00ec */
[----:B------:R-:W-:-:S04]  /*9d10*/  IMAD.WIDE.U32 R4, R0, UR27, R4 ;  /* 0x0000001b00047c25 */ /* 0x000fc8000f8e0004 */
[----:B------:R-:W-:Y:S01]  /*9d20*/  VIADD R0, R5, UR4 ;  /* 0x0000000405007c36 */ /* 0x000fe20008000000 */
[C---:B-1----:R-:W-:Y:S02]  /*9d30*/  @!P5 LEA R8, P2, R4.reuse, R8, 0x1 ;  /* 0x000000080408d211 */ /* 0x042fe400078408ff */
[C---:B-----5:R-:W-:Y:S02]  /*9d40*/  @!P4 LEA R6, P1, R4.reuse, R6, 0x1 ;  /* 0x000000060406c211 */ /* 0x060fe400078208ff */
[C-C-:B------:R-:W-:Y:S02]  /*9d50*/  @!P5 LEA.HI.X R9, R4.reuse, R9, R0.reuse, 0x1, P2 ;  /* 0x000000090409d211 */ /* 0x140fe400010f0c00 */
[C---:B------:R-:W-:Y:S02]  /*9d60*/  @!P4 LEA.HI.X R7, R4.reuse, R7, R0, 0x1, P1 ;  /* 0x000000070407c211 */ /* 0x040fe400008f0c00 */
[C---:B------:R-:W-:Y:S01]  /*9d70*/  IADD3 R2, P2, R4.reuse, UR29, RZ ;  /* 0x0000001d04027c10 */ /* 0x040fe2000ff5e0ff */
        /* <DEDUP_REMOVED lines=10> */
[----:B----4-:R-:W-:-:S04]  /*9e20*/  @!P3 LEA R8, P1, R4, R10, 0x1 ;  /* 0x0000000a0408b211 */ /* 0x010fc800078208ff */
[----:B------:R-:W-:Y:S02]  /*9e30*/  @!P3 LEA.HI.X R9, R4, R11, R0, 0x1, P1 ;  /* 0x0000000b0409b211 */ /* 0x000fe400008f0c00 */
[----:B------:R-:W4:Y:S01]  /*9e40*/  @!P4 LDC.64 R10, c[0x0][0x218] ;  /* 0x00008600ff0acb82 */ /* 0x000f220000000a00 */
[----:B------:R-:W-:Y:S02]  /*9e50*/  IADD3.X R4, R0, UR28, RZ, P2, !PT ;  /* 0x0000001c00047c10 */ /* 0x000fe400097fe4ff */
[C---:B---3--:R-:W-:Y:S01]  /*9e60*/  @!P5 LEA R6, P2, R2.reuse, R14, 0x1 ;  /* 0x0000000e0206d211 */ /* 0x048fe200078408ff */
[----:B------:R-:W-:Y:S01]  /*9e70*/  @!PT LDS RZ, [RZ] ;  /* 0x00000000fffff984 */ /* 0x000fe20000000800 */
[----:B------:R-:W-:Y:S01]  /*9e80*/  @!PT LDS RZ, [RZ] ;  /* 0x00000000fffff984 */ /* 0x000fe20000000800 */
[----:B------:R-:W-:Y:S01]  /*9e90*/  @!PT LDS RZ, [RZ] ;  /* 0x00000000fffff984 */ /* 0x000fe20000000800 */
[----:B------:R2:W-:Y:S03]  /*9ea0*/  @!P3 LDGSTS.E.BYPASS.LTC128B.128 [R203+0xa000], desc[UR20][R8.64+0x100] ;  /* 0x0a00010008cbbfae */ /* 0x0005e6000b901d54 */
[C---:B------:R-:W-:Y:S01]  /*9eb0*/  @!P5 LEA.HI.X R7, R2.reuse, R15, R4, 0x1, P2 ;  /* 0x0000000f0207d211 */ /* 0x040fe200010f0c04 */
[----:B------:R1:W-:Y:S01]  /*9ec0*/  @P5 STS.128 [R203+0x6800], RZ ;  /* 0x006800ffcb005388 */ /* 0x0003e20000000c00 */
[----:B------:R-:W-:-:S03]  /*9ed0*/  IADD3 R0, P2, R2, UR29, RZ ;  /* 0x0000001d02007c10 */ /* 0x000fc6000ff5e0ff */
[----:B------:R-:W-:Y:S01]  /*9ee0*/  @!PT LDS RZ, [RZ] ;  /* 0x00000000fffff984 */ /* 0x000fe20000000800 */
[----:B------:R-:W-:Y:S01]  /*9ef0*/  @!PT LDS RZ, [RZ] ;  /* 0x00000000fffff984 */ /* 0x000fe20000000800 */
[----:B------:R-:W-:Y:S01]  /*9f00*/  @!PT LDS RZ, [RZ] ;  /* 0x00000000fffff984 */ /* 0x000fe20000000800 */
[----:B------:R3:W-:Y:S01]  /*9f10*/  @!P5 LDGSTS.E.BYPASS.LTC128B.128 [R203+0x6800], desc[UR20][R6.64] ;  /* 0x0680000006cbdfae */ /* 0x0007e2000b901d54 */
[----:B------:R-:W-:-:S03]  /*9f20*/  IADD3.X R5, R4, UR28, RZ, P2, !PT ;  /* 0x0000001c04057c10 */ /* 0x000fc600097fe4ff */
[----:B------:R1:W-:Y:S01]  /*9f30*/  @P4 STS.128 [R203+0x8800], RZ ;  /* 0x008800ffcb004388 */ /* 0x0003e20000000c00 */
[----:B--2---:R-:W-:Y:S02]  /*9f40*/  @!P4 LEA R8, P1, R2, R16, 0x1 ;  /* 0x000000100208c211 */ /* 0x004fe400078208ff */
[----:B------:R-:W-:Y:S02]  /*9f50*/  @!P5 LEA R16, P2, R0, R28, 0x1 ;  /* 0x0000001c0010d211 */ /* 0x000fe400078408ff */
[----:B------:R-:W-:Y:S02]  /*9f60*/  @!P4 LEA.HI.X R9, R2, R17, R4, 0x1, P1 ;  /* 0x000000110209c211 */ /* 0x000fe400008f0c04 */
[----:B------:R-:W-:Y:S02]  /*9f70*/  @!P5 LEA.HI.X R17, R0, R29, R5, 0x1, P2 ;  /* 0x0000001d0011d211 */ /* 0x000fe400010f0c05 */
[----:B---3--:R-:W-:Y:S01]  /*9f80*/  @!P3 LEA R6, P1, R2, R24, 0x1 ;  /* 0x000000180206b211 */ /* 0x008fe200078208ff */
[----:B------:R-:W-:Y:S01]  /*9f90*/  @!PT LDS RZ, [RZ] ;  /* 0x00000000fffff984 */ /* 0x000fe20000000800 */
[----:B------:R-:W-:Y:S01]  /*9fa0*/  @!PT LDS RZ, [RZ] ;  /* 0x00000000fffff984 */ /* 0x000fe20000000800 */
[----:B------:R-:W-:Y:S01]  /*9fb0*/  @!PT LDS RZ, [RZ] ;  /* 0x00000000fffff984 */ /* 0x000fe20000000800 */
[----:B------:R2:W-:Y:S01]  /*9fc0*/  @!P4 LDGSTS.E.BYPASS.LTC128B.128 [R203+0x8800], desc[UR20][R8.64+0x80] ;  /* 0x0880008008cbcfae */ /* 0x0005e2000b901d54 */
[----:B----4-:R-:W-:-:S02]  /*9fd0*/  @!P4 LEA R14, P2, R0, R10, 0x1 ;  /* 0x0000000a000ec211 */ /* 0x010fc400078408ff */
        /* <DEDUP_REMOVED lines=8> */
[C-C-:B------:R-:W-:Y:S02]  /*a060*/  @!P4 LEA.HI.X R15, R0.reuse, R11, R5.reuse, 0x1, P2 ;  /* 0x0000000b000fc211 */ /* 0x140fe400010f0c05 */
        /* <DEDUP_REMOVED lines=18> */
[----:B------:R1:W-:Y:S01]  /*a190*/  @!P3 LDGSTS.E.BYPASS.LTC128B.128 [R203+0xb000], desc[UR20][R10.64+0x100] ;  /* 0x0b0001000acbbfae */ /* 0x0003e2000b901d54 */
[----:B---3--:R-:W-:-:S03]  /*a1a0*/  @!P4 LEA R6, P1, R2, R20, 0x1 ;  /* 0x000000140206c211 */ /* 0x008fc600078208ff */
        /* <DEDUP_REMOVED lines=20> */
.L_x_568:
[----:B------:R-:W-:Y:S05]  /*a2f0*/  BSYNC B0 ;  /* 0x0000000000007941 */ /* 0x000fea0003800000 */
.L_x_567:
[----:B------:R-:W0:Y:S02]  /*a300*/  LDGDEPBAR ;  /* 0x00000000000079af */ /* 0x000e240000000000 */
.L_x_566:
[----:B-1----:R-:W3:Y:S04]  /*a310*/  LDL R9, [R1+0x80] ;  /* 0x0000800001097983 */ /* 0x002ee80000100800 */
[----:B------:R-:W4:Y:S04]  /*a320*/  LDL R8, [R1+0x84] ;  /* 0x0000840001087983 */ /* 0x000f280000100800 */
[----:B------:R-:W5:Y:S01]  /*a330*/  LDL R7, [R1+0x98] ;  /* 0x0000980001077983 */ /* 0x000f620000100800 */
[----:B------:R-:W-:Y:S01]  /*a340*/  FMNMX.FTZ R0, R116, R22, !PT ;  /* 0x0000001674007209 */ /* 0x000fe20007810000 */
[----:B------:R-:W-:Y:S01]  /*a350*/  USHF.L.U32 UR33, UR15, 0x1, URZ ;  /* 0x000000010f217899 */ /* 0x000fe2000800063f */
[----:B------:R-:W-:Y:S01]  /*a360*/  IMAD.MOV.U32 R17, RZ, RZ, R118 ;  /* 0x000000ffff117224 */ /* 0x000fe200078e0076 */
[----:B------:R-:W-:Y:S01]  /*a370*/  UIADD3 UR4, UR25, -0x4498517b, URZ ;  /* 0xbb67ae8519047890 */ /* 0x000fe2000fffe03f */
[----:B------:R-:W-:Y:S01]  /*a380*/  FMNMX.FTZ R0, R117, R0, !PT ;  /* 0x0000000075007209 */ /* 0x000fe20007810000 */
[----:B------:R-:W-:Y:S01]  /*a390*/  ULOP3.LUT UR6, UR33, UR25, URZ, 0x3c, !UPT ;  /* 0x0000001921067292 */ /* 0x000fe2000f8e3c3f */
[----:B------:R-:W-:Y:S01]  /*a3a0*/  IMAD.U32 R15, RZ, RZ, UR5 ;  /* 0x00000005ff0f7e24 */ /* 0x000fe2000f8e00ff */
[----:B------:R-:W-:Y:S01]  /*a3b0*/  UIADD3 UR30, UR24, -0x61c88647, URZ ;  /* 0x9e3779b9181e7890 */ /* 0x000fe2000fffe03f */
[----:B------:R-:W-:Y:S01]  /*a3c0*/  FMNMX.FTZ R0, R156, R0, !PT ;  /* 0x000000009c007209 */ /* 0x000fe20007810000 */
[----:B------:R-:W-:Y:S01]  /*a3d0*/  UIADD3 UR27, UR24, 0x3c6ef372, URZ ;  /* 0x3c6ef372181b7890 */ /* 0x000fe2000fffe03f */
[----:B------:R-:W-:Y:S01]  /*a3e0*/  IMAD.MOV.U32 R10, RZ, RZ, 0x7054 ;  /* 0x00007054ff0a7424 */ /* 0x000fe200078e00ff */
[----:B------:R-:W-:Y:S01]  /*a3f0*/  UIADD3 UR26, UR25, 0x76cf5d0a, URZ ;  /* 0x76cf5d0a191a7890 */ /* 0x000fe2000fffe03f */
[----:B------:R-:W-:Y:S01]  /*a400*/  FMNMX.FTZ R0, R157, R0, !PT ;  /* 0x000000009d007209 */ /* 0x000fe20007810000 */
[----:B------:R-:W-:Y:S01]  /*a410*/  UIADD3 UR22, UR25, 0x32370b8f, URZ ;  /* 0x32370b8f19167890 */ /* 0x000fe2000fffe03f */
[----:B------:R-:W-:Y:S01]  /*a420*/  LDSM.16.MT88.4 R24, [R182+0xc000] ;  /* 0x00c00000b618783b */ /* 0x000fe20000004200 */
[----:B------:R-:W-:Y:S01]  /*a430*/  UIADD3 UR23, UR24, -0x255992d5, URZ ;  /* 0xdaa66d2b18177890 */ /* 0x000fe2000fffe03f */
[----:B------:R-:W-:Y:S01]  /*a440*/  FMNMX.FTZ R0, R160, R0, !PT ;  /* 0x00000000a0007209 */ /* 0x000fe20007810000 */
[----:B------:R-:W-:Y:S01]  /*a450*/  UIADD3 UR9, UR24, 0x78dde6e4, URZ ;  /* 0x78dde6e418097890 */ /* 0x000fe2000fffe03f */
[----:B------:R-:W-:Y:S01]  /*a460*/  PRMT R15, R15, R10, UR5 ;  /* 0x000000050f0f7e16 */ /* 0x000fe2000800000a */
[----:B------:R-:W-:Y:S01]  /*a470*/  UIADD3 UR8, UR25, -0x126145ec, URZ ;  /* 0xed9eba1419087890 */ /* 0x000fe2000fffe03f */
[----:B------:R-:W-:Y:S01]  /*a480*/  FMNMX.FTZ R2, R161, R0, !PT ;  /* 0x00000000a1027209 */ /* 0x000fe20007810000 */
[----:B------:R-:W-:Y:S01]  /*a490*/  UIADD3 UR31, UR24, -0x4ab325aa, URZ ;  /* 0xb54cda56181f7890 */ /* 0x000fe2000fffe03f */
[----:B------:R-:W-:Y:S01]  /*a4a0*/  FMNMX.FTZ R0, R3, R23, !PT ;  /* 0x0000001703007209 */ /* 0x000fe20007810000 */
[----:B------:R-:W-:Y:S01]  /*a4b0*/  LDSM.16.MT88.4 R140, [R184+0xc000] ;  /* 0x00c00000b88c783b */ /* 0x000fe20000004200 */
[----:B------:R-:W-:Y:S01]  /*a4c0*/  FMNMX.FTZ R2, R144, R2, !PT ;  /* 0x0000000290027209 */ /* 0x000fe20007810000 */
[----:B------:R-:W-:Y:S01]  /*a4d0*/  UIADD3 UR7, UR24, 0x1715609d, URZ ;  /* 0x1715609d18077890 */ /* 0x000fe2000fffe03f */
[----:B------:R-:W-:Y:S01]  /*a4e0*/  FMNMX.FTZ R0, R30, R0, !PT ;  /* 0x000000001e007209 */ /* 0x000fe20007810000 */
[----:B------:R-:W-:Y:S01]  /*a4f0*/  UIADD3 UR32, UR25, 0x646e171e, URZ ;  /* 0x646e171e19207890 */ /* 0x000fe2000fffe03f */
[----:B--2---:R-:W-:Y:S01]  /*a500*/  FMNMX.FTZ R4, R145, R2, !PT ;  /* 0x0000000291047209 */ /* 0x004fe20007810000 */
[----:B------:R-:W-:Y:S01]  /*a510*/  UIADD3 UR33, UR33, 0x1, URZ ;  /* 0x0000000121217890 */ /* 0x000fe2000fffe03f */
[----:B------:R-:W-:-:S02]  /*a520*/  FMNMX.FTZ R0, R159, R0, !PT ;  /* 0x000000009f007209 */ /* 0x000fc40007810000 */
[----:B------:R-:W-:Y:S01]  /*a530*/  FMNMX.FTZ R4, R241, R4, !PT ;  /* 0x00000004f1047209 */ /* 0x000fe20007810000 */
[----:B------:R-:W-:Y:S01]  /*a540*/  ULOP3.LUT UR33, UR33, UR25, URZ, 0x3c, !UPT ;  /* 0x0000001921217292 */ /* 0x000fe2000f8e3c3f */
        /* <DEDUP_REMOVED lines=14> */
[----:B------:R-:W-:-:S03]  /*a630*/  FMNMX.FTZ R2, R240, R2, !PT ;  /* 0x00000002f0027209 */ /* 0x000fc60007810000 */
[----:B------:R-:W1:Y:S01]  /*a640*/  SHFL.BFLY PT, R4, R0, 0x2, 0x1f ;  /* 0x0c401f0000047f89 */ /* 0x000e6200000e0000 */
[----:B------:R-:W-:-:S04]  /*a650*/  FMNMX.FTZ R2, R244, R2, !PT ;  /* 0x00000002f4027209 */ /* 0x000fc80007810000 */
[----:B------:R-:W-:-:S04]  /*a660*/  FMNMX.FTZ R2, R251, R2, !PT ;  /* 0x00000002fb027209 */ /* 0x000fc80007810000 */
[----:B------:R-:W-:-:S04]  /*a670*/  FMNMX.FTZ R2, R233, R2, !PT ;  /* 0x00000002e9027209 */ /* 0x000fc80007810000 */
[----:B------:R-:W-:-:S04]  /*a680*/  FMNMX.FTZ R2, R252, R2, !PT ;  /* 0x00000002fc027209 */ /* 0x000fc80007810000 */
[----:B------:R-:W-:-:S05]  /*a690*/  FMNMX.FTZ R2, R234, R2, !PT ;  /* 0x00000002ea027209 */ /* 0x000fca0007810000 */
[----:B------:R-:W2:Y:S01]  /*a6a0*/  SHFL.BFLY PT, R5, R2, 0x2, 0x1f ;  /* 0x0c401f0002057f89 */ /* 0x000ea200000e0000 */
[----:B-1----:R-:W-:-:S05]  /*a6b0*/  FMNMX.FTZ R0, R0, R4, !PT ;  /* 0x0000000400007209 */ /* 0x002fca0007810000 */
[----:B------:R-:W1:Y:S01]  /*a6c0*/  SHFL.BFLY PT, R6, R0, 0x1, 0x1f ;  /* 0x0c201f0000067f89 */ /* 0x000e6200000e0000 */
[----:B--2---:R-:W-:Y:S02]  /*a6d0*/  FMNMX.FTZ R2, R2, R5, !PT ;  /* 0x0000000502027209 */ /* 0x004fe40007810000 */
[----:B-1----:R-:W-:-:S04]  /*a6e0*/  FMNMX.FTZ R150, R0, R6, !PT ;  /* 0x0000000600967209 */ /* 0x002fc80007810000 */
[----:B------:R-:W-:Y:S01]  /*a6f0*/  FSETP.NEU.FTZ.AND P2, PT, R150, -INF , PT ;  /* 0xff8000009600780b */ /* 0x000fe20003f5d000 */
[----:B---3--:R-:W-:-:S05]  /*a700*/  IMAD.WIDE.U32 R228, R9, -0x326172a9, RZ ;  /* 0xcd9e8d5709e47825 */ /* 0x008fca00078e00ff */
[----:B----4-:R-:W-:Y:S02]  /*a710*/  LOP3.LUT R4, R229, R8, RZ, 0x3c, !PT ;  /* 0x00000008e5047212 */ /* 0x010fe400078e3cff */
[----:B------:R-:W1:Y:S01]  /*a720*/  SHFL.BFLY PT, R8, R2, 0x1, 0x1f ;  /* 0x0c201f0002087f89 */ /* 0x000e6200000e0000 */
[----:B-----5:R-:W-:-:S04]  /*a730*/  IMAD.WIDE.U32 R154, R7, -0x2daee0ad, RZ ;  /* 0xd2511f53079a7825 */ /* 0x020fc800078e00ff */
[----:B------:R-:W-:Y:S01]  /*a740*/  IMAD.WIDE.U32 R138, R4, -0x2daee0ad, RZ ;  /* 0xd2511f53048a7825 */ /* 0x000fe200078e00ff */
[----:B------:R-:W-:Y:S01]  /*a750*/  LOP3.LUT R4, R155, UR6, RZ, 0x3c, !PT ;  /* 0x000000069b047c12 */ /* 0x000fe2000f8e3cff */
[----:B------:R-:W-:-:S03]  /*a760*/  UIADD3 UR6, UR25, -0x56f99767, URZ ;  /* 0xa906689919067890 */ /* 0x000fc6000fffe03f */
[----:B------:R-:W-:Y:S01]  /*a770*/  LOP3.LUT R32, R139, UR4, R154, 0x96, !PT ;  /* 0x000000048b207c12 */ /* 0x000fe2000f8e969a */
[----:B------:R-:W-:Y:S01]  /*a780*/  IMAD.WIDE.U32 R4, R4, -0x326172a9, RZ ;  /* 0xcd9e8d5704047825 */ /* 0x000fe200078e00ff */
[----:B------:R-:W-:-:S03]  /*a790*/  ULDC UR4, c[0x0][0x2ec] ;  /* 0x0000bb0000047ab9 */ /* 0x000fc60000000800 */
[----:B------:R-:W-:Y:S01]  /*a7a0*/  FMUL.FTZ R14, R150, UR4 ;  /* 0x00000004960e7c20 */ /* 0x000fe20008410000 */
[----:B------:R-:W-:Y:S01]  /*a7b0*/  IMAD.WIDE.U32 R32, R32, -0x326172a9, RZ ;  /* 0xcd9e8d5720207825 */ /* 0x000fe200078e00ff */
[----:B------:R-:W-:-:S03]  /*a7c0*/  LOP3.LUT R5, R5, UR30, R228, 0x96, !PT ;  /* 0x0000001e05057c12 */ /* 0x000fc6000f8e96e4 */
[----:B------:R-:W-:Y:S02]  /*a7d0*/  FSEL R14, R14, RZ, P2 ;  /* 0x000000ff0e0e7208 */ /* 0x000fe40001000000 */
[----:B------:R-:W-:Y:S01]  /*a7e0*/  LOP3.LUT R6, R33, UR27, R4, 0x96, !PT ;  /* 0x0000001b21067c12 */ /* 0x000fe2000f8e9604 */
[----:B------:R-:W-:-:S04]  /*a7f0*/  IMAD.WIDE.U32 R4, R5, -0x2daee0ad, RZ ;  /* 0xd2511f5305047825 */ /* 0x000fc800078e00ff */
[----:B------:R-:W-:Y:S01]  /*a800*/  FFMA.FTZ R0, R22, UR4, -R14 ;  /* 0x0000000416007c23 */ /* 0x000fe2000801080e */
[----:B-1----:R-:W-:Y:S01]  /*a810*/  FMNMX.FTZ R149, R2, R8, !PT ;  /* 0x0000000802957209 */ /* 0x002fe20007810000 */
[----:B------:R-:W-:Y:S01]  /*a820*/  IMAD.WIDE.U32 R6, R6, -0x2daee0ad, RZ ;  /* 0xd2511f5306067825 */ /* 0x000fe200078e00ff */
[----:B------:R-:W-:Y:S01]  /*a830*/  LOP3.LUT R5, R5, UR26, R138, 0x96, !PT ;  /* 0x0000001a05057c12 */ /* 0x000fe2000f8e968a */
[----:B------:R1:W-:Y:S01]  /*a840*/  MUFU.EX2 R235, R0 ;  /* 0x0000000000eb7308 */ /* 0x0003e20000000800 */
[C---:B------:R-:W-:Y:S01]  /*a850*/  FSETP.NEU.FTZ.AND P1, PT, R149.reuse, -INF , PT ;  /* 0xff8000009500780b */ /* 0x040fe20003f3d000 */
[----:B------:R-:W-:Y:S01]  /*a860*/  FMUL.FTZ R16, R149, UR4 ;  /* 0x0000000495107c20 */ /* 0x000fe20008410000 */
[----:B------:R-:W-:Y:S01]  /*a870*/  LOP3.LUT R4, R7, UR22, R4, 0x96, !PT ;  /* 0x0000001607047c12 */ /* 0x000fe2000f8e9604 */
[----:B------:R-:W-:-:S03]  /*a880*/  IMAD.WIDE.U32 R118, R5, -0x326172a9, RZ ;  /* 0xcd9e8d5705767825 */ /* 0x000fc600078e00ff */
[----:B------:R-:W-:Y:S01]  /*a890*/  FSEL R16, R16, RZ, P1 ;  /* 0x000000ff10107208 */ /* 0x000fe20000800000 */
[----:B------:R-:W-:Y:S01]  /*a8a0*/  IMAD.WIDE.U32 R136, R4, -0x326172a9, RZ ;  /* 0xcd9e8d5704887825 */ /* 0x000fe200078e00ff */
[----:B------:R-:W-:-:S03]  /*a8b0*/  LOP3.LUT R2, R119, UR23, R32, 0x96, !PT ;  /* 0x0000001777027c12 */ /* 0x000fc6000f8e9620 */
[----:B------:R-:W-:Y:S01]  /*a8c0*/  FFMA.FTZ R4, R156, UR4, -R14 ;  /* 0x000000049c047c23 */ /* 0x000fe2000801080e */
[----:B------:R-:W-:Y:S01]  /*a8d0*/  LOP3.LUT R5, R119, UR23, R32, 0x96, !PT ;  /* 0x0000001777057c12 */ /* 0x000fe2000f8e9620 */
[----:B------:R-:W-:Y:S02]  /*a8e0*/  IMAD R2, R2, -0x2daee0ad, RZ ;  /* 0xd2511f5302027824 */ /* 0x000fe400078e02ff */
[----:B------:R-:W-:Y:S02]  /*a8f0*/  MUFU.EX2 R220, R4 ;  /* 0x0000000400dc7308 */ /* 0x000fe40000000800 */
[----:B------:R-:W-:-:S04]  /*a900*/  IMAD.WIDE.U32 R152, R5, -0x2daee0ad, RZ ;  /* 0xd2511f5305987825 */ /* 0x000fc800078e00ff */
[----:B-1----:R-:W-:Y:S01]  /*a910*/  FFMA.FTZ R0, R117, UR4, -R14 ;  /* 0x0000000475007c23 */ /* 0x002fe2000801080e */
[----:B------:R-:W-:-:S03]  /*a920*/  LOP3.LUT R6, R153, UR8, R6, 0x96, !PT ;  /* 0x0000000899067c12 */ /* 0x000fc6000f8e9606 */
[----:B------:R1:W-:Y:S02]  /*a930*/  MUFU.EX2 R216, R0 ;  /* 0x0000000000d87308 */ /* 0x0003e40000000800 */
[----:B------:R-:W-:-:S04]  /*a940*/  IMAD.WIDE.U32 R34, R6, -0x326172a9, RZ ;  /* 0xcd9e8d5706227825 */ /* 0x000fc800078e00ff */
[----:B------:R-:W-:Y:S02]  /*a950*/  FFMA.FTZ R6, R30, UR4, -R16 ;  /* 0x000000041e067c23 */ /* 0x000fe40008010810 */
[----:B------:R-:W-:Y:S02]  /*a960*/  LDSM.16.MT88.4 R28, [R181+0xe000] ;  /* 0x00e00000b51c783b */ /* 0x000fe40000004200 */
[----:B------:R-:W-:Y:S01]  /*a970*/  MUFU.EX2 R217, R6 ;  /* 0x0000000600d97308 */ /* 0x000fe20000000800 */
[----:B-1----:R-:W-:-:S05]  /*a980*/  LOP3.LUT R0, R137, UR9, R118, 0x96, !PT ;  /* 0x0000000989007c12 */ /* 0x002fca000f8e9676 */
[----:B------:R-:W-:-:S04]  /*a990*/  IMAD.WIDE.U32 R18, R0, -0x2daee0ad, RZ ;  /* 0xd2511f5300127825 */ /* 0x000fc800078e00ff */
[----:B------:R-:W-:Y:S01]  /*a9a0*/  FFMA.FTZ R0, R157, UR4, -R14 ;  /* 0x000000049d007c23 */ /* 0x000fe2000801080e */
[----:B------:R-:W-:-:S03]  /*a9b0*/  LOP3.LUT R4, R19, UR6, R2, 0x96, !PT ;  /* 0x0000000613047c12 */ /* 0x000fc6000f8e9602 */
[----:B------:R1:W2:Y:S02]  /*a9c0*/  MUFU.EX2 R218, R0 ;  /* 0x0000000000da7308 */ /* 0x0002a40000000800 */
[----:B------:R-:W-:-:S03]  /*a9d0*/  IMAD.WIDE.U32 R4, R4, -0x326172a9, RZ ;  /* 0xcd9e8d5704047825 */ /* 0x000fc600078e00ff */
[----:B------:R-:W-:Y:S02]  /*a9e0*/  LOP3.LUT R8, R4, 0xff, RZ, 0xc0, !PT ;  /* 0x000000ff04087812 */ /* 0x000fe400078ec0ff */
[--C-:B------:R-:W-:Y:S02]  /*a9f0*/  SHF.R.U32.HI R2, RZ, 0x10, R4.reuse ;  /* 0x00000010ff027819 */ /* 0x100fe40000011604 */
[----:B------:R-:W-:Y:S02]  /*aa00*/  SHF.R.U32.HI R7, RZ, 0x18, R4 ;  /* 0x00000018ff077819 */ /* 0x000fe40000011604 */
[----:B------:R-:W-:Y:S01]  /*aa10*/  LOP3.LUT R2, R2, 0xff, RZ, 0xc0, !PT ;  /* 0x000000ff02027812 */ /* 0x000fe200078ec0ff */
[----:B-1----:R-:W-:Y:S01]  /*aa20*/  FFMA.FTZ R0, R23, UR4, -R16 ;  /* 0x0000000417007c23 */ /* 0x002fe20008010810 */
[----:B--2---:R-:W-:Y:S02]  /*aa30*/  IMAD.MOV.U32 R19, RZ, RZ, R218 ;  /* 0x000000ffff137224 */ /* 0x004fe400078e00da */
[----:B------:R-:W-:Y:S01]  /*aa40*/  PRMT R9, R2, 0x5410, R7 ;  /* 0x0000541002097816 */ /* 0x000fe20000000007 */
[----:B------:R-:W1:Y:S01]  /*aa50*/  LDSM.16.MT88.4 R20, [R181+0xc000] ;  /* 0x00c00000b514783b */ /* 0x000e620000004200 */
[----:B------:R2:W3:Y:S02]  /*aa60*/  MUFU.EX2 R231, R0 ;  /* 0x0000000000e77308 */ /* 0x0004e40000000800 */
[----:B--2---:R-:W-:-:S02]  /*aa70*/  LOP3.LUT R0, R4, 0xffff, RZ, 0xc0, !PT ;  /* 0x0000ffff04007812 */ /* 0x004fc400078ec0ff */
[----:B------:R-:W-:Y:S01]  /*aa80*/  LOP3.LUT R4, R5, UR31, R34, 0x96, !PT ;  /* 0x0000001f05047c12 */ /* 0x000fe2000f8e9622 */
[----:B------:R-:W-:Y:S01]  /*aa90*/  FFMA.FTZ R5, R158, UR4, -R16 ;  /* 0x000000049e057c23 */ /* 0x000fe20008010810 */
[----:B------:R-:W-:Y:S01]  /*aaa0*/  SHF.R.U32.HI R6, RZ, 0x8, R0 ;  /* 0x00000008ff067819 */ /* 0x000fe20000011600 */
[----:B------:R-:W-:Y:S01]  /*aab0*/  FFMA.FTZ R0, R159, UR4, -R16 ;  /* 0x000000049f007c23 */ /* 0x000fe20008010810 */
[----:B------:R-:W-:Y:S01]  /*aac0*/  SHF.R.U32.HI R2, RZ, 0x10, R4 ;  /* 0x00000010ff027819 */ /* 0x000fe20000011604 */
[----:B------:R2:W-:Y:S01]  /*aad0*/  MUFU.EX2 R219, R5 ;  /* 0x0000000500db7308 */ /* 0x0005e20000000800 */
[----:B------:R-:W-:Y:S02]  /*aae0*/  PRMT R10, R8, 0x5410, R6 ;  /* 0x00005410080a7816 */ /* 0x000fe40000000006 */
[----:B------:R-:W-:Y:S02]  /*aaf0*/  LOP3.LUT R6, R4, 0xff, RZ, 0xc0, !PT ;  /* 0x000000ff04067812 */ /* 0x000fe400078ec0ff */
[----:B------:R-:W-:-:S02]  /*ab00*/  SHF.R.U32.HI R7, RZ, 0x18, R4 ;  /* 0x00000018ff077819 */ /* 0x000fc40000011604 */
[----:B------:R-:W-:Y:S01]  /*ab10*/  LOP3.LUT R2, R2, 0xff, RZ, 0xc0, !PT ;  /* 0x000000ff02027812 */ /* 0x000fe200078ec0ff */
[----:B------:R4:W5:Y:S03]  /*ab20*/  MUFU.EX2 R221, R0 ;  /* 0x0000000000dd7308 */ /* 0x0009660000000800 */
[----:B------:R-:W-:Y:S02]  /*ab30*/  PRMT R7, R2, 0x5410, R7 ;  /* 0x0000541002077816 */ /* 0x000fe40000000007 */
[----:B--2---:R-:W-:-:S05]  /*ab40*/  FSEL R5, R149, RZ, P1 ;  /* 0x000000ff95057208 */ /* 0x004fca0000800000 */
[----:B------:R-:W-:Y:S01]  /*ab50*/  FADD.FTZ R3, R3, -R5 ;  /* 0x8000000503037221 */ /* 0x000fe20000010000 */
[----:B----4-:R-:W-:-:S03]  /*ab60*/  LOP3.LUT R0, R4, 0xffff, RZ, 0xc0, !PT ;  /* 0x0000ffff04007812 */ /* 0x010fc600078ec0ff */
[----:B------:R-:W-:Y:S01]  /*ab70*/  FMUL.FTZ R3, R3, UR4 ;  /* 0x0000000403037c20 */ /* 0x000fe20008410000 */
[----:B------:R-:W-:Y:S02]  /*ab80*/  FSEL R4, R150, RZ, P2 ;  /* 0x000000ff96047208 */ /* 0x000fe40001000000 */
[----:B------:R-:W-:-:S03]  /*ab90*/  SHF.R.U32.HI R0, RZ, 0x8, R0 ;  /* 0x00000008ff007819 */ /* 0x000fc60000011600 */
[----:B------:R-:W-:Y:S01]  /*aba0*/  FADD.FTZ R2, R116, -R4 ;  /* 0x8000000474027221 */ /* 0x000fe20000010000 */
[----:B------:R-:W-:Y:S01]  /*abb0*/  PRMT R6, R6, 0x5410, R0 ;  /* 0x0000541006067816 */ /* 0x000fe20000000000 */
[----:B------:R-:W2:Y:S01]  /*abc0*/  MUFU.EX2 R116, R3 ;  /* 0x0000000300747308 */ /* 0x000ea20000000800 */
[----:B------:R-:W-:Y:S01]  /*abd0*/  F2FP.F16.F32.PACK_AB R0, R216, R235 ;  /* 0x000000ebd800723e */ /* 0x000fe200000000ff */
[----:B------:R-:W-:Y:S01]  /*abe0*/  FMUL.FTZ R117, R2, UR4 ;  /* 0x0000000402757c20 */ /* 0x000fe20008410000 */
[----:B------:R-:W-:Y:S01]  /*abf0*/  F2FP.F16.F32.PACK_AB R2, R218, R220 ;  /* 0x000000dcda02723e */ /* 0x000fe200000000ff */
[----:B------:R-:W-:Y:S01]  /*ac00*/  IMAD.MOV.U32 R218, RZ, RZ, R17 ;  /* 0x000000ffffda7224 */ /* 0x000fe200078e0011 */
[C---:B------:R-:W-:Y:S02]  /*ac10*/  PRMT R178, R0.reuse, 0x7610, R178 ;  /* 0x0000761000b27816 */ /* 0x040fe400000000b2 */
[----:B------:R-:W-:Y:S01]  /*ac20*/  PRMT R177, R0, 0x7632, R177 ;  /* 0x0000763200b17816 */ /* 0x000fe200000000b1 */
[----:B------:R-:W4:Y:S01]  /*ac30*/  MUFU.EX2 R117, R117 ;  /* 0x0000007500757308 */ /* 0x000f220000000800 */
[----:B---3--:R-:W-:-:S02]  /*ac40*/  F2FP.F16.F32.PACK_AB R0, R217, R231 ;  /* 0x000000e7d900723e */ /* 0x008fc400000000ff */
[----:B------:R-:W-:Y:S02]  /*ac50*/  PRMT R174, R2, 0x7610, R174 ;  /* 0x0000761002ae7816 */ /* 0x000fe400000000ae */
[C---:B------:R-:W-:Y:S02]  /*ac60*/  PRMT R176, R0.reuse, 0x7610, R176 ;  /* 0x0000761000b07816 */ /* 0x040fe400000000b0 */
[----:B------:R-:W-:Y:S02]  /*ac70*/  PRMT R175, R0, 0x7632, R175 ;  /* 0x0000763200af7816 */ /* 0x000fe400000000af */
[----:B-----5:R-:W-:Y:S01]  /*ac80*/  F2FP.F16.F32.PACK_AB R0, R219, R221 ;  /* 0x000000dddb00723e */ /* 0x020fe200000000ff */
[-C--:B--2---:R-:W-:Y:S01]  /*ac90*/  FMUL.FTZ R126, R126, R116.reuse ;  /* 0x000000747e7e7220 */ /* 0x084fe20000410000 */
[----:B------:R-:W-:Y:S01]  /*aca0*/  PRMT R172, R2, 0x7632, R172 ;  /* 0x0000763202ac7816 */ /* 0x000fe200000000ac */
[-C--:B------:R-:W-:Y:S01]  /*acb0*/  FMUL.FTZ R127, R127, R116.reuse ;  /* 0x000000747f7f7220 */ /* 0x080fe20000410000 */
[----:B------:R-:W-:Y:S01]  /*acc0*/  PRMT R173, R0, 0x7610, R173 ;  /* 0x0000761000ad7816 */ /* 0x000fe200000000ad */
[-C--:B------:R-:W-:Y:S01]  /*acd0*/  FMUL.FTZ R122, R122, R116.reuse ;  /* 0x000000747a7a7220 */ /* 0x080fe20000410000 */
[----:B------:R-:W-:Y:S01]  /*ace0*/  PRMT R151, R0, 0x7632, R151 ;  /* 0x0000763200977816 */ /* 0x000fe20000000097 */
[----:B------:R-:W-:Y:S01]  /*acf0*/  FMUL.FTZ R123, R123, R116 ;  /* 0x000000747b7b7220 */ /* 0x000fe20000410000 */
[--C-:B------:R-:W-:Y:S01]  /*ad00*/  HSET2.LE.AND R0, R6, R15.reuse, PT ;  /* 0x0000000f06007233 */ /* 0x100fe20003803000 */
[-C--:B----4-:R-:W-:Y:S01]  /*ad10*/  FMUL.FTZ R124, R124, R117.reuse ;  /* 0x000000757c7c7220 */ /* 0x090fe20000410000 */
[----:B------:R-:W-:Y:S01]  /*ad20*/  PRMT R3, R178, 0x5410, R177 ;  /* 0x00005410b2037816 */ /* 0x000fe200000000b1 */
[-C--:B------:R-:W-:Y:S01]  /*ad30*/  FMUL.FTZ R125, R125, R117.reuse ;  /* 0x000000757d7d7220 */ /* 0x080fe20000410000 */
[--C-:B------:R-:W-:Y:S01]  /*ad40*/  HSET2.LE.AND R2, R7, R15.reuse, PT ;  /* 0x0000000f07027233 */ /* 0x100fe20003803000 */
[-C--:B------:R-:W-:Y:S01]  /*ad50*/  FMUL.FTZ R120, R120, R117.reuse ;  /* 0x0000007578787220 */ /* 0x080fe20000410000 */
[----:B------:R-:W-:Y:S01]  /*ad60*/  PRMT R4, R176, 0x5410, R175 ;  /* 0x00005410b0047816 */ /* 0x000fe200000000af */
[----:B------:R-:W-:Y:S01]  /*ad70*/  FMUL.FTZ R121, R121, R117 ;  /* 0x0000007579797220 */ /* 0x000fe20000410000 */
[----:B------:R-:W-:Y:S01]  /*ad80*/  LOP3.LUT R8, R0, R3, RZ, 0xc0, !PT ;  /* 0x0000000300087212 */ /* 0x000fe200078ec0ff */
[-C--:B------:R-:W-:Y:S01]  /*ad90*/  FMUL.FTZ R52, R52, R117.reuse ;  /* 0x0000007534347220 */ /* 0x080fe20000410000 */
[--C-:B------:R-:W-:Y:S01]  /*ada0*/  HSET2.LE.AND R3, R9, R15.reuse, PT ;  /* 0x0000000f09037233 */ /* 0x100fe20003803000 */
[-C--:B------:R-:W-:Y:S01]  /*adb0*/  FMUL.FTZ R53, R53, R117.reuse ;  /* 0x0000007535357220 */ /* 0x080fe20000410000 */
[----:B------:R-:W-:Y:S01]  /*adc0*/  HSET2.LE.AND R0, R10, R15, PT ;  /* 0x0000000f0a007233 */ /* 0x000fe20003803000 */
[-C--:B------:R-:W-:Y:S01]  /*add0*/  FMUL.FTZ R56, R56, R117.reuse ;  /* 0x0000007538387220 */ /* 0x080fe20000410000 */
[----:B------:R-:W-:Y:S01]  /*ade0*/  LOP3.LUT R9, R2, R4, RZ, 0xc0, !PT ;  /* 0x0000000402097212 */ /* 0x000fe200078ec0ff */
[-C--:B------:R-:W-:Y:S01]  /*adf0*/  FMUL.FTZ R57, R57, R117.reuse ;  /* 0x0000007539397220 */ /* 0x080fe20000410000 */
[----:B------:R-:W-:Y:S01]  /*ae00*/  PRMT R2, R174, 0x5410, R172 ;  /* 0x00005410ae027816 */ /* 0x000fe200000000ac */
[----:B------:R-:W2:Y:S01]  /*ae10*/  LDSM.16.MT88.4 R4, [R183+0xc000] ;  /* 0x00c00000b704783b */ /* 0x000ea20000004200 */
[-C--:B------:R-:W-:Y:S01]  /*ae20*/  FMUL.FTZ R54, R54, R116.reuse ;  /* 0x0000007436367220 */ /* 0x080fe20000410000 */
[----:B------:R-:W-:Y:S01]  /*ae30*/  FMUL.FTZ R55, R55, R116 ;  /* 0x0000007437377220 */ /* 0x000fe20000410000 */
[----:B------:R-:W-:Y:S01]  /*ae40*/  LOP3.LUT R10, R0, R2, RZ, 0xc0, !PT ;  /* 0x00000002000a7212 */ /* 0x000fe200078ec0ff */
[-C--:B------:R-:W-:Y:S01]  /*ae50*/  FMUL.FTZ R58, R58, R116.reuse ;  /* 0x000000743a3a7220 */ /* 0x080fe20000410000 */
[----:B------:R-:W-:Y:S01]  /*ae60*/  PRMT R0, R173, 0x5410, R151 ;  /* 0x00005410ad007816 */ /* 0x000fe20000000097 */
[----:B------:R-:W-:Y:S01]  /*ae70*/  FMUL.FTZ R59, R59, R116 ;  /* 0x000000743b3b7220 */ /* 0x000fe20000410000 */
[-C--:B------:R-:W-:Y:S01]  /*ae80*/  FMUL.FTZ R68, R68, R117.reuse ;  /* 0x0000007544447220 */ /* 0x080fe20000410000 */
[-C--:B------:R-:W-:Y:S01]  /*ae90*/  FMUL.FTZ R69, R69, R117.reuse ;  /* 0x0000007545457220 */ /* 0x080fe20000410000 */
[----:B------:R-:W-:Y:S01]  /*aea0*/  LOP3.LUT R11, R3, R0, RZ, 0xc0, !PT ;  /* 0x00000000030b7212 */ /* 0x000fe200078ec0ff */
        /* <DEDUP_REMOVED lines=17> */
[----:B------:R-:W-:Y:S01]  /*afc0*/  LOP3.LUT R2, R35, UR7, R136, 0x96, !PT ;  /* 0x0000000723027c12 */ /* 0x000fe2000f8e9688 */
        /* <DEDUP_REMOVED lines=10> */
[----:B------:R-:W-:Y:S01]  /*b070*/  LDSM.16.MT88.4 R24, [R184+0xe000] ;  /* 0x00e00000b818783b */ /* 0x000fe20000004200 */
        /* <DEDUP_REMOVED lines=9> */
[----:B------:R-:W-:Y:S01]  /*b110*/  IMAD.WIDE.U32 R2, R2, -0x2daee0ad, RZ ;  /* 0xd2511f5302027825 */ /* 0x000fe200078e00ff */
[C---:B------:R-:W-:Y:S01]  /*b120*/  HMMA.16816.F32 R156, R8.reuse, R6, R56 ;  /* 0x00000006089c723c */ /* 0x040fe20000001838 */
[----:B------:R-:W2:Y:S02]  /*b130*/  LDSM.16.MT88.4 R4, [R183+0xe000] ;  /* 0x00e00000b704783b */ /* 0x000ea40000004200 */
        /* <DEDUP_REMOVED lines=24> */
[C---:B------:R-:W-:Y:S01]  /*b2c0*/  HMMA.16816.F32 R168, R8.reuse, R142, R48 ;  /* 0x0000008e08a8723c */ /* 0x040fe20000001830 */
[----:B------:R-:W-:Y:S01]  /*b2d0*/  LOP3.LUT R3, R2, 0xffff, RZ, 0xc0, !PT ;  /* 0x0000ffff02037812 */ /* 0x000fe200078ec0ff */
        /* <DEDUP_REMOVED lines=23> */
[--C-:B------:R-:W-:Y:S01]  /*b450*/  SHF.R.U32.HI R5, RZ, 0x10, R2.reuse ;  /* 0x00000010ff057819 */ /* 0x100fe20000011602 */
[-C--:B------:R-:W-:Y:S01]  /*b460*/  FMUL.FTZ R106, R106, R116.reuse ;  /* 0x000000746a6a7220 */ /* 0x080fe20000410000 */
[----:B------:R-:W-:Y:S01]  /*b470*/  SHF.R.U32.HI R4, RZ, 0x8, R3 ;  /* 0x00000008ff047819 */ /* 0x000fe20000011603 */
[-C--:B------:R-:W-:Y:S01]  /*b480*/  FMUL.FTZ R107, R107, R116.reuse ;  /* 0x000000746b6b7220 */ /* 0x080fe20000410000 */
[----:B------:R-:W-:Y:S01]  /*b490*/  LOP3.LUT R3, R5, 0xff, RZ, 0xc0, !PT ;  /* 0x000000ff05037812 */ /* 0x000fe200078ec0ff */
[C---:B------:R-:W-:Y:S01]  /*b4a0*/  HMMA.16816.F32 R76, R8.reuse, R24, R76 ;  /* 0x00000018084c723c */ /* 0x040fe2000000184c */
[----:B------:R-:W-:Y:S01]  /*b4b0*/  LOP3.LUT R7, R2, 0xff, RZ, 0xc0, !PT ;  /* 0x000000ff02077812 */ /* 0x000fe200078ec0ff */
[-C--:B------:R-:W-:Y:S01]  /*b4c0*/  FMUL.FTZ R128, R128, R117.reuse ;  /* 0x0000007580807220 */ /* 0x080fe20000410000 */
[----:B------:R-:W-:Y:S01]  /*b4d0*/  SHF.R.U32.HI R6, RZ, 0x18, R2 ;  /* 0x00000018ff067819 */ /* 0x000fe20000011602 */
[----:B------:R-:W-:Y:S01]  /*b4e0*/  FFMA.FTZ R2, R160, UR4, -R14 ;  /* 0x00000004a0027c23 */ /* 0x000fe2000801080e */
[----:B------:R-:W-:Y:S01]  /*b4f0*/  PRMT R18, R7, 0x5410, R4 ;  /* 0x0000541007127816 */ /* 0x000fe20000000004 */
[C---:B-1----:R-:W-:Y:S01]  /*b500*/  HMMA.16816.F32 R92, R8.reuse, R20, R92 ;  /* 0x00000014085c723c */ /* 0x042fe2000000185c */
[----:B------:R-:W-:Y:S01]  /*b510*/  PRMT R17, R3, 0x5410, R6 ;  /* 0x0000541003117816 */ /* 0x000fe20000000006 */
[----:B------:R1:W-:Y:S01]  /*b520*/  MUFU.EX2 R54, R2 ;  /* 0x0000000200367308 */ /* 0x0003e20000000800 */
[----:B------:R-:W-:Y:S01]  /*b530*/  LOP3.LUT R6, R0, 0xff, RZ, 0xc0, !PT ;  /* 0x000000ff00067812 */ /* 0x000fe200078ec0ff */
[----:B------:R-:W-:Y:S01]  /*b540*/  FFMA.FTZ R3, R162, UR4, -R16 ;  /* 0x00000004a2037c23 */ /* 0x000fe20008010810 */
[--C-:B------:R-:W-:Y:S01]  /*b550*/  SHF.R.U32.HI R4, RZ, 0x10, R0.reuse ;  /* 0x00000010ff047819 */ /* 0x100fe20000011600 */
[C---:B------:R-:W-:Y:S01]  /*b560*/  HMMA.16816.F32 R96, R8.reuse, R22, R96 ;  /* 0x000000160860723c */ /* 0x040fe20000001860 */
[----:B------:R-:W2:Y:S01]  /*b570*/  LDSM.16.MT88.4 R20, [R183+0x10000] ;  /* 0x01000000b714783b */ /* 0x000ea20000004200 */
[----:B------:R-:W-:Y:S01]  /*b580*/  SHF.R.U32.HI R7, RZ, 0x18, R0 ;  /* 0x00000018ff077819 */ /* 0x000fe20000011600 */
[-C--:B------:R-:W-:Y:S01]  /*b590*/  FMUL.FTZ R129, R129, R117.reuse ;  /* 0x0000007581817220 */ /* 0x080fe20000410000 */
[----:B------:R-:W-:Y:S01]  /*b5a0*/  MUFU.EX2 R53, R3 ;  /* 0x0000000300357308 */ /* 0x000fe20000000800 */
[-C--:B------:R-:W-:Y:S01]  /*b5b0*/  FMUL.FTZ R130, R130, R116.reuse ;  /* 0x0000007482827220 */ /* 0x080fe20000410000 */
[C---:B------:R-:W-:Y:S01]  /*b5c0*/  HMMA.16816.F32 R80, R8.reuse, R26, R80 ;  /* 0x0000001a0850723c */ /* 0x040fe20000001850 */
[----:B------:R-:W4:Y:S01]  /*b5d0*/  LDSM.16.MT88.4 R24, [R184+0x10000] ;  /* 0x01000000b818783b */ /* 0x000f220000004200 */
[-C--:B------:R-:W-:Y:S01]  /*b5e0*/  FMUL.FTZ R131, R131, R116.reuse ;  /* 0x0000007483837220 */ /* 0x080fe20000410000 */
[-C--:B------:R-:W-:Y:S01]  /*b5f0*/  FMUL.FTZ R132, R132, R117.reuse ;  /* 0x0000007584847220 */ /* 0x080fe20000410000 */
[----:B------:R-:W-:Y:S01]  /*b600*/  FMUL.FTZ R133, R133, R117 ;  /* 0x0000007585857220 */ /* 0x000fe20000410000 */
[-C--:B------:R-:W-:Y:S01]  /*b610*/  FMUL.FTZ R134, R134, R116.reuse ;  /* 0x0000007486867220 */ /* 0x080fe20000410000 */
[----:B------:R-:W-:Y:S01]  /*b620*/  HMMA.16816.F32 R204, R8, R140, R44 ;  /* 0x0000008c08cc723c */ /* 0x000fe2000000182c */
[----:B-1----:R-:W-:Y:S01]  /*b630*/  FFMA.FTZ R2, R161, UR4, -R14 ;  /* 0x00000004a1027c23 */ /* 0x002fe2000801080e */
[----:B------:R-:W-:Y:S01]  /*b640*/  FMUL.FTZ R135, R135, R116 ;  /* 0x0000007487877220 */ /* 0x000fe20000410000 */
[----:B------:R-:W-:-:S02]  /*b650*/  IMAD.MOV.U32 R160, RZ, RZ, R219 ;  /* 0x000000ffffa07224 */ /* 0x000fc400078e00db */
[----:B------:R1:W5:Y:S01]  /*b660*/  MUFU.EX2 R36, R2 ;  /* 0x0000000200247308 */ /* 0x0003620000000800 */
[----:B---3--:R-:W-:Y:S01]  /*b670*/  HMMA.16816.F32 R100, R8, R28, R100 ;  /* 0x0000001c0864723c */ /* 0x008fe20000001864 */
[----:B------:R-:W-:-:S05]  /*b680*/  IMAD.MOV.U32 R161, RZ, RZ, R218 ;  /* 0x000000ffffa17224 */ /* 0x000fca00078e00da */
[----:B------:R-:W-:Y:S01]  /*b690*/  HMMA.16816.F32 R104, R8, R30, R104 ;  /* 0x0000001e0868723c */ /* 0x000fe20000001868 */
[----:B------:R-:W-:Y:S01]  /*b6a0*/  LDSM.16.MT88.4 R28, [R181+0xc800] ;  /* 0x00c80000b51c783b */ /* 0x000fe20000004200 */
[----:B-1----:R-:W-:Y:S01]  /*b6b0*/  LOP3.LUT R2, R0, 0xffff, RZ, 0xc0, !PT ;  /* 0x0000ffff00027812 */ /* 0x002fe200078ec0ff */
[----:B------:R-:W-:-:S03]  /*b6c0*/  FFMA.FTZ R0, R148, UR4, -R16 ;  /* 0x0000000494007c23 */ /* 0x000fc60008010810 */
[----:B------:R-:W-:Y:S01]  /*b6d0*/  SHF.R.U32.HI R5, RZ, 0x8, R2 ;  /* 0x00000008ff057819 */ /* 0x000fe20000011602 */
[----:B------:R1:W3:Y:S01]  /*b6e0*/  MUFU.EX2 R52, R0 ;  /* 0x0000000000347308 */ /* 0x0002e20000000800 */
[----:B------:R-:W-:Y:S01]  /*b6f0*/  LOP3.LUT R2, R4, 0xff, RZ, 0xc0, !PT ;  /* 0x000000ff04027812 */ /* 0x000fe200078ec0ff */
[C---:B--2---:R-:W-:Y:S01]  /*b700*/  HMMA.16816.F32 R44, R8.reuse, R20, R108 ;  /* 0x00000014082c723c */ /* 0x044fe2000000186c */
[----:B------:R-:W-:Y:S02]  /*b710*/  PRMT R3, R6, 0x5410, R5 ;  /* 0x0000541006037816 */ /* 0x000fe40000000005 */
[----:B------:R-:W-:Y:S01]  /*b720*/  PRMT R5, R2, 0x5410, R7 ;  /* 0x0000541002057816 */ /* 0x000fe20000000007 */
[----:B------:R-:W-:Y:S02]  /*b730*/  FFMA.FTZ R2, R144, UR4, -R14 ;  /* 0x0000000490027c23 */ /* 0x000fe4000801080e */
[----:B------:R-:W-:Y:S01]  /*b740*/  HMMA.16816.F32 R40, R8, R22, R112 ;  /* 0x000000160828723c */ /* 0x000fe20000001870 */
[----:B------:R-:W2:Y:S01]  /*b750*/  LDSM.16.MT88.4 R20, [R184+0xc800] ;  /* 0x00c80000b814783b */ /* 0x000ea20000004200 */
[----:B------:R3:W-:Y:S01]  /*b760*/  MUFU.EX2 R230, R2 ;  /* 0x0000000200e67308 */ /* 0x0007e20000000800 */
[----:B-----5:R-:W-:-:S02]  /*b770*/  IMAD.MOV.U32 R108, RZ, RZ, R36 ;  /* 0x000000ffff6c7224 */ /* 0x020fc400078e0024 */
[----:B------:R-:W-:Y:S01]  /*b780*/  IMAD.MOV.U32 R110, RZ, RZ, R221 ;  /* 0x000000ffff6e7224 */ /* 0x000fe200078e00dd */
[C---:B----4-:R-:W-:Y:S01]  /*b790*/  HMMA.16816.F32 R64, R8.reuse, R24, R128 ;  /* 0x000000180840723c */ /* 0x050fe20000001880 */
[----:B------:R-:W-:Y:S01]  /*b7a0*/  IMAD.MOV.U32 R109, RZ, RZ, R220 ;  /* 0x000000ffff6d7224 */ /* 0x000fe200078e00dc */
[----:B-1----:R-:W-:Y:S02]  /*b7b0*/  F2FP.F16.F32.PACK_AB R0, R36, R54 ;  /* 0x000000362400723e */ /* 0x002fe400000000ff */
[----:B------:R-:W-:Y:S02]  /*b7c0*/  LDSM.16.MT88.4 R36, [R181+0xe800] ;  /* 0x00e80000b524783b */ /* 0x000fe40000004200 */
[----:B------:R-:W-:Y:S01]  /*b7d0*/  HMMA.16816.F32 R56, R8, R26, R132 ;  /* 0x0000001a0838723c */ /* 0x000fe20000001884 */
[C---:B------:R-:W-:Y:S02]  /*b7e0*/  PRMT R148, R0.reuse, 0x7610, R148 ;  /* 0x0000761000947816 */ /* 0x040fe40000000094 */
[----:B------:R-:W-:Y:S01]  /*b7f0*/  PRMT R147, R0, 0x7632, R147 ;  /* 0x0000763200937816 */ /* 0x000fe20000000093 */
[----:B------:R-:W1:Y:S01]  /*b800*/  LDSM.16.MT88.4 R8, [R183+0xc800] ;  /* 0x00c80000b708783b */ /* 0x000e620000004200 */
[----:B------:R-:W-:Y:S01]  /*b810*/  HSET2.LE.AND R0, R3, R15, PT ;  /* 0x0000000f03007233 */ /* 0x000fe20003803000 */
[----:B---3--:R-:W-:Y:S01]  /*b820*/  FFMA.FTZ R2, R145, UR4, -R14 ;  /* 0x0000000491027c23 */ /* 0x008fe2000801080e */
[----:B------:R-:W-:Y:S01]  /*b830*/  F2FP.F16.F32.PACK_AB R3, R52, R53 ;  /* 0x000000353403723e */ /* 0x000fe200000000ff */
[----:B------:R-:W3:Y:S02]  /*b840*/  LDSM.16.MT88.4 R24, [R182+0xc800] ;  /* 0x00c80000b618783b */ /* 0x000ee40000004200 */
[----:B------:R4:W5:Y:S01]  /*b850*/  MUFU.EX2 R6, R2 ;  /* 0x0000000200067308 */ /* 0x0009620000000800 */
[----:B------:R-:W-:-:S02]  /*b860*/  PRMT R145, R3, 0x7632, R145 ;  /* 0x0000763203917816 */ /* 0x000fc40000000091 */
[----:B----4-:R-:W-:-:S04]  /*b870*/  PRMT R2, R148, 0x5410, R147 ;  /* 0x0000541094027816 */ /* 0x010fc80000000093 */
[----:B------:R-:W-:Y:S01]  /*b880*/  LOP3.LUT R4, R0, R2, RZ, 0xc0, !PT ;  /* 0x0000000200047212 */ /* 0x000fe200078ec0ff */
[----:B------:R-:W-:Y:S01]  /*b890*/  FFMA.FTZ R0, R146, UR4, -R16 ;  /* 0x0000000492007c23 */ /* 0x000fe20008010810 */
[----:B------:R-:W-:Y:S01]  /*b8a0*/  PRMT R146, R3, 0x7610, R146 ;  /* 0x0000761003927816 */ /* 0x000fe20000000092 */
[----:B------:R-:W-:Y:S01]  /*b8b0*/  FFMA.FTZ R3, R163, UR4, -R16 ;  /* 0x00000004a3037c23 */ /* 0x000fe20008010810 */
[----:B-----5:R-:W-:Y:S01]  /*b8c0*/  IMAD.MOV.U32 R163, RZ, RZ, R6 ;  /* 0x000000ffffa37224 */ /* 0x020fe200078e0006 */
[----:B------:R4:W-:Y:S01]  /*b8d0*/  MUFU.EX2 R162, R0 ;  /* 0x0000000000a27308 */ /* 0x0009e20000000800 */
[----:B------:R-:W-:-:S07]  /*b8e0*/  PRMT R2, R146, 0x5410, R145 ;  /* 0x0000541092027816 */ /* 0x000fce0000000091 */
[----:B------:R-:W5:Y:S01]  /*b8f0*/  MUFU.EX2 R111, R3 ;  /* 0x00000003006f7308 */ /* 0x000f620000000800 */
[----:B----4-:R-:W-:-:S05]  /*b900*/  HSET2.LE.AND R0, R5, R15, PT ;  /* 0x0000000f05007233 */ /* 0x010fca0003803000 */
[----:B------:R-:W-:Y:S02]  /*b910*/  LOP3.LUT R5, R0, R2, RZ, 0xc0, !PT ;  /* 0x0000000200057212 */ /* 0x000fe400078ec0ff */
[----:B------:R-:W-:Y:S02]  /*b920*/  F2FP.F16.F32.PACK_AB R0, R163, R230 ;  /* 0x000000e6a300723e */ /* 0x000fe400000000ff */
[----:B-----5:R-:W-:Y:S02]  /*b930*/  F2FP.F16.F32.PACK_AB R2, R111, R162 ;  /* 0x000000a26f02723e */ /* 0x020fe400000000ff */
[C---:B------:R-:W-:Y:S02]  /*b940*/  PRMT R144, R0.reuse, 0x7610, R144 ;  /* 0x0000761000907816 */ /* 0x040fe40000000090 */
[----:B------:R-:W-:Y:S02]  /*b950*/  PRMT R142, R0, 0x7632, R142 ;  /* 0x00007632008e7816 */ /* 0x000fe4000000008e */
[----:B------:R-:W-:Y:S01]  /*b960*/  HSET2.LE.AND R0, R18, R15, PT ;  /* 0x0000000f12007233 */ /* 0x000fe20003803000 */
[----:B------:R-:W-:Y:S01]  /*b970*/  IMAD.MOV.U32 R18, RZ, RZ, R54 ;  /* 0x000000ffff127224 */ /* 0x000fe200078e0036 */
[----:B------:R-:W-:-:S02]  /*b980*/  PRMT R3, R144, 0x5410, R142 ;  /* 0x0000541090037816 */ /* 0x000fc4000000008e */
[C---:B------:R-:W-:Y:S02]  /*b990*/  PRMT R143, R2.reuse, 0x7610, R143 ;  /* 0x00007610028f7816 */ /* 0x040fe4000000008f */
[----:B------:R-:W-:Y:S02]  /*b9a0*/  PRMT R141, R2, 0x7632, R141 ;  /* 0x00007632028d7816 */ /* 0x000fe4000000008d */
[----:B------:R-:W-:Y:S01]  /*b9b0*/  HSET2.LE.AND R2, R17, R15, PT ;  /* 0x0000000f11027233 */ /* 0x000fe20003803000 */
[----:B------:R-:W-:Y:S01]  /*b9c0*/  IMAD.MOV.U32 R17, RZ, RZ, R53 ;  /* 0x000000ffff117224 */ /* 0x000fe200078e0035 */
[----:B------:R-:W-:Y:S01]  /*b9d0*/  LOP3.LUT R6, R0, R3, RZ, 0xc0, !PT ;  /* 0x0000000300067212 */ /* 0x000fe200078ec0ff */
[----:B------:R-:W-:Y:S01]  /*b9e0*/  IMAD.MOV.U32 R3, RZ, RZ, R52 ;  /* 0x000000ffff037224 */ /* 0x000fe200078e0034 */
[----:B------:R-:W-:-:S04]  /*b9f0*/  PRMT R0, R143, 0x5410, R141 ;  /* 0x000054108f007816 */ /* 0x000fc8000000008d */
[----:B------:R-:W-:Y:S01]  /*ba00*/  LOP3.LUT R7, R2, R0, RZ, 0xc0, !PT ;  /* 0x0000000002077212 */ /* 0x000fe200078ec0ff */
[----:B------:R-:W-:Y:S02]  /*ba10*/  IMAD.MOV.U32 R2, RZ, RZ, R217 ;  /* 0x000000ffff027224 */ /* 0x000fe400078e00d9 */
[----:B------:R-:W-:-:S04]  /*ba20*/  IMAD.MOV.U32 R0, RZ, RZ, R216 ;  /* 0x000000ffff007224 */ /* 0x000fc800078e00d8 */
[C---:B--2---:R-:W-:Y:S06]  /*ba30*/  HMMA.16816.F32 R128, R4.reuse, R20, R204 ;  /* 0x000000140480723c */ /* 0x044fec00000018cc */
[C---:B------:R-:W-:Y:S01]  /*ba40*/  HMMA.16816.F32 R132, R4.reuse, R22, R168 ;  /* 0x000000160484723c */ /* 0x040fe200000018a8 */
[----:B------:R-:W2:Y:S05]  /*ba50*/  LDSM.16.MT88.4 R20, [R182+0xe800] ;  /* 0x00e80000b614783b */ /* 0x000eaa0000004200 */
        /* <DEDUP_REMOVED lines=8> */
[----:B------:R-:W-:Y:S01]  /*bae0*/  IMAD.MOV.U32 R60, RZ, RZ, R2 ;  /* 0x000000ffff3c7224 */ /* 0x000fe200078e0002 */
[----:B------:R-:W-:Y:S01]  /*baf0*/  LOP3.LUT R2, R155, UR33, RZ, 0x3c, !PT ;  /* 0x000000219b027c12 */ /* 0x000fe2000f8e3cff */
[----:B------:R-:W-:Y:S01]  /*bb00*/  IMAD.MOV.U32 R61, RZ, RZ, R161 ;  /* 0x000000ffff3d7224 */ /* 0x000fe200078e00a1 */
[----:B------:R-:W4:Y:S01]  /*bb10*/  LDSM.16.MT88.4 R36, [R182+0x10800] ;  /* 0x01080000b624783b */ /* 0x000f220000004200 */
[----:B------:R-:W-:Y:S01]  /*bb20*/  IMAD.MOV.U32 R62, RZ, RZ, R160 ;  /* 0x000000ffff3e7224 */ /* 0x000fe200078e00a0 */
[----:B--2---:R-:W-:Y:S01]  /*bb30*/  HMMA.16816.F32 R168, R4, R22, R72 ;  /* 0x0000001604a8723c */ /* 0x004fe20000001848 */
[----:B------:R-:W-:-:S02]  /*bb40*/  IMAD.MOV.U32 R50, RZ, RZ, R3 ;  /* 0x000000ffff327224 */ /* 0x000fc400078e0003 */
[----:B------:R-:W-:-:S03]  /*bb50*/  IMAD.WIDE.U32 R2, R2, -0x326172a9, RZ ;  /* 0xcd9e8d5702027825 */ /* 0x000fc600078e00ff */
[C---:B------:R-:W-:Y:S01]  /*bb60*/  HMMA.16816.F32 R204, R4.reuse, R20, R68 ;  /* 0x0000001404cc723c */ /* 0x040fe20000001844 */
[----:B------:R-:W-:Y:S02]  /*bb70*/  IMAD.MOV.U32 R74, RZ, RZ, R228 ;  /* 0x000000ffff4a7224 */ /* 0x000fe400078e00e4 */
[----:B------:R-:W-:Y:S02]  /*bb80*/  IMAD.MOV.U32 R51, RZ, RZ, R0 ;  /* 0x000000ffff337224 */ /* 0x000fe400078e0000 */
[----:B------:R-:W-:Y:S01]  /*bb90*/  IMAD.MOV.U32 R49, RZ, RZ, R163 ;  /* 0x000000ffff317224 */ /* 0x000fe200078e00a3 */
[C---:B------:R-:W-:Y:S01]  /*bba0*/  LOP3.LUT R0, R3.reuse, UR30, R74, 0x96, !PT ;  /* 0x0000001e03007c12 */ /* 0x040fe2000f8e964a */
[----:B------:R-:W-:Y:S01]  /*bbb0*/  IMAD.MOV.U32 R48, RZ, RZ, R162 ;  /* 0x000000ffff307224 */ /* 0x000fe200078e00a2 */
[----:B-1----:R-:W-:Y:S01]  /*bbc0*/  HMMA.16816.F32 R156, R4, R8, R76 ;  /* 0x00000008049c723c */ /* 0x002fe2000000184c */
[----:B------:R-:W-:Y:S01]  /*bbd0*/  IMAD.MOV.U32 R21, RZ, RZ, R232 ;  /* 0x000000ffff157224 */ /* 0x000fe200078e00e8 */
[----:B------:R-:W-:Y:S01]  /*bbe0*/  LOP3.LUT R22, R3, UR30, R74, 0x96, !PT ;  /* 0x0000001e03167c12 */ /* 0x000fe2000f8e964a */
[----:B------:R-:W-:-:S02]  /*bbf0*/  IMAD.MOV.U32 R75, RZ, RZ, R229 ;  /* 0x000000ffff4b7224 */ /* 0x000fc400078e00e5 */
[----:B------:R-:W-:Y:S01]  /*bc00*/  IMAD.MOV.U32 R75, RZ, RZ, R21 ;  /* 0x000000ffff4b7224 */ /* 0x000fe200078e0015 */
[----:B------:R-:W-:Y:S01]  /*bc10*/  HMMA.16816.F32 R160, R4, R10, R80 ;  /* 0x0000000a04a0723c */ /* 0x000fe20000001850 */
[----:B------:R-:W-:-:S04]  /*bc20*/  IMAD.WIDE.U32 R8, R0, -0x2daee0ad, RZ ;  /* 0xd2511f5300087825 */ /* 0x000fc800078e00ff */
[----:B------:R-:W-:Y:S01]  /*bc30*/  IMAD.MOV.U32 R76, RZ, RZ, R18 ;  /* 0x000000ffff4c7224 */ /* 0x000fe200078e0012 */
[----:B------:R-:W-:Y:S01]  /*bc40*/  LOP3.LUT R9, R9, UR26, R138, 0x96, !PT ;  /* 0x0000001a09097c12 */ /* 0x000fe2000f8e968a */
[C---:B---3--:R-:W-:Y:S01]  /*bc50*/  HMMA.16816.F32 R164, R4.reuse, R24, R84 ;  /* 0x0000001804a4723c */ /* 0x048fe20000001854 */
[C---:B------:R-:W-:Y:S01]  /*bc60*/  LOP3.LUT R10, R33.reuse, UR27, R2, 0x96, !PT ;  /* 0x0000001b210a7c12 */ /* 0x040fe2000f8e9602 */
[----:B------:R-:W-:Y:S02]  /*bc70*/  IMAD.MOV.U32 R83, RZ, RZ, R108 ;  /* 0x000000ffff537224 */ /* 0x000fe400078e006c */
[----:B------:R-:W-:Y:S02]  /*bc80*/  IMAD.MOV.U32 R82, RZ, RZ, R109 ;  /* 0x000000ffff527224 */ /* 0x000fe400078e006d */
[----:B------:R-:W-:Y:S01]  /*bc90*/  IMAD.WIDE.U32 R10, R10, -0x2daee0ad, RZ ;  /* 0xd2511f530a0a7825 */ /* 0x000fe200078e00ff */
[----:B------:R-:W-:Y:S01]  /*bca0*/  LOP3.LUT R24, R33, UR27, R2, 0x96, !PT ;  /* 0x0000001b21187c12 */ /* 0x000fe2000f8e9602 */
[C---:B------:R-:W-:Y:S02]  /*bcb0*/  HMMA.16816.F32 R52, R4.reuse, R30, R212 ;  /* 0x0000001e0434723c */ /* 0x040fe400000018d4 */
[----:B------:R-:W-:Y:S01]  /*bcc0*/  IMAD.MOV.U32 R87, RZ, RZ, R19 ;  /* 0x000000ffff577224 */ /* 0x000fe200078e0013 */
[----:B------:R-:W-:Y:S01]  /*bcd0*/  LOP3.LUT R0, R11, UR22, R8, 0x96, !PT ;  /* 0x000000160b007c12 */ /* 0x000fe2000f8e9608 */
[----:B------:R-:W-:Y:S01]  /*bce0*/  IMAD.WIDE.U32 R8, R9, -0x326172a9, RZ ;  /* 0xcd9e8d5709087825 */ /* 0x000fe200078e00ff */
[----:B------:R-:W-:Y:S01]  /*bcf0*/  LOP3.LUT R11, R137, UR9, R118, 0x96, !PT ;  /* 0x00000009890b7c12 */ /* 0x000fe2000f8e9676 */
[----:B------:R-:W-:Y:S02]  /*bd00*/  HMMA.16816.F32 R212, R4, R26, R88 ;  /* 0x0000001a04d4723c */ /* 0x000fe40000001858 */
[----:B------:R-:W-:Y:S01]  /*bd10*/  IMAD.WIDE.U32 R18, R0, -0x326172a9, RZ ;  /* 0xcd9e8d5700127825 */ /* 0x000fe200078e00ff */
[----:B------:R-:W-:-:S03]  /*bd20*/  LOP3.LUT R3, R9, UR23, R32, 0x96, !PT ;  /* 0x0000001709037c12 */ /* 0x000fc6000f8e9620 */
[----:B------:R-:W-:Y:S01]  /*bd30*/  IMAD.WIDE.U32 R20, R11, -0x2daee0ad, RZ ;  /* 0xd2511f530b147825 */ /* 0x000fe200078e00ff */
[----:B------:R-:W-:Y:S01]  /*bd40*/  LOP3.LUT R0, R19, UR9, R8, 0x96, !PT ;  /* 0x0000000913007c12 */ /* 0x000fe2000f8e9608 */
[C---:B------:R-:W-:Y:S01]  /*bd50*/  HMMA.16816.F32 R124, R4.reuse, R28, R124 ;  /* 0x0000001c047c723c */ /* 0x040fe2000000187c */
[----:B------:R-:W-:Y:S01]  /*bd60*/  LOP3.LUT R19, R35, UR7, R136, 0x96, !PT ;  /* 0x0000000723137c12 */ /* 0x000fe2000f8e9688 */
[----:B------:R-:W-:Y:S01]  /*bd70*/  IMAD.WIDE.U32 R8, R3, -0x2daee0ad, RZ ;  /* 0xd2511f5303087825 */ /* 0x000fe200078e00ff */
[----:B------:R-:W-:Y:S01]  /*bd80*/  LOP3.LUT R11, R21, UR6, R152, 0x96, !PT ;  /* 0x00000006150b7c12 */ /* 0x000fe2000f8e9698 */
[----:B------:R-:W1:Y:S02]  /*bd90*/  LDSM.16.MT88.4 R28, [R181+0x10800] ;  /* 0x01080000b51c783b */ /* 0x000e640000004200 */
[----:B------:R-:W-:Y:S01]  /*bda0*/  IMAD.WIDE.U32 R108, R0, -0x2daee0ad, RZ ;  /* 0xd2511f53006c7825 */ /* 0x000fe200078e00ff */
[----:B------:R-:W-:Y:S01]  /*bdb0*/  LOP3.LUT R9, R9, UR8, R10, 0x96, !PT ;  /* 0x0000000809097c12 */ /* 0x000fe2000f8e960a */
[----:B----4-:R-:W-:Y:S02]  /*bdc0*/  HMMA.16816.F32 R152, R4, R36, R100 ;  /* 0x000000240498723c */ /* 0x010fe40000001864 */
[----:B------:R-:W-:Y:S01]  /*bdd0*/  IMAD.WIDE.U32 R2, R11, -0x326172a9, RZ ;  /* 0xcd9e8d570b027825 */ /* 0x000fe200078e00ff */
[----:B------:R-:W-:-:S03]  /*bde0*/  LOP3.LUT R10, R109, UR6, R8, 0x96, !PT ;  /* 0x000000066d0a7c12 */ /* 0x000fc6000f8e9608 */
[----:B------:R-:W-:Y:S01]  /*bdf0*/  IMAD.MOV.U32 R77, RZ, RZ, R17 ;  /* 0x000000ffff4d7224 */ /* 0x000fe200078e0011 */
[----:B------:R-:W-:Y:S01]  /*be00*/  LOP3.LUT R0, R3, UR31, R34, 0x96, !PT ;  /* 0x0000001f03007c12 */ /* 0x000fe2000f8e9622 */
[----:B------:R-:W-:Y:S01]  /*be10*/  IMAD.WIDE.U32 R8, R9, -0x326172a9, RZ ;  /* 0xcd9e8d5709087825 */ /* 0x000fe200078e00ff */
[C---:B------:R-:W-:Y:S01]  /*be20*/  LOP3.LUT R17, R2.reuse, 0xff, RZ, 0xc0, !PT ;  /* 0x000000ff02117812 */ /* 0x040fe200078ec0ff */
[----:B------:R-:W-:Y:S01]  /*be30*/  HMMA.16816.F32 R104, R4, R38, R104 ;  /* 0x000000260468723c */ /* 0x000fe20000001868 */
[----:B------:R-:W-:Y:S01]  /*be40*/  LOP3.LUT R26, R2, 0xffff, RZ, 0xc0, !PT ;  /* 0x0000ffff021a7812 */ /* 0x000fe200078ec0ff */
[----:B------:R-:W-:Y:S01]  /*be50*/  IMAD.MOV.U32 R80, RZ, RZ, R111 ;  /* 0x000000ffff507224 */ /* 0x000fe200078e006f */
[----:B------:R-:W-:Y:S01]  /*be60*/  SHF.R.U32.HI R25, RZ, 0x10, R2 ;  /* 0x00000010ff197819 */ /* 0x000fe20000011602 */
[----:B------:R-:W-:Y:S01]  /*be70*/  IMAD.MOV.U32 R78, RZ, RZ, R60 ;  /* 0x000000ffff4e7224 */ /* 0x000fe200078e003c */
[----:B------:R-:W-:Y:S01]  /*be80*/  SHF.R.U32.HI R11, RZ, 0x18, R2 ;  /* 0x00000018ff0b7819 */ /* 0x000fe20000011602 */
[----:B------:R-:W-:Y:S01]  /*be90*/  IMAD.WIDE.U32 R2, R10, -0x326172a9, RZ ;  /* 0xcd9e8d570a027825 */ /* 0x000fe200078e00ff */
[----:B------:R-:W-:-:S02]  /*bea0*/  LOP3.LUT R111, R9, UR7, R18, 0x96, !PT ;  /* 0x00000007096f7c12 */ /* 0x000fc4000f8e9612 */
[----:B------:R-:W-:Y:S01]  /*beb0*/  ISETP.LE.U32.AND P5, PT, R17, UR5, PT ;  /* 0x0000000511007c0c */ /* 0x000fe2000bfa3070 */
[----:B------:R-:W-:Y:S01]  /*bec0*/  IMAD.MOV.U32 R81, RZ, RZ, R110 ;  /* 0x000000ffff517224 */ /* 0x000fe200078e006e */
[----:B------:R-:W-:Y:S01]  /*bed0*/  LOP3.LUT R60, R3, UR31, R8, 0x96, !PT ;  /* 0x0000001f033c7c12 */ /* 0x000fe2000f8e9608 */
[----:B------:R-:W-:Y:S01]  /*bee0*/  IMAD.MOV.U32 R74, RZ, RZ, R48 ;  /* 0x000000ffff4a7224 */ /* 0x000fe200078e0030 */
[C---:B------:R-:W-:Y:S01]  /*bef0*/  LOP3.LUT R10, R2.reuse, 0xff, RZ, 0xc0, !PT ;  /* 0x000000ff020a7812 */ /* 0x040fe200078ec0ff */
[----:B------:R-:W-:Y:S01]  /*bf00*/  IMAD.MOV.U32 R73, RZ, RZ, R49 ;  /* 0x000000ffff497224 */ /* 0x000fe200078e0031 */
[----:B------:R-:W-:Y:S01]  /*bf10*/  LOP3.LUT R110, R2, 0xffff, RZ, 0xc0, !PT ;  /* 0x0000ffff026e7812 */ /* 0x000fe200078ec0ff */
[----:B------:R-:W-:Y:S01]  /*bf20*/  IMAD.MOV.U32 R72, RZ, RZ, R50 ;  /* 0x000000ffff487224 */ /* 0x000fe200078e0032 */
[--C-:B------:R-:W-:Y:S01]  /*bf30*/  SHF.R.U32.HI R109, RZ, 0x10, R2.reuse ;  /* 0x00000010ff6d7819 */ /* 0x100fe20000011602 */
[----:B------:R-:W-:Y:S01]  /*bf40*/  IMAD.MOV.U32 R79, RZ, RZ, R51 ;  /* 0x000000ffff4f7224 */ /* 0x000fe200078e0033 */
[----:B------:R-:W-:Y:S01]  /*bf50*/  SHF.R.U32.HI R9, RZ, 0x18, R2 ;  /* 0x00000018ff097819 */ /* 0x000fe20000011602 */
[----:B------:R-:W-:Y:S01]  /*bf60*/  IMAD.WIDE.U32 R2, R19, -0x2daee0ad, RZ ;  /* 0xd2511f5313027825 */ /* 0x000fe200078e00ff */
[----:B------:R-:W-:-:S02]  /*bf70*/  LOP3.LUT R8, R0, 0xff, RZ, 0xc0, !PT ;  /* 0x000000ff00087812 */ /* 0x000fc400078ec0ff */
[----:B------:R-:W-:Y:S01]  /*bf80*/  ISETP.LE.U32.AND P2, PT, R9, UR5, PT ;  /* 0x0000000509007c0c */ /* 0x000fe2000bf43070 */
[----:B------:R-:W-:Y:S01]  /*bf90*/  IMAD.MOV.U32 R71, RZ, RZ, R231 ;  /* 0x000000ffff477224 */ /* 0x000fe200078e00e7 */
[----:B------:R-:W-:Y:S01]  /*bfa0*/  ISETP.LE.U32.AND P3, PT, R8, UR5, PT ;  /* 0x0000000508007c0c */ /* 0x000fe2000bf63070 */
[----:B------:R-:W-:Y:S01]  /*bfb0*/  IMAD.MOV.U32 R68, RZ, RZ, R230 ;  /* 0x000000ffff447224 */ /* 0x000fe200078e00e6 */
[C---:B------:R-:W-:Y:S01]  /*bfc0*/  LOP3.LUT R49, R2.reuse, 0xff, RZ, 0xc0, !PT ;  /* 0x000000ff02317812 */ /* 0x040fe200078ec0ff */
[C---:B-1----:R-:W-:Y:S01]  /*bfd0*/  HMMA.16816.F32 R228, R4.reuse, R28, R92 ;  /* 0x0000001c04e4723c */ /* 0x042fe2000000185c */
[----:B------:R-:W-:Y:S01]  /*bfe0*/  LOP3.LUT R48, R2, 0xffff, RZ, 0xc0, !PT ;  /* 0x0000ffff02307812 */ /* 0x000fe200078ec0ff */
[----:B------:R-:W-:Y:S01]  /*bff0*/  IMAD.MOV.U32 R63, RZ, RZ, R235 ;  /* 0x000000ffff3f7224 */ /* 0x000fe200078e00eb */
[----:B------:R-:W-:Y:S01]  /*c000*/  SHF.R.U32.HI R51, RZ, 0x10, R2 ;  /* 0x00000010ff337819 */ /* 0x000fe20000011602 */
[----:B------:R-:W-:Y:S01]  /*c010*/  IMAD.MOV.U32 R70, RZ, RZ, R234 ;  /* 0x000000ffff467224 */ /* 0x000fe200078e00ea */
[----:B------:R-:W-:Y:S01]  /*c020*/  SHF.R.U32.HI R50, RZ, 0x18, R2 ;  /* 0x00000018ff327819 */ /* 0x000fe20000011602 */
[----:B------:R-:W-:Y:S01]  /*c030*/  IMAD.MOV.U32 R69, RZ, RZ, R233 ;  /* 0x000000ffff457224 */ /* 0x000fe200078e00e9 */
[----:B------:R-:W-:Y:S01]  /*c040*/  SHF.R.U32.HI R2, RZ, 0x10, R0 ;  /* 0x00000010ff027819 */ /* 0x000fe20000011600 */
[----:B------:R-:W-:Y:S01]  /*c050*/  HMMA.16816.F32 R232, R4, R30, R96 ;  /* 0x0000001e04e8723c */ /* 0x000fe20000001860 */
[----:B------:R-:W-:Y:S01]  /*c060*/  LOP3.LUT R17, R3, UR32, R20, 0x96, !PT ;  /* 0x0000002003117c12 */ /* 0x000fe2000f8e9614 */
[----:B------:R-:W-:Y:S01]  /*c070*/  @!P3 HADD2 R179, -R178.H0_H0, -RZ.H0_H0 ;  /* 0xa00000ffb2b3b230 */ /* 0x000fe20000000900 */
[----:B------:R-:W-:Y:S01]  /*c080*/  LOP3.LUT R3, R2, 0xff, RZ, 0xc0, !PT ;  /* 0x000000ff02037812 */ /* 0x000fe200078ec0ff */
[----:B------:R-:W-:Y:S01]  /*c090*/  IMAD.MOV.U32 R93, RZ, RZ, R76 ;  /* 0x000000ffff5d7224 */ /* 0x000fe200078e004c */
[----:B------:R-:W-:Y:S01]  /*c0a0*/  LOP3.LUT R2, R0, 0xffff, RZ, 0xc0, !PT ;  /* 0x0000ffff00027812 */ /* 0x000fe200078ec0ff */
[----:B------:R-:W-:Y:S01]  /*c0b0*/  IMAD.MOV.U32 R92, RZ, RZ, R77 ;  /* 0x000000ffff5c7224 */ /* 0x000fe200078e004d */
[----:B------:R-:W-:Y:S01]  /*c0c0*/  @!P3 PRMT R178, R179, 0x5410, RZ ;  /* 0x00005410b3b2b816 */ /* 0x000fe200000000ff */
[----:B------:R-:W-:Y:S01]  /*c0d0*/  IMAD.MOV.U32 R91, RZ, RZ, R78 ;  /* 0x000000ffff5b7224 */ /* 0x000fe200078e004e */
[----:B------:R-:W-:Y:S01]  /*c0e0*/  SHF.R.U32.HI R8, RZ, 0x8, R2 ;  /* 0x00000008ff087819 */ /* 0x000fe20000011602 */
[----:B------:R-:W-:Y:S01]  /*c0f0*/  IMAD.MOV.U32 R78, RZ, RZ, R72 ;  /* 0x000000ffff4e7224 */ /* 0x000fe200078e0048 */
[----:B------:R-:W-:Y:S01]  /*c100*/  ISETP.LE.U32.AND P1, PT, R3, UR5, PT ;  /* 0x0000000503007c0c */ /* 0x000fe2000bf23070 */
[----:B------:R-:W-:Y:S01]  /*c110*/  IMAD.WIDE.U32 R2, R22, -0x2daee0ad, RZ ;  /* 0xd2511f5316027825 */ /* 0x000fe200078e00ff */
[----:B------:R-:W-:Y:S01]  /*c120*/  LOP3.LUT R8, R8, 0xffff, RZ, 0xc0, !PT ;  /* 0x0000ffff08087812 */ /* 0x000fe200078ec0ff */
[----:B------:R-:W1:Y:S01]  /*c130*/  LDSM.16.MT88.4 R20, [R184+0x10800] ;  /* 0x01080000b814783b */ /* 0x000e620000004200 */
[----:B------:R-:W-:Y:S01]  /*c140*/  ISETP.LE.U32.AND P4, PT, R11, UR5, PT ;  /* 0x000000050b007c0c */ /* 0x000fe2000bf83070 */
[----:B------:R-:W-:Y:S01]  /*c150*/  IMAD.MOV.U32 R77, RZ, RZ, R73 ;  /* 0x000000ffff4d7224 */ /* 0x000fe200078e0049 */
[----:B------:R-:W-:Y:S01]  /*c160*/  ISETP.LE.U32.AND P3, PT, R8, UR5, PT ;  /* 0x0000000508007c0c */ /* 0x000fe2000bf63070 */
[----:B------:R-:W-:Y:S01]  /*c170*/  IMAD.WIDE.U32 R8, R24, -0x2daee0ad, RZ ;  /* 0xd2511f5318087825 */ /* 0x000fe200078e00ff */
[----:B------:R-:W-:-:S02]  /*c180*/  LOP3.LUT R3, R3, UR26, R138, 0x96, !PT ;  /* 0x0000001a03037c12 */ /* 0x000fc4000f8e968a */
[----:B------:R-:W-:Y:S01]  /*c190*/  SHF.R.U32.HI R0, RZ, 0x18, R0 ;  /* 0x00000018ff007819 */ /* 0x000fe20000011600 */
[----:B------:R-:W-:Y:S01]  /*c1a0*/  IMAD.MOV.U32 R76, RZ, RZ, R74 ;  /* 0x000000ffff4c7224 */ /* 0x000fe200078e004a */
[----:B------:R-:W-:Y:S01]  /*c1b0*/  LOP3.LUT R9, R9, UR22, R2, 0x96, !PT ;  /* 0x0000001609097c12 */ /* 0x000fe2000f8e9602 */
[----:B------:R-:W-:-:S04]  /*c1c0*/  IMAD.WIDE.U32 R2, R3, -0x326172a9, RZ ;  /* 0xcd9e8d5703027825 */ /* 0x000fc800078e00ff */
[----:B------:R-:W-:Y:S01]  /*c1d0*/  @!P1 HADD2 R237, -R176.H0_H0, -RZ.H0_H0 ;  /* 0xa00000ffb0ed9230 */ /* 0x000fe20000000900 */
[----:B------:R-:W-:Y:S01]  /*c1e0*/  ISETP.LE.U32.AND P6, PT, R10, UR5, PT ;  /* 0x000000050a007c0c */ /* 0x000fe2000bfc3070 */
[----:B------:R-:W-:Y:S01]  /*c1f0*/  IMAD.WIDE.U32 R36, R9, -0x326172a9, RZ ;  /* 0xcd9e8d5709247825 */ /* 0x000fe200078e00ff */
[----:B------:R-:W-:-:S03]  /*c200*/  LOP3.LUT R3, R3, UR23, R32, 0x96, !PT ;  /* 0x0000001703037c12 */ /* 0x000fc6000f8e9620 */
[----:B------:R-:W-:Y:S01]  /*c210*/  @!P3 HADD2 R236, -R177.H0_H0, -RZ.H0_H0 ;  /* 0xa00000ffb1ecb230 */ /* 0x000fe20000000900 */
[----:B------:R-:W-:Y:S01]  /*c220*/  @!P1 PRMT R176, R237, 0x5410, RZ ;  /* 0x00005410edb09816 */ /* 0x000fe200000000ff */
[----:B------:R-:W-:Y:S01]  /*c230*/  IMAD.MOV.U32 R74, RZ, RZ, R68 ;  /* 0x000000ffff4a7224 */ /* 0x000fe200078e0044 */
[----:B------:R-:W-:Y:S01]  /*c240*/  LOP3.LUT R9, R37, UR9, R2, 0x96, !PT ;  /* 0x0000000925097c12 */ /* 0x000fe2000f8e9602 */
[----:B------:R-:W-:Y:S01]  /*c250*/  IMAD.WIDE.U32 R2, R3, -0x2daee0ad, RZ ;  /* 0xd2511f5303027825 */ /* 0x000fe200078e00ff */
[----:B------:R-:W-:Y:S01]  /*c260*/  @!P3 PRMT R177, R236, 0x5410, RZ ;  /* 0x00005410ecb1b816 */ /* 0x000fe200000000ff */
[----:B------:R-:W-:Y:S01]  /*c270*/  LDSM.16.MT88.4 R32, [R183+0xf000] ;  /* 0x00f00000b720783b */ /* 0x000fe20000004200 */
[----:B------:R-:W-:Y:S01]  /*c280*/  ISETP.LE.U32.AND P3, PT, R0, UR5, PT ;  /* 0x0000000500007c0c */ /* 0x000fe2000bf63070 */
[----:B------:R-:W-:Y:S01]  /*c290*/  IMAD.WIDE.U32 R38, R9, -0x2daee0ad, RZ ;  /* 0xd2511f5309267825 */ /* 0x000fe200078e00ff */
[----:B------:R-:W-:Y:S02]  /*c2a0*/  LOP3.LUT R11, R3, UR8, R8, 0x96, !PT ;  /* 0x00000008030b7c12 */ /* 0x000fe4000f8e9608 */
[----:B------:R-:W-:Y:S01]  /*c2b0*/  LOP3.LUT R9, R25, 0xff, RZ, 0xc0, !PT ;  /* 0x000000ff19097812 */ /* 0x000fe200078ec0ff */
[----:B------:R-:W-:Y:S01]  /*c2c0*/  IMAD.MOV.U32 R73, RZ, RZ, R69 ;  /* 0x000000ffff497224 */ /* 0x000fe200078e0045 */
[----:B------:R-:W-:Y:S01]  /*c2d0*/  LOP3.LUT R2, R39, UR6, R2, 0x96, !PT ;  /* 0x0000000627027c12 */ /* 0x000fe2000f8e9602 */
[----:B------:R-:W-:Y:S01]  /*c2e0*/  IMAD.WIDE.U32 R18, R11, -0x326172a9, RZ ;  /* 0xcd9e8d570b127825 */ /* 0x000fe200078e00ff */
[----:B------:R-:W-:-:S03]  /*c2f0*/  ISETP.LE.U32.AND P1, PT, R9, UR5, PT ;  /* 0x0000000509007c0c */ /* 0x000fc6000bf23070 */
[----:B------:R-:W-:-:S04]  /*c300*/  IMAD.WIDE.U32 R2, R2, -0x326172a9, RZ ;  /* 0xcd9e8d5702027825 */ /* 0x000fc800078e00ff */
[----:B------:R-:W-:Y:S02]  /*c310*/  @!P3 HADD2 R238, -R175.H0_H0, -RZ.H0_H0 ;  /* 0xa00000ffafeeb230 */ /* 0x000fe40000000900 */
[----:B------:R-:W-:Y:S01]  /*c320*/  IMAD.MOV.U32 R72, RZ, RZ, R70 ;  /* 0x000000ffff487224 */ /* 0x000fe200078e0046 */
[C---:B------:R-:W-:Y:S01]  /*c330*/  LOP3.LUT R0, R2.reuse, 0xffff, RZ, 0xc0, !PT ;  /* 0x0000ffff02007812 */ /* 0x040fe200078ec0ff */
[C---:B-1----:R-:W-:Y:S01]  /*c340*/  HMMA.16816.F32 R64, R4.reuse, R20, R64 ;  /* 0x000000140440723c */ /* 0x042fe20000001840 */
[----:B------:R-:W-:Y:S01]  /*c350*/  SHF.R.U32.HI R8, RZ, 0x10, R2 ;  /* 0x00000010ff087819 */ /* 0x000fe20000011602 */
[----:B------:R-:W-:Y:S01]  /*c360*/  IMAD.MOV.U32 R94, RZ, RZ, R83 ;  /* 0x000000ffff5e7224 */ /* 0x000fe200078e0053 */
[----:B------:R-:W-:Y:S01]  /*c370*/  LOP3.LUT R10, R2, 0xff, RZ, 0xc0, !PT ;  /* 0x000000ff020a7812 */ /* 0x000fe200078ec0ff */
[----:B------:R-:W-:Y:S01]  /*c380*/  IMAD.MOV.U32 R83, RZ, RZ, R71 ;  /* 0x000000ffff537224 */ /* 0x000fe200078e0047 */
[----:B------:R-:W-:Y:S01]  /*c390*/  SHF.R.U32.HI R9, RZ, 0x8, R0 ;  /* 0x00000008ff097819 */ /* 0x000fe20000011600 */
[----:B------:R-:W-:Y:S01]  /*c3a0*/  HMMA.16816.F32 R56, R4, R22, R56 ;  /* 0x000000160438723c */ /* 0x000fe20000001838 */
[----:B------:R-:W-:Y:S01]  /*c3b0*/  LOP3.LUT R0, R8, 0xff, RZ, 0xc0, !PT ;  /* 0x000000ff08007812 */ /* 0x000fe200078ec0ff */
[----:B------:R-:W-:Y:S01]  /*c3c0*/  FFMA.FTZ R8, R243, UR4, -R14 ;  /* 0x00000004f3087c23 */ /* 0x000fe2000801080e */
[----:B------:R-:W-:Y:S01]  /*c3d0*/  SHF.R.U32.HI R2, RZ, 0x18, R2 ;  /* 0x00000018ff027819 */ /* 0x000fe20000011602 */
[----:B------:R-:W1:Y:S01]  /*c3e0*/  LDSM.16.MT88.4 R20, [R183+0x10800] ;  /* 0x01080000b714783b */ /* 0x000e620000004200 */
[----:B------:R-:W-:Y:S01]  /*c3f0*/  @!P3 PRMT R175, R238, 0x5410, RZ ;  /* 0x00005410eeafb816 */ /* 0x000fe200000000ff */
[----:B------:R2:W-:Y:S01]  /*c400*/  MUFU.EX2 R27, R8 ;  /* 0x00000008001b7308 */ /* 0x0005e20000000800 */
[----:B------:R-:W-:Y:S01]  /*c410*/  PRMT R28, R0, 0x5410, R2 ;  /* 0x00005410001c7816 */ /* 0x000fe20000000002 */
[----:B------:R-:W-:Y:S01]  /*c420*/  IMAD.MOV.U32 R99, RZ, RZ, R80 ;  /* 0x000000ffff637224 */ /* 0x000fe200078e0050 */
[----:B------:R-:W-:Y:S01]  /*c430*/  LOP3.LUT R2, R3, UR31, R18, 0x96, !PT ;  /* 0x0000001f03027c12 */ /* 0x000fe2000f8e9612 */
[----:B------:R-:W-:Y:S01]  /*c440*/  FFMA.FTZ R3, R241, UR4, -R14 ;  /* 0x00000004f1037c23 */ /* 0x000fe2000801080e */
[----:B------:R-:W-:Y:S01]  /*c450*/  SHF.R.U32.HI R0, RZ, 0x8, R26 ;  /* 0x00000008ff007819 */ /* 0x000fe2000001161a */
[----:B------:R-:W-:Y:S01]  /*c460*/  @!P1 HADD2 R241, -R173.H0_H0, -RZ.H0_H0 ;  /* 0xa00000ffadf19230 */ /* 0x000fe20000000900 */
[----:B------:R-:W-:Y:S01]  /*c470*/  PRMT R10, R10, 0x5410, R9 ;  /* 0x000054100a0a7816 */ /* 0x000fe20000000009 */
[----:B------:R3:W-:Y:S01]  /*c480*/  MUFU.EX2 R29, R3 ;  /* 0x00000003001d7308 */ /* 0x0007e20000000800 */
[----:B------:R-:W-:-:S02]  /*c490*/  IMAD.MOV.U32 R98, RZ, RZ, R81 ;  /* 0x000000ffff627224 */ /* 0x000fc400078e0051 */
[----:B------:R-:W-:Y:S01]  /*c4a0*/  @!P1 PRMT R173, R241, 0x5410, RZ ;  /* 0x00005410f1ad9816 */ /* 0x000fe200000000ff */
[----:B------:R-:W-:Y:S02]  /*c4b0*/  IMAD.MOV.U32 R95, RZ, RZ, R82 ;  /* 0x000000ffff5f7224 */ /* 0x000fe400078e0052 */
[----:B------:R-:W-:Y:S02]  /*c4c0*/  IMAD.MOV.U32 R179, RZ, RZ, R87 ;  /* 0x000000ffffb37224 */ /* 0x000fe400078e0057 */
[----:B--2---:R-:W-:-:S04]  /*c4d0*/  FFMA.FTZ R8, R242, UR4, -R14 ;  /* 0x00000004f2087c23 */ /* 0x004fc8000801080e */
[----:B------:R-:W2:Y:S01]  /*c4e0*/  MUFU.EX2 R30, R8 ;  /* 0x00000008001e7308 */ /* 0x000ea20000000800 */
[----:B---3--:R-:W-:Y:S02]  /*c4f0*/  LOP3.LUT R3, R0, 0xffff, RZ, 0xc0, !PT ;  /* 0x0000ffff00037812 */ /* 0x008fe400078ec0ff */
[C---:B------:R-:W-:Y:S02]  /*c500*/  LOP3.LUT R0, R2.reuse, 0xffff, RZ, 0xc0, !PT ;  /* 0x0000ffff02007812 */ /* 0x040fe400078ec0ff */
[----:B------:R-:W-:Y:S02]  /*c510*/  ISETP.LE.U32.AND P3, PT, R3, UR5, PT ;  /* 0x0000000503007c0c */ /* 0x000fe4000bf63070 */
[----:B------:R-:W-:Y:S02]  /*c520*/  SHF.R.U32.HI R3, RZ, 0x8, R0 ;  /* 0x00000008ff037819 */ /* 0x000fe40000011600 */
[----:B------:R-:W-:-:S04]  /*c530*/  LOP3.LUT R0, R2, 0xff, RZ, 0xc0, !PT ;  /* 0x000000ff02007812 */ /* 0x000fc800078ec0ff */
[----:B------:R-:W-:Y:S01]  /*c540*/  PRMT R9, R0, 0x5410, R3 ;  /* 0x0000541000097816 */ /* 0x000fe20000000003 */
[----:B--2---:R-:W-:Y:S01]  /*c550*/  IMAD.MOV.U32 R241, RZ, RZ, R30 ;  /* 0x000000fffff17224 */ /* 0x004fe200078e001e */
[--C-:B------:R-:W-:Y:S01]  /*c560*/  SHF.R.U32.HI R0, RZ, 0x10, R2.reuse ;  /* 0x00000010ff007819 */ /* 0x100fe20000011602 */
[C---:B-1----:R-:W-:Y:S01]  /*c570*/  HMMA.16816.F32 R44, R4.reuse, R20, R44 ;  /* 0x00000014042c723c */ /* 0x042fe2000000182c */
[----:B------:R-:W-:Y:S01]  /*c580*/  SHF.R.U32.HI R3, RZ, 0x18, R2 ;  /* 0x00000018ff037819 */ /* 0x000fe20000011602 */
[----:B------:R-:W-:Y:S01]  /*c590*/  FFMA.FTZ R2, R239, UR4, -R14 ;  /* 0x00000004ef027c23 */ /* 0x000fe2000801080e */
[----:B------:R-:W-:Y:S01]  /*c5a0*/  LOP3.LUT R0, R0, 0xff, RZ, 0xc0, !PT ;  /* 0x000000ff00007812 */ /* 0x000fe200078ec0ff */
[----:B------:R-:W-:Y:S02]  /*c5b0*/  @!P5 HADD2 R239, -R174.H0_H0, -RZ.H0_H0 ;  /* 0xa00000ffaeefd230 */ /* 0x000fe40000000900 */
[----:B------:R1:W2:Y:S01]  /*c5c0*/  MUFU.EX2 R31, R2 ;  /* 0x00000002001f7308 */ /* 0x0002a20000000800 */
[----:B------:R-:W-:Y:S01]  /*c5d0*/  PRMT R8, R0, 0x5410, R3 ;  /* 0x0000541000087816 */ /* 0x000fe20000000003 */
[----:B------:R-:W-:Y:S01]  /*c5e0*/  FFMA.FTZ R3, R244, UR4, -R16 ;  /* 0x00000004f4037c23 */ /* 0x000fe20008010810 */
[----:B------:R-:W-:Y:S01]  /*c5f0*/  LOP3.LUT R0, R17, 0xff, RZ, 0xc0, !PT ;  /* 0x000000ff11007812 */ /* 0x000fe200078ec0ff */
[----:B------:R-:W-:Y:S01]  /*c600*/  @!P3 HADD2 R242, -R172.H0_H0, -RZ.H0_H0 ;  /* 0xa00000ffacf2b230 */ /* 0x000fe20000000900 */
[----:B------:R-:W-:Y:S01]  /*c610*/  @!P5 PRMT R174, R239, 0x5410, RZ ;  /* 0x00005410efaed816 */ /* 0x000fe200000000ff */
[----:B------:R-:W-:Y:S01]  /*c620*/  HMMA.16816.F32 R40, R4, R22, R40 ;  /* 0x000000160428723c */ /* 0x000fe20000001828 */
[----:B------:R-:W-:Y:S01]  /*c630*/  ISETP.LE.U32.AND P5, PT, R0, UR5, PT ;  /* 0x0000000500007c0c */ /* 0x000fe2000bfa3070 */
[----:B------:R3:W-:Y:S01]  /*c640*/  MUFU.EX2 R238, R3 ;  /* 0x0000000300ee7308 */ /* 0x0007e20000000800 */
[----:B------:R-:W-:Y:S01]  /*c650*/  LOP3.LUT R0, R17, 0xffff, RZ, 0xc0, !PT ;  /* 0x0000ffff11007812 */ /* 0x000fe200078ec0ff */
[----:B------:R-:W4:Y:S01]  /*c660*/  LDSM.16.MT88.4 R20, [R182+0xd000] ;  /* 0x00d00000b614783b */ /* 0x000f220000004200 */
[----:B------:R-:W-:-:S02]  /*c670*/  @!P3 PRMT R172, R242, 0x5410, RZ ;  /* 0x00005410f2acb816 */ /* 0x000fc400000000ff */
[----:B------:R-:W-:Y:S01]  /*c680*/  SHF.R.U32.HI R0, RZ, 0x8, R0 ;  /* 0x00000008ff007819 */ /* 0x000fe20000011600 */
[----:B-1----:R-:W-:Y:S01]  /*c690*/  FFMA.FTZ R2, R240, UR4, -R16 ;  /* 0x00000004f0027c23 */ /* 0x002fe20008010810 */
[----:B------:R-:W-:Y:S02]  /*c6a0*/  @!P4 HADD2 R240, -R151.H0_H0, -RZ.H0_H0 ;  /* 0xa00000ff97f0c230 */ /* 0x000fe40000000900 */
[----:B------:R-:W-:Y:S01]  /*c6b0*/  LOP3.LUT R0, R0, 0xffff, RZ, 0xc0, !PT ;  /* 0x0000ffff00007812 */ /* 0x000fe200078ec0ff */
[----:B--2---:R-:W-:Y:S01]  /*c6c0*/  IMAD.MOV.U32 R242, RZ, RZ, R31 ;  /* 0x000000fffff27224 */ /* 0x004fe200078e001f */
[----:B------:R1:W2:Y:S01]  /*c6d0*/  MUFU.EX2 R239, R2 ;  /* 0x0000000200ef7308 */ /* 0x0002a20000000800 */
[----:B------:R-:W-:Y:S01]  /*c6e0*/  @!P5 HADD2 R244, -R148.H0_H0, -RZ.H0_H0 ;  /* 0xa00000ff94f4d230 */ /* 0x000fe20000000900 */
[----:B------:R-:W-:Y:S01]  /*c6f0*/  @!P4 PRMT R151, R240, 0x5410, RZ ;  /* 0x00005410f097c816 */ /* 0x000fe200000000ff */
[----:B------:R-:W-:Y:S01]  /*c700*/  IMAD.MOV.U32 R240, RZ, RZ, R27 ;  /* 0x000000fffff07224 */ /* 0x000fe200078e001b */
[----:B------:R-:W-:Y:S01]  /*c710*/  ISETP.LE.U32.AND P1, PT, R0, UR5, PT ;  /* 0x0000000500007c0c */ /* 0x000fe2000bf23070 */
[----:B------:R-:W5:Y:S01]  /*c720*/  LDSM.16.MT88.4 R24, [R181+0xd000] ;  /* 0x00d00000b518783b */ /* 0x000f620000004200 */
[----:B------:R-:W-:-:S02]  /*c730*/  F2FP.F16.F32.PACK_AB R0, R242, R241 ;  /* 0x000000f1f200723e */ /* 0x000fc400000000ff */
[----:B---3--:R-:W-:Y:S02]  /*c740*/  F2FP.F16.F32.PACK_AB R3, R240, R29 ;  /* 0x0000001df003723e */ /* 0x008fe400000000ff */
[C---:B------:R-:W-:Y:S02]  /*c750*/  PRMT R138, R0.reuse, 0x7610, R138 ;  /* 0x00007610008a7816 */ /* 0x040fe4000000008a */
[----:B------:R-:W-:Y:S02]  /*c760*/  PRMT R137, R0, 0x7632, R137 ;  /* 0x0000763200897816 */ /* 0x000fe40000000089 */
[C---:B------:R-:W-:Y:S02]  /*c770*/  PRMT R140, R3.reuse, 0x7610, R140 ;  /* 0x00007610038c7816 */ /* 0x040fe4000000008c */
[----:B------:R-:W-:Y:S01]  /*c780*/  PRMT R139, R3, 0x7632, R139 ;  /* 0x00007632038b7816 */ /* 0x000fe2000000008b */
[----:B------:R-:W-:Y:S01]  /*c790*/  @!P1 HADD2 R243, -R147.H0_H0, -RZ.H0_H0 ;  /* 0xa00000ff93f39230 */ /* 0x000fe20000000900 */
[----:B-1----:R-:W-:-:S02]  /*c7a0*/  SHF.R.U32.HI R2, RZ, 0x10, R17 ;  /* 0x00000010ff027819 */ /* 0x002fc40000011611 */
[----:B--2---:R-:W-:Y:S02]  /*c7b0*/  F2FP.F16.F32.PACK_AB R3, R238, R239 ;  /* 0x000000efee03723e */ /* 0x004fe400000000ff */
[----:B------:R-:W-:Y:S02]  /*c7c0*/  LOP3.LUT R2, R2, 0xff, RZ, 0xc0, !PT ;  /* 0x000000ff02027812 */ /* 0x000fe400078ec0ff */
[----:B------:R-:W-:Y:S02]  /*c7d0*/  HSET2.LE.AND R0, R10, R15, PT ;  /* 0x0000000f0a007233 */ /* 0x000fe40003803000 */
[----:B------:R-:W-:Y:S01]  /*c7e0*/  ISETP.LE.U32.AND P3, PT, R2, UR5, PT ;  /* 0x0000000502007c0c */ /* 0x000fe2000bf63070 */
[----:B------:R-:W-:Y:S01]  /*c7f0*/  FFMA.FTZ R2, R245, UR4, -R16 ;  /* 0x00000004f5027c23 */ /* 0x000fe20008010810 */
[C---:B------:R-:W-:Y:S02]  /*c800*/  PRMT R136, R3.reuse, 0x7632, R136 ;  /* 0x0000763203887816 */ /* 0x040fe40000000088 */
[----:B------:R-:W-:Y:S01]  /*c810*/  PRMT R119, R3, 0x7610, R119 ;  /* 0x0000761003777816 */ /* 0x000fe20000000077 */
[----:B------:R1:W-:Y:S01]  /*c820*/  MUFU.EX2 R237, R2 ;  /* 0x0000000200ed7308 */ /* 0x0003e20000000800 */
[----:B------:R-:W-:-:S02]  /*c830*/  @!P5 PRMT R148, R244, 0x5410, RZ ;  /* 0x00005410f494d816 */ /* 0x000fc400000000ff */
[----:B------:R-:W-:Y:S02]  /*c840*/  PRMT R3, R119, 0x5410, R136 ;  /* 0x0000541077037816 */ /* 0x000fe40000000088 */
[----:B------:R-:W-:Y:S02]  /*c850*/  ISETP.LE.U32.AND P5, PT, R49, UR5, PT ;  /* 0x0000000531007c0c */ /* 0x000fe4000bfa3070 */
[----:B------:R-:W-:Y:S01]  /*c860*/  @!P1 PRMT R147, R243, 0x5410, RZ ;  /* 0x00005410f3939816 */ /* 0x000fe200000000ff */
[----:B------:R-:W-:Y:S01]  /*c870*/  @!P3 HADD2 R245, -R146.H0_H0, -RZ.H0_H0 ;  /* 0xa00000ff92f5b230 */ /* 0x000fe20000000900 */
[----:B------:R-:W-:-:S04]  /*c880*/  ISETP.LE.U32.AND P1, PT, R50, UR5, PT ;  /* 0x0000000532007c0c */ /* 0x000fc8000bf23070 */
[----:B------:R-:W-:Y:S01]  /*c890*/  @!P3 PRMT R146, R245, 0x5410, RZ ;  /* 0x00005410f592b816 */ /* 0x000fe200000000ff */
[----:B-1----:R-:W-:-:S04]  /*c8a0*/  FFMA.FTZ R2, R246, UR4, -R16 ;  /* 0x00000004f6027c23 */ /* 0x002fc80008010810 */
[----:B------:R1:W2:Y:S02]  /*c8b0*/  MUFU.EX2 R236, R2 ;  /* 0x0000000200ec7308 */ /* 0x0002a40000000800 */
[----:B-1----:R-:W-:-:S04]  /*c8c0*/  PRMT R2, R138, 0x5410, R137 ;  /* 0x000054108a027816 */ /* 0x002fc80000000089 */
[----:B------:R-:W-:Y:S02]  /*c8d0*/  LOP3.LUT R6, R0, R2, RZ, 0xc0, !PT ;  /* 0x0000000200067212 */ /* 0x000fe400078ec0ff */
[--C-:B------:R-:W-:Y:S02]  /*c8e0*/  HSET2.LE.AND R0, R28, R15.reuse, PT ;  /* 0x0000000f1c007233 */ /* 0x100fe40003803000 */
[----:B------:R-:W-:-:S03]  /*c8f0*/  HSET2.LE.AND R2, R9, R15, PT ;  /* 0x0000000f09027233 */ /* 0x000fc60003803000 */
[----:B------:R-:W-:Y:S01]  /*c900*/  LOP3.LUT R7, R0, R3, RZ, 0xc0, !PT ;  /* 0x0000000300077212 */ /* 0x000fe200078ec0ff */
[----:B------:R-:W-:Y:S01]  /*c910*/  IMAD.MOV.U32 R3, RZ, RZ, R73 ;  /* 0x000000ffff037224 */ /* 0x000fe200078e0049 */
[----:B------:R-:W-:-:S04]  /*c920*/  PRMT R0, R140, 0x5410, R139 ;  /* 0x000054108c007816 */ /* 0x000fc8000000008b */
[----:B------:R-:W-:Y:S02]  /*c930*/  LOP3.LUT R4, R2, R0, RZ, 0xc0, !PT ;  /* 0x0000000002047212 */ /* 0x000fe400078ec0ff */
[----:B--2---:R-:W-:-:S04]  /*c940*/  F2FP.F16.F32.PACK_AB R0, R236, R237 ;  /* 0x000000edec00723e */ /* 0x004fc800000000ff */
[C---:B------:R-:W-:Y:S02]  /*c950*/  PRMT R118, R0.reuse, 0x7632, R118 ;  /* 0x0000763200767816 */ /* 0x040fe40000000076 */
[----:B------:R-:W-:Y:S02]  /*c960*/  PRMT R18, R0, 0x7610, R18 ;  /* 0x0000761000127816 */ /* 0x000fe40000000012 */
[----:B------:R-:W-:Y:S02]  /*c970*/  HSET2.LE.AND R0, R8, R15, PT ;  /* 0x0000000f08007233 */ /* 0x000fe40003803000 */
[----:B------:R-:W1:Y:S01]  /*c980*/  LDSM.16.MT88.4 R8, [R184+0xd000] ;  /* 0x00d00000b808783b */ /* 0x000e620000004200 */
[----:B------:R-:W-:-:S04]  /*c990*/  PRMT R2, R18, 0x5410, R118 ;  /* 0x0000541012027816 */ /* 0x000fc80000000076 */
[----:B------:R-:W-:Y:S01]  /*c9a0*/  LOP3.LUT R5, R0, R2, RZ, 0xc0, !PT ;  /* 0x0000000200057212 */ /* 0x000fe200078ec0ff */
[----:B------:R-:W-:Y:S01]  /*c9b0*/  IMAD.MOV.U32 R2, RZ, RZ, R72 ;  /* 0x000000ffff027224 */ /* 0x000fe200078e0048 */
[----:B------:R-:W-:Y:S01]  /*c9c0*/  SHF.R.U32.HI R0, RZ, 0x18, R17 ;  /* 0x00000018ff007819 */ /* 0x000fe20000011611 */
[----:B------:R-:W-:-:S03]  /*c9d0*/  IMAD.MOV.U32 R17, RZ, RZ, R62 ;  /* 0x000000ffff117224 */ /* 0x000fc600078e003e */
[----:B------:R-:W-:Y:S01]  /*c9e0*/  ISETP.LE.U32.AND P4, PT, R0, UR5, PT ;  /* 0x0000000500007c0c */ /* 0x000fe2000bf83070 */
[----:B----4-:R-:W-:Y:S01]  /*c9f0*/  HMMA.16816.F32 R68, R4, R20, R112 ;  /* 0x000000140444723c */ /* 0x010fe20000001870 */
[----:B------:R-:W-:-:S04]  /*ca00*/  SHF.R.U32.HI R0, RZ, 0x8, R48 ;  /* 0x00000008ff007819 */ /* 0x000fc80000011630 */
[----:B------:R-:W-:Y:S01]  /*ca10*/  LOP3.LUT R0, R0, 0xffff, RZ, 0xc0, !PT ;  /* 0x0000ffff00007812 */ /* 0x000fe200078ec0ff */
[C---:B-----5:R-:W-:Y:S01]  /*ca20*/  HMMA.16816.F32 R124, R4.reuse, R24, R124 ;  /* 0x00000018047c723c */ /* 0x060fe2000000187c */
[----:B------:R-:W-:Y:S02]  /*ca30*/  IMAD.MOV.U32 R113, RZ, RZ, R74 ;  /* 0x000000ffff717224 */ /* 0x000fe400078e004a */
[----:B------:R-:W-:Y:S01]  /*ca40*/  IMAD.MOV.U32 R112, RZ, RZ, R75 ;  /* 0x000000ffff707224 */ /* 0x000fe200078e004b */
[----:B------:R-:W-:Y:S01]  /*ca50*/  ISETP.LE.U32.AND P3, PT, R0, UR5, PT ;  /* 0x0000000500007c0c */ /* 0x000fe2000bf63070 */
[----:B------:R-:W-:Y:S01]  /*ca60*/  IMAD.MOV.U32 R114, RZ, RZ, R83 ;  /* 0x000000ffff727224 */ /* 0x000fe200078e0053 */
[----:B------:R-:W-:Y:S01]  /*ca70*/  HMMA.16816.F32 R72, R4, R22, R120 ;  /* 0x000000160448723c */ /* 0x000fe20000001878 */
[----:B------:R-:W-:Y:S01]  /*ca80*/  IMAD.MOV.U32 R115, RZ, RZ, R29 ;  /* 0x000000ffff737224 */ /* 0x000fe200078e001d */
[----:B------:R-:W2:Y:S01]  /*ca90*/  LDSM.16.MT88.4 R20, [R182+0xf000] ;  /* 0x00f00000b614783b */ /* 0x000ea20000004200 */
[----:B------:R-:W-:Y:S01]  /*caa0*/  @!P4 HADD2 R246, -R145.H0_H0, -RZ.H0_H0 ;  /* 0xa00000ff91f6c230 */ /* 0x000fe20000000900 */
[----:B------:R-:W-:-:S02]  /*cab0*/  LOP3.LUT R0, R51, 0xff, RZ, 0xc0, !PT ;  /* 0x000000ff33007812 */ /* 0x000fc400078ec0ff */
[----:B------:R-:W3:Y:S01]  /*cac0*/  LDSM.16.MT88.4 R28, [R183+0xd000] ;  /* 0x00d00000b71c783b */ /* 0x000ee20000004200 */
[----:B------:R-:W-:Y:S01]  /*cad0*/  IMAD.MOV.U32 R123, RZ, RZ, R76 ;  /* 0x000000ffff7b7224 */ /* 0x000fe200078e004c */
[C---:B------:R-:W-:Y:S01]  /*cae0*/  HMMA.16816.F32 R52, R4.reuse, R26, R52 ;  /* 0x0000001a0434723c */ /* 0x040fe20000001834 */
[----:B------:R-:W-:Y:S01]  /*caf0*/  IMAD.MOV.U32 R122, RZ, RZ, R77 ;  /* 0x000000ffff7a7224 */ /* 0x000fe200078e004d */
[----:B------:R-:W-:Y:S01]  /*cb00*/  LDSM.16.MT88.4 R24, [R181+0xf000] ;  /* 0x00f00000b518783b */ /* 0x000fe20000004200 */
[----:B------:R-:W-:Y:S01]  /*cb10*/  IMAD.MOV.U32 R121, RZ, RZ, R78 ;  /* 0x000000ffff797224 */ /* 0x000fe200078e004e */
[----:B------:R-:W-:Y:S01]  /*cb20*/  @!P4 PRMT R145, R246, 0x5410, RZ ;  /* 0x00005410f691c816 */ /* 0x000fe200000000ff */
[----:B------:R-:W-:Y:S01]  /*cb30*/  IMAD.MOV.U32 R120, RZ, RZ, R79 ;  /* 0x000000ffff787224 */ /* 0x000fe200078e004f */
[----:B------:R-:W-:Y:S01]  /*cb40*/  ISETP.LE.U32.AND P4, PT, R0, UR5, PT ;  /* 0x0000000500007c0c */ /* 0x000fe2000bf83070 */
[----:B------:R-:W-:Y:S01]  /*cb50*/  LDSM.16.MT88.4 R48, [R184+0xd800] ;  /* 0x00d80000b830783b */ /* 0x000fe20000004200 */
[----:B-1----:R-:W-:Y:S01]  /*cb60*/  HMMA.16816.F32 R76, R4, R8, R128 ;  /* 0x00000008044c723c */ /* 0x002fe20000001880 */
[----:B------:R-:W-:-:S05]  /*cb70*/  LOP3.LUT R0, R60, 0xff, RZ, 0xc0, !PT ;  /* 0x000000ff3c007812 */ /* 0x000fca00078ec0ff */
[C---:B------:R-:W-:Y:S01]  /*cb80*/  HMMA.16816.F32 R80, R4.reuse, R10, R132 ;  /* 0x0000000a0450723c */ /* 0x040fe20000001884 */
[----:B------:R-:W1:Y:S05]  /*cb90*/  LDSM.16.MT88.4 R8, [R184+0xf000] ;  /* 0x00f00000b808783b */ /* 0x000e6a0000004200 */
[C---:B--2---:R-:W-:Y:S06]  /*cba0*/  HMMA.16816.F32 R100, R4.reuse, R20, R204 ;  /* 0x000000140464723c */ /* 0x044fec00000018cc */
[----:B---3--:R-:W-:Y:S01]  /*cbb0*/  HMMA.16816.F32 R84, R4, R28, R220 ;  /* 0x0000001c0454723c */ /* 0x008fe200000018dc */
[----:B------:R-:W-:-:S02]  /*cbc0*/  IMAD.MOV.U32 R207, RZ, RZ, R2 ;  /* 0x000000ffffcf7224 */ /* 0x000fc400078e0002 */
[----:B------:R-:W-:Y:S01]  /*cbd0*/  FFMA.FTZ R2, R247, UR4, -R14 ;  /* 0x00000004f7027c23 */ /* 0x000fe2000801080e */
[----:B------:R-:W-:Y:S02]  /*cbe0*/  @!P5 HADD2 R247, -R144.H0_H0, -RZ.H0_H0 ;  /* 0xa00000ff90f7d230 */ /* 0x000fe40000000900 */
[----:B------:R-:W-:Y:S01]  /*cbf0*/  IMAD.MOV.U32 R206, RZ, RZ, R3 ;  /* 0x000000ffffce7224 */ /* 0x000fe200078e0003 */
[----:B------:R-:W-:Y:S01]  /*cc00*/  LOP3.LUT R3, R19, UR7, R36, 0x96, !PT ;  /* 0x0000000713037c12 */ /* 0x000fe2000f8e9624 */
[C---:B------:R-:W-:Y:S01]  /*cc10*/  HMMA.16816.F32 R128, R4.reuse, R22, R168 ;  /* 0x000000160480723c */ /* 0x040fe200000018a8 */
[----:B------:R-:W-:Y:S01]  /*cc20*/  IMAD.MOV.U32 R223, RZ, RZ, R91 ;  /* 0x000000ffffdf7224 */ /* 0x000fe200078e005b */
[----:B------:R2:W-:Y:S01]  /*cc30*/  MUFU.EX2 R221, R2 ;  /* 0x0000000200dd7308 */ /* 0x0005e20000000800 */
[----:B------:R-:W-:Y:S01]  /*cc40*/  IMAD.MOV.U32 R222, RZ, RZ, R99 ;  /* 0x000000ffffde7224 */ /* 0x000fe200078e0063 */
[----:B------:R-:W3:Y:S01]  /*cc50*/  LDSM.16.MT88.4 R20, [R182+0x11000] ;  /* 0x01100000b614783b */ /* 0x000ee20000004200 */
[----:B------:R-:W-:Y:S01]  /*cc60*/  @!P5 PRMT R144, R247, 0x5410, RZ ;  /* 0x00005410f790d816 */ /* 0x000fe200000000ff */
[----:B------:R-:W-:Y:S01]  /*cc70*/  HMMA.16816.F32 R88, R4, R30, R224 ;  /* 0x0000001e0458723c */ /* 0x000fe200000018e0 */
[----:B------:R-:W-:Y:S01]  /*cc80*/  ISETP.LE.U32.AND P5, PT, R0, UR5, PT ;  /* 0x0000000500007c0c */ /* 0x000fe2000bfa3070 */
[----:B------:R-:W-:Y:S01]  /*cc90*/  LDSM.16.MT88.4 R28, [R184+0x11000] ;  /* 0x01100000b81c783b */ /* 0x000fe20000004200 */
[----:B------:R-:W-:Y:S01]  /*cca0*/  FFMA.FTZ R0, R248, UR4, -R14 ;  /* 0x00000004f8007c23 */ /* 0x000fe2000801080e */
[----:B------:R-:W-:-:S02]  /*ccb0*/  IMAD.MOV.U32 R19, RZ, RZ, R207 ;  /* 0x000000ffff137224 */ /* 0x000fc400078e00cf */
[----:B------:R-:W-:Y:S01]  /*ccc0*/  @!P4 HADD2 R248, -R143.H0_H0, -RZ.H0_H0 ;  /* 0xa00000ff8ff8c230 */ /* 0x000fe20000000900 */
[C---:B-1----:R-:W-:Y:S01]  /*ccd0*/  HMMA.16816.F32 R132, R4.reuse, R8, R156 ;  /* 0x000000080484723c */ /* 0x042fe2000000189c */
[----:B------:R-:W-:Y:S02]  /*cce0*/  IMAD.MOV.U32 R227, RZ, RZ, R92 ;  /* 0x000000ffffe37224 */ /* 0x000fe400078e005c */
[----:B------:R-:W-:Y:S01]  /*ccf0*/  IMAD.MOV.U32 R226, RZ, RZ, R93 ;  /* 0x000000ffffe27224 */ /* 0x000fe200078e005d */
[----:B------:R-:W-:Y:S01]  /*cd00*/  @!P4 PRMT R143, R248, 0x5410, RZ ;  /* 0x00005410f88fc816 */ /* 0x000fe200000000ff */
[----:B------:R-:W-:Y:S01]  /*cd10*/  IMAD.MOV.U32 R225, RZ, RZ, R94 ;  /* 0x000000ffffe17224 */ /* 0x000fe200078e005e */
[C---:B------:R-:W-:Y:S01]  /*cd20*/  HMMA.16816.F32 R160, R4.reuse, R10, R160 ;  /* 0x0000000a04a0723c */ /* 0x040fe200000018a0 */
[----:B------:R-:W1:Y:S01]  /*cd30*/  LDSM.16.MT88.4 R8, [R181+0x11000] ;  /* 0x01100000b508783b */ /* 0x000e620000004200 */
[----:B------:R-:W-:Y:S02]  /*cd40*/  IMAD.MOV.U32 R224, RZ, RZ, R95 ;  /* 0x000000ffffe07224 */ /* 0x000fe400078e005f */
[----:B--2---:R-:W-:Y:S01]  /*cd50*/  FFMA.FTZ R2, R249, UR4, -R14 ;  /* 0x00000004f9027c23 */ /* 0x004fe2000801080e */
[----:B------:R-:W-:Y:S01]  /*cd60*/  @!P3 HADD2 R249, -R142.H0_H0, -RZ.H0_H0 ;  /* 0xa00000ff8ef9b230 */ /* 0x000fe20000000900 */
[C---:B------:R-:W-:Y:S02]  /*cd70*/  HMMA.16816.F32 R92, R4.reuse, R24, R216 ;  /* 0x00000018045c723c */ /* 0x040fe400000018d8 */
[----:B------:R2:W-:Y:S01]  /*cd80*/  MUFU.EX2 R220, R2 ;  /* 0x0000000200dc7308 */ /* 0x0005e20000000800 */
[----:B------:R-:W-:Y:S01]  /*cd90*/  IMAD.MOV.U32 R37, RZ, RZ, R224 ;  /* 0x000000ffff257224 */ /* 0x000fe200078e00e0 */
[----:B------:R-:W-:Y:S01]  /*cda0*/  @!P3 PRMT R142, R249, 0x5410, RZ ;  /* 0x00005410f98eb816 */ /* 0x000fe200000000ff */
[----:B------:R-:W-:Y:S01]  /*cdb0*/  IMAD.MOV.U32 R224, RZ, RZ, R225 ;  /* 0x000000ffffe07224 */ /* 0x000fe200078e00e1 */
[----:B------:R-:W-:Y:S01]  /*cdc0*/  HMMA.16816.F32 R156, R4, R32, R164 ;  /* 0x00000020049c723c */ /* 0x000fe200000018a4 */
[----:B------:R-:W-:-:S03]  /*cdd0*/  IMAD.MOV.U32 R216, RZ, RZ, R98 ;  /* 0x000000ffffd87224 */ /* 0x000fc600078e0062 */
[----:B------:R4:W-:Y:S01]  /*cde0*/  MUFU.EX2 R219, R0 ;  /* 0x0000000000db7308 */ /* 0x0009e20000000800 */
[----:B------:R-:W-:Y:S01]  /*cdf0*/  IMAD.MOV.U32 R225, RZ, RZ, R226 ;  /* 0x000000ffffe17224 */ /* 0x000fe200078e00e2 */
[C---:B------:R-:W-:Y:S01]  /*ce00*/  HMMA.16816.F32 R96, R4.reuse, R26, R208 ;  /* 0x0000001a0460723c */ /* 0x040fe200000018d0 */
[----:B------:R-:W5:Y:S01]  /*ce10*/  LDSM.16.MT88.4 R24, [R183+0x11000] ;  /* 0x01100000b718783b */ /* 0x000f620000004200 */
[----:B------:R-:W-:Y:S02]  /*ce20*/  IMAD.MOV.U32 R226, RZ, RZ, R227 ;  /* 0x000000ffffe27224 */ /* 0x000fe400078e00e3 */
[----:B------:R-:W-:Y:S02]  /*ce30*/  IMAD.MOV.U32 R227, RZ, RZ, R223 ;  /* 0x000000ffffe37224 */ /* 0x000fe400078e00df */
[----:B--2---:R-:W-:Y:S01]  /*ce40*/  IMAD.WIDE.U32 R2, R3, -0x2daee0ad, RZ ;  /* 0xd2511f5303027825 */ /* 0x004fe200078e00ff */
[----:B------:R-:W-:Y:S03]  /*ce50*/  HMMA.16816.F32 R164, R4, R34, R212 ;  /* 0x0000002204a4723c */ /* 0x000fe600000018d4 */
[----:B------:R-:W-:-:S02]  /*ce60*/  IMAD.MOV.U32 R223, RZ, RZ, R120 ;  /* 0x000000ffffdf7224 */ /* 0x000fc400078e0078 */
[----:B------:R-:W-:Y:S01]  /*ce70*/  IMAD.MOV.U32 R120, RZ, RZ, R121 ;  /* 0x000000ffff787224 */ /* 0x000fe200078e0079 */
[C---:B---3--:R-:W-:Y:S01]  /*ce80*/  HMMA.16816.F32 R208, R4.reuse, R20, R152 ;  /* 0x0000001404d0723c */ /* 0x048fe20000001898 */
[----:B----4-:R-:W-:Y:S01]  /*ce90*/  LOP3.LUT R0, R3, UR32, R38, 0x96, !PT ;  /* 0x0000002003007c12 */ /* 0x010fe2000f8e9626 */
[----:B------:R-:W-:Y:S01]  /*cea0*/  IMAD.MOV.U32 R121, RZ, RZ, R122 ;  /* 0x000000ffff797224 */ /* 0x000fe200078e007a */
[----:B------:R-:W-:Y:S01]  /*ceb0*/  LOP3.LUT R3, R2, 0xffff, RZ, 0xc0, !PT ;  /* 0x0000ffff02037812 */ /* 0x000fe200078ec0ff */
[----:B------:R-:W-:Y:S02]  /*cec0*/  IMAD.MOV.U32 R36, RZ, RZ, R216 ;  /* 0x000000ffff247224 */ /* 0x000fe400078e00d8 */
[----:B------:R-:W-:Y:S02]  /*ced0*/  IMAD.MOV.U32 R122, RZ, RZ, R123 ;  /* 0x000000ffff7a7224 */ /* 0x000fe400078e007b */
[----:B------:R-:W-:Y:S01]  /*cee0*/  IMAD.MOV.U32 R244, RZ, RZ, R224 ;  /* 0x000000fffff47224 */ /* 0x000fe200078e00e0 */
[----:B-1----:R-:W-:Y:S01]  /*cef0*/  HMMA.16816.F32 R168, R4, R8, R228 ;  /* 0x0000000804a8723c */ /* 0x002fe200000018e4 */
[----:B------:R-:W-:-:S02]  /*cf00*/  IMAD.MOV.U32 R123, RZ, RZ, R112 ;  /* 0x000000ffff7b7224 */ /* 0x000fc400078e0070 */
[----:B------:R-:W-:Y:S02]  /*cf10*/  IMAD.MOV.U32 R112, RZ, RZ, R113 ;  /* 0x000000ffff707224 */ /* 0x000fe400078e0071 */
[----:B------:R-:W-:Y:S01]  /*cf20*/  IMAD.MOV.U32 R113, RZ, RZ, R114 ;  /* 0x000000ffff717224 */ /* 0x000fe200078e0072 */
[C---:B------:R-:W-:Y:S01]  /*cf30*/  HMMA.16816.F32 R212, R4.reuse, R10, R232 ;  /* 0x0000000a04d4723c */ /* 0x040fe200000018e8 */
[----:B------:R-:W-:Y:S01]  /*cf40*/  SHF.R.U32.HI R8, RZ, 0x18, R60 ;  /* 0x00000018ff087819 */ /* 0x000fe2000001163c */
[----:B------:R-:W-:Y:S01]  /*cf50*/  FFMA.FTZ R9, R250, UR4, -R14 ;  /* 0x00000004fa097c23 */ /* 0x000fe2000801080e */
[----:B------:R-:W-:Y:S01]  /*cf60*/  LOP3.LUT R14, R2, 0xff, RZ, 0xc0, !PT ;  /* 0x000000ff020e7812 */ /* 0x000fe200078ec0ff */
[----:B------:R-:W-:Y:S01]  /*cf70*/  IMAD.MOV.U32 R114, RZ, RZ, R115 ;  /* 0x000000ffff727224 */ /* 0x000fe200078e0073 */
[----:B------:R-:W-:Y:S01]  /*cf80*/  ISETP.LE.U32.AND P3, PT, R8, UR5, PT ;  /* 0x0000000508007c0c */ /* 0x000fe2000bf63070 */
[----:B------:R1:W-:Y:S01]  /*cf90*/  MUFU.EX2 R218, R9 ;  /* 0x0000000900da7308 */ /* 0x0003e20000000800 */
[----:B------:R-:W-:Y:S01]  /*cfa0*/  LOP3.LUT R8, R60, 0xffff, RZ, 0xc0, !PT ;  /* 0x0000ffff3c087812 */ /* 0x000fe200078ec0ff */
[----:B------:R-:W-:Y:S01]  /*cfb0*/  IMAD.MOV.U32 R115, RZ, RZ, R179 ;  /* 0x000000ffff737224 */ /* 0x000fe200078e00b3 */
[----:B------:R-:W-:Y:S01]  /*cfc0*/  SHF.R.U32.HI R11, RZ, 0x10, R2 ;  /* 0x00000010ff0b7819 */ /* 0x000fe20000011602 */
[----:B------:R-:W-:Y:S01]  /*cfd0*/  IMAD.MOV.U32 R243, RZ, RZ, R226 ;  /* 0x000000fffff37224 */ /* 0x000fe200078e00e2 */
[----:B------:R-:W-:Y:S01]  /*cfe0*/  SHF.R.U32.HI R8, RZ, 0x8, R8 ;  /* 0x00000008ff087819 */ /* 0x000fe20000011608 */
[----:B------:R-:W-:Y:S01]  /*cff0*/  IMAD.MOV.U32 R230, RZ, RZ, R227 ;  /* 0x000000ffffe67224 */ /* 0x000fe200078e00e3 */
[----:B------:R-:W-:Y:S01]  /*d000*/  SHF.R.U32.HI R10, RZ, 0x18, R2 ;  /* 0x00000018ff0a7819 */ /* 0x000fe20000011602 */
[----:B------:R-:W-:Y:S01]  /*d010*/  IMAD.MOV.U32 R224, RZ, RZ, R120 ;  /* 0x000000ffffe07224 */ /* 0x000fe200078e0078 */
[----:B------:R-:W-:Y:S01]  /*d020*/  LOP3.LUT R2, R8, 0xffff, RZ, 0xc0, !PT ;  /* 0x0000ffff08027812 */ /* 0x000fe200078ec0ff */
[----:B------:R-:W-:Y:S01]  /*d030*/  IMAD.MOV.U32 R227, RZ, RZ, R121 ;  /* 0x000000ffffe37224 */ /* 0x000fe200078e0079 */
[----:B------:R-:W-:Y:S01]  /*d040*/  SHF.R.U32.HI R8, RZ, 0x8, R3 ;  /* 0x00000008ff087819 */ /* 0x000fe20000011603 */
[----:B------:R-:W-:Y:S01]  /*d050*/  IMAD.MOV.U32 R226, RZ, RZ, R122 ;  /* 0x000000ffffe27224 */ /* 0x000fe200078e007a */
[----:B------:R-:W-:Y:S01]  /*d060*/  LOP3.LUT R3, R11, 0xff, RZ, 0xc0, !PT ;  /* 0x000000ff0b037812 */ /* 0x000fe200078ec0ff */
[----:B------:R-:W-:Y:S01]  /*d070*/  IMAD.MOV.U32 R235, RZ, RZ, R123 ;  /* 0x000000ffffeb7224 */ /* 0x000fe200078e007b */
[----:B------:R-:W-:Y:S01]  /*d080*/  ISETP.LE.U32.AND P4, PT, R2, UR5, PT ;  /* 0x0000000502007c0c */ /* 0x000fe2000bf83070 */
[----:B------:R-:W2:Y:S01]  /*d090*/  LDSM.16.MT88.4 R120, [R181+0xd800] ;  /* 0x00d80000b578783b */ /* 0x000ea20000004200 */
[----:B-1----:R-:W-:Y:S01]  /*d0a0*/  FFMA.FTZ R9, R251, UR4, -R16 ;  /* 0x00000004fb097c23 */ /* 0x002fe20008010810 */
[----:B------:R-:W-:Y:S01]  /*d0b0*/  PRMT R11, R3, 0x5410, R10 ;  /* 0x00005410030b7816 */ /* 0x000fe2000000000a */
[----:B------:R-:W-:Y:S01]  /*d0c0*/  FFMA.FTZ R3, R252, UR4, -R16 ;  /* 0x00000004fc037c23 */ /* 0x000fe20008010810 */
[C---:B------:R-:W-:Y:S01]  /*d0d0*/  HMMA.16816.F32 R32, R4.reuse, R30, R56 ;  /* 0x0000001e0420723c */ /* 0x040fe20000001838 */
[----:B------:R1:W-:Y:S01]  /*d0e0*/  MUFU.EX2 R217, R9 ;  /* 0x0000000900d97308 */ /* 0x0003e20000000800 */
[----:B------:R-:W-:Y:S01]  /*d0f0*/  LOP3.LUT R2, R0, 0xffff, RZ, 0xc0, !PT ;  /* 0x0000ffff00027812 */ /* 0x000fe200078ec0ff */
[----:B------:R-:W3:Y:S01]  /*d100*/  LDSM.16.MT88.4 R56, [R183+0xd800] ;  /* 0x00d80000b738783b */ /* 0x000ee20000004200 */
[----:B------:R-:W-:Y:S01]  /*d110*/  PRMT R14, R14, 0x5410, R8 ;  /* 0x000054100e0e7816 */ /* 0x000fe20000000008 */
[----:B------:R-:W-:Y:S01]  /*d120*/  IMAD.MOV.U32 R246, RZ, RZ, R115 ;  /* 0x000000fffff67224 */ /* 0x000fe200078e0073 */
[----:B------:R-:W-:Y:S01]  /*d130*/  SHF.R.U32.HI R8, RZ, 0x8, R2 ;  /* 0x00000008ff087819 */ /* 0x000fe20000011602 */
[----:B------:R-:W-:Y:S01]  /*d140*/  HMMA.16816.F32 R152, R4, R28, R64 ;  /* 0x0000001c0498723c */ /* 0x000fe20000001840 */
[----:B------:R-:W-:Y:S01]  /*d150*/  LOP3.LUT R10, R0, 0xff, RZ, 0xc0, !PT ;  /* 0x000000ff000a7812 */ /* 0x000fe200078ec0ff */
[----:B------:R4:W-:Y:S01]  /*d160*/  MUFU.EX2 R179, R3 ;  /* 0x0000000300b37308 */ /* 0x0009e20000000800 */
[----:B------:R-:W-:-:S02]  /*d170*/  IMAD.MOV.U32 R245, RZ, RZ, R225 ;  /* 0x000000fffff57224 */ /* 0x000fc400078e00e1 */
[----:B------:R-:W-:Y:S02]  /*d180*/  IMAD.MOV.U32 R249, RZ, RZ, R113 ;  /* 0x000000fffff97224 */ /* 0x000fe400078e0071 */
[----:B------:R-:W-:Y:S02]  /*d190*/  IMAD.MOV.U32 R229, RZ, RZ, R223 ;  /* 0x000000ffffe57224 */ /* 0x000fe400078e00df */
[----:B------:R-:W-:Y:S02]  /*d1a0*/  IMAD.MOV.U32 R247, RZ, RZ, R36 ;  /* 0x000000fffff77224 */ /* 0x000fe400078e0024 */
[----:B-1----:R-:W-:Y:S01]  /*d1b0*/  FFMA.FTZ R9, R206, UR4, -R16 ;  /* 0x00000004ce097c23 */ /* 0x002fe20008010810 */
[----:B------:R-:W-:Y:S01]  /*d1c0*/  SHF.R.U32.HI R2, RZ, 0x18, R0 ;  /* 0x00000018ff027819 */ /* 0x000fe20000011600 */
[----:B-----5:R-:W-:Y:S01]  /*d1d0*/  HMMA.16816.F32 R28, R4, R24, R44 ;  /* 0x00000018041c723c */ /* 0x020fe2000000182c */
[----:B------:R-:W-:Y:S01]  /*d1e0*/  IMAD.MOV.U32 R225, RZ, RZ, R112 ;  /* 0x000000ffffe17224 */ /* 0x000fe200078e0070 */
[----:B------:R1:W5:Y:S01]  /*d1f0*/  MUFU.EX2 R216, R9 ;  /* 0x0000000900d87308 */ /* 0x0003620000000800 */
[----:B------:R-:W-:-:S02]  /*d200*/  IMAD.MOV.U32 R223, RZ, RZ, R114 ;  /* 0x000000ffffdf7224 */ /* 0x000fc400078e0072 */
[----:B------:R-:W-:Y:S02]  /*d210*/  @!P4 HADD2 R252, -R139.H0_H0, -RZ.H0_H0 ;  /* 0xa00000ff8bfcc230 */ /* 0x000fe40000000900 */
[----:B------:R-:W-:Y:S01]  /*d220*/  IMAD.MOV.U32 R231, RZ, RZ, R37 ;  /* 0x000000ffffe77224 */ /* 0x000fe200078e0025 */
[----:B----4-:R-:W-:Y:S01]  /*d230*/  SHF.R.U32.HI R3, RZ, 0x10, R0 ;  /* 0x00000010ff037819 */ /* 0x010fe20000011600 */
[----:B------:R-:W-:Y:S01]  /*d240*/  HMMA.16816.F32 R204, R4, R22, R104 ;  /* 0x0000001604cc723c */ /* 0x000fe20000001868 */
[----:B------:R4:W4:Y:S01]  /*d250*/  LDL.LU.S16 R106, [R1] ;  /* 0x00000000016a7983 */ /* 0x0009220000300600 */
[----:B------:R-:W-:Y:S02]  /*d260*/  @!P1 HADD2 R250, -R141.H0_H0, -RZ.H0_H0 ;  /* 0xa00000ff8dfa9230 */ /* 0x000fe40000000900 */
[----:B------:R-:W-:Y:S02]  /*d270*/  IMAD.MOV.U32 R234, RZ, RZ, R63 ;  /* 0x000000ffffea7224 */ /* 0x000fe400078e003f */
[----:B------:R-:W-:-:S02]  /*d280*/  @!P5 HADD2 R251, -R140.H0_H0, -RZ.H0_H0 ;  /* 0xa00000ff8cfbd230 */ /* 0x000fc40000000900 */
[----:B------:R-:W-:Y:S01]  /*d290*/  IMAD.MOV.U32 R228, RZ, RZ, R61 ;  /* 0x000000ffffe47224 */ /* 0x000fe200078e003d */
[----:B------:R-:W-:Y:S01]  /*d2a0*/  LDSM.16.MT88.4 R64, [R181+0xf800] ;  /* 0x00f80000b540783b */ /* 0x000fe20000004200 */
[----:B-1----:R-:W-:Y:S01]  /*d2b0*/  FFMA.FTZ R9, R19, UR4, -R16 ;  /* 0x0000000413097c23 */ /* 0x002fe20008010810 */
[----:B------:R-:W-:Y:S01]  /*d2c0*/  LOP3.LUT R0, R3, 0xff, RZ, 0xc0, !PT ;  /* 0x000000ff03007812 */ /* 0x000fe200078ec0ff */
[----:B------:R-:W-:Y:S01]  /*d2d0*/  HMMA.16816.F32 R24, R4, R26, R40 ;  /* 0x0000001a0418723c */ /* 0x000fe20000001828 */
[----:B------:R1:W4:Y:S01]  /*d2e0*/  LDL.LU.S16 R105, [R1+0x4] ;  /* 0x0000040001697983 */ /* 0x0003220000300600 */
[----:B------:R2:W3:Y:S01]  /*d2f0*/  MUFU.EX2 R19, R9 ;  /* 0x0000000900137308 */ /* 0x0004e20000000800 */
[----:B------:R-:W-:Y:S02]  /*d300*/  PRMT R2, R0, 0x5410, R2 ;  /* 0x0000541000027816 */ /* 0x000fe40000000002 */
[----:B------:R-:W-:Y:S01]  /*d310*/  PRMT R3, R10, 0x5410, R8 ;  /* 0x000054100a037816 */ /* 0x000fe20000000008 */
[----:B------:R1:W4:Y:S01]  /*d320*/  LDL.LU.S16 R104, [R1+0x8] ;  /* 0x0000080001687983 */ /* 0x0003220000300600 */
[----:B------:R-:W-:-:S02]  /*d330*/  HSET2.LE.AND R0, R11, R15, PT ;  /* 0x0000000f0b007233 */ /* 0x000fc40003803000 */
[----:B------:R-:W-:Y:S01]  /*d340*/  HSET2.LE.AND R8, R14, R15, PT ;  /* 0x0000000f0e087233 */ /* 0x000fe20003803000 */
[----:B------:R-:W1:Y:S01]  /*d350*/  LDSM.16.MT88.4 R40, [R182+0xd800] ;  /* 0x00d80000b628783b */ /* 0x000e620000004200 */
[----:B-----5:R-:W-:Y:S02]  /*d360*/  F2FP.F16.F32.PACK_AB R5, R216, R217 ;  /* 0x000000d9d805723e */ /* 0x020fe400000000ff */
[----:B--2---:R-:W-:Y:S02]  /*d370*/  F2FP.F16.F32.PACK_AB R9, R220, R221 ;  /* 0x000000dddc09723e */ /* 0x004fe400000000ff */
[----:B---3--:R-:W-:Y:S02]  /*d380*/  F2FP.F16.F32.PACK_AB R6, R19, R179 ;  /* 0x000000b31306723e */ /* 0x008fe400000000ff */
[C---:B------:R-:W-:Y:S02]  /*d390*/  PRMT R14, R9.reuse, 0x7610, R14 ;  /* 0x00007610090e7816 */ /* 0x040fe4000000000e */
[----:B------:R-:W-:-:S02]  /*d3a0*/  PRMT R11, R9, 0x7632, R11 ;  /* 0x00007632090b7816 */ /* 0x000fc4000000000b */
[----:B------:R-:W-:Y:S02]  /*d3b0*/  HSET2.LE.AND R3, R3, R15, PT ;  /* 0x0000000f03037233 */ /* 0x000fe40003803000 */
[----:B------:R-:W-:Y:S02]  /*d3c0*/  LOP3.LUT R115, R0, R6, RZ, 0xc0, !PT ;  /* 0x0000000600737212 */ /* 0x000fe400078ec0ff */
[----:B------:R-:W-:Y:S02]  /*d3d0*/  PRMT R0, R14, 0x5410, R11 ;  /* 0x000054100e007816 */ /* 0x000fe4000000000b */
[----:B------:R-:W-:Y:S02]  /*d3e0*/  F2FP.F16.F32.PACK_AB R4, R218, R219 ;  /* 0x000000dbda04723e */ /* 0x000fe400000000ff */
[C---:B------:R-:W-:Y:S02]  /*d3f0*/  PRMT R10, R5.reuse, 0x7610, R10 ;  /* 0x00007610050a7816 */ /* 0x040fe4000000000a */
[----:B------:R-:W-:-:S02]  /*d400*/  PRMT R9, R5, 0x7632, R9 ;  /* 0x0000763205097816 */ /* 0x000fc40000000009 */
[----:B------:R-:W-:Y:S02]  /*d410*/  HSET2.LE.AND R2, R2, R15, PT ;  /* 0x0000000f02027233 */ /* 0x000fe40003803000 */
[----:B------:R-:W-:Y:S02]  /*d420*/  LOP3.LUT R112, R3, R0, RZ, 0xc0, !PT ;  /* 0x0000000003707212 */ /* 0x000fe400078ec0ff */
[----:B------:R-:W-:Y:S02]  /*d430*/  PRMT R5, R4, 0x7610, R5 ;  /* 0x0000761004057816 */ /* 0x000fe40000000005 */
[----:B------:R-:W-:Y:S02]  /*d440*/  PRMT R0, R10, 0x5410, R9 ;  /* 0x000054100a007816 */ /* 0x000fe40000000009 */
[----:B------:R-:W-:Y:S02]  /*d450*/  PRMT R4, R4, 0x7632, R4 ;  /* 0x0000763204047816 */ /* 0x000fe40000000004 */
[----:B------:R-:W-:-:S02]  /*d460*/  LOP3.LUT R113, R2, R0, RZ, 0xc0, !PT ;  /* 0x0000000002717212 */ /* 0x000fc400078ec0ff */
[----:B------:R-:W-:-:S04]  /*d470*/  PRMT R0, R5, 0x5410, R4 ;  /* 0x0000541005007816 */ /* 0x000fc80000000004 */
[----:B------:R-:W-:-:S07]  /*d480*/  LOP3.LUT R114, R8, R0, RZ, 0xc0, !PT ;  /* 0x0000000008727212 */ /* 0x000fce00078ec0ff */
[C---:B------:R-:W-:Y:S06]  /*d490*/  HMMA.16816.F32 R124, R112.reuse, R120, R124 ;  /* 0x00000078707c723c */ /* 0x040fec000000187c */
[C---:B------:R-:W-:Y:S06]  /*d4a0*/  HMMA.16816.F32 R120, R112.reuse, R122, R52 ;  /* 0x0000007a7078723c */ /* 0x040fec0000001834 */
[----:B------:R-:W-:Y:S01]  /*d4b0*/  HMMA.16816.F32 R52, R112, R56, R84 ;  /* 0x000000387034723c */ /* 0x000fe20000001854 */
[----:B------:R3:W2:Y:S04]  /*d4c0*/  LDL.LU.S16 R85, [R1+0xc] ;  /* 0x00000c0001557983 */ /* 0x0006a80000300600 */
[----:B------:R3:W5:Y:S01]  /*d4d0*/  LDL.LU.S16 R84, [R1+0x10] ;  /* 0x0000100001547983 */ /* 0x0007620000300600 */
[----:B------:R-:W-:-:S04]  /*d4e0*/  SHF.R.U32.HI R7, RZ, 0x8, R110 ;  /* 0x00000008ff077819 */ /* 0x000fc8000001166e */
[----:B------:R-:W-:Y:S02]  /*d4f0*/  LOP3.LUT R7, R7, 0xffff, RZ, 0xc0, !PT ;  /* 0x0000ffff07077812 */ /* 0x000fe400078ec0ff */
[----:B------:R-:W-:Y:S02]  /*d500*/  @!P4 PRMT R139, R252, 0x5410, RZ ;  /* 0x00005410fc8bc816 */ /* 0x000fe400000000ff */
[----:B------:R-:W-:Y:S01]  /*d510*/  ISETP.LE.U32.AND P4, PT, R7, UR5, PT ;  /* 0x0000000507007c0c */ /* 0x000fe2000bf83070 */
[----:B------:R-:W-:Y:S01]  /*d520*/  IMAD.WIDE.U32 R2, R111, -0x2daee0ad, RZ ;  /* 0xd2511f536f027825 */ /* 0x000fe200078e00ff */
[----:B------:R-:W-:Y:S02]  /*d530*/  HMMA.16816.F32 R44, R112, R48, R76 ;  /* 0x00000030702c723c */ /* 0x000fe4000000184c */
[----:B------:R-:W-:Y:S01]  /*d540*/  LOP3.LUT R7, R2, 0xff, RZ, 0xc0, !PT ;  /* 0x000000ff02077812 */ /* 0x000fe200078ec0ff */
[----:B----4-:R-:W-:-:S05]  /*d550*/  @!P3 HADD2 R106, -R118.H0_H0, -RZ.H0_H0 ;  /* 0xa00000ff766ab230 */ /* 0x010fca0000000900 */
[----:B------:R-:W-:-:S04]  /*d560*/  PRMT R77, R106, 0x7610, R77 ;  /* 0x000076106a4d7816 */ /* 0x000fc8000000004d */
[----:B------:R-:W-:Y:S01]  /*d570*/  @!P3 PRMT R118, R77, 0x5410, RZ ;  /* 0x000054104d76b816 */ /* 0x000fe200000000ff */
[----:B------:R-:W-:-:S05]  /*d580*/  @!P6 HADD2 R104, -R138.H0_H0, -RZ.H0_H0 ;  /* 0xa00000ff8a68e230 */ /* 0x000fca0000000900 */
[----:B------:R-:W-:Y:S02]  /*d590*/  PRMT R23, R104, 0x7610, R23 ;  /* 0x0000761068177816 */ /* 0x000fe40000000017 */
[----:B------:R-:W-:Y:S02]  /*d5a0*/  ISETP.LE.U32.AND P3, PT, R7, UR5, PT ;  /* 0x0000000507007c0c */ /* 0x000fe4000bf63070 */
[----:B------:R-:W-:Y:S02]  /*d5b0*/  @!P6 PRMT R138, R23, 0x5410, RZ ;  /* 0x00005410178ae816 */ /* 0x000fe400000000ff */
[----:B------:R3:W4:Y:S01]  /*d5c0*/  LDL.LU.S16 R23, [R1+0x18] ;  /* 0x0000180001177983 */ /* 0x0007220000300600 */
[----:B--2---:R-:W-:Y:S02]  /*d5d0*/  @!P4 HADD2 R85, -R137.H0_H0, -RZ.H0_H0 ;  /* 0xa00000ff8955c230 */ /* 0x004fe40000000900 */
[----:B-----5:R-:W-:-:S03]  /*d5e0*/  @!P2 HADD2 R84, -R136.H0_H0, -RZ.H0_H0 ;  /* 0xa00000ff8854a230 */ /* 0x020fc60000000900 */
[----:B------:R-:W-:Y:S02]  /*d5f0*/  PRMT R22, R85, 0x7610, R22 ;  /* 0x0000761055167816 */ /* 0x000fe40000000016 */
[----:B------:R-:W-:Y:S02]  /*d600*/  PRMT R7, R84, 0x7610, R7 ;  /* 0x0000761054077816 */ /* 0x000fe40000000007 */
[----:B------:R-:W-:Y:S02]  /*d610*/  @!P4 PRMT R137, R22, 0x5410, RZ ;  /* 0x000054101689c816 */ /* 0x000fe400000000ff */
[----:B------:R3:W2:Y:S01]  /*d620*/  LDL.LU.S16 R22, [R1+0x14] ;  /* 0x0000140001167983 */ /* 0x0006a20000300600 */
[----:B------:R-:W-:-:S03]  /*d630*/  @!P2 PRMT R136, R7, 0x5410, RZ ;  /* 0x000054100788a816 */ /* 0x000fc600000000ff */
[----:B------:R3:W5:Y:S01]  /*d640*/  LDL.LU.S16 R7, [R1+0x1c] ;  /* 0x00001c0001077983 */ /* 0x0007620000300600 */
[----:B------:R-:W-:-:S04]  /*d650*/  SHF.R.U32.HI R0, RZ, 0x10, R60 ;  /* 0x00000010ff007819 */ /* 0x000fc8000001163c */
[----:B------:R-:W-:Y:S02]  /*d660*/  LOP3.LUT R0, R0, 0xff, RZ, 0xc0, !PT ;  /* 0x000000ff00007812 */ /* 0x000fe400078ec0ff */
[----:B------:R-:W-:Y:S02]  /*d670*/  @!P1 PRMT R141, R250, 0x5410, RZ ;  /* 0x00005410fa8d9816 */ /* 0x000fe400000000ff */
[----:B------:R-:W-:Y:S01]  /*d680*/  ISETP.LE.U32.AND P1, PT, R0, UR5, PT ;  /* 0x0000000500007c0c */ /* 0x000fe2000bf23070 */
[C---:B-1----:R-:W-:Y:S06]  /*d690*/  HMMA.16816.F32 R36, R112.reuse, R40, R68 ;  /* 0x000000287024723c */ /* 0x042fec0000001844 */
[----:B------:R-:W-:Y:S01]  /*d6a0*/  HMMA.16816.F32 R40, R112, R42, R72 ;  /* 0x0000002a7028723c */ /* 0x000fe20000001848 */
[----:B------:R-:W1:Y:S05]  /*d6b0*/  LDSM.16.MT88.4 R72, [R182+0xf800] ;  /* 0x00f80000b648783b */ /* 0x000e6a0000004200 */
[----:B------:R-:W-:Y:S01]  /*d6c0*/  @!P1 HADD2 R105, -R18.H0_H0, -RZ.H0_H0 ;  /* 0xa00000ff12699230 */ /* 0x000fe20000000900 */
[----:B------:R-:W-:-:S02]  /*d6d0*/  LOP3.LUT R0, R109, 0xff, RZ, 0xc0, !PT ;  /* 0x000000ff6d007812 */ /* 0x000fc400078ec0ff */
[----:B------:R-:W-:Y:S02]  /*d6e0*/  LOP3.LUT R15, R2, 0xffff, RZ, 0xc0, !PT ;  /* 0x0000ffff020f7812 */ /* 0x000fe400078ec0ff */
[----:B------:R-:W-:Y:S02]  /*d6f0*/  PRMT R76, R105, 0x7610, R76 ;  /* 0x00007610694c7816 */ /* 0x000fe4000000004c */
[--C-:B------:R-:W-:Y:S02]  /*d700*/  SHF.R.U32.HI R8, RZ, 0x10, R2.reuse ;  /* 0x00000010ff087819 */ /* 0x100fe40000011602 */
[----:B------:R-:W-:Y:S01]  /*d710*/  @!P5 PRMT R140, R251, 0x5410, RZ ;  /* 0x00005410fb8cd816 */ /* 0x000fe200000000ff */
[----:B------:R-:W-:Y:S01]  /*d720*/  HMMA.16816.F32 R48, R112, R50, R80 ;  /* 0x000000327030723c */ /* 0x000fe20000001850 */
[----:B------:R-:W-:Y:S01]  /*d730*/  SHF.R.U32.HI R2, RZ, 0x18, R2 ;  /* 0x00000018ff027819 */ /* 0x000fe20000011602 */
[----:B------:R-:W3:Y:S01]  /*d740*/  LDSM.16.MT88.4 R80, [R184+0xf800] ;  /* 0x00f80000b850783b */ /* 0x000ee20000004200 */
[----:B------:R-:W-:-:S02]  /*d750*/  ISETP.LE.U32.AND P5, PT, R0, UR5, PT ;  /* 0x0000000500007c0c */ /* 0x000fc4000bfa3070 */
[----:B------:R-:W-:Y:S01]  /*d760*/  @!P1 PRMT R18, R76, 0x5410, RZ ;  /* 0x000054104c129816 */ /* 0x000fe200000000ff */
[----:B------:R-:W-:Y:S01]  /*d770*/  HMMA.16816.F32 R60, R112, R64, R92 ;  /* 0x00000040703c723c */ /* 0x000fe2000000185c */
[----:B------:R-:W-:Y:S01]  /*d780*/  ISETP.LE.U32.AND P1, PT, R2, UR5, PT ;  /* 0x0000000502007c0c */ /* 0x000fe2000bf23070 */
[----:B------:R-:W-:Y:S01]  /*d790*/  LDSM.16.MT88.4 R104, [R182+0x11800] ;  /* 0x01180000b668783b */ /* 0x000fe20000004200 */
[----:B------:R-:W-:Y:S02]  /*d7a0*/  LOP3.LUT R2, R8, 0xff, RZ, 0xc0, !PT ;  /* 0x000000ff08027812 */ /* 0x000fe400078ec0ff */
[----:B------:R-:W-:Y:S02]  /*d7b0*/  LOP3.LUT R0, R3, UR32, R108, 0x96, !PT ;  /* 0x0000002003007c12 */ /* 0x000fe4000f8e966c */
[----:B------:R-:W-:Y:S02]  /*d7c0*/  ISETP.LE.U32.AND P2, PT, R2, UR5, PT ;  /* 0x0000000502007c0c */ /* 0x000fe4000bf43070 */
[----:B------:R-:W-:-:S02]  /*d7d0*/  LOP3.LUT R3, R0, 0xff, RZ, 0xc0, !PT ;  /* 0x000000ff00037812 */ /* 0x000fc400078ec0ff */
[----:B------:R-:W-:Y:S02]  /*d7e0*/  LOP3.LUT R2, R0, 0xffff, RZ, 0xc0, !PT ;  /* 0x0000ffff00027812 */ /* 0x000fe400078ec0ff */
[----:B------:R-:W-:Y:S02]  /*d7f0*/  ISETP.LE.U32.AND P6, PT, R3, UR5, PT ;  /* 0x0000000503007c0c */ /* 0x000fe4000bfc3070 */
[--C-:B------:R-:W-:Y:S02]  /*d800*/  SHF.R.U32.HI R3, RZ, 0x18, R0.reuse ;  /* 0x00000018ff037819 */ /* 0x100fe40000011600 */
[----:B------:R-:W-:Y:S02]  /*d810*/  SHF.R.U32.HI R0, RZ, 0x10, R0 ;  /* 0x00000010ff007819 */ /* 0x000fe40000011600 */
[----:B------:R-:W-:Y:S02]  /*d820*/  ISETP.LE.U32.AND P4, PT, R3, UR5, PT ;  /* 0x0000000503007c0c */ /* 0x000fe4000bf83070 */
[----:B------:R-:W-:-:S02]  /*d830*/  SHF.R.U32.HI R3, RZ, 0x8, R2 ;  /* 0x00000008ff037819 */ /* 0x000fc40000011602 */
[----:B------:R-:W-:Y:S01]  /*d840*/  LOP3.LUT R2, R0, 0xff, RZ, 0xc0, !PT ;  /* 0x000000ff00027812 */ /* 0x000fe200078ec0ff */
[C---:B-1----:R-:W-:Y:S01]  /*d850*/  HMMA.16816.F32 R68, R112.reuse, R72, R100 ;  /* 0x000000487044723c */ /* 0x042fe20000001864 */
[----:B------:R1:W3:Y:S05]  /*d860*/  LDL.LU.S16 R101, [R1+0x20] ;  /* 0x0000200001657983 */ /* 0x0002ea0000300600 */
[----:B------:R-:W-:Y:S01]  /*d870*/  HMMA.16816.F32 R72, R112, R74, R128 ;  /* 0x0000004a7048723c */ /* 0x000fe20000001880 */
[----:B------:R1:W3:Y:S01]  /*d880*/  LDL.LU.S16 R128, [R1+0x2c] ;  /* 0x00002c0001807983 */ /* 0x0002e20000300600 */
[----:B----4-:R-:W-:-:S05]  /*d890*/  @!P5 HADD2 R23, -R119.H0_H0, -RZ.H0_H0 ;  /* 0xa00000ff7717d230 */ /* 0x010fca0000000900 */
[----:B------:R-:W-:-:S04]  /*d8a0*/  PRMT R21, R23, 0x7610, R21 ;  /* 0x0000761017157816 */ /* 0x000fc80000000015 */
[----:B------:R-:W-:Y:S02]  /*d8b0*/  @!P5 PRMT R119, R21, 0x5410, RZ ;  /* 0x000054101577d816 */ /* 0x000fe400000000ff */
[----:B------:R-:W-:Y:S01]  /*d8c0*/  ISETP.LE.U32.AND P5, PT, R2, UR5, PT ;  /* 0x0000000502007c0c */ /* 0x000fe2000bfa3070 */
[----:B-----5:R-:W-:-:S05]  /*d8d0*/  @!P2 HADD2 R7, -R6.H0_H0, -RZ.H0_H0 ;  /* 0xa00000ff0607a230 */ /* 0x020fca0000000900 */
[----:B------:R-:W-:Y:S01]  /*d8e0*/  PRMT R2, R7, 0x7610, R2 ;  /* 0x0000761007027816 */ /* 0x000fe20000000002 */
[----:B------:R-:W-:Y:S02]  /*d8f0*/  FFMA.FTZ R7, R235, R117, R234 ;  /* 0x00000075eb077223 */ /* 0x000fe400000100ea */
[----:B------:R1:W4:Y:S04]  /*d900*/  LDL.LU.S16 R117, [R1+0x28] ;  /* 0x0000280001757983 */ /* 0x0003280000300600 */
[----:B------:R1:W5:Y:S04]  /*d910*/  LDL.LU.S16 R111, [R1+0x24] ;  /* 0x00002400016f7983 */ /* 0x0003680000300600 */
[----:B------:R1:W4:Y:S04]  /*d920*/  LDL.LU.S16 R110, [R1+0x3c] ;  /* 0x00003c00016e7983 */ /* 0x0003280000300600 */
[----:B------:R1:W4:Y:S01]  /*d930*/  LDL.LU.S16 R109, [R1+0x30] ;  /* 0x00003000016d7983 */ /* 0x0003220000300600 */
[----:B--2---:R-:W-:Y:S01]  /*d940*/  @!P6 HADD2 R22, -R14.H0_H0, -RZ.H0_H0 ;  /* 0xa00000ff0e16e230 */ /* 0x004fe20000000900 */
[----:B------:R-:W-:-:S04]  /*d950*/  LOP3.LUT R0, R3, 0xffff, RZ, 0xc0, !PT ;  /* 0x0000ffff03007812 */ /* 0x000fc800078ec0ff */
[----:B------:R-:W-:-:S04]  /*d960*/  PRMT R20, R22, 0x7610, R20 ;  /* 0x0000761016147816 */ /* 0x000fc80000000014 */
[----:B------:R-:W-:Y:S02]  /*d970*/  @!P6 PRMT R14, R20, 0x5410, RZ ;  /* 0x00005410140ee816 */ /* 0x000fe400000000ff */
[----:B------:R-:W-:Y:S02]  /*d980*/  ISETP.LE.U32.AND P6, PT, R0, UR5, PT ;  /* 0x0000000500007c0c */ /* 0x000fe4000bfc3070 */
[----:B------:R-:W-:Y:S01]  /*d990*/  @P2 PRMT R8, R6, 0x7610, R8 ;  /* 0x0000761006082816 */ /* 0x000fe20000000008 */
[----:B------:R-:W-:Y:S01]  /*d9a0*/  FFMA.FTZ R3, R228, R116, R249 ;  /* 0x00000074e4037223 */ /* 0x000fe200000100f9 */
[----:B------:R-:W-:Y:S01]  /*d9b0*/  SHF.R.U32.HI R0, RZ, 0x8, R15 ;  /* 0x00000008ff007819 */ /* 0x000fe2000001160f */
[C---:B------:R-:W-:Y:S01]  /*d9c0*/  HMMA.16816.F32 R56, R112.reuse, R58, R88 ;  /* 0x0000003a7038723c */ /* 0x040fe20000001858 */
[----:B------:R-:W-:Y:S01]  /*d9d0*/  @!P2 PRMT R8, R2, 0x5410, RZ ;  /* 0x000054100208a816 */ /* 0x000fe200000000ff */
[----:B------:R-:W-:Y:S01]  /*d9e0*/  FADD.FTZ R3, R230, R3 ;  /* 0x00000003e6037221 */ /* 0x000fe20000010000 */
[----:B------:R-:W-:Y:S01]  /*d9f0*/  LOP3.LUT R2, R0, 0xffff, RZ, 0xc0, !PT ;  /* 0x0000ffff00027812 */ /* 0x000fe200078ec0ff */
[----:B------:R-:W2:Y:S03]  /*da00*/  LDSM.16.MT88.4 R88, [R183+0xf800] ;  /* 0x00f80000b758783b */ /* 0x000ea60000004200 */
[----:B------:R-:W-:Y:S01]  /*da10*/  ISETP.LE.U32.AND P2, PT, R2, UR5, PT ;  /* 0x0000000502007c0c */ /* 0x000fe2000bf43070 */
[----:B------:R-:W-:Y:S01]  /*da20*/  FADD.FTZ R2, R229, R7 ;  /* 0x00000007e5027221 */ /* 0x000fe20000010000 */
[----:B------:R-:W-:Y:S01]  /*da30*/  FADD.FTZ R3, R247, R3 ;  /* 0x00000003f7037221 */ /* 0x000fe20000010000 */
[C---:B------:R-:W-:Y:S01]  /*da40*/  HMMA.16816.F32 R64, R112.reuse, R66, R96 ;  /* 0x000000427040723c */ /* 0x040fe20000001860 */
[----:B------:R-:W-:Y:S01]  /*da50*/  @P1 PRMT R0, R6, 0x7632, R0 ;  /* 0x0000763206001816 */ /* 0x000fe20000000000 */
[----:B------:R-:W-:Y:S01]  /*da60*/  FADD.FTZ R2, R231, R2 ;  /* 0x00000002e7027221 */ /* 0x000fe20000010000 */
[----:B------:R-:W-:Y:S01]  /*da70*/  FADD.FTZ R17, R17, R3 ;  /* 0x0000000311117221 */ /* 0x000fe20000010000 */
[----:B------:R-:W1:Y:S03]  /*da80*/  LDSM.16.MT88.4 R96, [R181+0x11800] ;  /* 0x01180000b560783b */ /* 0x000e660000004200 */
[----:B------:R-:W-:Y:S01]  /*da90*/  FADD.FTZ R17, R243, R17 ;  /* 0x00000011f3117221 */ /* 0x000fe20000010000 */
[----:B---3--:R-:W-:Y:S01]  /*daa0*/  HMMA.16816.F32 R76, R112, R80, R132 ;  /* 0x00000050704c723c */ /* 0x008fe20000001884 */
[----:B------:R-:W3:Y:S01]  /*dab0*/  LDSM.16.MT88.4 R132, [R184+0x11800] ;  /* 0x01180000b884783b */ /* 0x000ee20000004200 */
[----:B------:R-:W-:-:S02]  /*dac0*/  @!P1 HADD2 R101, -R6.H1_H1, -RZ.H0_H0 ;  /* 0xa00000ff06659230 */ /* 0x000fc40000000d00 */
[----:B------:R-:W-:Y:S01]  /*dad0*/  FADD.FTZ R17, R224, R17 ;  /* 0x00000011e0117221 */ /* 0x000fe20000010000 */
[----:B------:R-:W4:Y:S01]  /*dae0*/  LDSM.16.MT88.4 R20, [R183+0x11800] ;  /* 0x01180000b714783b */ /* 0x000f220000004200 */
[----:B------:R-:W-:Y:S01]  /*daf0*/  @!P6 HADD2 R128, -R11.H0_H0, -RZ.H0_H0 ;  /* 0xa00000ff0b80e230 */ /* 0x000fe20000000900 */
[----:B------:R-:W-:-:S04]  /*db00*/  PRMT R100, R101, 0x7610, R100 ;  /* 0x0000761065647816 */ /* 0x000fc80000000064 */
[----:B------:R-:W-:-:S04]  /*db10*/  PRMT R108, R128, 0x7610, R108 ;  /* 0x00007610806c7816 */ /* 0x000fc8000000006c */
[----:B------:R-:W-:Y:S02]  /*db20*/  @!P6 PRMT R11, R108, 0x5410, RZ ;  /* 0x000054106c0be816 */ /* 0x000fe400000000ff */
[----:B------:R-:W-:Y:S01]  /*db30*/  @!P1 PRMT R0, R100, 0x5410, RZ ;  /* 0x0000541064009816 */ /* 0x000fe200000000ff */
[----:B--2---:R-:W-:Y:S01]  /*db40*/  HMMA.16816.F32 R84, R112, R88, R156 ;  /* 0x000000587054723c */ /* 0x004fe2000000189c */
[----:B------:R-:W-:-:S05]  /*db50*/  @UP0 UIADD3 UR16, UR16, -0x3, URZ ;  /* 0xfffffffd10100890 */ /* 0x000fca000fffe03f */
[----:B------:R-:W-:Y:S01]  /*db60*/  HMMA.16816.F32 R100, R112, R104, R208 ;  /* 0x000000687064723c */ /* 0x000fe200000018d0 */
[----:B------:R-:W-:-:S05]  /*db70*/  IMAD.MOV.U32 R116, RZ, RZ, R150 ;  /* 0x000000ffff747224 */ /* 0x000fca00078e0096 */
[----:B-1----:R-:W-:Y:S01]  /*db80*/  HMMA.16816.F32 R92, R112, R96, R168 ;  /* 0x00000060705c723c */ /* 0x002fe200000018a8 */
[----:B------:R-:W-:-:S05]  /*db90*/  @P0 IMAD.MOV.U32 R116, RZ, RZ, R150 ;  /* 0x000000ffff740224 */ /* 0x000fca00078e0096 */
[C---:B------:R-:W-:Y:S06]  /*dba0*/  HMMA.16816.F32 R104, R112.reuse, R106, R204 ;  /* 0x0000006a7068723c */ /* 0x040fec00000018cc */
[----:B---3--:R-:W-:Y:S01]  /*dbb0*/  HMMA.16816.F32 R128, R112, R132, R152 ;  /* 0x000000847080723c */ /* 0x008fe20000001898 */
[----:B------:R-:W-:-:S05]  /*dbc0*/  IADD3 R205, P1, R12, -0x100, RZ ;  /* 0xffffff000ccd7810 */ /* 0x000fca0007f3e0ff */
[----:B------:R-:W-:Y:S01]  /*dbd0*/  HMMA.16816.F32 R80, R112, R82, R160 ;  /* 0x000000527050723c */ /* 0x000fe200000018a0 */
[----:B------:R-:W-:-:S05]  /*dbe0*/  IADD3.X R204, R13, -0x1, RZ, P1, !PT ;  /* 0xffffffff0dcc7810 */ /* 0x000fca0000ffe4ff */
[C---:B------:R-:W-:Y:S06]  /*dbf0*/  HMMA.16816.F32 R88, R112.reuse, R90, R164 ;  /* 0x0000005a7058723c */ /* 0x040fec00000018a4 */
[C---:B------:R-:W-:Y:S06]  /*dc00*/  HMMA.16816.F32 R96, R112.reuse, R98, R212 ;  /* 0x000000627060723c */ /* 0x040fec00000018d4 */
[----:B------:R-:W-:Y:S01]  /*dc10*/  HMMA.16816.F32 R132, R112, R134, R32 ;  /* 0x000000867084723c */ /* 0x000fe20000001820 */
[----:B-----5:R-:W-:-:S02]  /*dc20*/  @!P4 HADD2 R111, -R9.H0_H0, -RZ.H0_H0 ;  /* 0xa00000ff096fc230 */ /* 0x020fc40000000900 */
[----:B----4-:R-:W-:-:S03]  /*dc30*/  @!P5 HADD2 R117, -R10.H0_H0, -RZ.H0_H0 ;  /* 0xa00000ff0a75d230 */ /* 0x010fc60000000900 */
[----:B------:R-:W-:Y:S01]  /*dc40*/  PRMT R15, R111, 0x7610, R15 ;  /* 0x000076106f0f7816 */ /* 0x000fe2000000000f */
[----:B------:R-:W-:Y:S02]  /*dc50*/  @!P3 HADD2 R110, -R5.H0_H0, -RZ.H0_H0 ;  /* 0xa00000ff056eb230 */ /* 0x000fe40000000900 */
[----:B------:R-:W-:Y:S01]  /*dc60*/  @!P2 HADD2 R109, -R4.H0_H0, -RZ.H0_H0 ;  /* 0xa00000ff046da230 */ /* 0x000fe20000000900 */
[----:B------:R-:W-:Y:S01]  /*dc70*/  @!P4 PRMT R9, R15, 0x5410, RZ ;  /* 0x000054100f09c816 */ /* 0x000fe200000000ff */
[----:B------:R-:W-:Y:S01]  /*dc80*/  FADD.FTZ R15, R246, R2 ;  /* 0x00000002f60f7221 */ /* 0x000fe20000010000 */
[----:B------:R-:W-:Y:S02]  /*dc90*/  PRMT R16, R117, 0x7610, R16 ;  /* 0x0000761075107816 */ /* 0x000fe40000000010 */
[----:B------:R-:W-:Y:S02]  /*dca0*/  PRMT R7, R110, 0x7610, R7 ;  /* 0x000076106e077816 */ /* 0x000fe40000000007 */
[----:B------:R-:W-:Y:S01]  /*dcb0*/  PRMT R6, R109, 0x7610, R6 ;  /* 0x000076106d067816 */ /* 0x000fe20000000006 */
[----:B------:R-:W-:Y:S01]  /*dcc0*/  FADD.FTZ R15, R245, R15 ;  /* 0x0000000ff50f7221 */ /* 0x000fe20000010000 */
[----:B------:R-:W-:Y:S01]  /*dcd0*/  @!P5 PRMT R10, R16, 0x5410, RZ ;  /* 0x00005410100ad816 */ /* 0x000fe200000000ff */
[----:B------:R-:W-:Y:S01]  /*dce0*/  IMAD.U32 R16, RZ, RZ, UR17 ;  /* 0x00000011ff107e24 */ /* 0x000fe2000f8e00ff */
[----:B------:R-:W-:Y:S01]  /*dcf0*/  @!P3 PRMT R5, R7, 0x5410, RZ ;  /* 0x000054100705b816 */ /* 0x000fe200000000ff */
[----:B------:R-:W-:Y:S01]  /*dd00*/  IMAD.MOV.U32 R7, RZ, RZ, R13 ;  /* 0x000000ffff077224 */ /* 0x000fe200078e000d */
[----:B------:R-:W-:Y:S01]  /*dd10*/  @!P2 PRMT R4, R6, 0x5410, RZ ;  /* 0x000054100604a816 */ /* 0x000fe200000000ff */
[----:B------:R-:W-:-:S02]  /*dd20*/  IMAD.MOV.U32 R6, RZ, RZ, R12 ;  /* 0x000000ffff067224 */ /* 0x000fc400078e000c */
[----:B------:R-:W-:Y:S02]  /*dd30*/  FADD.FTZ R15, R244, R15 ;  /* 0x0000000ff40f7221 */ /* 0x000fe40000010000 */
[----:B------:R-:W-:-:S04]  /*dd40*/  IMAD.WIDE R2, R16, 0x2, R6 ;  /* 0x0000000210027825 */ /* 0x000fc800078e0206 */
[----:B------:R-:W-:Y:S01]  /*dd50*/  FADD.FTZ R16, R225, R15 ;  /* 0x0000000fe1107221 */ /* 0x000fe20000010000 */
[----:B------:R-:W-:-:S03]  /*dd60*/  FADD.FTZ R15, R226, R17 ;  /* 0x00000011e20f7221 */ /* 0x000fc60000010000 */
[----:B------:R-:W-:Y:S01]  /*dd70*/  FADD.FTZ R16, R227, R16 ;  /* 0x00000010e3107221 */ /* 0x000fe20000010000 */
[----:B------:R-:W-:-:S03]  /*dd80*/  FADD.FTZ R15, R222, R15 ;  /* 0x0000000fde0f7221 */ /* 0x000fc60000010000 */
[----:B------:R-:W-:Y:S01]  /*dd90*/  FADD.FTZ R17, R223, R16 ;  /* 0x00000010df117221 */ /* 0x000fe20000010000 */
[----:B------:R-:W-:Y:S01]  /*dda0*/  FADD.FTZ R15, R237, R15 ;  /* 0x0000000fed0f7221 */ /* 0x000fe20000010000 */
[----:B------:R-:W-:Y:S02]  /*ddb0*/  STG.E.U16 desc[UR20][R6.64+-0x80], R178 ;  /* 0xffff80b206007986 */ /* 0x000fe4000c101514 */
[----:B------:R-:W-:Y:S01]  /*ddc0*/  FADD.FTZ R17, R240, R17 ;  /* 0x00000011f0117221 */ /* 0x000fe20000010000 */
[----:B------:R-:W-:Y:S01]  /*ddd0*/  FADD.FTZ R15, R236, R15 ;  /* 0x0000000fec0f7221 */ /* 0x000fe20000010000 */
[----:B------:R-:W-:Y:S04]  /*dde0*/  STG.E.U16 desc[UR20][R6.64+-0x7e], R177 ;  /* 0xffff82b106007986 */ /* 0x000fe8000c101514 */
        /* <DEDUP_REMOVED lines=10> */
[----:B------:R-:W-:-:S03]  /*de90*/  FADD.FTZ R17, R242, R17 ;  /* 0x00000011f2117221 */ /* 0x000fc60000010000 */
[----:B------:R-:W-:Y:S04]  /*dea0*/  STG.E.U16 desc[UR20][R2.64+-0x60], R146 ;  /* 0xffffa09202007986 */ /* 0x000fe8000c101514 */
        /* <DEDUP_REMOVED lines=23> */
[----:B------:R1:W-:Y:S02]  /*e020*/  STG.E.U16 desc[UR20][R2.64+-0xe], R0 ;  /* 0xfffff20002007986 */ /* 0x0003e4000c101514 */
[----:B-1----:R-:W-:Y:S01]  /*e030*/  FADD.FTZ R2, R220, R15 ;  /* 0x0000000fdc027221 */ /* 0x002fe20000010000 */
[----:B------:R-:W-:-:S03]  /*e040*/  FADD.FTZ R0, R216, R16 ;  /* 0x00000010d8007221 */ /* 0x000fc60000010000 */
[----:B------:R-:W-:Y:S01]  /*e050*/  FADD.FTZ R2, R219, R2 ;  /* 0x00000002db027221 */ /* 0x000fe20000010000 */
[----:B------:R-:W-:-:S03]  /*e060*/  FADD.FTZ R0, R179, R0 ;  /* 0x00000000b3007221 */ /* 0x000fc60000010000 */
[----:B------:R-:W-:Y:S01]  /*e070*/  FADD.FTZ R2, R218, R2 ;  /* 0x00000002da027221 */ /* 0x000fe20000010000 */
[----:B------:R-:W-:-:S04]  /*e080*/  FADD.FTZ R0, R19, R0 ;  /* 0x0000000013007221 */ /* 0x000fc80000010000 */
[----:B------:R1:W-:Y:S04]  /*e090*/  STL [R1+0x24], R2 ;  /* 0x0000240201007387 */ /* 0x0003e80000100800 */
[----:B------:R1:W-:Y:S01]  /*e0a0*/  STL [R1+0x30], R0 ;  /* 0x0000300001007387 */ /* 0x0003e20000100800 */
[----:B------:R-:W-:Y:S01]  /*e0b0*/  HMMA.16816.F32 R108, R112, R20, R28 ;  /* 0x00000014706c723c */ /* 0x000fe2000000181c */
[--C-:B------:R-:W-:Y:S02]  /*e0c0*/  IMAD.MOV.U32 R3, RZ, RZ, R149.reuse ;  /* 0x000000ffff037224 */ /* 0x100fe400078e0095 */
[----:B------:R-:W-:-:S03]  /*e0d0*/  @P0 IMAD.MOV.U32 R3, RZ, RZ, R149 ;  /* 0x000000ffff030224 */ /* 0x000fc600078e0095 */
[----:B------:R-:W-:Y:S01]  /*e0e0*/  HMMA.16816.F32 R112, R112, R22, R24 ;  /* 0x000000167070723c */ /* 0x000fe20000001818 */
[----:B------:R-:W-:-:S08]  /*e0f0*/  NOP ;  /* 0x0000000000007918 */ /* 0x000fd00000000000 */
[----:B------:R-:W-:-:S15]  /*e100*/  @P0 BRA `(.L_x_569) ;  /* 0x0000000000040947 */ /* 0x000fde0003800000 */
.L_x_565:
[----:B------:R-:W-:-:S12]  /*e110*/  UIADD3 UR16, UR15, -0x1, URZ ;  /* 0xffffffff0f107890 */ /* 0x000fd8000fffe03f */
.L_x_569:
[----:B------:R-:W-:-:S13]  /*e120*/  ISETP.LE.AND P0, PT, RZ, UR16, PT ;  /* 0x00000010ff007c0c */ /* 0x000fda000bf03270 */
[----:B------:R-:W-:Y:S05]  /*e130*/  @!P0 BRA `(.L_x_570) ;  /* 0x0000004c00e88947 */ /* 0x000fea0003800000 */
[----:B--2---:R-:W2:Y:S01]  /*e140*/  LDL.LU R4, [R1+0x80] ;  /* 0x0000800001047983 */ /* 0x004ea20000300800 */
[----:B------:R-:W-:Y:S01]  /*e150*/  ULDC UR4, c[0x0][0x2d0] ;  /* 0x0000b40000047ab9 */ /* 0x000fe20000000800 */
[----:B-1----:R-:W1:Y:S01]  /*e160*/  S2R R2, SR_TID.X ;  /* 0x0000000000027919 */ /* 0x002e620000002100 */
[----:B------:R-:W-:Y:S01]  /*e170*/  MOV R117, R3 ;  /* 0x0000000300757202 */ /* 0x000fe20000000f00 */
[----:B------:R-:W-:Y:S01]  /*e180*/  USHF.R.S32.HI UR33, URZ, 0x1f, UR17 ;  /* 0x0000001f3f217899 */ /* 0x000fe20008011411 */
[----:B------:R-:W3:Y:S01]  /*e190*/  LDL.LU R6, [R1+0x84] ;  /* 0x0000840001067983 */ /* 0x000ee20000300800 */
[----:B------:R-:W-:Y:S02]  /*e1a0*/  USHF.L.U32 UR34, UR17, 0x1, URZ ;  /* 0x0000000111227899 */ /* 0x000fe4000800063f */
[----:B------:R-:W-:Y:S01]  /*e1b0*/  USHF.L.U64.HI UR33, UR17, 0x1, UR33 ;  /* 0x0000000111217899 */ /* 0x000fe20008010221 */
        /* <DEDUP_REMOVED lines=11> */
[----:B------:R-:W4:Y:S08]  /*e270*/  @!P4 LDC.64 R12, c[0x0][0x220] ;  /* 0x00008800ff0ccb82 */ /* 0x000f300000000a00 */
[----:B------:R-:W4:Y:S01]  /*e280*/  @!P4 LDC.64 R10, c[0x0][0x220] ;  /* 0x00008800ff0acb82 */ /* 0x000f220000000a00 */
[----:B-1----:R1:W-:Y:S04]  /*e290*/  @!P4 STL.64 [R1+0x60], R8 ;  /* 0x000060080100c387 */ /* 0x0023e80000100a00 */
[----:B----4-:R-:W-:Y:S04]  /*e2a0*/  @!P4 STL.64 [R1+0x58], R12 ;  /* 0x0000580c0100c387 */ /* 0x010fe80000100a00 */
[----:B------:R-:W-:Y:S01]  /*e2b0*/  @!P4 STL.64 [R1+0x50], R10 ;  /* 0x0000500a0100c387 */ /* 0x000fe20000100a00 */
[----:B-1----:R-:W1:Y:S03]  /*e2c0*/  @!P4 LDC.64 R8, c[0x0][0x220] ;  /* 0x00008800ff08cb82 */ /* 0x002e660000000a00 */
[----:B-1----:R-:W-:Y:S01]  /*e2d0*/  @!P4 STL.64 [R1+0x48], R8 ;  /* 0x000048080100c387 */ /* 0x002fe20000100a00 */
[----:B--2---:R-:W-:-:S05]  /*e2e0*/  IMAD.WIDE.U32 R4, R4, -0x326172a9, RZ ;  /* 0xcd9e8d5704047825 */ /* 0x004fca00078e00ff */
[----:B------:R1:W-:Y:S01]  /*e2f0*/  STL.64 [R1+0x28], R4 ;  /* 0x0000280401007387 */ /* 0x0003e20000100a00 */
[----:B---3--:R-:W-:-:S03]  /*e300*/  LOP3.LUT R212, R5, R6, RZ, 0x3c, !PT ;  /* 0x0000000605d47212 */ /* 0x008fc600078e3cff */
[----:B------:R-:W2:Y:S04]  /*e310*/  LDL.LU.64 R6, [R1+0x88] ;  /* 0x0000880001067983 */ /* 0x000ea80000300a00 */
[----:B-1----:R-:W3:Y:S04]  /*e320*/  LDL.LU.64 R4, [R1+0x90] ;  /* 0x0000900001047983 */ /* 0x002ee80000300a00 */
[----:B------:R-:W4:Y:S01]  /*e330*/  LDL.LU R8, [R1+0x98] ;  /* 0x0000980001087983 */ /* 0x000f220000300800 */
[----:B------:R-:W-:-:S04]  /*e340*/  IMAD.WIDE.U32 R212, R212, -0x2daee0ad, RZ ;  /* 0xd2511f53d4d47825 */ /* 0x000fc800078e00ff */
[----:B--2---:R-:W-:Y:S01]  /*e350*/  IMAD.MOV.U32 R3, RZ, RZ, R7 ;  /* 0x000000ffff037224 */ /* 0x004fe200078e0007 */
[----:B---3--:R-:W-:Y:S01]  /*e360*/  MOV R2, R4 ;  /* 0x0000000400027202 */ /* 0x008fe20000000f00 */
[----:B----4-:R-:W-:-:S04]  /*e370*/  IMAD.WIDE.U32 R214, R8, -0x2daee0ad, RZ ;  /* 0xd2511f5308d67825 */ /* 0x010fc800078e00ff */
[----:B------:R1:W-:Y:S01]  /*e380*/  STL.64 [R1+0x40], R2 ;  /* 0x0000400201007387 */ /* 0x0003e20000100a00 */
[----:B------:R-:W-:Y:S05]  /*e390*/  BRA `(.L_x_571) ;  /* 0x0000000400d47947 */ /* 0x000fea0003800000 */
.L_x_573:
[----:B------:R-:W2:Y:S01]  /*e3a0*/  LDL.64 R208, [R1+0x70] ;  /* 0x0000700001d07983 */ /* 0x000ea20000100a00 */
[----:B------:R-:W1:Y:S01]  /*e3b0*/  @!P4 LDC.64 R136, c[0x0][0x218] ;  /* 0x00008600ff88cb82 */ /* 0x000e620000000a00 */
[----:B------:R-:W-:Y:S02]  /*e3c0*/  UIADD3 UR9, UR16, -0x1, URZ ;  /* 0xffffffff10097890 */ /* 0x000fe4000fffe03f */
[----:B------:R-:W3:Y:S02]  /*e3d0*/  LDL.64 R206, [R1+0x68] ;  /* 0x0000680001ce7983 */ /* 0x000ee40000100a00 */
[----:B------:R-:W-:Y:S02]  /*e3e0*/  USHF.R.S32.HI UR8, URZ, 0x1f, UR9 ;  /* 0x0000001f3f087899 */ /* 0x000fe40008011409 */
[----:B------:R4:W-:Y:S01]  /*e3f0*/  @P4 STS.128 [R203+0x6000], RZ ;  /* 0x006000ffcb004388 */ /* 0x0009e20000000c00 */
[----:B------:R-:W-:Y:S01]  /*e400*/  UIMAD.WIDE.U32 UR22, UR9, UR6, URZ ;  /* 0x00000006091672a5 */ /* 0x000fe2000f8e003f */
[----:B------:R-:W5:Y:S01]  /*e410*/  @!P3 LDC.64 R118, c[0x0][0x218] ;  /* 0x00008600ff76bb82 */ /* 0x000f620000000a00 */
[----:B------:R-:W-:Y:S04]  /*e420*/  UIMAD UR8, UR8, UR6, URZ ;  /* 0x00000006080872a4 */ /* 0x000fe8000f8e023f */
[----:B------:R-:W-:Y:S01]  /*e430*/  UIMAD UR8, UR9, UR7, UR8 ;  /* 0x00000007090872a4 */ /* 0x000fe2000f8e0208 */
[----:B------:R-:W-:Y:S02]  /*e440*/  IMAD.U32 R2, RZ, RZ, UR22 ;  /* 0x00000016ff027e24 */ /* 0x000fe4000f8e00ff */
[----:B------:R-:W-:Y:S01]  /*e450*/  IMAD.U32 R3, RZ, RZ, UR22 ;  /* 0x00000016ff037e24 */ /* 0x000fe2000f8e00ff */
[----:B------:R-:W-:Y:S01]  /*e460*/  UIADD3 UR8, UR23, UR8, URZ ;  /* 0x0000000817087290 */ /* 0x000fe2000fffe03f */
[----:B------:R-:W4:Y:S05]  /*e470*/  @!P2 LDC.64 R138, c[0x0][0x218] ;  /* 0x00008600ff8aab82 */ /* 0x000f2a0000000a00 */
[----:B------:R-:W-:Y:S03]  /*e480*/  IMAD.U32 R116, RZ, RZ, UR8 ;  /* 0x00000008ff747e24 */ /* 0x000fe6000f8e00ff */
[----:B------:R-:W4:Y:S08]  /*e490*/  @!P4 LDC.64 R140, c[0x0][0x218] ;  /* 0x00008600ff8ccb82 */ /* 0x000f300000000a00 */
[----:B------:R-:W4:Y:S08]  /*e4a0*/  @!P3 LDC.64 R144, c[0x0][0x218] ;  /* 0x00008600ff90bb82 */ /* 0x000f300000000a00 */
[----:B------:R-:W4:Y:S08]  /*e4b0*/  @!P2 LDC.64 R150, c[0x0][0x218] ;  /* 0x00008600ff96ab82 */ /* 0x000f300000000a00 */
[----:B------:R-:W4:Y:S08]  /*e4c0*/  @!P4 LDC.64 R154, c[0x0][0x218] ;  /* 0x00008600ff9acb82 */ /* 0x000f300000000a00 */
[----:B------:R-:W4:Y:S08]  /*e4d0*/  @!P3 LDC.64 R148, c[0x0][0x218] ;  /* 0x00008600ff94bb82 */ /* 0x000f300000000a00 */
[----:B------:R-:W4:Y:S08]  /*e4e0*/  @!P2 LDC.64 R156, c[0x0][0x218] ;  /* 0x00008600ff9cab82 */ /* 0x000f300000000a00 */
[----:B------:R-:W4:Y:S08]  /*e4f0*/  @!P3 LDC.64 R146, c[0x0][0x218] ;  /* 0x00008600ff92bb82 */ /* 0x000f300000000a00 */
[----:B------:R-:W4:Y:S01]  /*e500*/  @!P2 LDC.64 R152, c[0x0][0x218] ;  /* 0x00008600ff98ab82 */ /* 0x000f220000000a00 */
[----:B--2---:R-:W-:Y:S04]  /*e510*/  LEA R2, P0, R2, R208, 0x6 ;  /* 0x000000d002027211 */ /* 0x004fe800078030ff */
[C---:B-1----:R-:W-:Y:S02]  /*e520*/  @!P4 LEA R136, P1, R2.reuse, R136, 0x1 ;  /* 0x000000880288c211 */ /* 0x042fe400078208ff */
[----:B---3--:R-:W-:Y:S02]  /*e530*/  LEA.HI.X R116, R3, R207, R116, 0x6, P0 ;  /* 0x000000cf03747211 */ /* 0x008fe400000f3474 */
[C---:B-----5:R-:W-:Y:S02]  /*e540*/  @!P3 LEA R118, P0, R2.reuse, R118, 0x1 ;  /* 0x000000760276b211 */ /* 0x060fe400078008ff */
[C-C-:B------:R-:W-:Y:S02]  /*e550*/  @!P4 LEA.HI.X R137, R2.reuse, R137, R116.reuse, 0x1, P1 ;  /* 0x000000890289c211 */ /* 0x140fe400008f0c74 */
[C-C-:B------:R-:W-:Y:S02]  /*e560*/  @!P3 LEA.HI.X R119, R2.reuse, R119, R116.reuse, 0x1, P0 ;  /* 0x000000770277b211 */ /* 0x140fe400000f0c74 */
        /* <DEDUP_REMOVED lines=11> */
[C---:B----4-:R-:W-:Y:S02]  /*e620*/  @!P2 LEA R136, P0, R2.reuse, R138, 0x1 ;  /* 0x0000008a0288a211 */ /* 0x050fe400078008ff */
[C---:B------:R-:W-:Y:S02]  /*e630*/  @!P4 LEA R138, P1, R3.reuse, R140, 0x1 ;  /* 0x0000008c038ac211 */ /* 0x040fe400078208ff */
[----:B------:R-:W-:Y:S02]  /*e640*/  @!P2 LEA.HI.X R137, R2, R139, R116, 0x1, P0 ;  /* 0x0000008b0289a211 */ /* 0x000fe400000f0c74 */
[C---:B------:R-:W-:Y:S02]  /*e650*/  @!P3 LEA R140, P0, R3.reuse, R144, 0x1 ;  /* 0x00000090038cb211 */ /* 0x040fe400078008ff */
[----:B------:R-:W-:Y:S01]  /*e660*/  IADD3.X R116, R116, UR28, RZ, P5, !PT ;  /* 0x0000001c74747c10 */ /* 0x000fe2000affe4ff */
[----:B------:R-:W-:Y:S01]  /*e670*/  @!PT LDS RZ, [RZ] ;  /* 0x00000000fffff984 */ /* 0x000fe20000000800 */
[----:B------:R-:W-:Y:S01]  /*e680*/  @!PT LDS RZ, [RZ] ;  /* 0x00000000fffff984 */ /* 0x000fe20000000800 */
[----:B------:R-:W-:Y:S01]  /*e690*/  @!PT LDS RZ, [RZ] ;  /* 0x00000000fffff984 */ /* 0x000fe20000000800 */
[----:B------:R3:W-:Y:S03]  /*e6a0*/  @!P2 LDGSTS.E.BYPASS.LTC128B.128 [R203+0xa000], desc[UR20][R136.64+0x100] ;  /* 0x0a00010088cbafae */ /* 0x0007e6000b901d54 */
[C-C-:B------:R-:W-:Y:S01]  /*e6b0*/  @!P4 LEA.HI.X R139, R3.reuse, R141, R116.reuse, 0x1, P1 ;  /* 0x0000008d038bc211 */ /* 0x140fe200008f0c74 */
[----:B------:R1:W-:Y:S01]  /*e6c0*/  @P4 STS.128 [R203+0x6800], RZ ;  /* 0x006800ffcb004388 */ /* 0x0003e20000000c00 */
[C-C-:B------:R-:W-:Y:S02]  /*e6d0*/  @!P3 LEA.HI.X R141, R3.reuse, R145, R116.reuse, 0x1, P0 ;  /* 0x00000091038db211 */ /* 0x140fe400000f0c74 */
[----:B------:R-:W4:Y:S01]  /*e6e0*/  @!P4 LDC.64 R144, c[0x0][0x218] ;  /* 0x00008600ff90cb82 */ /* 0x000f220000000a00 */
[----:B------:R-:W-:Y:S01]  /*e6f0*/  @!PT LDS RZ, [RZ] ;  /* 0x00000000fffff984 */ /* 0x000fe20000000800 */
[----:B------:R-:W-:Y:S01]  /*e700*/  @!PT LDS RZ, [RZ] ;  /* 0x00000000fffff984 */ /* 0x000fe20000000800 */
[----:B------:R-:W-:Y:S01]  /*e710*/  @!PT LDS RZ, [RZ] ;  /* 0x00000000fffff984 */ /* 0x000fe20000000800 */
[----:B------:R5:W-:Y:S01]  /*e720*/  @!P4 LDGSTS.E.BYPASS.LTC128B.128 [R203+0x6800], desc[UR20][R138.64] ;  /* 0x068000008acbcfae */ /* 0x000be2000b901d54 */
[C---:B--2---:R-:W-:Y:S02]  /*e730*/  @!P2 LEA R118, P0, R3.reuse, R150, 0x1 ;  /* 0x000000960376a211 */ /* 0x044fe400078008ff */
[C---:B------:R-:W-:Y:S01]  /*e740*/  IADD3 R2, P1, R3.reuse, UR29, RZ ;  /* 0x0000001d03027c10 */ /* 0x040fe2000ff3e0ff */
[----:B------:R1:W-:Y:S01]  /*e750*/  @P3 STS.128 [R203+0x8800], RZ ;  /* 0x008800ffcb003388 */ /* 0x0003e20000000c00 */
[----:B------:R-:W-:Y:S02]  /*e760*/  @!P2 LEA.HI.X R119, R3, R151, R116, 0x1, P0 ;  /* 0x000000970377a211 */ /* 0x000fe400000f0c74 */
[----:B------:R-:W-:Y:S01]  /*e770*/  IADD3.X R116, R116, UR28, RZ, P1, !PT ;  /* 0x0000001c74747c10 */ /* 0x000fe20008ffe4ff */
[----:B------:R-:W-:Y:S01]  /*e780*/  @!PT LDS RZ, [RZ] ;  /* 0x00000000fffff984 */ /* 0x000fe20000000800 */
[----:B------:R-:W-:Y:S01]  /*e790*/  @!PT LDS RZ, [RZ] ;  /* 0x00000000fffff984 */ /* 0x000fe20000000800 */
[----:B------:R-:W-:Y:S01]  /*e7a0*/  @!PT LDS RZ, [RZ] ;  /* 0x00000000fffff984 */ /* 0x000fe20000000800 */
[----:B------:R2:W-:Y:S01]  /*e7b0*/  @!P3 LDGSTS.E.BYPASS.LTC128B.128 [R203+0x8800], desc[UR20][R140.64+0x80] ;  /* 0x088000808ccbbfae */ /* 0x0005e2000b901d54 */
[C---:B------:R-:W-:Y:S03]  /*e7c0*/  IADD3 R3, P6, R2.reuse, UR29, RZ ;  /* 0x0000001d02037c10 */ /* 0x040fe6000ffde0ff */
[----:B------:R1:W-:Y:S04]  /*e7d0*/  @P2 STS.128 [R203+0xa800], RZ ;  /* 0x00a800ffcb002388 */ /* 0x0003e80000000c00 */
[----:B------:R-:W-:Y:S01]  /*e7e0*/  @!PT LDS RZ, [RZ] ;  /* 0x00000000fffff984 */ /* 0x000fe20000000800 */
[----:B------:R-:W-:Y:S01]  /*e7f0*/  @!PT LDS RZ, [RZ] ;  /* 0x00000000fffff984 */ /* 0x000fe20000000800 */
[----:B------:R-:W-:Y:S01]  /*e800*/  @!PT LDS RZ, [RZ] ;  /* 0x00000000fffff984 */ /* 0x000fe20000000800 */
[----:B------:R1:W-:Y:S01]  /*e810*/  @!P2 LDGSTS.E.BYPASS.LTC128B.128 [R203+0xa800], desc[UR20][R118.64+0x100] ;  /* 0x0a80010076cbafae */ /* 0x0003e2000b901d54 */
[C---:B---3--:R-:W-:Y:S03]  /*e820*/  @!P4 LEA R136, P0, R2.reuse, R154, 0x1 ;  /* 0x0000009a0288c211 */ /* 0x048fe600078008ff */
[----:B------:R3:W-:Y:S01]  /*e830*/  @P4 STS.128 [R203+0x7000], RZ ;  /* 0x007000ffcb004388 */ /* 0x0007e20000000c00 */
[C-C-:B------:R-:W-:Y:S02]  /*e840*/  @!P4 LEA.HI.X R137, R2.reuse, R155, R116.reuse, 0x1, P0 ;  /* 0x0000009b0289c211 */ /* 0x140fe400000f0c74 */
[C---:B-----5:R-:W-:Y:S03]  /*e850*/  @!P2 LEA R138, P0, R2.reuse, R156, 0x1 ;  /* 0x0000009c028aa211 */ /* 0x060fe600078008ff */
[----:B------:R-:W-:Y:S01]  /*e860*/  @!PT LDS RZ, [RZ] ;  /* 0x00000000fffff984 */ /* 0x000fe20000000800 */
[----:B------:R-:W-:Y:S01]  /*e870*/  @!PT LDS RZ, [RZ] ;  /* 0x00000000fffff984 */ /* 0x000fe20000000800 */
[----:B------:R-:W-:Y:S01]  /*e880*/  @!PT LDS RZ, [RZ] ;  /* 0x00000000fffff984 */ /* 0x000fe20000000800 */
[----:B------:R4:W-:Y:S01]  /*e890*/  @!P4 LDGSTS.E.BYPASS.LTC128B.128 [R203+0x7000], desc[UR20][R136.64] ;  /* 0x0700000088cbcfae */ /* 0x0009e2000b901d54 */
[C-C-:B------:R-:W-:Y:S03]  /*e8a0*/  @!P2 LEA.HI.X R139, R2.reuse, R157, R116.reuse, 0x1, P0 ;  /* 0x0000009d028ba211 */ /* 0x140fe600000f0c74 */
[----:B------:R3:W-:Y:S01]  /*e8b0*/  @P3 STS.128 [R203+0x9000], RZ ;  /* 0x009000ffcb003388 */ /* 0x0007e20000000c00 */
[C---:B--2---:R-:W-:Y:S04]  /*e8c0*/  @!P3 LEA R140, P1, R2.reuse, R148, 0x1 ;  /* 0x00000094028cb211 */ /* 0x044fe800078208ff */
[----:B------:R-:W-:Y:S02]  /*e8d0*/  @!P3 LEA.HI.X R141, R2, R149, R116, 0x1, P1 ;  /* 0x00000095028db211 */ /* 0x000fe400008f0c74 */
[C---:B------:R-:W-:Y:S02]  /*e8e0*/  @!P2 LEA R2, P0, R3.reuse, R152, 0x1 ;  /* 0x000000980302a211 */ /* 0x040fe400078008ff */
[C---:B-1----:R-:W-:Y:S01]  /*e8f0*/  @!P3 LEA R118, P1, R3.reuse, R146, 0x1 ;  /* 0x000000920376b211 */ /* 0x042fe200078208ff */
[----:B------:R-:W-:Y:S01]  /*e900*/  @!PT LDS RZ, [RZ] ;  /* 0x00000000fffff984 */ /* 0x000fe20000000800 */
[----:B------:R-:W-:Y:S01]  /*e910*/  @!PT LDS RZ, [RZ] ;  /* 0x00000000fffff984 */ /* 0x000fe20000000800 */
[----:B------:R-:W-:Y:S01]  /*e920*/  @!PT LDS RZ, [RZ] ;  /* 0x00000000fffff984 */ /* 0x000fe20000000800 */
[----:B------:R3:W-:Y:S01]  /*e930*/  @!P3 LDGSTS.E.BYPASS.LTC128B.128 [R203+0x9000], desc[UR20][R140.64+0x80] ;  /* 0x090000808ccbbfae */ /* 0x0007e2000b901d54 */
[----:B------:R-:W-:Y:S03]  /*e940*/  IADD3.X R116, R116, UR28, RZ, P6, !PT ;  /* 0x0000001c74747c10 */ /* 0x000fe6000b7fe4ff */
[----:B------:R3:W-:Y:S01]  /*e950*/  @P2 STS.128 [R203+0xb000], RZ ;  /* 0x00b000ffcb002388 */ /* 0x0007e20000000c00 */
[C-C-:B------:R-:W-:Y:S03]  /*e960*/  @!P3 LEA.HI.X R119, R3.reuse, R147, R116.reuse, 0x1, P1 ;  /* 0x000000930377b211 */ /* 0x140fe600008f0c74 */
[----:B------:R-:W-:Y:S01]  /*e970*/  @!PT LDS RZ, [RZ] ;  /* 0x00000000fffff984 */ /* 0x000fe20000000800 */
[----:B------:R-:W-:Y:S01]  /*e980*/  @!PT LDS RZ, [RZ] ;  /* 0x00000000fffff984 */ /* 0x000fe20000000800 */
[----:B------:R-:W-:Y:S01]  /*e990*/  @!PT LDS RZ, [RZ] ;  /* 0x00000000fffff984 */ /* 0x000fe20000000800 */
[----:B------:R3:W-:Y:S01]  /*e9a0*/  @!P2 LDGSTS.E.BYPASS.LTC128B.128 [R203+0xb000], desc[UR20][R138.64+0x100] ;  /* 0x0b0001008acbafae */ /* 0x0007e2000b901d54 */
[C---:B----4-:R-:W-:Y:S03]  /*e9b0*/  @!P4 LEA R136, P5, R3.reuse, R144, 0x1 ;  /* 0x000000900388c211 */ /* 0x050fe600078a08ff */
[----:B------:R3:W-:Y:S01]  /*e9c0*/  @P4 STS.128 [R203+0x7800], RZ ;  /* 0x007800ffcb004388 */ /* 0x0007e20000000c00 */
[C-C-:B------:R-:W-:Y:S02]  /*e9d0*/  @!P4 LEA.HI.X R137, R3.reuse, R145, R116.reuse, 0x1, P5 ;  /* 0x000000910389c211 */ /* 0x140fe400028f0c74 */
        /* <DEDUP_REMOVED lines=17> */
.L_x_571:
[----:B-1-3--:R-:W2:Y:S01]  /*eaf0*/  LDL R2, [R1+0x38] ;  /* 0x0000380001027983 */ /* 0x00aea20000100800 */
[----:B------:R-:W-:Y:S01]  /*eb00*/  USHF.R.S32.HI UR9, URZ, 0x1f, UR16 ;  /* 0x0000001f3f097899 */ /* 0x000fe20008011410 */
[----:B------:R-:W-:Y:S04]  /*eb10*/  DEPBAR.LE SB0, 0x0 ;  /* 0x000080000000791a */ /* 0x000fe80000000000 */
[----:B------:R-:W3:Y:S01]  /*eb20*/  LDL R3, [R1+0x34] ;  /* 0x0000340001037983 */ /* 0x000ee20000100800 */
[----:B------:R-:W-:Y:S02]  /*eb30*/  UIMAD UR8, UR10, UR16, URZ ;  /* 0x000000100a0872a4 */ /* 0x000fe4000f8e023f */
[----:B------:R-:W-:Y:S01]  /*eb40*/  UISETP.GE.AND UP0, UPT, UR16, 0x1, UPT ;  /* 0x000000011000788c */ /* 0x000fe2000bf06270 */
[----:B------:R-:W4:Y:S01]  /*eb50*/  LDL.64 R12, [R1+0x40] ;  /* 0x00004000010c7983 */ /* 0x000f220000100a00 */
[----:B------:R-:W-:Y:S03]  /*eb60*/  UIMAD UR8, UR9, UR11, UR8 ;  /* 0x0000000b090872a4 */ /* 0x000fe6000f8e0208 */
[----:B------:R-:W4:Y:S04]  /*eb70*/  LDL R8, [R1+0x60] ;  /* 0x0000600001087983 */ /* 0x000f280000100800 */
[----:B------:R-:W4:Y:S04]  /*eb80*/  LDL R5, [R1+0x64] ;  /* 0x0000640001057983 */ /* 0x000f280000100800 */
[----:B------:R-:W4:Y:S04]  /*eb90*/  LDL R21, [R1+0x58] ;  /* 0x0000580001157983 */ /* 0x000f280000100800 */
[----:B------:R-:W4:Y:S04]  /*eba0*/  LDL R20, [R1+0x5c] ;  /* 0x00005c0001147983 */ /* 0x000f280000100800 */
[----:B------:R-:W4:Y:S04]  /*ebb0*/  LDL R24, [R1+0x50] ;  /* 0x0000500001187983 */ /* 0x000f280000100800 */
[----:B------:R-:W4:Y:S04]  /*ebc0*/  LDL R23, [R1+0x54] ;  /* 0x0000540001177983 */ /* 0x000f280000100800 */
[----:B------:R-:W4:Y:S01]  /*ebd0*/  LDL R22, [R1+0x48] ;  /* 0x0000480001167983 */ /* 0x000f220000100800 */
[----:B------:R-:W-:Y:S06]  /*ebe0*/  BAR.SYNC.DEFER_BLOCKING 0x0 ;  /* 0x0000000000007b1d */ /* 0x000fec0000010000 */
[----:B------:R-:W-:Y:S01]  /*ebf0*/  @P4 STS.128 [R203+0xc000], RZ ;  /* 0x00c000ffcb004388 */ /* 0x000fe20000000c00 */
[----:B--2---:R-:W-:Y:S01]  /*ec00*/  ISETP.GE.AND P2, PT, R2, UR31, PT ;  /* 0x0000001f02007c0c */ /* 0x004fe2000bf46270 */
[----:B------:R-:W-:Y:S01]  /*ec10*/  IMAD.U32 R2, RZ, RZ, UR16 ;  /* 0x00000010ff027e24 */ /* 0x000fe2000f8e00ff */
[----:B---3--:R-:W-:Y:S03]  /*ec20*/  ISETP.GE.AND P3, PT, R3, UR31, PT ;  /* 0x0000001f03007c0c */ /* 0x008fe6000bf66270 */
[----:B----4-:R-:W-:Y:S08]  /*ec30*/  IMAD.WIDE.U32 R2, R2, UR11, R12 ;  /* 0x0000000b02027c25 */ /* 0x010ff0000f8e000c */
[----:B------:R-:W1:Y:S01]  /*ec40*/  @!P2 LDC.64 R10, c[0x0][0x220] ;  /* 0x00008800ff0aab82 */ /* 0x000e620000000a00 */
[----:B------:R-:W-:Y:S01]  /*ec50*/  VIADD R4, R3, UR8 ;  /* 0x0000000803047c36 */ /* 0x000fe20008000000 */
[C---:B------:R-:W-:Y:S04]  /*ec60*/  @!P4 LEA R8, P1, R2.reuse, R8, 0x1 ;  /* 0x000000080208c211 */ /* 0x040fe800078208ff */
[C-C-:B------:R-:W-:Y:S02]  /*ec70*/  @!P4 LEA.HI.X R9, R2.reuse, R5, R4.reuse, 0x1, P1 ;  /* 0x000000050209c211 */ /* 0x140fe400008f0c04 */
[----:B------:R-:W2:Y:S01]  /*ec80*/  LDL R5, [R1+0x4c] ;  /* 0x00004c0001057983 */ /* 0x000ea20000100800 */
[----:B------:R-:W3:Y:S01]  /*ec90*/  @!P3 LDC.64 R6, c[0x0][0x220] ;  /* 0x00008800ff06bb82 */ /* 0x000ee20000000a00 */
[C---:B------:R-:W-:Y:S02]  /*eca0*/  IADD3 R3, P1, R2.reuse, UR19, RZ ;  /* 0x0000001302037c10 */ /* 0x040fe4000ff3e0ff */
[----:B------:R-:W-:Y:S01]  /*ecb0*/  @!PT LDS RZ, [RZ] ;  /* 0x00000000fffff984 */ /* 0x000fe20000000800 */
[----:B------:R-:W-:Y:S01]  /*ecc0*/  @!PT LDS RZ, [RZ] ;  /* 0x00000000fffff984 */ /* 0x000fe20000000800 */
[----:B------:R-:W-:Y:S01]  /*ecd0*/  @!PT LDS RZ, [RZ] ;  /* 0x00000000fffff984 */ /* 0x000fe20000000800 */
[----:B------:R1:W-:Y:S04]  /*ece0*/  @!P4 LDGSTS.E.BYPASS.LTC128B.128 [R203+0xc000], desc[UR20][R8.64] ;  /* 0x0c00000008cbcfae */ /* 0x0003e8000b901d54 */
[----:B------:R-:W-:Y:S01]  /*ecf0*/  @P3 STS.128 [R203+0xe000], RZ ;  /* 0x00e000ffcb003388 */ /* 0x000fe20000000c00 */
[----:B------:R-:W4:Y:S08]  /*ed00*/  @!P3 LDC.64 R14, c[0x0][0x220] ;  /* 0x00008800ff0ebb82 */ /* 0x000f300000000a00 */
[----:B-----5:R-:W4:Y:S01]  /*ed10*/  @!P2 LDC.64 R18, c[0x0][0x220] ;  /* 0x00008800ff12ab82 */ /* 0x020f220000000a00 */
[C---:B---3--:R-:W-:Y:S07]  /*ed20*/  @!P3 LEA R6, P0, R2.reuse, R6, 0x1 ;  /* 0x000000060206b211 */ /* 0x048fee00078008ff */
[----:B------:R-:W3:Y:S01]  /*ed30*/  @!P3 LDC.64 R12, c[0x0][0x220] ;  /* 0x00008800ff0cbb82 */ /* 0x000ee20000000a00 */
[C-C-:B------:R-:W-:Y:S02]  /*ed40*/  @!P3 LEA.HI.X R7, R2.reuse, R7, R4.reuse, 0x1, P0 ;  /* 0x000000070207b211 */ /* 0x140fe400000f0c04 */
[C---:B-1----:R-:W-:Y:S03]  /*ed50*/  @!P2 LEA R8, P0, R2.reuse, R10, 0x1 ;  /* 0x0000000a0208a211 */ /* 0x042fe600078008ff */
[----:B------:R-:W-:Y:S01]  /*ed60*/  @!PT LDS RZ, [RZ] ;  /* 0x00000000fffff984 */ /* 0x000fe20000000800 */
[----:B------:R-:W-:Y:S01]  /*ed70*/  @!PT LDS RZ, [RZ] ;  /* 0x00000000fffff984 */ /* 0x000fe20000000800 */
[----:B------:R-:W-:Y:S01]  /*ed80*/  @!PT LDS RZ, [RZ] ;  /* 0x00000000fffff984 */ /* 0x000fe20000000800 */
[----:B------:R1:W-:Y:S01]  /*ed90*/  @!P3 LDGSTS.E.BYPASS.LTC128B.128 [R203+0xe000], desc[UR20][R6.64+0x80] ;  /* 0x0e00008006cbbfae */ /* 0x0003e2000b901d54 */
[----:B------:R-:W-:Y:S01]  /*eda0*/  @!P2 LEA.HI.X R9, R2, R11, R4, 0x1, P0 ;  /* 0x0000000b0209a211 */ /* 0x000fe200000f0c04 */
[----:B------:R-:W3:Y:S01]  /*edb0*/  @!P2 LDC.64 R16, c[0x0][0x220] ;  /* 0x00008800ff10ab82 */ /* 0x000ee20000000a00 */
[----:B------:R-:W-:Y:S01]  /*edc0*/  IADD3.X R4, R4, UR18, RZ, P1, !PT ;  /* 0x0000001204047c10 */ /* 0x000fe20008ffe4ff */
[----:B------:R-:W-:Y:S01]  /*edd0*/  @P2 STS.128 [R203+0x10000], RZ ;  /* 0x010000ffcb002388 */ /* 0x000fe20000000c00 */
[C---:B----4-:R-:W-:Y:S03]  /*ede0*/  @!P3 LEA R10, P0, R3.reuse, R14, 0x1 ;  /* 0x0000000e030ab211 */ /* 0x050fe600078008ff */
[----:B------:R-:W-:Y:S01]  /*edf0*/  @!PT LDS RZ, [RZ] ;  /* 0x00000000fffff984 */ /* 0x000fe20000000800 */
[----:B------:R-:W-:Y:S01]  /*ee00*/  @!PT LDS RZ, [RZ] ;  /* 0x00000000fffff984 */ /* 0x000fe20000000800 */
[----:B------:R-:W-:Y:S01]  /*ee10*/  @!PT LDS RZ, [RZ] ;  /* 0x00000000fffff984 */ /* 0x000fe20000000800 */
[----:B------:R4:W-:Y:S01]  /*ee20*/  @!P2 LDGSTS.E.BYPASS.LTC128B.128 [R203+0x10000], desc[UR20][R8.64+0x100] ;  /* 0x1000010008cbafae */ /* 0x0009e2000b901d54 */
[C-C-:B------:R-:W-:Y:S02]  /*ee30*/  @!P3 LEA.HI.X R11, R3.reuse, R15, R4.reuse, 0x1, P0 ;  /* 0x0000000f030bb211 */ /* 0x140fe400000f0c04 */
[----:B------:R-:W3:Y:S01]  /*ee40*/  @!P3 LDC.64 R14, c[0x0][0x220] ;  /* 0x00008800ff0ebb82 */ /* 0x000ee20000000a00 */
[----:B------:R-:W-:Y:S01]  /*ee50*/  @P4 STS.128 [R203+0xc800], RZ ;  /* 0x00c800ffcb004388 */ /* 0x000fe20000000c00 */
[C---:B-1----:R-:W-:Y:S04]  /*ee60*/  @!P4 LEA R6, P1, R3.reuse, R21, 0x1 ;  /* 0x000000150306c211 */ /* 0x042fe800078208ff */
[C-C-:B------:R-:W-:Y:S02]  /*ee70*/  @!P4 LEA.HI.X R7, R3.reuse, R20, R4.reuse, 0x1, P1 ;  /* 0x000000140307c211 */ /* 0x140fe400008f0c04 */
[C---:B------:R-:W-:Y:S01]  /*ee80*/  IADD3 R2, P1, R3.reuse, UR19, RZ ;  /* 0x0000001303027c10 */ /* 0x040fe2000ff3e0ff */
[----:B------:R-:W1:Y:S01]  /*ee90*/  @!P2 LDC.64 R20, c[0x0][0x220] ;  /* 0x00008800ff14ab82 */ /* 0x000e620000000a00 */
[C---:B----4-:R-:W-:Y:S01]  /*eea0*/  @!P2 LEA R8, P0, R3.reuse, R18, 0x1 ;  /* 0x000000120308a211 */ /* 0x050fe200078008ff */
[----:B------:R-:W-:Y:S01]  /*eeb0*/  @!PT LDS RZ, [RZ] ;  /* 0x00000000fffff984 */ /* 0x000fe20000000800 */
[----:B------:R-:W-:Y:S01]  /*eec0*/  @!PT LDS RZ, [RZ] ;  /* 0x00000000fffff984 */ /* 0x000fe20000000800 */
[----:B------:R-:W-:Y:S01]  /*eed0*/  @!PT LDS RZ, [RZ] ;  /* 0x00000000fffff984 */ /* 0x000fe20000000800 */
[----:B------:R4:W-:Y:S03]  /*eee0*/  @!P4 LDGSTS.E.BYPASS.LTC128B.128 [R203+0xc800], desc[UR20][R6.64] ;  /* 0x0c80000006cbcfae */ /* 0x0009e6000b901d54 */
[----:B------:R-:W-:Y:S01]  /*eef0*/  @!P2 LEA.HI.X R9, R3, R19, R4, 0x1, P0 ;  /* 0x000000130309a211 */ /* 0x000fe200000f0c04 */
[----:B------:R-:W-:Y:S01]  /*ef00*/  @P3 STS.128 [R203+0xe800], RZ ;  /* 0x00e800ffcb003388 */ /* 0x000fe20000000c00 */
[----:B------:R-:W-:Y:S02]  /*ef10*/  IADD3.X R4, R4, UR18, RZ, P1, !PT ;  /* 0x0000001204047c10 */ /* 0x000fe40008ffe4ff */
[C---:B---3--:R-:W-:Y:S01]  /*ef20*/  @!P3 LEA R12, P1, R2.reuse, R12, 0x1 ;  /* 0x0000000c020cb211 */ /* 0x048fe200078208ff */
[----:B------:R-:W-:Y:S01]  /*ef30*/  @!PT LDS RZ, [RZ] ;  /* 0x00000000fffff984 */ /* 0x000fe20000000800 */
[----:B------:R-:W-:Y:S01]  /*ef40*/  @!PT LDS RZ, [RZ] ;  /* 0x00000000fffff984 */ /* 0x000fe20000000800 */
[----:B------:R-:W-:Y:S01]  /*ef50*/  @!PT LDS RZ, [RZ] ;  /* 0x00000000fffff984 */ /* 0x000fe20000000800 */
[----:B------:R3:W-:Y:S01]  /*ef60*/  @!P3 LDGSTS.E.BYPASS.LTC128B.128 [R203+0xe800], desc[UR20][R10.64+0x80] ;  /* 0x0e8000800acbbfae */ /* 0x0007e2000b901d54 */
[C---:B------:R-:W-:Y:S02]  /*ef70*/  IADD3 R3, P5, R2.reuse, UR19, RZ ;  /* 0x0000001302037c10 */ /* 0x040fe4000ffbe0ff */
[C-C-:B------:R-:W-:Y:S01]  /*ef80*/  @!P3 LEA.HI.X R13, R2.reuse, R13, R4.reuse, 0x1, P1 ;  /* 0x0000000d020db211 */ /* 0x140fe200008f0c04 */
[----:B------:R-:W-:Y:S04]  /*ef90*/  @P2 STS.128 [R203+0x10800], RZ ;  /* 0x010800ffcb002388 */ /* 0x000fe80000000c00 */
[----:B------:R-:W-:Y:S01]  /*efa0*/  @!PT LDS RZ, [RZ] ;  /* 0x00000000fffff984 */ /* 0x000fe20000000800 */
[----:B------:R-:W-:Y:S01]  /*efb0*/  @!PT LDS RZ, [RZ] ;  /* 0x00000000fffff984 */ /* 0x000fe20000000800 */
[----:B------:R-:W-:Y:S01]  /*efc0*/  @!PT LDS RZ, [RZ] ;  /* 0x00000000fffff984 */ /* 0x000fe20000000800 */
[----:B------:R1:W-:Y:S04]  /*efd0*/  @!P2 LDGSTS.E.BYPASS.LTC128B.128 [R203+0x10800], desc[UR20][R8.64+0x100] ;  /* 0x1080010008cbafae */ /* 0x0003e8000b901d54 */
[----:B------:R-:W-:Y:S01]  /*efe0*/  @P4 STS.128 [R203+0xd000], RZ ;  /* 0x00d000ffcb004388 */ /* 0x000fe20000000c00 */
[C---:B----4-:R-:W-:Y:S04]  /*eff0*/  @!P4 LEA R6, P0, R2.reuse, R24, 0x1 ;  /* 0x000000180206c211 */ /* 0x050fe800078008ff */
[C-C-:B------:R-:W-:Y:S02]  /*f000*/  @!P4 LEA.HI.X R7, R2.reuse, R23, R4.reuse, 0x1, P0 ;  /* 0x000000170207c211 */ /* 0x140fe400000f0c04 */
[C---:B---3--:R-:W-:Y:S03]  /*f010*/  @!P2 LEA R10, P0, R2.reuse, R16, 0x1 ;  /* 0x00000010020aa211 */ /* 0x048fe600078008ff */
[----:B------:R-:W-:Y:S01]  /*f020*/  @!PT LDS RZ, [RZ] ;  /* 0x00000000fffff984 */ /* 0x000fe20000000800 */
[----:B------:R-:W-:Y:S01]  /*f030*/  @!PT LDS RZ, [RZ] ;  /* 0x00000000fffff984 */ /* 0x000fe20000000800 */
[----:B------:R-:W-:Y:S01]  /*f040*/  @!PT LDS RZ, [RZ] ;  /* 0x00000000fffff984 */ /* 0x000fe20000000800 */
[----:B------:R3:W-:Y:S01]  /*f050*/  @!P4 LDGSTS.E.BYPASS.LTC128B.128 [R203+0xd000], desc[UR20][R6.64] ;  /* 0x0d00000006cbcfae */ /* 0x0007e2000b901d54 */
[----:B------:R-:W-:Y:S03]  /*f060*/  @!P2 LEA.HI.X R11, R2, R17, R4, 0x1, P0 ;  /* 0x00000011020ba211 */ /* 0x000fe600000f0c04 */
[----:B------:R-:W-:Y:S01]  /*f070*/  @P3 STS.128 [R203+0xf000], RZ ;  /* 0x00f000ffcb003388 */ /* 0x000fe20000000c00 */
[----:B------:R-:W-:Y:S02]  /*f080*/  IADD3.X R4, R4, UR18, RZ, P5, !PT ;  /* 0x0000001204047c10 */ /* 0x000fe4000affe4ff */
[C---:B-1----:R-:W-:Y:S01]  /*f090*/  @!P4 LEA R8, P5, R3.reuse, R22, 0x1 ;  /* 0x000000160308c211 */ /* 0x042fe200078a08ff */
[----:B------:R-:W-:Y:S01]  /*f0a0*/  @!PT LDS RZ, [RZ] ;  /* 0x00000000fffff984 */ /* 0x000fe20000000800 */
[----:B------:R-:W-:Y:S01]  /*f0b0*/  @!PT LDS RZ, [RZ] ;  /* 0x00000000fffff984 */ /* 0x000fe20000000800 */
[----:B------:R-:W-:Y:S01]  /*f0c0*/  @!PT LDS RZ, [RZ] ;  /* 0x00000000fffff984 */ /* 0x000fe20000000800 */
[----:B------:R-:W-:Y:S01]  /*f0d0*/  @!P3 LDGSTS.E.BYPASS.LTC128B.128 [R203+0xf000], desc[UR20][R12.64+0x80] ;  /* 0x0f0000800ccbbfae */ /* 0x000fe2000b901d54 */
[C---:B------:R-:W-:Y:S03]  /*f0e0*/  @!P2 LEA R2, P0, R3.reuse, R20, 0x1 ;  /* 0x000000140302a211 */ /* 0x040fe600078008ff */
[----:B------:R-:W-:Y:S04]  /*f0f0*/  @P2 STS.128 [R203+0x11000], RZ ;  /* 0x011000ffcb002388 */ /* 0x000fe80000000c00 */
[----:B------:R-:W-:Y:S01]  /*f100*/  @!PT LDS RZ, [RZ] ;  /* 0x00000000fffff984 */ /* 0x000fe20000000800 */
[----:B------:R-:W-:Y:S01]  /*f110*/  @!PT LDS RZ, [RZ] ;  /* 0x00000000fffff984 */ /* 0x000fe20000000800 */
[----:B------:R-:W-:Y:S01]  /*f120*/  @!PT LDS RZ, [RZ] ;  /* 0x00000000fffff984 */ /* 0x000fe20000000800 */
[----:B------:R-:W-:Y:S04]  /*f130*/  @!P2 LDGSTS.E.BYPASS.LTC128B.128 [R203+0x11000], desc[UR20][R10.64+0x100] ;  /* 0x110001000acbafae */ /* 0x000fe8000b901d54 */
[----:B------:R-:W-:Y:S01]  /*f140*/  @P4 STS.128 [R203+0xd800], RZ ;  /* 0x00d800ffcb004388 */ /* 0x000fe20000000c00 */
[C---:B---3--:R-:W-:Y:S04]  /*f150*/  @!P3 LEA R6, P1, R3.reuse, R14, 0x1 ;  /* 0x0000000e0306b211 */ /* 0x048fe800078208ff */
[C-C-:B------:R-:W-:Y:S02]  /*f160*/  @!P3 LEA.HI.X R7, R3.reuse, R15, R4.reuse, 0x1, P1 ;  /* 0x0000000f0307b211 */ /* 0x140fe400008f0c04 */
[C-C-:B--2---:R-:W-:Y:S02]  /*f170*/  @!P4 LEA.HI.X R9, R3.reuse, R5, R4.reuse, 0x1, P5 ;  /* 0x000000050309c211 */ /* 0x144fe400028f0c04 */
[----:B------:R-:W-:Y:S02]  /*f180*/  @!P2 LEA.HI.X R3, R3, R21, R4, 0x1, P0 ;  /* 0x000000150303a211 */ /* 0x000fe400000f0c04 */
[----:B------:R-:W-:Y:S01]  /*f190*/  PLOP3.LUT P0, PT, PT, PT, UP0, 0x80, 0x0 ;  /* 0x000000000000781c */ /* 0x000fe20003f0f008 */
        /* <DEDUP_REMOVED lines=14> */
[----:B------:R-:W-:Y:S04]  /*f280*/  LDSM.16.M88.4 R32, [R187] ;  /* 0x00000000bb20783b */ /* 0x000fe80000000200 */
[----:B------:R-:W-:Y:S04]  /*f290*/  LDSM.16.M88.4 R16, [R180+0x6800] ;  /* 0x00680000b410783b */ /* 0x000fe80000000200 */
[----:B-1----:R-:W2:Y:S04]  /*f2a0*/  LDSM.16.M88.4 R8, [R180+0x6000] ;  /* 0x00600000b408783b */ /* 0x002ea80000000200 */
[----:B------:R-:W1:Y:S04]  /*f2b0*/  LDSM.16.M88.4 R24, [R180+0x7000] ;  /* 0x00700000b418783b */ /* 0x000e680000000200 */
[----:B------:R-:W4:Y:S04]  /*f2c0*/  LDSM.16.M88.4 R136, [R180+0x7800] ;  /* 0x00780000b488783b */ /* 0x000f280000000200 */
[----:B------:R-:W0:Y:S04]  /*f2d0*/  LDGDEPBAR ;  /* 0x00000000000079af */ /* 0x000e280000000000 */
[----:B------:R-:W-:Y:S04]  /*f2e0*/  LDSM.16.M88.4 R140, [R188] ;  /* 0x00000000bc8c783b */ /* 0x000fe80000000200 */
[----:B------:R-:W3:Y:S04]  /*f2f0*/  LDSM.16.M88.4 R144, [R191] ;  /* 0x00000000bf90783b */ /* 0x000ee80000000200 */
[----:B------:R-:W3:Y:S04]  /*f300*/  LDSM.16.M88.4 R148, [R202] ;  /* 0x00000000ca94783b */ /* 0x000ee80000000200 */
[----:B------:R-:W3:Y:S04]  /*f310*/  LDSM.16.M88.4 R152, [R201] ;  /* 0x00000000c998783b */ /* 0x000ee80000000200 */
[----:B------:R-:W3:Y:S04]  /*f320*/  LDSM.16.M88.4 R156, [R200] ;  /* 0x00000000c89c783b */ /* 0x000ee80000000200 */
[----:B------:R-:W-:Y:S01]  /*f330*/  LDSM.16.M88.4 R160, [R190] ;  /* 0x00000000bea0783b */ /* 0x000fe20000000200 */
[C---:B--2---:R-:W-:Y:S03]  /*f340*/  HMMA.16816.F32 R4, R32.reuse, R8, RZ ;  /* 0x000000082004723c */ /* 0x044fe600000018ff */
[----:B------:R-:W2:Y:S04]  /*f350*/  LDSM.16.M88.4 R164, [R186+0x6000] ;  /* 0x00600000baa4783b */ /* 0x000ea80000000200 */
[----:B------:R-:W2:Y:S01]  /*f360*/  LDSM.16.M88.4 R168, [R186+0x6800] ;  /* 0x00680000baa8783b */ /* 0x000ea20000000200 */
[C---:B------:R-:W-:Y:S03]  /*f370*/  HMMA.16816.F32 R8, R32.reuse, R10, RZ ;  /* 0x0000000a2008723c */ /* 0x040fe600000018ff */
[----:B------:R-:W-:Y:S03]  /*f380*/  LDSM.16.M88.4 R172, [R189] ;  /* 0x00000000bdac783b */ /* 0x000fe60000000200 */
[C---:B------:R-:W-:Y:S01]  /*f390*/  HMMA.16816.F32 R12, R32.reuse, R16, RZ ;  /* 0x00000010200c723c */ /* 0x040fe200000018ff */
[----:B------:R-:W-:Y:S05]  /*f3a0*/  LDSM.16.M88.4 R176, [R185] ;  /* 0x00000000b9b0783b */ /* 0x000fea0000000200 */
[C---:B------:R-:W-:Y:S06]  /*f3b0*/  HMMA.16816.F32 R16, R32.reuse, R18, RZ ;  /* 0x000000122010723c */ /* 0x040fec00000018ff */
[C---:B-1----:R-:W-:Y:S06]  /*f3c0*/  HMMA.16816.F32 R20, R32.reuse, R24, RZ ;  /* 0x000000182014723c */ /* 0x042fec00000018ff */
[C---:B------:R-:W-:Y:S06]  /*f3d0*/  HMMA.16816.F32 R24, R32.reuse, R26, RZ ;  /* 0x0000001a2018723c */ /* 0x040fec00000018ff */
[C---:B----4-:R-:W-:Y:S06]  /*f3e0*/  HMMA.16816.F32 R28, R32.reuse, R136, RZ ;  /* 0x00000088201c723c */ /* 0x050fec00000018ff */
[----:B------:R-:W-:Y:S01]  /*f3f0*/  HMMA.16816.F32 R32, R32, R138, RZ ;  /* 0x0000008a2020723c */ /* 0x000fe200000018ff */
[----:B------:R-:W1:Y:S05]  /*f400*/  LDSM.16.M88.4 R136, [R186+0x7000] ;  /* 0x00700000ba88783b */ /* 0x000e6a0000000200 */
[C---:B---3--:R-:W-:Y:S06]  /*f410*/  HMMA.16816.F32 R4, R140.reuse, R144, R4 ;  /* 0x000000908c04723c */ /* 0x048fec0000001804 */
[C---:B------:R-:W-:Y:S01]  /*f420*/  HMMA.16816.F32 R8, R140.reuse, R146, R8 ;  /* 0x000000928c08723c */ /* 0x040fe20000001808 */
[----:B------:R-:W3:Y:S05]  /*f430*/  LDSM.16.M88.4 R144, [R186+0x7800] ;  /* 0x00780000ba90783b */ /* 0x000eea0000000200 */
[C---:B------:R-:W-:Y:S06]  /*f440*/  HMMA.16816.F32 R12, R140.reuse, R148, R12 ;  /* 0x000000948c0c723c */ /* 0x040fec000000180c */
[C---:B------:R-:W-:Y:S01]  /*f450*/  HMMA.16816.F32 R16, R140.reuse, R150, R16 ;  /* 0x000000968c10723c */ /* 0x040fe20000001810 */
[----:B------:R-:W4:Y:S05]  /*f460*/  LDSM.16.M88.4 R148, [R185+0x800] ;  /* 0x00080000b994783b */ /* 0x000f2a0000000200 */
[C---:B------:R-:W-:Y:S06]  /*f470*/  HMMA.16816.F32 R20, R140.reuse, R152, R20 ;  /* 0x000000988c14723c */ /* 0x040fec0000001814 */
[C---:B------:R-:W-:Y:S01]  /*f480*/  HMMA.16816.F32 R24, R140.reuse, R154, R24 ;  /* 0x0000009a8c18723c */ /* 0x040fe20000001818 */
[----:B------:R-:W-:Y:S05]  /*f490*/  LDSM.16.M88.4 R152, [R185+0x1800] ;  /* 0x00180000b998783b */ /* 0x000fea0000000200 */
[C---:B------:R-:W-:Y:S06]  /*f4a0*/  HMMA.16816.F32 R28, R140.reuse, R156, R28 ;  /* 0x0000009c8c1c723c */ /* 0x040fec000000181c */
[----:B------:R-:W-:Y:S01]  /*f4b0*/  HMMA.16816.F32 R32, R140, R158, R32 ;  /* 0x0000009e8c20723c */ /* 0x000fe20000001820 */
[----:B------:R-:W4:Y:S04]  /*f4c0*/  LDSM.16.M88.4 R140, [R185+0x1000] ;  /* 0x00100000b98c783b */ /* 0x000f280000000200 */
[----:B------:R-:W-:Y:S01]  /*f4d0*/  LDSM.16.M88.4 R156, [R187+0x2000] ;  /* 0x00200000bb9c783b */ /* 0x000fe20000000200 */
[C---:B--2---:R-:W-:Y:S06]  /*f4e0*/  HMMA.16816.F32 R4, R160.reuse, R164, R4 ;  /* 0x000000a4a004723c */ /* 0x044fec0000001804 */
[C---:B------:R-:W-:Y:S01]  /*f4f0*/  HMMA.16816.F32 R8, R160.reuse, R166, R8 ;  /* 0x000000a6a008723c */ /* 0x040fe20000001808 */
[----:B------:R-:W2:Y:S05]  /*f500*/  LDSM.16.M88.4 R164, [R180+0x8000] ;  /* 0x00800000b4a4783b */ /* 0x000eaa0000000200 */
[C---:B------:R-:W-:Y:S06]  /*f510*/  HMMA.16816.F32 R12, R160.reuse, R168, R12 ;  /* 0x000000a8a00c723c */ /* 0x040fec000000180c */
[C---:B------:R-:W-:Y:S01]  /*f520*/  HMMA.16816.F32 R16, R160.reuse, R170, R16 ;  /* 0x000000aaa010723c */ /* 0x040fe20000001810 */
[----:B------:R-:W2:Y:S05]  /*f530*/  LDSM.16.M88.4 R168, [R180+0x8800] ;  /* 0x00880000b4a8783b */ /* 0x000eaa0000000200 */
[C---:B-1----:R-:W-:Y:S06]  /*f540*/  HMMA.16816.F32 R20, R160.reuse, R136, R20 ;  /* 0x00000088a014723c */ /* 0x042fec0000001814 */
[C---:B------:R-:W-:Y:S01]  /*f550*/  HMMA.16816.F32 R24, R160.reuse, R138, R24 ;  /* 0x0000008aa018723c */ /* 0x040fe20000001818 */
[----:B------:R-:W1:Y:S05]  /*f560*/  LDSM.16.M88.4 R136, [R180+0x9000] ;  /* 0x00900000b488783b */ /* 0x000e6a0000000200 */
[C---:B---3--:R-:W-:Y:S06]  /*f570*/  HMMA.16816.F32 R28, R160.reuse, R144, R28 ;  /* 0x00000090a01c723c */ /* 0x048fec000000181c */
[----:B------:R-:W-:Y:S01]  /*f580*/  HMMA.16816.F32 R32, R160, R146, R32 ;  /* 0x00000092a020723c */ /* 0x000fe20000001820 */
[----:B------:R-:W3:Y:S04]  /*f590*/  LDSM.16.M88.4 R144, [R180+0x9800] ;  /* 0x00980000b490783b */ /* 0x000ee80000000200 */
[----:B------:R-:W-:Y:S01]  /*f5a0*/  LDSM.16.M88.4 R160, [R188+0x2000] ;  /* 0x00200000bca0783b */ /* 0x000fe20000000200 */
[C---:B------:R-:W-:Y:S06]  /*f5b0*/  HMMA.16816.F32 R4, R172.reuse, R176, R4 ;  /* 0x000000b0ac04723c */ /* 0x040fec0000001804 */
[C---:B------:R-:W-:Y:S01]  /*f5c0*/  HMMA.16816.F32 R8, R172.reuse, R178, R8 ;  /* 0x000000b2ac08723c */ /* 0x040fe20000001808 */
[----:B------:R-:W3:Y:S05]  /*f5d0*/  LDSM.16.M88.4 R176, [R199] ;  /* 0x00000000c7b0783b */ /* 0x000eea0000000200 */
[C---:B----4-:R-:W-:Y:S06]  /*f5e0*/  HMMA.16816.F32 R12, R172.reuse, R148, R12 ;  /* 0x00000094ac0c723c */ /* 0x050fec000000180c */
[C---:B------:R-:W-:Y:S01]  /*f5f0*/  HMMA.16816.F32 R16, R172.reuse, R150, R16 ;  /* 0x00000096ac10723c */ /* 0x040fe20000001810 */
[----:B------:R-:W4:Y:S05]  /*f600*/  LDSM.16.M88.4 R148, [R198] ;  /* 0x00000000c694783b */ /* 0x000f2a0000000200 */
[C---:B------:R-:W-:Y:S06]  /*f610*/  HMMA.16816.F32 R20, R172.reuse, R140, R20 ;  /* 0x0000008cac14723c */ /* 0x040fec0000001814 */
[C---:B------:R-:W-:Y:S01]  /*f620*/  HMMA.16816.F32 R24, R172.reuse, R142, R24 ;  /* 0x0000008eac18723c */ /* 0x040fe20000001818 */
[----:B------:R-:W4:Y:S05]  /*f630*/  LDSM.16.M88.4 R140, [R197] ;  /* 0x00000000c58c783b */ /* 0x000f2a0000000200 */
[C---:B------:R-:W-:Y:S06]  /*f640*/  HMMA.16816.F32 R28, R172.reuse, R152, R28 ;  /* 0x00000098ac1c723c */ /* 0x040fec000000181c */
[----:B------:R-:W-:Y:S01]  /*f650*/  HMMA.16816.F32 R32, R172, R154, R32 ;  /* 0x0000009aac20723c */ /* 0x000fe20000001820 */
[----:B------:R-:W4:Y:S04]  /*f660*/  LDSM.16.M88.4 R152, [R196] ;  /* 0x00000000c498783b */ /* 0x000f280000000200 */
        /* <DEDUP_REMOVED lines=16> */
[----:B------:R-:W3:Y:S05]  /*f770*/  LDSM.16.M88.4 R176, [R185+0x2000] ;  /* 0x00200000b9b0783b */ /* 0x000eea0000000200 */
[C---:B----4-:R-:W-:Y:S06]  /*f780*/  HMMA.16816.F32 R12, R160.reuse, R148, R12 ;  /* 0x00000094a00c723c */ /* 0x050fec000000180c */
        /* <DEDUP_REMOVED lines=37> */
[----:B------:R-:W-:Y:S05]  /*f9e0*/  LDSM.16.M88.4 R172, [R185+0x4000] ;  /* 0x00400000b9ac783b */ /* 0x000fea0000000200 */
        /* <DEDUP_REMOVED lines=9> */
[----:B------:R-:W3:Y:S01]  /*fa80*/  LDSM.16.M88.4 R160, [R186+0xb800] ;  /* 0x00b80000baa0783b */ /* 0x000ee20000000200 */
[C---:B------:R-:W-:Y:S06]  /*fa90*/  HMMA.16816.F32 R4, R164.reuse, R176, R4 ;  /* 0x000000b0a404723c */ /* 0x040fec0000001804 */
[C---:B------:R-:W-:Y:S06]  /*faa0*/  HMMA.16816.F32 R8, R164.reuse, R178, R8 ;  /* 0x000000b2a408723c */ /* 0x040fec0000001808 */
[C---:B----4-:R-:W-:Y:S06]  /*fab0*/  HMMA.16816.F32 R12, R164.reuse, R148, R12 ;  /* 0x00000094a40c723c */ /* 0x050fec000000180c */
[C---:B------:R-:W-:Y:S01]  /*fac0*/  HMMA.16816.F32 R16, R164.reuse, R150, R16 ;  /* 0x00000096a410723c */ /* 0x040fe20000001810 */
[----:B------:R-:W4:Y:S05]  /*fad0*/  LDSM.16.M88.4 R148, [R189+0x4000] ;  /* 0x00400000bd94783b */ /* 0x000f2a0000000200 */
[C---:B------:R-:W-:Y:S06]  /*fae0*/  HMMA.16816.F32 R20, R164.reuse, R140, R20 ;  /* 0x0000008ca414723c */ /* 0x040fec0000001814 */
[C---:B------:R-:W-:Y:S01]  /*faf0*/  HMMA.16816.F32 R24, R164.reuse, R142, R24 ;  /* 0x0000008ea418723c */ /* 0x040fe20000001818 */
[----:B------:R-:W4:Y:S05]  /*fb00*/  LDSM.16.M88.4 R140, [R185+0x4800] ;  /* 0x00480000b98c783b */ /* 0x000f2a0000000200 */
[C---:B------:R-:W-:Y:S06]  /*fb10*/  HMMA.16816.F32 R28, R164.reuse, R152, R28 ;  /* 0x00000098a41c723c */ /* 0x040fec000000181c */
[----:B------:R-:W-:Y:S06]  /*fb20*/  HMMA.16816.F32 R32, R164, R154, R32 ;  /* 0x0000009aa420723c */ /* 0x000fec0000001820 */
[C---:B--2---:R-:W-:Y:S06]  /*fb30*/  HMMA.16816.F32 R4, R156.reuse, R168, R4 ;  /* 0x000000a89c04723c */ /* 0x044fec0000001804 */
[C---:B------:R-:W-:Y:S06]  /*fb40*/  HMMA.16816.F32 R8, R156.reuse, R170, R8 ;  /* 0x000000aa9c08723c */ /* 0x040fec0000001808 */
[C---:B-1----:R-:W-:Y:S06]  /*fb50*/  HMMA.16816.F32 R12, R156.reuse, R136, R12 ;  /* 0x000000889c0c723c */ /* 0x042fec000000180c */
[C---:B------:R-:W-:Y:S01]  /*fb60*/  HMMA.16816.F32 R16, R156.reuse, R138, R16 ;  /* 0x0000008a9c10723c */ /* 0x040fe20000001810 */
[----:B------:R-:W1:Y:S05]  /*fb70*/  LDSM.16.M88.4 R136, [R185+0x5000] ;  /* 0x00500000b988783b */ /* 0x000e6a0000000200 */
[C---:B---3--:R-:W-:Y:S06]  /*fb80*/  HMMA.16816.F32 R20, R156.reuse, R144, R20 ;  /* 0x000000909c14723c */ /* 0x048fec0000001814 */
[C---:B------:R-:W-:Y:S01]  /*fb90*/  HMMA.16816.F32 R24, R156.reuse, R146, R24 ;  /* 0x000000929c18723c */ /* 0x040fe20000001818 */
[----:B------:R-:W2:Y:S01]  /*fba0*/  LDSM.16.M88.4 R144, [R185+0x5800] ;  /* 0x00580000b990783b */ /* 0x000ea20000000200 */
[----:B------:R-:W-:Y:S04]  /*fbb0*/  DEPBAR.LE SB0, 0x0 ;  /* 0x000080000000791a */ /* 0x000fe80000000000 */
[C---:B------:R-:W-:Y:S01]  /*fbc0*/  HMMA.16816.F32 R28, R156.reuse, R160, R28 ;  /* 0x000000a09c1c723c */ /* 0x040fe2000000181c */
[----:B------:R-:W-:Y:S05]  /*fbd0*/  BAR.SYNC.DEFER_BLOCKING 0x0 ;  /* 0x0000000000007b1d */ /* 0x000fea0000010000 */
[----:B------:R-:W-:Y:S06]  /*fbe0*/  HMMA.16816.F32 R32, R156, R162, R32 ;  /* 0x000000a29c20723c */ /* 0x000fec0000001820 */
[C---:B----4-:R-:W-:Y:S06]  /*fbf0*/  HMMA.16816.F32 R4, R148.reuse, R172, R4 ;  /* 0x000000ac9404723c */ /* 0x050fec0000001804 */
[C---:B------:R-:W-:Y:S06]  /*fc00*/  HMMA.16816.F32 R8, R148.reuse, R174, R8 ;  /* 0x000000ae9408723c */ /* 0x040fec0000001808 */
[C---:B------:R-:W-:Y:S06]  /*fc10*/  HMMA.16816.F32 R12, R148.reuse, R140, R12 ;  /* 0x0000008c940c723c */ /* 0x040fec000000180c */
[C---:B------:R-:W-:Y:S06]  /*fc20*/  HMMA.16816.F32 R16, R148.reuse, R142, R16 ;  /* 0x0000008e9410723c */ /* 0x040fec0000001810 */
[----:B------:R-:W-:Y:S01]  /*fc30*/  FMNMX.FTZ R2, R4, R0, !PT ;  /* 0x0000000004027209 */ /* 0x000fe20007810000 */
[C---:B-1----:R-:W-:Y:S04]  /*fc40*/  HMMA.16816.F32 R20, R148.reuse, R136, R20 ;  /* 0x000000889414723c */ /* 0x042fe80000001814 */
[----:B------:R-:W-:Y:S02]  /*fc50*/  FMNMX.FTZ R2, R5, R2, !PT ;  /* 0x0000000205027209 */ /* 0x000fe40007810000 */
[C---:B------:R-:W-:Y:S05]  /*fc60*/  HMMA.16816.F32 R24, R148.reuse, R138, R24 ;  /* 0x0000008a9418723c */ /* 0x040fea0000001818 */
[----:B------:R-:W-:Y:S01]  /*fc70*/  FMNMX.FTZ R3, R8, R2, !PT ;  /* 0x0000000208037209 */ /* 0x000fe20007810000 */
[C---:B--2---:R-:W-:Y:S05]  /*fc80*/  HMMA.16816.F32 R28, R148.reuse, R144, R28 ;  /* 0x00000090941c723c */ /* 0x044fea000000181c */
        /* <DEDUP_REMOVED lines=28> */
.L_x_572:
[----:B---3--:R-:W-:Y:S01]  /*fe50*/  FMNMX.FTZ R2, R31, R143, !PT ;  /* 0x0000008f1f027209 */ /* 0x008fe20007810000 */
[----:B------:R-:W2:Y:S01]  /*fe60*/  LDL.64 R164, [R1+0x28] ;  /* 0x0000280001a47983 */ /* 0x000ea20000100a00 */
[----:B------:R-:W-:Y:S01]  /*fe70*/  UIADD3 UR22, UR25, 0x76cf5d0a, URZ ;  /* 0x76cf5d0a19167890 */ /* 0x000fe2000fffe03f */
[----:B------:R-:W-:Y:S01]  /*fe80*/  IMAD.MOV.U32 R139, RZ, RZ, 0x7054 ;  /* 0x00007054ff8b7424 */ /* 0x000fe200078e00ff */
[----:B------:R-:W-:Y:S01]  /*fe90*/  FMNMX.FTZ R2, R34, R2, !PT ;  /* 0x0000000222027209 */ /* 0x000fe20007810000 */
[----:B------:R-:W-:Y:S01]  /*fea0*/  UIADD3 UR30, UR25, 0x32370b8f, URZ ;  /* 0x32370b8f191e7890 */ /* 0x000fe2000fffe03f */
[----:B------:R-:W-:Y:S01]  /*feb0*/  IMAD.U32 R171, RZ, RZ, UR5 ;  /* 0x00000005ffab7e24 */ /* 0x000fe2000f8e00ff */
[----:B------:R-:W1:Y:S01]  /*fec0*/  SHFL.BFLY PT, R116, R142, 0x2, 0x1f ;  /* 0x0c401f008e747f89 */ /* 0x000e6200000e0000 */
[----:B------:R-:W-:Y:S01]  /*fed0*/  FMNMX.FTZ R2, R35, R2, !PT ;  /* 0x0000000223027209 */ /* 0x000fe20007810000 */
[----:B------:R-:W-:Y:S02]  /*fee0*/  UIADD3 UR27, UR24, 0x78dde6e4, URZ ;  /* 0x78dde6e4181b7890 */ /* 0x000fe4000fffe03f */
[----:B------:R-:W-:Y:S04]  /*fef0*/  PRMT R171, R171, R139, UR5 ;  /* 0x00000005abab7e16 */ /* 0x000fe8000800008b */
[----:B------:R-:W-:Y:S01]  /*ff00*/  LDSM.16.MT88.4 R144, [R182+0xc000] ;  /* 0x00c00000b690783b */ /* 0x000fe20000004200 */
[----:B------:R-:W-:Y:S02]  /*ff10*/  UIADD3 UR17, UR25, -0x56f99767, URZ ;  /* 0xa906689919117890 */ /* 0x000fe4000fffe03f */
[----:B------:R-:W-:Y:S02]  /*ff20*/  UIADD3 UR23, UR25, -0x126145ec, URZ ;  /* 0xed9eba1419177890 */ /* 0x000fe4000fffe03f */
[----:B------:R-:W-:Y:S02]  /*ff30*/  UIADD3 UR15, UR24, -0x61c88647, URZ ;  /* 0x9e3779b9180f7890 */ /* 0x000fe4000fffe03f */
[----:B------:R-:W-:Y:S01]  /*ff40*/  UIADD3 UR26, UR24, -0x4ab325aa, URZ ;  /* 0xb54cda56181a7890 */ /* 0x000fe2000fffe03f */
[----:B------:R-:W-:Y:S01]  /*ff50*/  LDSM.16.MT88.4 R148, [R184+0xc000] ;  /* 0x00c00000b894783b */ /* 0x000fe20000004200 */
[----:B------:R-:W-:Y:S02]  /*ff60*/  USHF.L.U32 UR32, UR16, 0x1, URZ ;  /* 0x0000000110207899 */ /* 0x000fe4000800063f */
[----:B------:R-:W-:Y:S02]  /*ff70*/  UIADD3 UR8, UR25, -0x4498517b, URZ ;  /* 0xbb67ae8519087890 */ /* 0x000fe4000fffe03f */
[----:B------:R-:W-:Y:S02]  /*ff80*/  ULOP3.LUT UR9, UR32, UR25, URZ, 0x3c, !UPT ;  /* 0x0000001920097292 */ /* 0x000fe4000f8e3c3f */
[----:B------:R-:W-:Y:S01]  /*ff90*/  UIADD3 UR32, UR32, 0x1, URZ ;  /* 0x0000000120207890 */ /* 0x000fe2000fffe03f */
[----:B------:R-:W-:Y:S01]  /*ffa0*/  STL [R1+0x9c], R180 ;  /* 0x00009cb401007387 */ /* 0x000fe20000100800 */
[----:B-1----:R-:W-:Y:S03]  /*ffb0*/  FMNMX.FTZ R116, R142, R116, !PT ;  /* 0x000000748e747209 */ /* 0x002fe60007810000 */
[----:B------:R-:W1:Y:S01]  /*ffc0*/  SHFL.BFLY PT, R118, R2, 0x2, 0x1f ;  /* 0x0c401f0002767f89 */ /* 0x000e6200000e0000 */
[----:B------:R-:W-:Y:S01]  /*ffd0*/  LOP3.LUT R3, R215, UR9, RZ, 0x3c, !PT ;  /* 0x00000009d7037c12 */ /* 0x000fe2000f8e3cff */
[----:B------:R-:W-:Y:S06]  /*ffe0*/  UIADD3 UR9, UR24, -0x255992d5, URZ ;  /* 0xdaa66d2b18097890 */ /* 0x000fec000fffe03f */
[----:B------:R-:W3:Y:S01]  /*fff0*/  SHFL.BFLY PT, R119, R116, 0x1, 0x1f ;  /* 0x0c201f0074777f89 */ /* 0x000ee200000e0000 */
[----:B------:R-:W-:Y:S01]  /*10000*/  ULOP3.LUT UR32, UR32, UR25, URZ, 0x3c, !UPT ;  /* 0x0000001920207292 */ /* 0x000fe2000f8e3c3f */
[----:B------:R-:W-:Y:S06]  /*10010*/  IMAD.WIDE.U32 R136, R3, -0x326172a9, RZ ;  /* 0xcd9e8d5703887825 */ /* 0x000fec00078e00ff */
[----:B------:R-:W-:Y:S01]  /*10020*/  LDSM.16.MT88.4 R140, [R181+0xc000] ;  /* 0x00c00000b58c783b */ /* 0x000fe20000004200 */
[----:B-1----:R-:W-:Y:S02]  /*10030*/  FMNMX.FTZ R118, R2, R118, !PT ;  /* 0x0000007602767209 */ /* 0x002fe40007810000 */
[----:B------:R-:W-:Y:S01]  /*10040*/  LOP3.LUT R2, R213, UR8, R214, 0x96, !PT ;  /* 0x00000008d5027c12 */ /* 0x000fe2000f8e96d6 */
[----:B------:R-:W-:Y:S01]  /*10050*/  UIADD3 UR8, UR24, 0x3c6ef372, URZ ;  /* 0x3c6ef37218087890 */ /* 0x000fe2000fffe03f */
[----:B---3--:R-:W-:Y:S03]  /*10060*/  FMNMX.FTZ R116, R116, R119, !PT ;  /* 0x0000007774747209 */ /* 0x008fe60007810000 */
[----:B------:R-:W1:Y:S01]  /*10070*/  SHFL.BFLY PT, R138, R118, 0x1, 0x1f ;  /* 0x0c201f00768a7f89 */ /* 0x000e6200000e0000 */
[----:B------:R-:W-:Y:S01]  /*10080*/  IMAD.WIDE.U32 R168, R2, -0x326172a9, RZ ;  /* 0xcd9e8d5702a87825 */ /* 0x000fe200078e00ff */
[C---:B------:R-:W-:Y:S03]  /*10090*/  FSETP.NEU.FTZ.AND P0, PT, R116.reuse, -INF , PT ;  /* 0xff8000007400780b */ /* 0x040fe60003f1d000 */
[C---:B------:R-:W-:Y:S01]  /*100a0*/  FMUL.FTZ R163, R116.reuse, UR4 ;  /* 0x0000000474a37c20 */ /* 0x040fe20008410000 */
[----:B------:R-:W-:Y:S01]  /*100b0*/  FADD.FTZ R0, -R116, R0 ;  /* 0x0000000074007221 */ /* 0x000fe20000010100 */
[----:B------:R-:W-:Y:S03]  /*100c0*/  LOP3.LUT R136, R169, UR8, R136, 0x96, !PT ;  /* 0x00000008a9887c12 */ /* 0x000fe6000f8e9688 */
[----:B------:R-:W-:Y:S05]  /*100d0*/  FSEL R163, R163, RZ, P0 ;  /* 0x000000ffa3a37208 */ /* 0x000fea0000000000 */
        /* <DEDUP_REMOVED lines=13> */
[--C-:B------:R-:W-:Y:S01]  /*101b0*/  FFMA.FTZ R13, R13, UR4, -R163.reuse ;  /* 0x000000040d0d7c23 */ /* 0x100fe200080108a3 */
[----:B------:R-:W-:Y:S08]  /*101c0*/  FFMA.FTZ R20, R20, UR4, -R163 ;  /* 0x0000000414147c23 */ /* 0x000ff000080108a3 */
[----:B------:R-:W3:Y:S10]  /*101d0*/  MUFU.EX2 R179, R5 ;  /* 0x0000000500b37308 */ /* 0x000ef40000000800 */
[----:B------:R-:W4:Y:S10]  /*101e0*/  MUFU.EX2 R209, R9 ;  /* 0x0000000900d17308 */ /* 0x000f340000000800 */
[----:B------:R-:W-:Y:S01]  /*101f0*/  MUFU.EX2 R220, R16 ;  /* 0x0000001000dc7308 */ /* 0x000fe20000000800 */
[----:B---3--:R-:W-:Y:S04]  /*10200*/  F2FP.F16.F32.PACK_AB R160, R179, R216 ;  /* 0x000000d8b3a0723e */ /* 0x008fe800000000ff */
[----:B------:R-:W-:Y:S05]  /*10210*/  PRMT R159, R160, 0x7632, R159 ;  /* 0x00007632a09f7816 */ /* 0x000fea000000009f */
[----:B------:R-:W-:Y:S01]  /*10220*/  MUFU.EX2 R206, R17 ;  /* 0x0000001100ce7308 */ /* 0x000fe20000000800 */
[----:B----4-:R-:W-:Y:S04]  /*10230*/  F2FP.F16.F32.PACK_AB R158, R209, R180 ;  /* 0x000000b4d19e723e */ /* 0x010fe800000000ff */
[----:B------:R-:W-:Y:S05]  /*10240*/  PRMT R157, R158, 0x7632, R157 ;  /* 0x000076329e9d7816 */ /* 0x000fea000000009d */
[----:B------:R-:W-:Y:S10]  /*10250*/  MUFU.EX2 R211, R12 ;  /* 0x0000000c00d37308 */ /* 0x000ff40000000800 */
[----:B------:R-:W-:Y:S01]  /*10260*/  MUFU.EX2 R175, R13 ;  /* 0x0000000d00af7308 */ /* 0x000fe20000000800 */
[----:B--2---:R-:W-:Y:S01]  /*10270*/  LOP3.LUT R2, R137, UR15, R164, 0x96, !PT ;  /* 0x0000000f89027c12 */ /* 0x004fe2000f8e96a4 */
[----:B------:R-:W-:Y:S04]  /*10280*/  IMAD.WIDE.U32 R136, R136, -0x2daee0ad, RZ ;  /* 0xd2511f5388887825 */ /* 0x000fe800078e00ff */
[----:B------:R-:W-:Y:S05]  /*10290*/  IMAD.WIDE.U32 R2, R2, -0x2daee0ad, RZ ;  /* 0xd2511f5302027825 */ /* 0x000fea00078e00ff */
[----:B------:R-:W-:Y:S02]  /*102a0*/  LOP3.LUT R119, R3, UR22, R212, 0x96, !PT ;  /* 0x0000001603777c12 */ /* 0x000fe4000f8e96d4 */
[----:B------:R-:W-:Y:S02]  /*102b0*/  LOP3.LUT R2, R137, UR30, R2, 0x96, !PT ;  /* 0x0000001e89027c12 */ /* 0x000fe4000f8e9602 */
[----:B-1----:R-:W-:Y:S01]  /*102c0*/  FMNMX.FTZ R3, R118, R138, !PT ;  /* 0x0000008a76037209 */ /* 0x002fe20007810000 */
[----:B------:R-:W-:Y:S03]  /*102d0*/  IMAD.WIDE.U32 R118, R119, -0x326172a9, RZ ;  /* 0xcd9e8d5777767825 */ /* 0x000fe600078e00ff */
[----:B------:R-:W-:Y:S01]  /*102e0*/  FSETP.NEU.FTZ.AND P0, PT, R3, -INF , PT ;  /* 0xff8000000300780b */ /* 0x000fe20003f1d000 */
[----:B------:R-:W-:Y:S01]  /*102f0*/  IMAD.WIDE.U32 R152, R2, -0x326172a9, RZ ;  /* 0xcd9e8d5702987825 */ /* 0x000fe200078e00ff */
[----:B------:R-:W-:Y:S03]  /*10300*/  LOP3.LUT R4, R119, UR9, R168, 0x96, !PT ;  /* 0x0000000977047c12 */ /* 0x000fe6000f8e96a8 */
[----:B------:R-:W-:Y:S01]  /*10310*/  FMUL.FTZ R170, R3, UR4 ;  /* 0x0000000403aa7c20 */ /* 0x000fe20008410000 */
[----:B------:R-:W-:Y:S01]  /*10320*/  LOP3.LUT R118, R153, UR27, R118, 0x96, !PT ;  /* 0x0000001b99767c12 */ /* 0x000fe2000f8e9676 */
[----:B------:R-:W-:Y:S03]  /*10330*/  IMAD.WIDE.U32 R4, R4, -0x2daee0ad, RZ ;  /* 0xd2511f5304047825 */ /* 0x000fe600078e00ff */
[----:B------:R-:W-:Y:S01]  /*10340*/  FSEL R170, R170, RZ, P0 ;  /* 0x000000ffaaaa7208 */ /* 0x000fe20000000000 */
[----:B------:R-:W-:Y:S01]  /*10350*/  IMAD.WIDE.U32 R172, R118, -0x2daee0ad, RZ ;  /* 0xd2511f5376ac7825 */ /* 0x000fe200078e00ff */
[----:B------:R-:W-:Y:S03]  /*10360*/  LOP3.LUT R5, R5, UR23, R136, 0x96, !PT ;  /* 0x0000001705057c12 */ /* 0x000fe6000f8e9688 */
[----:B------:R-:W-:Y:S01]  /*10370*/  FFMA.FTZ R6, R6, UR4, -R170 ;  /* 0x0000000406067c23 */ /* 0x000fe200080108aa */
[----:B------:R-:W-:Y:S01]  /*10380*/  LOP3.LUT R118, R173, UR17, R4, 0x96, !PT ;  /* 0x00000011ad767c12 */ /* 0x000fe2000f8e9604 */
[--C-:B------:R-:W-:Y:S01]  /*10390*/  FFMA.FTZ R7, R7, UR4, -R170.reuse ;  /* 0x0000000407077c23 */ /* 0x100fe200080108aa */
[----:B------:R-:W-:Y:S01]  /*103a0*/  IMAD.WIDE.U32 R166, R5, -0x326172a9, RZ ;  /* 0xcd9e8d5705a67825 */ /* 0x000fe200078e00ff */
[----:B------:R1:W-:Y:S03]  /*103b0*/  MUFU.EX2 R178, R6 ;  /* 0x0000000600b27308 */ /* 0x0003e60000000800 */
[--C-:B------:R-:W-:Y:S01]  /*103c0*/  FFMA.FTZ R10, R10, UR4, -R170.reuse ;  /* 0x000000040a0a7c23 */ /* 0x100fe200080108aa */
[----:B------:R-:W-:Y:S04]  /*103d0*/  IMAD.WIDE.U32 R118, R118, -0x326172a9, RZ ;  /* 0xcd9e8d5776767825 */ /* 0x000fe800078e00ff */
[--C-:B------:R-:W-:Y:S01]  /*103e0*/  FFMA.FTZ R11, R11, UR4, -R170.reuse ;  /* 0x000000040b0b7c23 */ /* 0x100fe200080108aa */
[--C-:B------:R-:W-:Y:S01]  /*103f0*/  FFMA.FTZ R14, R14, UR4, -R170.reuse ;  /* 0x000000040e0e7c23 */ /* 0x100fe200080108aa */
[--C-:B------:R-:W-:Y:S01]  /*10400*/  FFMA.FTZ R15, R15, UR4, -R170.reuse ;  /* 0x000000040f0f7c23 */ /* 0x100fe200080108aa */
[C---:B------:R-:W-:Y:S01]  /*10410*/  LOP3.LUT R4, R118.reuse, 0xffff, RZ, 0xc0, !PT ;  /* 0x0000ffff76047812 */ /* 0x040fe200078ec0ff */
[----:B------:R2:W3:Y:S01]  /*10420*/  MUFU.EX2 R208, R7 ;  /* 0x0000000700d07308 */ /* 0x0004e20000000800 */
[----:B------:R-:W-:Y:S01]  /*10430*/  LOP3.LUT R2, R118, 0xff, RZ, 0xc0, !PT ;  /* 0x000000ff76027812 */ /* 0x000fe200078ec0ff */
[----:B------:R-:W-:Y:S01]  /*10440*/  FFMA.FTZ R18, R18, UR4, -R170 ;  /* 0x0000000412127c23 */ /* 0x000fe200080108aa */
[----:B------:R-:W-:Y:S01]  /*10450*/  SHF.R.U32.HI R4, RZ, 0x8, R4 ;  /* 0x00000008ff047819 */ /* 0x000fe20000011604 */
[----:B------:R-:W-:Y:S01]  /*10460*/  FFMA.FTZ R19, R19, UR4, -R170 ;  /* 0x0000000413137c23 */ /* 0x000fe200080108aa */
[----:B------:R-:W-:Y:S01]  /*10470*/  SHF.R.U32.HI R9, RZ, 0x18, R118 ;  /* 0x00000018ff097819 */ /* 0x000fe20000011676 */
[----:B------:R-:W-:Y:S01]  /*10480*/  FFMA.FTZ R22, R22, UR4, -R170 ;  /* 0x0000000416167c23 */ /* 0x000fe200080108aa */
[----:B------:R-:W-:Y:S03]  /*10490*/  PRMT R138, R2, 0x5410, R4 ;  /* 0x00005410028a7816 */ /* 0x000fe60000000004 */
[----:B------:R-:W-:Y:S01]  /*104a0*/  MUFU.EX2 R174, R10 ;  /* 0x0000000a00ae7308 */ /* 0x000fe20000000800 */
[----:B------:R-:W-:Y:S01]  /*104b0*/  SHF.R.U32.HI R4, RZ, 0x10, R118 ;  /* 0x00000010ff047819 */ /* 0x000fe20000011676 */
[----:B------:R-:W-:Y:S01]  /*104c0*/  FFMA.FTZ R26, R26, UR4, -R170 ;  /* 0x000000041a1a7c23 */ /* 0x000fe200080108aa */
[----:B------:R-:W-:Y:S02]  /*104d0*/  LOP3.LUT R2, R119, UR26, R166, 0x96, !PT ;  /* 0x0000001a77027c12 */ /* 0x000fe4000f8e96a6 */
[----:B------:R-:W-:Y:S02]  /*104e0*/  LOP3.LUT R8, R4, 0xff, RZ, 0xc0, !PT ;  /* 0x000000ff04087812 */ /* 0x000fe400078ec0ff */
[C---:B------:R-:W-:Y:S03]  /*104f0*/  LOP3.LUT R4, R2.reuse, 0xffff, RZ, 0xc0, !PT ;  /* 0x0000ffff02047812 */ /* 0x040fe600078ec0ff */
[----:B------:R-:W4:Y:S01]  /*10500*/  MUFU.EX2 R210, R11 ;  /* 0x0000000b00d27308 */ /* 0x000f220000000800 */
[----:B-1----:R-:W-:Y:S02]  /*10510*/  SHF.R.U32.HI R6, RZ, 0x10, R2 ;  /* 0x00000010ff067819 */ /* 0x002fe40000011602 */
[----:B------:R-:W-:Y:S02]  /*10520*/  SHF.R.U32.HI R5, RZ, 0x8, R4 ;  /* 0x00000008ff057819 */ /* 0x000fe40000011604 */
[----:B--2---:R-:W-:Y:S02]  /*10530*/  LOP3.LUT R7, R2, 0xff, RZ, 0xc0, !PT ;  /* 0x000000ff02077812 */ /* 0x004fe400078ec0ff */
[----:B------:R-:W-:Y:S03]  /*10540*/  SHF.R.U32.HI R4, RZ, 0x18, R2 ;  /* 0x00000018ff047819 */ /* 0x000fe60000011602 */
[----:B------:R-:W-:Y:S01]  /*10550*/  MUFU.EX2 R207, R14 ;  /* 0x0000000e00cf7308 */ /* 0x000fe20000000800 */
[----:B------:R-:W-:Y:S02]  /*10560*/  LOP3.LUT R2, R6, 0xff, RZ, 0xc0, !PT ;  /* 0x000000ff06027812 */ /* 0x000fe400078ec0ff */
[----:B------:R-:W-:Y:S02]  /*10570*/  PRMT R5, R7, 0x5410, R5 ;  /* 0x0000541007057816 */ /* 0x000fe40000000005 */
[----:B------:R-:W-:Y:S01]  /*10580*/  PRMT R4, R2, 0x5410, R4 ;  /* 0x0000541002047816 */ /* 0x000fe20000000004 */
[----:B------:R-:W-:Y:S01]  /*10590*/  FMUL.FTZ R2, R0, UR4 ;  /* 0x0000000400027c20 */ /* 0x000fe20008410000 */
[----:B------:R-:W-:Y:S01]  /*105a0*/  FADD.FTZ R0, -R3, R117 ;  /* 0x0000007503007221 */ /* 0x000fe20000010100 */
[----:B---3--:R-:W-:Y:S02]  /*105b0*/  F2FP.F16.F32.PACK_AB R162, R208, R178 ;  /* 0x000000b2d0a2723e */ /* 0x008fe400000000ff */
[----:B------:R-:W-:Y:S01]  /*105c0*/  MUFU.EX2 R219, R15 ;  /* 0x0000000f00db7308 */ /* 0x000fe20000000800 */
[--C-:B------:R-:W-:Y:S01]  /*105d0*/  HSET2.LE.AND R136, R5, R171.reuse, PT ;  /* 0x000000ab05887233 */ /* 0x100fe20003803000 */
[----:B------:R-:W-:Y:S01]  /*105e0*/  FMUL.FTZ R0, R0, UR4 ;  /* 0x0000000400007c20 */ /* 0x000fe20008410000 */
[--C-:B------:R-:W-:Y:S02]  /*105f0*/  HSET2.LE.AND R137, R4, R171.reuse, PT ;  /* 0x000000ab04897233 */ /* 0x100fe40003803000 */
[----:B------:R-:W-:Y:S02]  /*10600*/  PRMT R4, R160, 0x5410, R159 ;  /* 0x00005410a0047816 */ /* 0x000fe4000000009f */
[----:B------:R-:W-:Y:S03]  /*10610*/  PRMT R161, R162, 0x7632, R161 ;  /* 0x00007632a2a17816 */ /* 0x000fe600000000a1 */
[----:B------:R-:W1:Y:S01]  /*10620*/  MUFU.EX2 R2, R2 ;  /* 0x0000000200027308 */ /* 0x000e620000000800 */
[----:B------:R-:W-:Y:S02]  /*10630*/  LOP3.LUT R136, R136, R4, RZ, 0xc0, !PT ;  /* 0x0000000488887212 */ /* 0x000fe400078ec0ff */
[----:B------:R-:W-:Y:S02]  /*10640*/  PRMT R4, R162, 0x5410, R161 ;  /* 0x00005410a2047816 */ /* 0x000fe400000000a1 */
[----:B----4-:R-:W-:Y:S02]  /*10650*/  F2FP.F16.F32.PACK_AB R156, R210, R174 ;  /* 0x000000aed29c723e */ /* 0x010fe400000000ff */
[----:B------:R-:W-:Y:S03]  /*10660*/  LOP3.LUT R137, R137, R4, RZ, 0xc0, !PT ;  /* 0x0000000489897212 */ /* 0x000fe600078ec0ff */
[----:B------:R-:W2:Y:S01]  /*10670*/  MUFU.EX2 R0, R0 ;  /* 0x0000000000007308 */ /* 0x000ea20000000800 */
[----:B------:R-:W-:Y:S02]  /*10680*/  PRMT R8, R8, 0x5410, R9 ;  /* 0x0000541008087816 */ /* 0x000fe40000000009 */
[--C-:B------:R-:W-:Y:S02]  /*10690*/  HSET2.LE.AND R138, R138, R171.reuse, PT ;  /* 0x000000ab8a8a7233 */ /* 0x100fe40003803000 */
[----:B------:R-:W-:Y:S02]  /*106a0*/  PRMT R4, R158, 0x5410, R157 ;  /* 0x000054109e047816 */ /* 0x000fe4000000009d */
[----:B------:R-:W-:Y:S03]  /*106b0*/  PRMT R155, R156, 0x7632, R155 ;  /* 0x000076329c9b7816 */ /* 0x000fe6000000009b */
[----:B------:R3:W-:Y:S01]  /*106c0*/  MUFU.EX2 R218, R18 ;  /* 0x0000001200da7308 */ /* 0x0007e20000000800 */
[----:B------:R-:W-:Y:S01]  /*106d0*/  LOP3.LUT R138, R138, R4, RZ, 0xc0, !PT ;  /* 0x000000048a8a7212 */ /* 0x000fe200078ec0ff */
[C---:B-1----:R-:W-:Y:S01]  /*106e0*/  FMUL.FTZ R5, R2.reuse, R125 ;  /* 0x0000007d02057220 */ /* 0x042fe20000410000 */
[--C-:B------:R-:W-:Y:S01]  /*106f0*/  HSET2.LE.AND R139, R8, R171.reuse, PT ;  /* 0x000000ab088b7233 */ /* 0x100fe20003803000 */
[----:B------:R-:W-:Y:S01]  /*10700*/  FMUL.FTZ R8, R2, R120 ;  /* 0x0000007802087220 */ /* 0x000fe20000410000 */
[----:B------:R-:W-:Y:S01]  /*10710*/  PRMT R4, R156, 0x5410, R155 ;  /* 0x000054109c047816 */ /* 0x000fe2000000009b */
[C---:B------:R-:W-:Y:S01]  /*10720*/  FMUL.FTZ R9, R2.reuse, R121 ;  /* 0x0000007902097220 */ /* 0x040fe20000410000 */
[C---:B------:R-:W-:Y:S01]  /*10730*/  FMUL.FTZ R36, R2.reuse, R36 ;  /* 0x0000002402247220 */ /* 0x040fe20000410000 */
[C---:B------:R-:W-:Y:S01]  /*10740*/  FMUL.FTZ R37, R2.reuse, R37 ;  /* 0x0000002502257220 */ /* 0x040fe20000410000 */
[----:B------:R-:W-:Y:S01]  /*10750*/  LOP3.LUT R139, R139, R4, RZ, 0xc0, !PT ;  /* 0x000000048b8b7212 */ /* 0x000fe200078ec0ff */
[----:B------:R-:W-:Y:S01]  /*10760*/  FMUL.FTZ R4, R2, R124 ;  /* 0x0000007c02047220 */ /* 0x000fe20000410000 */
[C---:B--2---:R-:W-:Y:S01]  /*10770*/  FMUL.FTZ R6, R0.reuse, R126 ;  /* 0x0000007e00067220 */ /* 0x044fe20000410000 */
[C---:B------:R-:W-:Y:S01]  /*10780*/  FMUL.FTZ R7, R0.reuse, R127 ;  /* 0x0000007f00077220 */ /* 0x040fe20000410000 */
[C---:B------:R-:W-:Y:S01]  /*10790*/  FMUL.FTZ R10, R0.reuse, R122 ;  /* 0x0000007a000a7220 */ /* 0x040fe20000410000 */
[C---:B------:R-:W-:Y:S01]  /*107a0*/  FMUL.FTZ R11, R0.reuse, R123 ;  /* 0x0000007b000b7220 */ /* 0x040fe20000410000 */
[----:B------:R-:W-:Y:S01]  /*107b0*/  LDSM.16.MT88.4 R124, [R181+0xe000] ;  /* 0x00e00000b57c783b */ /* 0x000fe20000004200 */
[----:B------:R-:W-:Y:S01]  /*107c0*/  FMUL.FTZ R15, R0, R131 ;  /* 0x00000083000f7220 */ /* 0x000fe20000410000 */
[----:B------:R-:W-:Y:S01]  /*107d0*/  FMUL.FTZ R17, R2, R133 ;  /* 0x0000008502117220 */ /* 0x000fe20000410000 */
[C---:B---3--:R-:W-:Y:S01]  /*107e0*/  FMUL.FTZ R18, R0.reuse, R134 ;  /* 0x0000008600127220 */ /* 0x048fe20000410000 */
[C---:B------:R-:W-:Y:S01]  /*107f0*/  HMMA.16816.F32 R4, R136.reuse, R140, R4 ;  /* 0x0000008c8804723c */ /* 0x040fe20000001804 */
[----:B------:R1:W2:Y:S03]  /*10800*/  MUFU.EX2 R217, R19 ;  /* 0x0000001300d97308 */ /* 0x0002a60000000800 */
[----:B------:R-:W3:Y:S01]  /*10810*/  LDSM.16.MT88.4 R120, [R183+0xc000] ;  /* 0x00c00000b778783b */ /* 0x000ee20000004200 */
[C---:B------:R-:W-:Y:S01]  /*10820*/  FMUL.FTZ R38, R0.reuse, R38 ;  /* 0x0000002600267220 */ /* 0x040fe20000410000 */
[C---:B------:R-:W-:Y:S05]  /*10830*/  HMMA.16816.F32 R8, R136.reuse, R142, R8 ;  /* 0x0000008e8808723c */ /* 0x040fea0000001808 */
[----:B------:R-:W-:Y:S01]  /*10840*/  FMUL.FTZ R39, R0, R39 ;  /* 0x0000002700277220 */ /* 0x000fe20000410000 */
[C---:B------:R-:W-:Y:S01]  /*10850*/  FMUL.FTZ R40, R2.reuse, R40 ;  /* 0x0000002802287220 */ /* 0x040fe20000410000 */
[----:B------:R-:W-:Y:S01]  /*10860*/  FMUL.FTZ R41, R2, R41 ;  /* 0x0000002902297220 */ /* 0x000fe20000410000 */
[C---:B------:R-:W-:Y:S01]  /*10870*/  FMUL.FTZ R42, R0.reuse, R42 ;  /* 0x0000002a002a7220 */ /* 0x040fe20000410000 */
[----:B------:R-:W4:Y:S02]  /*10880*/  LDSM.16.MT88.4 R140, [R182+0xe000] ;  /* 0x00e00000b68c783b */ /* 0x000f240000004200 */
[----:B------:R-:W-:Y:S01]  /*10890*/  FMUL.FTZ R43, R0, R43 ;  /* 0x0000002b002b7220 */ /* 0x000fe20000410000 */
[C---:B------:R-:W-:Y:S03]  /*108a0*/  HMMA.16816.F32 R36, R136.reuse, R144, R36 ;  /* 0x000000908824723c */ /* 0x040fe60000001824 */
        /* <DEDUP_REMOVED lines=25> */
[C---:B------:R-:W-:Y:S01]  /*10a40*/  FMUL.FTZ R63, R0.reuse, R63 ;  /* 0x0000003f003f7220 */ /* 0x040fe20000410000 */
[----:B------:R-:W-:Y:S01]  /*10a50*/  LOP3.LUT R117, R215, UR32, RZ, 0x3c, !PT ;  /* 0x00000020d7757c12 */ /* 0x000fe2000f8e3cff */
[----:B-1----:R-:W-:Y:S01]  /*10a60*/  FMUL.FTZ R19, R0, R135 ;  /* 0x0000008700137220 */ /* 0x002fe20000410000 */
[C---:B------:R-:W-:Y:S03]  /*10a70*/  FMUL.FTZ R64, R2.reuse, R64 ;  /* 0x0000004002407220 */ /* 0x040fe60000410000 */
[----:B------:R-:W-:Y:S01]  /*10a80*/  IMAD.WIDE.U32 R146, R117, -0x326172a9, RZ ;  /* 0xcd9e8d5775927825 */ /* 0x000fe200078e00ff */
[C---:B------:R-:W-:Y:S03]  /*10a90*/  HMMA.16816.F32 R60, R136.reuse, R124, R60 ;  /* 0x0000007c883c723c */ /* 0x040fe6000000183c */
[----:B------:R-:W-:Y:S01]  /*10aa0*/  FMUL.FTZ R65, R2, R65 ;  /* 0x0000004102417220 */ /* 0x000fe20000410000 */
[C---:B------:R-:W-:Y:S01]  /*10ab0*/  FMUL.FTZ R66, R0.reuse, R66 ;  /* 0x0000004200427220 */ /* 0x040fe20000410000 */
[----:B------:R-:W-:Y:S01]  /*10ac0*/  FMUL.FTZ R67, R0, R67 ;  /* 0x0000004300437220 */ /* 0x000fe20000410000 */
[----:B------:R-:W-:Y:S01]  /*10ad0*/  LOP3.LUT R146, R169, UR8, R146, 0x96, !PT ;  /* 0x00000008a9927c12 */ /* 0x000fe2000f8e9692 */
[C---:B------:R-:W-:Y:S01]  /*10ae0*/  FMUL.FTZ R68, R2.reuse, R68 ;  /* 0x0000004402447220 */ /* 0x040fe20000410000 */
[----:B------:R-:W-:Y:S01]  /*10af0*/  LOP3.LUT R124, R147, UR15, R164, 0x96, !PT ;  /* 0x0000000f937c7c12 */ /* 0x000fe2000f8e96a4 */
[----:B------:R-:W-:Y:S02]  /*10b00*/  UIADD3 UR8, UR24, 0x1715609d, URZ ;  /* 0x1715609d18087890 */ /* 0x000fe4000fffe03f */
[----:B------:R-:W-:Y:S01]  /*10b10*/  FMUL.FTZ R69, R2, R69 ;  /* 0x0000004502457220 */ /* 0x000fe20000410000 */
[C---:B------:R-:W-:Y:S03]  /*10b20*/  HMMA.16816.F32 R64, R136.reuse, R126, R64 ;  /* 0x0000007e8840723c */ /* 0x040fe60000001840 */
[C---:B------:R-:W-:Y:S01]  /*10b30*/  FMUL.FTZ R70, R0.reuse, R70 ;  /* 0x0000004600467220 */ /* 0x040fe20000410000 */
[----:B------:R-:W-:Y:S01]  /*10b40*/  FMUL.FTZ R71, R0, R71 ;  /* 0x0000004700477220 */ /* 0x000fe20000410000 */
[----:B------:R-:W-:Y:S06]  /*10b50*/  IMAD.WIDE.U32 R124, R124, -0x2daee0ad, RZ ;  /* 0xd2511f537c7c7825 */ /* 0x000fec00078e00ff */
[C---:B------:R-:W-:Y:S01]  /*10b60*/  FMUL.FTZ R72, R2.reuse, R72 ;  /* 0x0000004802487220 */ /* 0x040fe20000410000 */
[----:B------:R-:W-:Y:S01]  /*10b70*/  FMUL.FTZ R73, R2, R73 ;  /* 0x0000004902497220 */ /* 0x000fe20000410000 */
[C---:B----4-:R-:W-:Y:S03]  /*10b80*/  HMMA.16816.F32 R68, R136.reuse, R140, R68 ;  /* 0x0000008c8844723c */ /* 0x050fe60000001844 */
[----:B------:R-:W-:Y:S01]  /*10b90*/  IMAD.WIDE.U32 R146, R146, -0x2daee0ad, RZ ;  /* 0xd2511f5392927825 */ /* 0x000fe200078e00ff */
[----:B------:R-:W-:Y:S03]  /*10ba0*/  LOP3.LUT R117, R125, UR22, R212, 0x96, !PT ;  /* 0x000000167d757c12 */ /* 0x000fe6000f8e96d4 */
[C---:B------:R-:W-:Y:S01]  /*10bb0*/  FMUL.FTZ R74, R0.reuse, R74 ;  /* 0x0000004a004a7220 */ /* 0x040fe20000410000 */
[----:B------:R-:W-:Y:S03]  /*10bc0*/  FMUL.FTZ R75, R0, R75 ;  /* 0x0000004b004b7220 */ /* 0x000fe60000410000 */
[----:B------:R-:W-:Y:S02]  /*10bd0*/  LOP3.LUT R144, R147, UR30, R124, 0x96, !PT ;  /* 0x0000001e93907c12 */ /* 0x000fe4000f8e967c */
[----:B------:R-:W1:Y:S01]  /*10be0*/  LDSM.16.MT88.4 R124, [R183+0xe000] ;  /* 0x00e00000b77c783b */ /* 0x000e620000004200 */
[----:B------:R-:W-:Y:S04]  /*10bf0*/  IMAD.WIDE.U32 R140, R117, -0x326172a9, RZ ;  /* 0xcd9e8d57758c7825 */ /* 0x000fe800078e00ff */
[----:B------:R-:W-:Y:S01]  /*10c00*/  FMUL.FTZ R76, R2, R76 ;  /* 0x0000004c024c7220 */ /* 0x000fe20000410000 */
[C---:B------:R-:W-:Y:S03]  /*10c10*/  HMMA.16816.F32 R72, R136.reuse, R142, R72 ;  /* 0x0000008e8848723c */ /* 0x040fe60000001848 */
[----:B------:R-:W-:Y:S01]  /*10c20*/  IMAD.WIDE.U32 R164, R144, -0x326172a9, RZ ;  /* 0xcd9e8d5790a47825 */ /* 0x000fe200078e00ff */
[----:B------:R-:W-:Y:S01]  /*10c30*/  LOP3.LUT R144, R141, UR9, R168, 0x96, !PT ;  /* 0x000000098d907c12 */ /* 0x000fe2000f8e96a8 */
[----:B------:R-:W-:Y:S02]  /*10c40*/  UIADD3 UR9, UR25, 0x646e171e, URZ ;  /* 0x646e171e19097890 */ /* 0x000fe4000fffe03f */
[----:B------:R-:W-:Y:S01]  /*10c50*/  FMUL.FTZ R77, R2, R77 ;  /* 0x0000004d024d7220 */ /* 0x000fe20000410000 */
[----:B------:R-:W-:Y:S03]  /*10c60*/  FMUL.FTZ R78, R0, R78 ;  /* 0x0000004e004e7220 */ /* 0x000fe60000410000 */
[----:B------:R-:W-:Y:S02]  /*10c70*/  LOP3.LUT R117, R165, UR27, R140, 0x96, !PT ;  /* 0x0000001ba5757c12 */ /* 0x000fe4000f8e968c */
[----:B------:R-:W4:Y:S01]  /*10c80*/  LDSM.16.MT88.4 R140, [R181+0x10000] ;  /* 0x01000000b58c783b */ /* 0x000f220000004200 */
[----:B------:R-:W-:Y:S04]  /*10c90*/  IMAD.WIDE.U32 R144, R144, -0x2daee0ad, RZ ;  /* 0xd2511f5390907825 */ /* 0x000fe800078e00ff */
[----:B------:R-:W-:Y:S01]  /*10ca0*/  FMUL.FTZ R79, R0, R79 ;  /* 0x0000004f004f7220 */ /* 0x000fe20000410000 */
[C---:B------:R-:W-:Y:S01]  /*10cb0*/  FMUL.FTZ R80, R2.reuse, R80 ;  /* 0x0000005002507220 */ /* 0x040fe20000410000 */
[----:B------:R-:W-:Y:S01]  /*10cc0*/  IMAD.WIDE.U32 R176, R117, -0x2daee0ad, RZ ;  /* 0xd2511f5375b07825 */ /* 0x000fe200078e00ff */
[----:B------:R-:W-:Y:S03]  /*10cd0*/  LOP3.LUT R165, R145, UR23, R146, 0x96, !PT ;  /* 0x0000001791a57c12 */ /* 0x000fe6000f8e9692 */
[----:B------:R-:W-:Y:S01]  /*10ce0*/  FMUL.FTZ R81, R2, R81 ;  /* 0x0000005102517220 */ /* 0x000fe20000410000 */
[C---:B---3--:R-:W-:Y:S03]  /*10cf0*/  HMMA.16816.F32 R76, R136.reuse, R120, R76 ;  /* 0x00000078884c723c */ /* 0x048fe6000000184c */
[----:B------:R-:W-:Y:S01]  /*10d00*/  LOP3.LUT R168, R177, UR17, R144, 0x96, !PT ;  /* 0x00000011b1a87c12 */ /* 0x000fe2000f8e9690 */
[C---:B------:R-:W-:Y:S01]  /*10d10*/  FMUL.FTZ R82, R0.reuse, R82 ;  /* 0x0000005200527220 */ /* 0x040fe20000410000 */
[----:B------:R-:W3:Y:S01]  /*10d20*/  LDSM.16.MT88.4 R144, [R182+0x10000] ;  /* 0x01000000b690783b */ /* 0x000ee20000004200 */
[----:B------:R-:W-:Y:S01]  /*10d30*/  FMUL.FTZ R83, R0, R83 ;  /* 0x0000005300537220 */ /* 0x000fe20000410000 */
[C---:B------:R-:W-:Y:S01]  /*10d40*/  FMUL.FTZ R84, R2.reuse, R84 ;  /* 0x0000005402547220 */ /* 0x040fe20000410000 */
[----:B------:R-:W-:Y:S01]  /*10d50*/  FMUL.FTZ R85, R2, R85 ;  /* 0x0000005502557220 */ /* 0x000fe20000410000 */
[----:B------:R-:W-:Y:S02]  /*10d60*/  MUFU.EX2 R177, R28 ;  /* 0x0000001c00b17308 */ /* 0x000fe40000000800 */
[C---:B------:R-:W-:Y:S01]  /*10d70*/  FMUL.FTZ R86, R0.reuse, R86 ;  /* 0x0000005600567220 */ /* 0x040fe20000410000 */
[----:B------:R-:W-:Y:S01]  /*10d80*/  FMUL.FTZ R87, R0, R87 ;  /* 0x0000005700577220 */ /* 0x000fe20000410000 */
[C---:B------:R-:W-:Y:S01]  /*10d90*/  HMMA.16816.F32 R80, R136.reuse, R122, R80 ;  /* 0x0000007a8850723c */ /* 0x040fe20000001850 */
[----:B------:R-:W2:Y:S02]  /*10da0*/  LDSM.16.MT88.4 R120, [R184+0x10000] ;  /* 0x01000000b878783b */ /* 0x000ea40000004200 */
        /* <DEDUP_REMOVED lines=9> */
[C---:B------:R-:W-:Y:S03]  /*10e40*/  HMMA.16816.F32 R88, R136.reuse, R126, R88 ;  /* 0x0000007e8858723c */ /* 0x040fe60000001858 */
[----:B------:R-:W-:Y:S01]  /*10e50*/  LOP3.LUT R148, R167, UR8, R152, 0x96, !PT ;  /* 0x00000008a7947c12 */ /* 0x000fe2000f8e9698 */
[C---:B------:R-:W-:Y:S01]  /*10e60*/  FMUL.FTZ R96, R2.reuse, R96 ;  /* 0x0000006002607220 */ /* 0x040fe20000410000 */
[----:B------:R-:W-:Y:S01]  /*10e70*/  FMUL.FTZ R97, R2, R97 ;  /* 0x0000006102617220 */ /* 0x000fe20000410000 */
[C---:B----4-:R-:W-:Y:S05]  /*10e80*/  HMMA.16816.F32 R92, R136.reuse, R140, R92 ;  /* 0x0000008c885c723c */ /* 0x050fea000000185c */
[----:B------:R-:W-:Y:S01]  /*10e90*/  LOP3.LUT R166, R119, UR26, R166, 0x96, !PT ;  /* 0x0000001a77a67c12 */ /* 0x000fe2000f8e96a6 */
[----:B------:R-:W-:Y:S01]  /*10ea0*/  FMUL.FTZ R98, R0, R98 ;  /* 0x0000006200627220 */ /* 0x000fe20000410000 */
[----:B------:R-:W-:Y:S01]  /*10eb0*/  LOP3.LUT R117, R118, 0xff, RZ, 0xc0, !PT ;  /* 0x000000ff76757812 */ /* 0x000fe200078ec0ff */
[----:B------:R-:W-:Y:S03]  /*10ec0*/  FMUL.FTZ R99, R0, R99 ;  /* 0x0000006300637220 */ /* 0x000fe60000410000 */
[----:B------:R-:W-:Y:S01]  /*10ed0*/  SHF.R.U32.HI R124, RZ, 0x18, R118 ;  /* 0x00000018ff7c7819 */ /* 0x000fe20000011676 */
[----:B------:R-:W-:Y:S01]  /*10ee0*/  IMAD.MOV.U32 R169, RZ, RZ, R174 ;  /* 0x000000ffffa97224 */ /* 0x000fe200078e00ae */
[----:B------:R-:W-:Y:S01]  /*10ef0*/  LOP3.LUT R173, R118, 0xffff, RZ, 0xc0, !PT ;  /* 0x0000ffff76ad7812 */ /* 0x000fe200078ec0ff */
[C---:B------:R-:W-:Y:S01]  /*10f00*/  FMUL.FTZ R100, R2.reuse, R100 ;  /* 0x0000006402647220 */ /* 0x040fe20000410000 */
[C---:B------:R-:W-:Y:S03]  /*10f10*/  HMMA.16816.F32 R96, R136.reuse, R142, R96 ;  /* 0x0000008e8860723c */ /* 0x040fe60000001860 */
[----:B------:R-:W-:Y:S01]  /*10f20*/  SHF.R.U32.HI R174, RZ, 0x10, R118 ;  /* 0x00000010ffae7819 */ /* 0x000fe20000011676 */
[----:B------:R-:W-:Y:S01]  /*10f30*/  FMUL.FTZ R101, R2, R101 ;  /* 0x0000006502657220 */ /* 0x000fe20000410000 */
[----:B------:R-:W-:Y:S01]  /*10f40*/  ISETP.LE.U32.AND P1, PT, R124, UR5, PT ;  /* 0x000000057c007c0c */ /* 0x000fe2000bf23070 */
[C---:B------:R-:W-:Y:S01]  /*10f50*/  FMUL.FTZ R102, R0.reuse, R102 ;  /* 0x0000006600667220 */ /* 0x040fe20000410000 */
[----:B------:R-:W-:Y:S01]  /*10f60*/  FMUL.FTZ R103, R0, R103 ;  /* 0x0000006700677220 */ /* 0x000fe20000410000 */
[----:B------:R-:W1:Y:S01]  /*10f70*/  LDSM.16.MT88.4 R124, [R183+0x10000] ;  /* 0x01000000b77c783b */ /* 0x000e620000004200 */
[----:B------:R-:W-:Y:S02]  /*10f80*/  ISETP.LE.U32.AND P2, PT, R117, UR5, PT ;  /* 0x0000000575007c0c */ /* 0x000fe4000bf43070 */
[----:B------:R-:W-:Y:S04]  /*10f90*/  IMAD.WIDE.U32 R118, R148, -0x2daee0ad, RZ ;  /* 0xd2511f5394767825 */ /* 0x000fe800078e00ff */
[----:B------:R-:W-:Y:S01]  /*10fa0*/  FMUL.FTZ R104, R2, R104 ;  /* 0x0000006802687220 */ /* 0x000fe20000410000 */
[C---:B---3--:R-:W-:Y:S03]  /*10fb0*/  HMMA.16816.F32 R100, R136.reuse, R144, R100 ;  /* 0x000000908864723c */ /* 0x048fe60000001864 */
[----:B------:R-:W-:Y:S01]  /*10fc0*/  LOP3.LUT R13, R118, 0xffff, RZ, 0xc0, !PT ;  /* 0x0000ffff760d7812 */ /* 0x000fe200078ec0ff */
[----:B------:R-:W-:Y:S01]  /*10fd0*/  IMAD.MOV.U32 R167, RZ, RZ, R204 ;  /* 0x000000ffffa77224 */ /* 0x000fe200078e00cc */
[----:B------:R-:W-:Y:S01]  /*10fe0*/  SHF.R.U32.HI R14, RZ, 0x10, R118 ;  /* 0x00000010ff0e7819 */ /* 0x000fe20000011676 */
[----:B------:R-:W-:Y:S01]  /*10ff0*/  FMUL.FTZ R105, R2, R105 ;  /* 0x0000006902697220 */ /* 0x000fe20000410000 */
[----:B------:R-:W-:Y:S01]  /*11000*/  LOP3.LUT R12, R119, UR9, R172, 0x96, !PT ;  /* 0x00000009770c7c12 */ /* 0x000fe2000f8e96ac */
[C---:B------:R-:W-:Y:S03]  /*11010*/  FMUL.FTZ R106, R0.reuse, R106 ;  /* 0x0000006a006a7220 */ /* 0x040fe60000410000 */
[----:B------:R-:W-:Y:S01]  /*11020*/  SHF.R.U32.HI R143, RZ, 0x8, R13 ;  /* 0x00000008ff8f7819 */ /* 0x000fe2000001160d */
[----:B------:R-:W-:Y:S01]  /*11030*/  FMUL.FTZ R107, R0, R107 ;  /* 0x0000006b006b7220 */ /* 0x000fe20000410000 */
[----:B------:R-:W-:Y:S01]  /*11040*/  LOP3.LUT R142, R14, 0xff, RZ, 0xc0, !PT ;  /* 0x000000ff0e8e7812 */ /* 0x000fe200078ec0ff */
[----:B------:R-:W-:Y:S01]  /*11050*/  FMUL.FTZ R108, R2, R108 ;  /* 0x0000006c026c7220 */ /* 0x000fe20000410000 */
[----:B------:R-:W-:Y:S01]  /*11060*/  LOP3.LUT R13, R12, 0xffff, RZ, 0xc0, !PT ;  /* 0x0000ffff0c0d7812 */ /* 0x000fe200078ec0ff */
[----:B------:R-:W-:Y:S01]  /*11070*/  FMUL.FTZ R109, R2, R109 ;  /* 0x0000006d026d7220 */ /* 0x000fe20000410000 */
[--C-:B------:R-:W-:Y:S01]  /*11080*/  SHF.R.U32.HI R14, RZ, 0x10, R12.reuse ;  /* 0x00000010ff0e7819 */ /* 0x100fe2000001160c */
[----:B------:R-:W-:Y:S01]  /*11090*/  FMUL.FTZ R110, R0, R110 ;  /* 0x0000006e006e7220 */ /* 0x000fe20000410000 */
[C---:B------:R-:W-:Y:S03]  /*110a0*/  HMMA.16816.F32 R104, R136.reuse, R146, R104 ;  /* 0x000000928868723c */ /* 0x040fe60000001868 */
[----:B------:R-:W-:Y:S01]  /*110b0*/  LOP3.LUT R145, R118, 0xff, RZ, 0xc0, !PT ;  /* 0x000000ff76917812 */ /* 0x000fe200078ec0ff */
[----:B------:R-:W-:Y:S01]  /*110c0*/  FMUL.FTZ R111, R0, R111 ;  /* 0x0000006f006f7220 */ /* 0x000fe20000410000 */
[----:B------:R-:W-:Y:S01]  /*110d0*/  LOP3.LUT R141, R12, 0xff, RZ, 0xc0, !PT ;  /* 0x000000ff0c8d7812 */ /* 0x000fe200078ec0ff */
[C---:B------:R-:W-:Y:S01]  /*110e0*/  FMUL.FTZ R112, R2.reuse, R112 ;  /* 0x0000007002707220 */ /* 0x040fe20000410000 */
[----:B------:R-:W-:Y:S01]  /*110f0*/  SHF.R.U32.HI R140, RZ, 0x18, R12 ;  /* 0x00000018ff8c7819 */ /* 0x000fe2000001160c */
[C---:B------:R-:W-:Y:S03]  /*11100*/  FMUL.FTZ R12, R2.reuse, R128 ;  /* 0x00000080020c7220 */ /* 0x040fe60000410000 */
[----:B------:R-:W-:Y:S01]  /*11110*/  SHF.R.U32.HI R117, RZ, 0x8, R13 ;  /* 0x00000008ff757819 */ /* 0x000fe2000001160d */
[----:B------:R-:W-:Y:S01]  /*11120*/  FMUL.FTZ R13, R2, R129 ;  /* 0x00000081020d7220 */ /* 0x000fe20000410000 */
[----:B------:R-:W-:Y:S01]  /*11130*/  LOP3.LUT R16, R14, 0xff, RZ, 0xc0, !PT ;  /* 0x000000ff0e107812 */ /* 0x000fe200078ec0ff */
[----:B------:R-:W-:Y:S01]  /*11140*/  FMUL.FTZ R14, R0, R130 ;  /* 0x00000082000e7220 */ /* 0x000fe20000410000 */
[----:B------:R-:W-:Y:S01]  /*11150*/  PRMT R143, R145, 0x5410, R143 ;  /* 0x00005410918f7816 */ /* 0x000fe2000000008f */
[----:B------:R-:W3:Y:S01]  /*11160*/  LDSM.16.MT88.4 R128, [R181+0xc800] ;  /* 0x00c80000b580783b */ /* 0x000ee20000004200 */
[----:B------:R-:W-:Y:S01]  /*11170*/  IMAD.MOV.U32 R145, RZ, RZ, R175 ;  /* 0x000000ffff917224 */ /* 0x000fe200078e00af */
[----:B------:R-:W-:Y:S01]  /*11180*/  PRMT R140, R16, 0x5410, R140 ;  /* 0x00005410108c7816 */ /* 0x000fe2000000008c */
[----:B------:R-:W-:Y:S01]  /*11190*/  FMUL.FTZ R16, R2, R132 ;  /* 0x0000008402107220 */ /* 0x000fe20000410000 */
[----:B------:R-:W-:Y:S01]  /*111a0*/  F2FP.F16.F32.PACK_AB R153, R219, R207 ;  /* 0x000000cfdb99723e */ /* 0x000fe200000000ff */
[C---:B--2---:R-:W-:Y:S03]  /*111b0*/  HMMA.16816.F32 R12, R136.reuse, R120, R12 ;  /* 0x00000078880c723c */ /* 0x044fe6000000180c */
[----:B------:R-:W-:Y:S01]  /*111c0*/  F2FP.F16.F32.PACK_AB R152, R145, R211 ;  /* 0x000000d39198723e */ /* 0x000fe200000000ff */
[----:B------:R-:W2:Y:S01]  /*111d0*/  LDSM.16.MT88.4 R132, [R182+0xc800] ;  /* 0x00c80000b684783b */ /* 0x000ea20000004200 */
[----:B------:R-:W-:Y:S01]  /*111e0*/  PRMT R117, R141, 0x5410, R117 ;  /* 0x000054108d757816 */ /* 0x000fe20000000075 */
[C---:B------:R-:W-:Y:S05]  /*111f0*/  HMMA.16816.F32 R16, R136.reuse, R122, R16 ;  /* 0x0000007a8810723c */ /* 0x040fea0000001810 */
[----:B------:R-:W-:Y:S01]  /*11200*/  PRMT R151, R152, 0x7632, R151 ;  /* 0x0000763298977816 */ /* 0x000fe20000000097 */
[C---:B-1----:R-:W-:Y:S05]  /*11210*/  HMMA.16816.F32 R108, R136.reuse, R124, R108 ;  /* 0x0000007c886c723c */ /* 0x042fea000000186c */
[--C-:B------:R-:W-:Y:S01]  /*11220*/  HSET2.LE.AND R120, R117, R171.reuse, PT ;  /* 0x000000ab75787233 */ /* 0x100fe20003803000 */
[----:B------:R-:W-:Y:S01]  /*11230*/  FMUL.FTZ R113, R2, R113 ;  /* 0x0000007102717220 */ /* 0x000fe20000410000 */
[----:B------:R-:W-:Y:S01]  /*11240*/  PRMT R117, R152, 0x5410, R151 ;  /* 0x0000541098757816 */ /* 0x000fe20000000097 */
[C---:B------:R-:W-:Y:S03]  /*11250*/  FMUL.FTZ R114, R0.reuse, R114 ;  /* 0x0000007200727220 */ /* 0x040fe60000410000 */
[C---:B------:R-:W-:Y:S01]  /*11260*/  PRMT R154, R153.reuse, 0x7632, R154 ;  /* 0x00007632999a7816 */ /* 0x040fe2000000009a */
[----:B------:R-:W-:Y:S01]  /*11270*/  FMUL.FTZ R115, R0, R115 ;  /* 0x0000007300737220 */ /* 0x000fe20000410000 */
[----:B------:R-:W-:Y:S01]  /*11280*/  F2FP.F16.F32.PACK_AB R148, R206, R220 ;  /* 0x000000dcce94723e */ /* 0x000fe200000000ff */
[----:B------:R-:W-:Y:S01]  /*11290*/  @!P2 HADD2 R240, -R158.H0_H0, -RZ.H0_H0 ;  /* 0xa00000ff9ef0a230 */ /* 0x000fe20000000900 */
[----:B------:R-:W-:Y:S01]  /*112a0*/  LOP3.LUT R120, R120, R117, RZ, 0xc0, !PT ;  /* 0x0000007578787212 */ /* 0x000fe200078ec0ff */
[----:B------:R-:W-:Y:S01]  /*112b0*/  IMAD.MOV.U32 R204, RZ, RZ, R145 ;  /* 0x000000ffffcc7224 */ /* 0x000fe200078e0091 */
[--C-:B------:R-:W-:Y:S01]  /*112c0*/  HSET2.LE.AND R121, R140, R171.reuse, PT ;  /* 0x000000ab8c797233 */ /* 0x100fe20003803000 */
[----:B------:R-:W-:Y:S01]  /*112d0*/  @!P1 HADD2 R235, -R155.H0_H0, -RZ.H0_H0 ;  /* 0xa00000ff9beb9230 */ /* 0x000fe20000000900 */
[----:B------:R-:W-:Y:S01]  /*112e0*/  HMMA.16816.F32 R112, R136, R126, R112 ;  /* 0x0000007e8870723c */ /* 0x000fe20000001870 */
[----:B------:R-:W1:Y:S02]  /*112f0*/  LDSM.16.MT88.4 R124, [R184+0xc800] ;  /* 0x00c80000b87c783b */ /* 0x000e640000004200 */
[----:B------:R-:W-:Y:S01]  /*11300*/  PRMT R117, R153, 0x5410, R154 ;  /* 0x0000541099757816 */ /* 0x000fe2000000009a */
[----:B------:R-:W-:Y:S01]  /*11310*/  IMAD.WIDE.U32 R140, R165, -0x326172a9, RZ ;  /* 0xcd9e8d57a58c7825 */ /* 0x000fe200078e00ff */
[----:B------:R-:W-:Y:S02]  /*11320*/  SHF.R.U32.HI R144, RZ, 0x18, R118 ;  /* 0x00000018ff907819 */ /* 0x000fe40000011676 */
[----:B------:R-:W-:Y:S04]  /*11330*/  PRMT R147, R148, 0x7632, R147 ;  /* 0x0000763294937816 */ /* 0x000fe80000000093 */
[----:B------:R-:W-:Y:S02]  /*11340*/  F2FP.F16.F32.PACK_AB R150, R217, R218 ;  /* 0x000000dad996723e */ /* 0x000fe400000000ff */
[----:B------:R-:W-:Y:S02]  /*11350*/  LOP3.LUT R121, R121, R117, RZ, 0xc0, !PT ;  /* 0x0000007579797212 */ /* 0x000fe400078ec0ff */
[--C-:B------:R-:W-:Y:S02]  /*11360*/  HSET2.LE.AND R122, R143, R171.reuse, PT ;  /* 0x000000ab8f7a7233 */ /* 0x100fe40003803000 */
[----:B------:R-:W-:Y:S02]  /*11370*/  PRMT R142, R142, 0x5410, R144 ;  /* 0x000054108e8e7816 */ /* 0x000fe40000000090 */
[----:B------:R-:W-:Y:S02]  /*11380*/  PRMT R117, R148, 0x5410, R147 ;  /* 0x0000541094757816 */ /* 0x000fe40000000093 */
[----:B------:R-:W-:Y:S02]  /*11390*/  PRMT R149, R150, 0x7632, R149 ;  /* 0x0000763296957816 */ /* 0x000fe40000000095 */
[----:B------:R-:W-:Y:S02]  /*113a0*/  LOP3.LUT R122, R122, R117, RZ, 0xc0, !PT ;  /* 0x000000757a7a7212 */ /* 0x000fe400078ec0ff */
[--C-:B------:R-:W-:Y:S02]  /*113b0*/  HSET2.LE.AND R123, R142, R171.reuse, PT ;  /* 0x000000ab8e7b7233 */ /* 0x100fe40003803000 */
[----:B------:R-:W-:Y:S02]  /*113c0*/  PRMT R117, R150, 0x5410, R149 ;  /* 0x0000541096757816 */ /* 0x000fe40000000095 */
[C---:B------:R-:W-:Y:S02]  /*113d0*/  LOP3.LUT R136, R166.reuse, 0xff, RZ, 0xc0, !PT ;  /* 0x000000ffa6887812 */ /* 0x040fe400078ec0ff */
[----:B------:R-:W-:Y:S02]  /*113e0*/  LOP3.LUT R123, R123, R117, RZ, 0xc0, !PT ;  /* 0x000000757b7b7212 */ /* 0x000fe400078ec0ff */
[----:B------:R-:W-:Y:S02]  /*113f0*/  LOP3.LUT R117, R166, 0xffff, RZ, 0xc0, !PT ;  /* 0x0000ffffa6757812 */ /* 0x000fe400078ec0ff */
[----:B------:R-:W-:Y:S02]  /*11400*/  @!P2 PRMT R158, R240, 0x5410, RZ ;  /* 0x00005410f09ea816 */ /* 0x000fe400000000ff */
[----:B------:R-:W-:Y:S01]  /*11410*/  @!P1 PRMT R155, R235, 0x5410, RZ ;  /* 0x00005410eb9b9816 */ /* 0x000fe200000000ff */
[C---:B---3--:R-:W-:Y:S05]  /*11420*/  HMMA.16816.F32 R4, R120.reuse, R128, R4 ;  /* 0x000000807804723c */ /* 0x048fea0000001804 */
[----:B------:R-:W-:Y:S01]  /*11430*/  SHF.R.U32.HI R117, RZ, 0x8, R117 ;  /* 0x00000008ff757819 */ /* 0x000fe20000011675 */
[C---:B------:R-:W-:Y:S03]  /*11440*/  HMMA.16816.F32 R8, R120.reuse, R130, R8 ;  /* 0x000000827808723c */ /* 0x040fe60000001808 */
[----:B------:R-:W-:Y:S02]  /*11450*/  ISETP.LE.U32.AND P6, PT, R136, UR5, PT ;  /* 0x0000000588007c0c */ /* 0x000fe4000bfc3070 */
[--C-:B------:R-:W-:Y:S01]  /*11460*/  SHF.R.U32.HI R128, RZ, 0x18, R166.reuse ;  /* 0x00000018ff807819 */ /* 0x100fe200000116a6 */
[C---:B--2---:R-:W-:Y:S03]  /*11470*/  HMMA.16816.F32 R36, R120.reuse, R132, R36 ;  /* 0x000000847824723c */ /* 0x044fe60000001824 */
[----:B------:R-:W-:Y:S02]  /*11480*/  ISETP.LE.U32.AND P3, PT, R128, UR5, PT ;  /* 0x0000000580007c0c */ /* 0x000fe4000bf63070 */
[----:B------:R-:W-:Y:S01]  /*11490*/  LOP3.LUT R117, R117, 0xffff, RZ, 0xc0, !PT ;  /* 0x0000ffff75757812 */ /* 0x000fe200078ec0ff */
[C---:B------:R-:W-:Y:S01]  /*114a0*/  HMMA.16816.F32 R40, R120.reuse, R134, R40 ;  /* 0x000000867828723c */ /* 0x040fe20000001828 */
[----:B------:R-:W2:Y:S02]  /*114b0*/  LDSM.16.MT88.4 R128, [R183+0xc800] ;  /* 0x00c80000b780783b */ /* 0x000ea40000004200 */
[----:B------:R-:W-:Y:S02]  /*114c0*/  ISETP.LE.U32.AND P5, PT, R117, UR5, PT ;  /* 0x0000000575007c0c */ /* 0x000fe4000bfa3070 */
[----:B------:R-:W-:Y:S01]  /*114d0*/  SHF.R.U32.HI R117, RZ, 0x10, R166 ;  /* 0x00000010ff757819 */ /* 0x000fe200000116a6 */
[C---:B-1----:R-:W-:Y:S05]  /*114e0*/  HMMA.16816.F32 R44, R120.reuse, R124, R44 ;  /* 0x0000007c782c723c */ /* 0x042fea000000182c */
[----:B------:R-:W-:Y:S01]  /*114f0*/  IMAD.MOV.U32 R166, RZ, RZ, R205 ;  /* 0x000000ffffa67224 */ /* 0x000fe200078e00cd */
[----:B------:R-:W-:Y:S01]  /*11500*/  LOP3.LUT R175, R141, UR8, R164, 0x96, !PT ;  /* 0x000000088daf7c12 */ /* 0x000fe2000f8e96a4 */
[----:B------:R-:W-:Y:S01]  /*11510*/  IMAD.MOV.U32 R205, RZ, RZ, R169 ;  /* 0x000000ffffcd7224 */ /* 0x000fe200078e00a9 */
[----:B------:R-:W-:Y:S01]  /*11520*/  LOP3.LUT R136, R117, 0xff, RZ, 0xc0, !PT ;  /* 0x000000ff75887812 */ /* 0x000fe200078ec0ff */
[C---:B------:R-:W-:Y:S03]  /*11530*/  HMMA.16816.F32 R48, R120.reuse, R126, R48 ;  /* 0x0000007e7830723c */ /* 0x040fe60000001830 */
[----:B------:R-:W-:Y:S01]  /*11540*/  IMAD.WIDE.U32 R164, R168, -0x326172a9, RZ ;  /* 0xcd9e8d57a8a47825 */ /* 0x000fe200078e00ff */
[----:B------:R-:W-:Y:S03]  /*11550*/  IADD3 R168, P0, R166, UR34, RZ ;  /* 0x00000022a6a87c10 */ /* 0x000fe6000ff1e0ff */
[----:B------:R-:W-:Y:S01]  /*11560*/  @!P6 HADD2 R244, -R160.H0_H0, -RZ.H0_H0 ;  /* 0xa00000ffa0f4e230 */ /* 0x000fe20000000900 */
[----:B------:R-:W-:Y:S03]  /*11570*/  LOP3.LUT R132, R174, 0xff, RZ, 0xc0, !PT ;  /* 0x000000ffae847812 */ /* 0x000fe600078ec0ff */
[----:B------:R-:W-:Y:S01]  /*11580*/  @!P5 HADD2 R243, -R159.H0_H0, -RZ.H0_H0 ;  /* 0xa00000ff9ff3d230 */ /* 0x000fe20000000900 */
[----:B------:R-:W-:Y:S01]  /*11590*/  IADD3.X R169, R167, UR33, RZ, P0, !PT ;  /* 0x00000021a7a97c10 */ /* 0x000fe200087fe4ff */
[----:B------:R-:W-:Y:S01]  /*115a0*/  @!P3 HADD2 R241, -R161.H0_H0, -RZ.H0_H0 ;  /* 0xa00000ffa1f1b230 */ /* 0x000fe20000000900 */
[----:B------:R-:W-:Y:S01]  /*115b0*/  ISETP.LE.U32.AND P0, PT, R136, UR5, PT ;  /* 0x0000000588007c0c */ /* 0x000fe2000bf03070 */
[----:B------:R-:W-:Y:S01]  /*115c0*/  IMAD.MOV.U32 R174, RZ, RZ, R209 ;  /* 0x000000ffffae7224 */ /* 0x000fe200078e00d1 */
[----:B------:R-:W1:Y:S01]  /*115d0*/  LDSM.16.MT88.4 R136, [R181+0xe800] ;  /* 0x00e80000b588783b */ /* 0x000e620000004200 */
[----:B------:R-:W-:Y:S01]  /*115e0*/  SHF.R.U32.HI R133, RZ, 0x8, R173 ;  /* 0x00000008ff857819 */ /* 0x000fe200000116ad */
[----:B------:R3:W-:Y:S01]  /*115f0*/  MUFU.EX2 R209, R21 ;  /* 0x0000001500d17308 */ /* 0x0007e20000000800 */
[----:B------:R-:W-:Y:S01]  /*11600*/  @!P6 PRMT R160, R244, 0x5410, RZ ;  /* 0x00005410f4a0e816 */ /* 0x000fe200000000ff */
[----:B------:R-:W-:Y:S01]  /*11610*/  IMAD.MOV.U32 R173, RZ, RZ, R208 ;  /* 0x000000ffffad7224 */ /* 0x000fe200078e00d0 */
[----:B------:R-:W-:Y:S02]  /*11620*/  ISETP.LE.U32.AND P6, PT, R132, UR5, PT ;  /* 0x0000000584007c0c */ /* 0x000fe4000bfc3070 */
[----:B------:R-:W-:Y:S01]  /*11630*/  LOP3.LUT R132, R133, 0xffff, RZ, 0xc0, !PT ;  /* 0x0000ffff85847812 */ /* 0x000fe200078ec0ff */
[----:B------:R-:W-:Y:S01]  /*11640*/  STG.E.U16 desc[UR20][R166.64], R160 ;  /* 0x000000a0a6007986 */ /* 0x000fe2000c101514 */
[----:B------:R-:W-:Y:S03]  /*11650*/  @!P5 PRMT R159, R243, 0x5410, RZ ;  /* 0x00005410f39fd816 */ /* 0x000fe600000000ff */
[----:B------:R-:W-:Y:S01]  /*11660*/  MUFU.EX2 R208, R22 ;  /* 0x0000001600d07308 */ /* 0x000fe20000000800 */
[C---:B--2---:R-:W-:Y:S01]  /*11670*/  HMMA.16816.F32 R52, R120.reuse, R128, R52 ;  /* 0x000000807834723c */ /* 0x044fe20000001834 */
[----:B------:R-:W-:Y:S02]  /*11680*/  STG.E.U16 desc[UR20][R166.64+0x2], R159 ;  /* 0x0000029fa6007986 */ /* 0x000fe4000c101514 */
[----:B------:R-:W-:Y:S01]  /*11690*/  ISETP.LE.U32.AND P5, PT, R132, UR5, PT ;  /* 0x0000000584007c0c */ /* 0x000fe2000bfa3070 */
[----:B------:R-:W-:Y:S02]  /*116a0*/  @!P0 HADD2 R242, -R162.H0_H0, -RZ.H0_H0 ;  /* 0xa00000ffa2f28230 */ /* 0x000fe40000000900 */
[C---:B------:R-:W-:Y:S01]  /*116b0*/  HMMA.16816.F32 R56, R120.reuse, R130, R56 ;  /* 0x000000827838723c */ /* 0x040fe20000001838 */
[----:B------:R-:W2:Y:S04]  /*116c0*/  LDSM.16.MT88.4 R132, [R182+0xe800] ;  /* 0x00e80000b684783b */ /* 0x000ea80000004200 */
[----:B------:R-:W-:Y:S01]  /*116d0*/  LOP3.LUT R117, R119, UR9, R172, 0x96, !PT ;  /* 0x0000000977757c12 */ /* 0x000fe2000f8e96ac */
[----:B------:R-:W-:Y:S01]  /*116e0*/  @!P6 HADD2 R229, -R156.H0_H0, -RZ.H0_H0 ;  /* 0xa00000ff9ce5e230 */ /* 0x000fe20000000900 */
[----:B------:R-:W-:Y:S01]  /*116f0*/  LOP3.LUT R142, R118, 0xff, RZ, 0xc0, !PT ;  /* 0x000000ff768e7812 */ /* 0x000fe200078ec0ff */
[----:B------:R-:W-:Y:S01]  /*11700*/  IMAD.MOV.U32 R172, RZ, RZ, R210 ;  /* 0x000000ffffac7224 */ /* 0x000fe200078e00d2 */
[----:B------:R-:W-:Y:S01]  /*11710*/  LDSM.16.MT88.4 R128, [R183+0xe800] ;  /* 0x00e80000b780783b */ /* 0x000fe20000004200 */
[----:B------:R-:W4:Y:S01]  /*11720*/  MUFU.EX2 R210, R20 ;  /* 0x0000001400d27308 */ /* 0x000f220000000800 */
[C---:B------:R-:W-:Y:S01]  /*11730*/  LOP3.LUT R124, R117.reuse, 0xff, RZ, 0xc0, !PT ;  /* 0x000000ff757c7812 */ /* 0x040fe200078ec0ff */
[----:B------:R-:W-:Y:S01]  /*11740*/  @!P5 HADD2 R230, -R157.H0_H0, -RZ.H0_H0 ;  /* 0xa00000ff9de6d230 */ /* 0x000fe20000000900 */
[--C-:B------:R-:W-:Y:S02]  /*11750*/  SHF.R.U32.HI R143, RZ, 0x18, R118.reuse ;  /* 0x00000018ff8f7819 */ /* 0x100fe40000011676 */
[----:B------:R-:W-:Y:S02]  /*11760*/  ISETP.LE.U32.AND P2, PT, R124, UR5, PT ;  /* 0x000000057c007c0c */ /* 0x000fe4000bf43070 */
[----:B------:R-:W3:Y:S01]  /*11770*/  LDSM.16.MT88.4 R124, [R184+0xe800] ;  /* 0x00e80000b87c783b */ /* 0x000ee20000004200 */
[----:B------:R-:W-:Y:S02]  /*11780*/  LOP3.LUT R144, R118, 0xffff, RZ, 0xc0, !PT ;  /* 0x0000ffff76907812 */ /* 0x000fe400078ec0ff */
[----:B------:R-:W-:Y:S02]  /*11790*/  SHF.R.U32.HI R145, RZ, 0x10, R118 ;  /* 0x00000010ff917819 */ /* 0x000fe40000011676 */
[----:B------:R-:W-:Y:S01]  /*117a0*/  LOP3.LUT R118, R117, 0xffff, RZ, 0xc0, !PT ;  /* 0x0000ffff75767812 */ /* 0x000fe200078ec0ff */
[C---:B-1----:R-:W-:Y:S03]  /*117b0*/  HMMA.16816.F32 R60, R120.reuse, R136, R60 ;  /* 0x00000088783c723c */ /* 0x042fe6000000183c */
[----:B------:R-:W-:Y:S02]  /*117c0*/  SHF.R.U32.HI R118, RZ, 0x8, R118 ;  /* 0x00000008ff767819 */ /* 0x000fe40000011676 */
[----:B------:R-:W-:Y:S01]  /*117d0*/  @!P5 PRMT R157, R230, 0x5410, RZ ;  /* 0x00005410e69dd816 */ /* 0x000fe200000000ff */
[C---:B------:R-:W-:Y:S05]  /*117e0*/  HMMA.16816.F32 R64, R120.reuse, R138, R64 ;  /* 0x0000008a7840723c */ /* 0x040fea0000001840 */
[----:B------:R-:W-:Y:S01]  /*117f0*/  LOP3.LUT R118, R118, 0xffff, RZ, 0xc0, !PT ;  /* 0x0000ffff76767812 */ /* 0x000fe200078ec0ff */
[----:B------:R-:W-:Y:S01]  /*11800*/  @!P2 HADD2 R226, -R152.H0_H0, -RZ.H0_H0 ;  /* 0xa00000ff98e2a230 */ /* 0x000fe20000000900 */
[----:B------:R-:W-:Y:S02]  /*11810*/  @!P0 PRMT R162, R242, 0x5410, RZ ;  /* 0x00005410f2a28816 */ /* 0x000fe400000000ff */
[----:B------:R-:W-:Y:S02]  /*11820*/  ISETP.LE.U32.AND P5, PT, R118, UR5, PT ;  /* 0x0000000576007c0c */ /* 0x000fe4000bfa3070 */
[--C-:B------:R-:W-:Y:S01]  /*11830*/  SHF.R.U32.HI R118, RZ, 0x18, R117.reuse ;  /* 0x00000018ff767819 */ /* 0x100fe20000011675 */
[C---:B--2---:R-:W-:Y:S01]  /*11840*/  HMMA.16816.F32 R68, R120.reuse, R132, R68 ;  /* 0x000000847844723c */ /* 0x044fe20000001844 */
[----:B------:R-:W-:Y:S02]  /*11850*/  STG.E.U16 desc[UR20][R168.64], R162 ;  /* 0x000000a2a8007986 */ /* 0x000fe4000c101514 */
[----:B------:R-:W-:Y:S02]  /*11860*/  ISETP.LE.U32.AND P1, PT, R118, UR5, PT ;  /* 0x0000000576007c0c */ /* 0x000fe4000bf23070 */
[----:B------:R-:W-:Y:S01]  /*11870*/  LOP3.LUT R141, R165, UR26, R140, 0x96, !PT ;  /* 0x0000001aa58d7c12 */ /* 0x000fe2000f8e968c */
[C---:B------:R-:W-:Y:S03]  /*11880*/  HMMA.16816.F32 R72, R120.reuse, R134, R72 ;  /* 0x000000867848723c */ /* 0x040fe60000001848 */
[----:B------:R-:W-:Y:S02]  /*11890*/  ISETP.LE.U32.AND P0, PT, R142, UR5, PT ;  /* 0x000000058e007c0c */ /* 0x000fe4000bf03070 */
[C---:B------:R-:W-:Y:S01]  /*118a0*/  LOP3.LUT R118, R164.reuse, 0xffff, RZ, 0xc0, !PT ;  /* 0x0000ffffa4767812 */ /* 0x040fe200078ec0ff */
[----:B------:R-:W-:Y:S01]  /*118b0*/  @!P5 HADD2 R225, -R151.H0_H0, -RZ.H0_H0 ;  /* 0xa00000ff97e1d230 */ /* 0x000fe20000000900 */
[----:B------:R-:W-:Y:S01]  /*118c0*/  LOP3.LUT R133, R141, 0xff, RZ, 0xc0, !PT ;  /* 0x000000ff8d857812 */ /* 0x000fe200078ec0ff */
[C---:B---3--:R-:W-:Y:S03]  /*118d0*/  HMMA.16816.F32 R76, R120.reuse, R124, R76 ;  /* 0x0000007c784c723c */ /* 0x048fe6000000184c */
[----:B------:R-:W-:Y:S01]  /*118e0*/  SHF.R.U32.HI R132, RZ, 0x8, R118 ;  /* 0x00000008ff847819 */ /* 0x000fe20000011676 */
[----:B------:R-:W-:Y:S01]  /*118f0*/  @!P1 HADD2 R234, -R154.H0_H0, -RZ.H0_H0 ;  /* 0xa00000ff9aea9230 */ /* 0x000fe20000000900 */
[----:B------:R-:W-:Y:S01]  /*11900*/  LOP3.LUT R119, R164, 0xff, RZ, 0xc0, !PT ;  /* 0x000000ffa4777812 */ /* 0x000fe200078ec0ff */
[C---:B------:R-:W-:Y:S01]  /*11910*/  HMMA.16816.F32 R80, R120.reuse, R126, R80 ;  /* 0x0000007e7850723c */ /* 0x040fe20000001850 */
[----:B------:R-:W-:Y:S04]  /*11920*/  LDSM.16.MT88.4 R124, [R182+0x10800] ;  /* 0x01080000b67c783b */ /* 0x000fe80000004200 */
[----:B------:R-:W-:Y:S01]  /*11930*/  @!P5 PRMT R151, R225, 0x5410, RZ ;  /* 0x00005410e197d816 */ /* 0x000fe200000000ff */
[C---:B------:R-:W-:Y:S03]  /*11940*/  HMMA.16816.F32 R84, R120.reuse, R128, R84 ;  /* 0x000000807854723c */ /* 0x040fe60000001854 */
[----:B------:R-:W-:Y:S02]  /*11950*/  ISETP.LE.U32.AND P5, PT, R133, UR5, PT ;  /* 0x0000000585007c0c */ /* 0x000fe4000bfa3070 */
[----:B------:R-:W-:Y:S01]  /*11960*/  PRMT R137, R119, 0x5410, R132 ;  /* 0x0000541077897816 */ /* 0x000fe20000000084 */
[C---:B------:R-:W-:Y:S01]  /*11970*/  HMMA.16816.F32 R88, R120.reuse, R130, R88 ;  /* 0x000000827858723c */ /* 0x040fe20000001858 */
[----:B------:R-:W1:Y:S04]  /*11980*/  LDSM.16.MT88.4 R132, [R181+0x10800] ;  /* 0x01080000b584783b */ /* 0x000e680000004200 */
[----:B------:R-:W-:Y:S01]  /*11990*/  SHF.R.U32.HI R117, RZ, 0x10, R117 ;  /* 0x00000010ff757819 */ /* 0x000fe20000011675 */
[----:B------:R-:W-:Y:S01]  /*119a0*/  @!P0 HADD2 R224, -R148.H0_H0, -RZ.H0_H0 ;  /* 0xa00000ff94e08230 */ /* 0x000fe20000000900 */
[----:B------:R-:W-:Y:S01]  /*119b0*/  @!P2 PRMT R152, R226, 0x5410, RZ ;  /* 0x00005410e298a816 */ /* 0x000fe200000000ff */
[----:B------:R-:W-:Y:S03]  /*119c0*/  IMAD.MOV.U32 R129, RZ, RZ, R207 ;  /* 0x000000ffff817224 */ /* 0x000fe600078e00cf */
[----:B------:R-:W-:Y:S02]  /*119d0*/  LOP3.LUT R117, R117, 0xff, RZ, 0xc0, !PT ;  /* 0x000000ff75757812 */ /* 0x000fe400078ec0ff */
[----:B------:R-:W-:Y:S02]  /*119e0*/  @!P3 PRMT R161, R241, 0x5410, RZ ;  /* 0x00005410f1a1b816 */ /* 0x000fe400000000ff */
[----:B------:R-:W-:Y:S02]  /*119f0*/  ISETP.LE.U32.AND P2, PT, R117, UR5, PT ;  /* 0x0000000575007c0c */ /* 0x000fe4000bf43070 */
[----:B------:R-:W-:Y:S01]  /*11a00*/  SHF.R.U32.HI R117, RZ, 0x10, R164 ;  /* 0x00000010ff757819 */ /* 0x000fe200000116a4 */
[----:B------:R-:W-:Y:S01]  /*11a10*/  STG.E.U16 desc[UR20][R168.64+0x2], R161 ;  /* 0x000002a1a8007986 */ /* 0x000fe2000c101514 */
[----:B------:R-:W-:Y:S02]  /*11a20*/  ISETP.LE.U32.AND P3, PT, R119, UR5, PT ;  /* 0x0000000577007c0c */ /* 0x000fe4000bf63070 */
[----:B------:R-:W-:Y:S01]  /*11a30*/  LOP3.LUT R117, R117, 0xff, RZ, 0xc0, !PT ;  /* 0x000000ff75757812 */ /* 0x000fe200078ec0ff */
[----:B------:R-:W-:Y:S01]  /*11a40*/  STG.E.U16 desc[UR20][R166.64+0x10], R158 ;  /* 0x0000109ea6007986 */ /* 0x000fe2000c101514 */
[----:B------:R-:W-:Y:S02]  /*11a50*/  @!P0 PRMT R148, R224, 0x5410, RZ ;  /* 0x00005410e0948816 */ /* 0x000fe400000000ff */
[----:B------:R-:W-:Y:S01]  /*11a60*/  @!P1 PRMT R154, R234, 0x5410, RZ ;  /* 0x00005410ea9a9816 */ /* 0x000fe200000000ff */
[----:B------:R-:W-:Y:S01]  /*11a70*/  STG.E.U16 desc[UR20][R166.64+0x12], R157 ;  /* 0x0000129da6007986 */ /* 0x000fe2000c101514 */
[----:B------:R-:W-:Y:S01]  /*11a80*/  @!P6 PRMT R156, R229, 0x5410, RZ ;  /* 0x00005410e59ce816 */ /* 0x000fe200000000ff */
[----:B------:R-:W-:Y:S01]  /*11a90*/  @!P2 HADD2 R228, -R153.H0_H0, -RZ.H0_H0 ;  /* 0xa00000ff99e4a230 */ /* 0x000fe20000000900 */
[----:B------:R-:W-:Y:S01]  /*11aa0*/  SHF.R.U32.HI R119, RZ, 0x8, R144 ;  /* 0x00000008ff777819 */ /* 0x000fe20000011690 */
[----:B------:R-:W-:Y:S01]  /*11ab0*/  STG.E.U16 desc[UR20][R168.64+0x12], R155 ;  /* 0x0000129ba8007986 */ /* 0x000fe2000c101514 */
[----:B------:R-:W-:Y:S02]  /*11ac0*/  LOP3.LUT R140, R165, UR26, R140, 0x96, !PT ;  /* 0x0000001aa58c7c12 */ /* 0x000fe4000f8e968c */
[----:B------:R-:W-:Y:S01]  /*11ad0*/  @!P2 PRMT R153, R228, 0x5410, RZ ;  /* 0x00005410e499a816 */ /* 0x000fe200000000ff */
[----:B------:R-:W-:Y:S01]  /*11ae0*/  STG.E.U16 desc[UR20][R168.64+0x10], R156 ;  /* 0x0000109ca8007986 */ /* 0x000fe2000c101514 */
[----:B------:R-:W-:Y:S02]  /*11af0*/  LOP3.LUT R21, R140, 0xffff, RZ, 0xc0, !PT ;  /* 0x0000ffff8c157812 */ /* 0x000fe400078ec0ff */
[----:B------:R-:W-:Y:S01]  /*11b00*/  ISETP.LE.U32.AND P6, PT, R143, UR5, PT ;  /* 0x000000058f007c0c */ /* 0x000fe2000bfc3070 */
[----:B------:R-:W-:Y:S01]  /*11b10*/  STG.E.U16 desc[UR20][R166.64+0x20], R152 ;  /* 0x00002098a6007986 */ /* 0x000fe2000c101514 */
[----:B----4-:R-:W-:Y:S01]  /*11b20*/  F2FP.F16.F32.PACK_AB R146, R209, R210 ;  /* 0x000000d2d192723e */ /* 0x010fe200000000ff */
[C---:B-1----:R-:W-:Y:S02]  /*11b30*/  HMMA.16816.F32 R92, R120.reuse, R132, R92 ;  /* 0x00000084785c723c */ /* 0x042fe4000000185c */
[----:B------:R-:W-:Y:S02]  /*11b40*/  STG.E.U16 desc[UR20][R166.64+0x22], R151 ;  /* 0x00002297a6007986 */ /* 0x000fe4000c101514 */
[----:B------:R-:W-:Y:S01]  /*11b50*/  @!P5 HADD2 R232, -R146.H0_H0, -RZ.H0_H0 ;  /* 0xa00000ff92e8d230 */ /* 0x000fe20000000900 */
[----:B------:R-:W-:Y:S01]  /*11b60*/  LOP3.LUT R20, R145, 0xff, RZ, 0xc0, !PT ;  /* 0x000000ff91147812 */ /* 0x000fe200078ec0ff */
[----:B------:R-:W-:Y:S01]  /*11b70*/  STG.E.U16 desc[UR20][R168.64+0x20], R153 ;  /* 0x00002099a8007986 */ /* 0x000fe2000c101514 */
[C---:B------:R-:W-:Y:S03]  /*11b80*/  HMMA.16816.F32 R96, R120.reuse, R134, R96 ;  /* 0x000000867860723c */ /* 0x040fe60000001860 */
[----:B------:R-:W2:Y:S01]  /*11b90*/  LDL.LU R135, [R1+0x30] ;  /* 0x0000300001877983 */ /* 0x000ea20000300800 */
[----:B------:R-:W-:Y:S01]  /*11ba0*/  ISETP.LE.U32.AND P0, PT, R20, UR5, PT ;  /* 0x0000000514007c0c */ /* 0x000fe2000bf03070 */
[----:B------:R-:W-:Y:S01]  /*11bb0*/  @!P6 HADD2 R233, -R149.H0_H0, -RZ.H0_H0 ;  /* 0xa00000ff95e9e230 */ /* 0x000fe20000000900 */
[C---:B------:R-:W-:Y:S01]  /*11bc0*/  HMMA.16816.F32 R100, R120.reuse, R124, R100 ;  /* 0x0000007c7864723c */ /* 0x040fe20000001864 */
[----:B------:R-:W-:Y:S04]  /*11bd0*/  STG.E.U16 desc[UR20][R168.64+0x22], R154 ;  /* 0x0000229aa8007986 */ /* 0x000fe8000c101514 */
[----:B------:R-:W-:Y:S01]  /*11be0*/  STG.E.U16 desc[UR20][R166.64+0x30], R148 ;  /* 0x00003094a6007986 */ /* 0x000fe2000c101514 */
[C---:B------:R-:W-:Y:S03]  /*11bf0*/  HMMA.16816.F32 R104, R120.reuse, R126, R104 ;  /* 0x0000007e7868723c */ /* 0x040fe60000001868 */
[----:B------:R-:W3:Y:S02]  /*11c00*/  LDL.LU R126, [R1+0x24] ;  /* 0x00002400017e7983 */ /* 0x000ee40000300800 */
[----:B------:R-:W-:Y:S01]  /*11c10*/  SHF.R.U32.HI R118, RZ, 0x18, R164 ;  /* 0x00000018ff767819 */ /* 0x000fe200000116a4 */
[----:B------:R-:W-:Y:S01]  /*11c20*/  IMAD.MOV.U32 R133, RZ, RZ, R206 ;  /* 0x000000ffff857224 */ /* 0x000fe200078e00ce */
[----:B------:R-:W-:Y:S01]  /*11c30*/  SHF.R.U32.HI R20, RZ, 0x10, R164 ;  /* 0x00000010ff147819 */ /* 0x000fe200000116a4 */
[----:B------:R1:W-:Y:S03]  /*11c40*/  MUFU.EX2 R206, R24 ;  /* 0x0000001800ce7308 */ /* 0x0003e60000000800 */
[----:B------:R-:W-:Y:S01]  /*11c50*/  PRMT R138, R117, 0x5410, R118 ;  /* 0x00005410758a7816 */ /* 0x000fe20000000076 */
[----:B------:R-:W-:Y:S01]  /*11c60*/  IMAD.MOV.U32 R125, RZ, RZ, R204 ;  /* 0x000000ffff7d7224 */ /* 0x000fe200078e00cc */
[----:B------:R-:W-:Y:S01]  /*11c70*/  LOP3.LUT R117, R119, 0xffff, RZ, 0xc0, !PT ;  /* 0x0000ffff77757812 */ /* 0x000fe200078ec0ff */
[----:B------:R-:W-:Y:S01]  /*11c80*/  FFMA.FTZ R119, R23, UR4, -R170 ;  /* 0x0000000417777c23 */ /* 0x000fe200080108aa */
[----:B------:R-:W-:Y:S03]  /*11c90*/  LOP3.LUT R20, R20, 0xff, RZ, 0xc0, !PT ;  /* 0x000000ff14147812 */ /* 0x000fe600078ec0ff */
[----:B------:R-:W-:Y:S01]  /*11ca0*/  MUFU.EX2 R204, R26 ;  /* 0x0000001a00cc7308 */ /* 0x000fe20000000800 */
[----:B------:R-:W-:Y:S01]  /*11cb0*/  ISETP.LE.U32.AND P2, PT, R117, UR5, PT ;  /* 0x0000000575007c0c */ /* 0x000fe2000bf43070 */
[----:B------:R-:W-:Y:S01]  /*11cc0*/  IMAD.MOV.U32 R127, RZ, RZ, R179 ;  /* 0x000000ffff7f7224 */ /* 0x000fe200078e00b3 */
[----:B------:R-:W-:Y:S01]  /*11cd0*/  SHF.R.U32.HI R117, RZ, 0x18, R141 ;  /* 0x00000018ff757819 */ /* 0x000fe2000001168d */
[----:B------:R-:W-:Y:S01]  /*11ce0*/  @!P0 HADD2 R238, -R150.H0_H0, -RZ.H0_H0 ;  /* 0xa00000ff96ee8230 */ /* 0x000fe20000000900 */
[----:B------:R-:W-:Y:S02]  /*11cf0*/  LOP3.LUT R118, R140, 0xff, RZ, 0xc0, !PT ;  /* 0x000000ff8c767812 */ /* 0x000fe400078ec0ff */
[----:B------:R-:W-:Y:S03]  /*11d00*/  ISETP.LE.U32.AND P1, PT, R117, UR5, PT ;  /* 0x0000000575007c0c */ /* 0x000fe6000bf23070 */
[----:B------:R4:W4:Y:S01]  /*11d10*/  MUFU.EX2 R207, R119 ;  /* 0x0000007700cf7308 */ /* 0x0009220000000800 */
[----:B------:R-:W-:Y:S02]  /*11d20*/  SHF.R.U32.HI R117, RZ, 0x8, R21 ;  /* 0x00000008ff757819 */ /* 0x000fe40000011615 */
[----:B------:R-:W-:Y:S02]  /*11d30*/  @!P0 PRMT R150, R238, 0x5410, RZ ;  /* 0x00005410ee968816 */ /* 0x000fe400000000ff */
[----:B------:R-:W-:Y:S01]  /*11d40*/  PRMT R136, R118, 0x5410, R117 ;  /* 0x0000541076887816 */ /* 0x000fe20000000075 */
[----:B------:R-:W-:Y:S01]  /*11d50*/  @!P2 HADD2 R223, -R147.H0_H0, -RZ.H0_H0 ;  /* 0xa00000ff93dfa230 */ /* 0x000fe20000000900 */
[----:B------:R-:W-:Y:S02]  /*11d60*/  SHF.R.U32.HI R118, RZ, 0x10, R141 ;  /* 0x00000010ff767819 */ /* 0x000fe4000001168d */
[--C-:B------:R-:W-:Y:S02]  /*11d70*/  SHF.R.U32.HI R117, RZ, 0x10, R140.reuse ;  /* 0x00000010ff757819 */ /* 0x100fe4000001168c */
[----:B------:R-:W-:Y:S02]  /*11d80*/  @!P2 PRMT R147, R223, 0x5410, RZ ;  /* 0x00005410df93a816 */ /* 0x000fe400000000ff */
[----:B------:R-:W-:Y:S02]  /*11d90*/  ISETP.LE.U32.AND P2, PT, R20, UR5, PT ;  /* 0x0000000514007c0c */ /* 0x000fe4000bf43070 */
[----:B------:R-:W4:Y:S01]  /*11da0*/  LDSM.16.MT88.4 R20, [R184+0x10800] ;  /* 0x01080000b814783b */ /* 0x000f220000004200 */
[----:B-1----:R-:W-:Y:S01]  /*11db0*/  LOP3.LUT R24, R118, 0xff, RZ, 0xc0, !PT ;  /* 0x000000ff76187812 */ /* 0x002fe200078ec0ff */
[----:B----4-:R-:W-:Y:S01]  /*11dc0*/  IMAD.MOV.U32 R119, RZ, RZ, R129 ;  /* 0x000000ffff777224 */ /* 0x010fe200078e0081 */
[----:B------:R-:W-:Y:S01]  /*11dd0*/  SHF.R.U32.HI R140, RZ, 0x18, R140 ;  /* 0x00000018ff8c7819 */ /* 0x000fe2000001168c */
[----:B------:R-:W-:Y:S01]  /*11de0*/  IMAD.MOV.U32 R118, RZ, RZ, R133 ;  /* 0x000000ffff767224 */ /* 0x000fe200078e0085 */
[----:B------:R-:W-:Y:S01]  /*11df0*/  LOP3.LUT R117, R117, 0xff, RZ, 0xc0, !PT ;  /* 0x000000ff75757812 */ /* 0x000fe200078ec0ff */
[----:B------:R-:W-:Y:S01]  /*11e00*/  IMAD.MOV.U32 R133, RZ, RZ, R173 ;  /* 0x000000ffff857224 */ /* 0x000fe200078e00ad */
[----:B------:R-:W-:Y:S01]  /*11e10*/  ISETP.LE.U32.AND P0, PT, R24, UR5, PT ;  /* 0x0000000518007c0c */ /* 0x000fe2000bf03070 */
[----:B------:R-:W1:Y:S01]  /*11e20*/  LDSM.16.MT88.4 R128, [R183+0x10800] ;  /* 0x01080000b780783b */ /* 0x000e620000004200 */
[----:B------:R-:W-:Y:S01]  /*11e30*/  IMAD.MOV.U32 R173, RZ, RZ, R174 ;  /* 0x000000ffffad7224 */ /* 0x000fe200078e00ae */
[----:B------:R-:W-:Y:S01]  /*11e40*/  PRMT R132, R117, 0x5410, R140 ;  /* 0x0000541075847816 */ /* 0x000fe2000000008c */
[----:B------:R-:W-:Y:S01]  /*11e50*/  IMAD.MOV.U32 R174, RZ, RZ, R172 ;  /* 0x000000ffffae7224 */ /* 0x000fe200078e00ac */
[----:B------:R-:W-:Y:S01]  /*11e60*/  LOP3.LUT R117, R164, 0xffff, RZ, 0xc0, !PT ;  /* 0x0000ffffa4757812 */ /* 0x000fe200078ec0ff */
[----:B------:R-:W-:Y:S01]  /*11e70*/  IMAD.MOV.U32 R172, RZ, RZ, R205 ;  /* 0x000000ffffac7224 */ /* 0x000fe200078e00cd */
[----:B------:R-:W-:Y:S01]  /*11e80*/  @!P6 PRMT R149, R233, 0x5410, RZ ;  /* 0x00005410e995e816 */ /* 0x000fe200000000ff */
[----:B------:R4:W4:Y:S01]  /*11e90*/  MUFU.EX2 R205, R25 ;  /* 0x0000001900cd7308 */ /* 0x0009220000000800 */
[----:B------:R-:W-:Y:S02]  /*11ea0*/  IMAD.MOV.U32 R134, RZ, RZ, R119 ;  /* 0x000000ffff867224 */ /* 0x000fe400078e0077 */
[----:B------:R-:W-:Y:S01]  /*11eb0*/  FFMA.FTZ R119, R27, UR4, -R170 ;  /* 0x000000041b777c23 */ /* 0x000fe200080108aa */
[----:B------:R-:W-:Y:S01]  /*11ec0*/  SHF.R.U32.HI R117, RZ, 0x8, R117 ;  /* 0x00000008ff757819 */ /* 0x000fe20000011675 */
[----:B------:R-:W-:Y:S01]  /*11ed0*/  STG.E.U16 desc[UR20][R166.64+0x32], R147 ;  /* 0x00003293a6007986 */ /* 0x000fe2000c101514 */
[----:B------:R-:W-:Y:S01]  /*11ee0*/  IMAD.MOV.U32 R124, RZ, RZ, R118 ;  /* 0x000000ffff7c7224 */ /* 0x000fe200078e0076 */
[----:B------:R-:W-:Y:S03]  /*11ef0*/  PRMT R145, R146, 0x7632, R145 ;  /* 0x0000763292917816 */ /* 0x000fe60000000091 */
[----:B------:R-:W1:Y:S01]  /*11f00*/  MUFU.EX2 R179, R119 ;  /* 0x0000007700b37308 */ /* 0x000e620000000800 */
[----:B------:R-:W-:Y:S01]  /*11f10*/  STG.E.U16 desc[UR20][R168.64+0x30], R150 ;  /* 0x00003096a8007986 */ /* 0x000fe2000c101514 */
[----:B------:R-:W-:Y:S02]  /*11f20*/  LOP3.LUT R117, R117, 0xffff, RZ, 0xc0, !PT ;  /* 0x0000ffff75757812 */ /* 0x000fe400078ec0ff */
[----:B------:R-:W-:Y:S01]  /*11f30*/  F2FP.F16.F32.PACK_AB R144, R207, R208 ;  /* 0x000000d0cf90723e */ /* 0x000fe200000000ff */
[----:B------:R-:W-:Y:S01]  /*11f40*/  STG.E.U16 desc[UR20][R168.64+0x32], R149 ;  /* 0x00003295a8007986 */ /* 0x000fe2000c101514 */
[----:B------:R-:W-:Y:S01]  /*11f50*/  ISETP.LE.U32.AND P6, PT, R117, UR5, PT ;  /* 0x0000000575007c0c */ /* 0x000fe2000bfc3070 */
[----:B------:R-:W-:Y:S01]  /*11f60*/  IMAD.MOV.U32 R117, RZ, RZ, R127 ;  /* 0x000000ffff757224 */ /* 0x000fe200078e007f */
[----:B------:R-:W-:Y:S01]  /*11f70*/  PRMT R143, R144, 0x7632, R143 ;  /* 0x00007632908f7816 */ /* 0x000fe2000000008f */
[----:B----4-:R-:W4:Y:S01]  /*11f80*/  LDSM.16.MT88.4 R24, [R181+0xd000] ;  /* 0x00d00000b518783b */ /* 0x010f220000004200 */
[----:B------:R-:W-:Y:S01]  /*11f90*/  F2FP.F16.F32.PACK_AB R139, R205, R206 ;  /* 0x000000cecd8b723e */ /* 0x000fe200000000ff */
[----:B------:R-:W-:Y:S01]  /*11fa0*/  @!P0 HADD2 R231, -R144.H0_H0, -RZ.H0_H0 ;  /* 0xa00000ff90e78230 */ /* 0x000fe20000000900 */
[----:B------:R-:W-:Y:S01]  /*11fb0*/  LOP3.LUT R118, R141, 0xffff, RZ, 0xc0, !PT ;  /* 0x0000ffff8d767812 */ /* 0x000fe200078ec0ff */
[----:B------:R-:W-:Y:S01]  /*11fc0*/  @!P1 HADD2 R222, -R143.H0_H0, -RZ.H0_H0 ;  /* 0xa00000ff8fde9230 */ /* 0x000fe20000000900 */
[----:B------:R-:W-:Y:S01]  /*11fd0*/  PRMT R140, R139, 0x7632, R140 ;  /* 0x000076328b8c7816 */ /* 0x000fe2000000008c */
[----:B------:R-:W-:Y:S01]  /*11fe0*/  @!P3 HADD2 R221, -R139.H0_H0, -RZ.H0_H0 ;  /* 0xa00000ff8bddb230 */ /* 0x000fe20000000900 */
[----:B------:R-:W-:Y:S01]  /*11ff0*/  SHF.R.U32.HI R164, RZ, 0x18, R164 ;  /* 0x00000018ffa47819 */ /* 0x000fe200000116a4 */
[C---:B------:R-:W-:Y:S03]  /*12000*/  HMMA.16816.F32 R12, R120.reuse, R20, R12 ;  /* 0x00000014780c723c */ /* 0x040fe6000000180c */
[----:B-1----:R-:W-:Y:S01]  /*12010*/  F2FP.F16.F32.PACK_AB R142, R179, R204 ;  /* 0x000000ccb38e723e */ /* 0x002fe200000000ff */
[----:B------:R-:W-:Y:S01]  /*12020*/  @!P6 HADD2 R249, -R140.H0_H0, -RZ.H0_H0 ;  /* 0xa00000ff8cf9e230 */ /* 0x000fe20000000900 */
[----:B------:R-:W-:Y:S01]  /*12030*/  SHF.R.U32.HI R118, RZ, 0x8, R118 ;  /* 0x00000008ff767819 */ /* 0x000fe20000011676 */
[C---:B------:R-:W-:Y:S05]  /*12040*/  HMMA.16816.F32 R16, R120.reuse, R22, R16 ;  /* 0x000000167810723c */ /* 0x040fea0000001810 */
[--C-:B------:R-:W-:Y:S01]  /*12050*/  HSET2.LE.AND R20, R136, R171.reuse, PT ;  /* 0x000000ab88147233 */ /* 0x100fe20003803000 */
[C---:B------:R-:W-:Y:S05]  /*12060*/  HMMA.16816.F32 R108, R120.reuse, R128, R108 ;  /* 0x00000080786c723c */ /* 0x040fea000000186c */
[----:B------:R-:W-:Y:S01]  /*12070*/  PRMT R21, R146, 0x5410, R145 ;  /* 0x0000541092157816 */ /* 0x000fe20000000091 */
[----:B------:R-:W-:Y:S01]  /*12080*/  HMMA.16816.F32 R112, R120, R130, R112 ;  /* 0x000000827870723c */ /* 0x000fe20000001870 */
[----:B------:R-:W-:Y:S04]  /*12090*/  LDSM.16.MT88.4 R120, [R184+0xd000] ;  /* 0x00d00000b878783b */ /* 0x000fe80000004200 */
[----:B------:R-:W-:Y:S01]  /*120a0*/  LOP3.LUT R20, R20, R21, RZ, 0xc0, !PT ;  /* 0x0000001514147212 */ /* 0x000fe200078ec0ff */
[----:B------:R-:W-:Y:S01]  /*120b0*/  @!P2 HADD2 R250, -R142.H0_H0, -RZ.H0_H0 ;  /* 0xa00000ff8efaa230 */ /* 0x000fe20000000900 */
[--C-:B------:R-:W-:Y:S01]  /*120c0*/  HSET2.LE.AND R21, R132, R171.reuse, PT ;  /* 0x000000ab84157233 */ /* 0x100fe20003803000 */
[----:B------:R-:W-:Y:S01]  /*120d0*/  FFMA.FTZ R132, R31, UR4, -R170 ;  /* 0x000000041f847c23 */ /* 0x000fe200080108aa */
[----:B------:R-:W-:Y:S02]  /*120e0*/  LDSM.16.MT88.4 R128, [R183+0xd000] ;  /* 0x00d00000b780783b */ /* 0x000fe40000004200 */
[--C-:B------:R-:W-:Y:S02]  /*120f0*/  HSET2.LE.AND R22, R137, R171.reuse, PT ;  /* 0x000000ab89167233 */ /* 0x100fe40003803000 */
[----:B------:R-:W-:Y:S02]  /*12100*/  PRMT R141, R142, 0x7632, R141 ;  /* 0x000076328e8d7816 */ /* 0x000fe4000000008d */
[--C-:B------:R-:W-:Y:S02]  /*12110*/  HSET2.LE.AND R23, R138, R171.reuse, PT ;  /* 0x000000ab8a177233 */ /* 0x100fe40003803000 */
[----:B------:R-:W-:Y:S02]  /*12120*/  LOP3.LUT R118, R118, 0xffff, RZ, 0xc0, !PT ;  /* 0x0000ffff76767812 */ /* 0x000fe400078ec0ff */
[----:B------:R-:W-:Y:S02]  /*12130*/  @!P5 PRMT R146, R232, 0x5410, RZ ;  /* 0x00005410e892d816 */ /* 0x000fe400000000ff */
[----:B------:R-:W-:Y:S01]  /*12140*/  ISETP.LE.U32.AND P5, PT, R118, UR5, PT ;  /* 0x0000000576007c0c */ /* 0x000fe2000bfa3070 */
[--C-:B------:R-:W-:Y:S01]  /*12150*/  FFMA.FTZ R118, R29, UR4, -R163.reuse ;  /* 0x000000041d767c23 */ /* 0x100fe200080108a3 */
[----:B------:R-:W-:Y:S02]  /*12160*/  IMAD.MOV.U32 R29, RZ, RZ, R134 ;  /* 0x000000ffff1d7224 */ /* 0x000fe400078e0086 */
[--C-:B------:R-:W-:Y:S01]  /*12170*/  FFMA.FTZ R134, R32, UR4, -R163.reuse ;  /* 0x0000000420867c23 */ /* 0x100fe200080108a3 */
[----:B------:R-:W-:Y:S01]  /*12180*/  FFMA.FTZ R163, R33, UR4, -R163 ;  /* 0x0000000421a37c23 */ /* 0x000fe200080108a3 */
[----:B------:R-:W-:Y:S01]  /*12190*/  IMAD.MOV.U32 R33, RZ, RZ, R133 ;  /* 0x000000ffff217224 */ /* 0x000fe200078e0085 */
[----:B------:R-:W-:Y:S01]  /*121a0*/  STG.E.U16 desc[UR20][R166.64+0x40], R146 ;  /* 0x00004092a6007986 */ /* 0x000fe2000c101514 */
[----:B------:R-:W-:Y:S05]  /*121b0*/  FFMA.FTZ R133, R34, UR4, -R170 ;  /* 0x0000000422857c23 */ /* 0x000fea00080108aa */
[----:B------:R-:W-:Y:S05]  /*121c0*/  @!P5 HADD2 R239, -R145.H0_H0, -RZ.H0_H0 ;  /* 0xa00000ff91efd230 */ /* 0x000fea0000000900 */
[----:B------:R-:W-:Y:S02]  /*121d0*/  @!P5 PRMT R145, R239, 0x5410, RZ ;  /* 0x00005410ef91d816 */ /* 0x000fe400000000ff */
[----:B------:R-:W-:Y:S01]  /*121e0*/  ISETP.LE.U32.AND P5, PT, R164, UR5, PT ;  /* 0x00000005a4007c0c */ /* 0x000fe2000bfa3070 */
[----:B------:R-:W-:Y:S02]  /*121f0*/  IMAD.WIDE.U32 R164, R175, -0x2daee0ad, RZ ;  /* 0xd2511f53afa47825 */ /* 0x000fe400078e00ff */
[----:B------:R-:W-:Y:S01]  /*12200*/  STG.E.U16 desc[UR20][R166.64+0x42], R145 ;  /* 0x00004291a6007986 */ /* 0x000fe2000c101514 */
[----:B------:R1:W-:Y:S09]  /*12210*/  MUFU.EX2 R175, R132 ;  /* 0x0000008400af7308 */ /* 0x0003f20000000800 */
[----:B------:R-:W-:Y:S02]  /*12220*/  @!P5 HADD2 R248, -R141.H0_H0, -RZ.H0_H0 ;  /* 0xa00000ff8df8d230 */ /* 0x000fe40000000900 */
[----:B-1----:R-:W-:Y:S02]  /*12230*/  IMAD.MOV.U32 R132, RZ, RZ, R174 ;  /* 0x000000ffff847224 */ /* 0x002fe400078e00ae */
[----:B------:R1:W-:Y:S02]  /*12240*/  MUFU.EX2 R174, R134 ;  /* 0x0000008600ae7308 */ /* 0x0003e40000000800 */
[----:B-1----:R-:W-:Y:S08]  /*12250*/  IMAD.MOV.U32 R134, RZ, RZ, R173 ;  /* 0x000000ffff867224 */ /* 0x002ff000078e00ad */
[----:B------:R1:W-:Y:S02]  /*12260*/  MUFU.EX2 R173, R163 ;  /* 0x000000a300ad7308 */ /* 0x0003e40000000800 */
[----:B-1----:R-:W-:Y:S08]  /*12270*/  IMAD.MOV.U32 R163, RZ, RZ, R172 ;  /* 0x000000ffffa37224 */ /* 0x002ff000078e00ac */
[----:B------:R-:W-:Y:S01]  /*12280*/  MUFU.EX2 R172, R133 ;  /* 0x0000008500ac7308 */ /* 0x000fe20000000800 */
[----:B--2---:R-:W-:Y:S01]  /*12290*/  FFMA.FTZ R135, R0, R135, R178 ;  /* 0x0000008700877223 */ /* 0x004fe200000100b2 */
[----:B------:R-:W-:Y:S01]  /*122a0*/  IMAD.MOV.U32 R178, RZ, RZ, R125 ;  /* 0x000000ffffb27224 */ /* 0x000fe200078e007d */
[----:B------:R-:W-:Y:S02]  /*122b0*/  PRMT R0, R144, 0x5410, R143 ;  /* 0x0000541090007816 */ /* 0x000fe4000000008f */
[----:B------:R-:W-:Y:S02]  /*122c0*/  @!P0 PRMT R144, R231, 0x5410, RZ ;  /* 0x00005410e7908816 */ /* 0x000fe400000000ff */
[----:B------:R-:W-:Y:S02]  /*122d0*/  LOP3.LUT R21, R21, R0, RZ, 0xc0, !PT ;  /* 0x0000000015157212 */ /* 0x000fe400078ec0ff */
[----:B------:R-:W-:Y:S01]  /*122e0*/  PRMT R0, R139, 0x5410, R140 ;  /* 0x000054108b007816 */ /* 0x000fe2000000008c */
[----:B------:R-:W-:Y:S01]  /*122f0*/  STG.E.U16 desc[UR20][R168.64+0x40], R144 ;  /* 0x00004090a8007986 */ /* 0x000fe2000c101514 */
[----:B------:R-:W-:Y:S01]  /*12300*/  @!P1 PRMT R143, R222, 0x5410, RZ ;  /* 0x00005410de8f9816 */ /* 0x000fe200000000ff */
[----:B---3--:R-:W-:Y:S01]  /*12310*/  FFMA.FTZ R119, R2, R126, R216 ;  /* 0x0000007e02777223 */ /* 0x008fe200000100d8 */
[----:B------:R-:W-:Y:S01]  /*12320*/  IMAD.MOV.U32 R216, RZ, RZ, R124 ;  /* 0x000000ffffd87224 */ /* 0x000fe200078e007c */
[----:B------:R-:W-:Y:S01]  /*12330*/  LOP3.LUT R22, R22, R0, RZ, 0xc0, !PT ;  /* 0x0000000016167212 */ /* 0x000fe200078ec0ff */
[----:B------:R-:W1:Y:S01]  /*12340*/  LDSM.16.MT88.4 R124, [R182+0xd000] ;  /* 0x00d00000b67c783b */ /* 0x000e620000004200 */
[----:B------:R-:W-:Y:S02]  /*12350*/  PRMT R0, R142, 0x5410, R141 ;  /* 0x000054108e007816 */ /* 0x000fe4000000008d */
[----:B------:R-:W-:Y:S02]  /*12360*/  LOP3.LUT R2, R165, UR9, R176, 0x96, !PT ;  /* 0x00000009a5027c12 */ /* 0x000fe4000f8e96b0 */
[----:B------:R-:W-:Y:S01]  /*12370*/  LOP3.LUT R23, R23, R0, RZ, 0xc0, !PT ;  /* 0x0000000017177212 */ /* 0x000fe200078ec0ff */
[----:B------:R-:W-:Y:S02]  /*12380*/  IMAD.MOV.U32 R0, RZ, RZ, R117 ;  /* 0x000000ffff007224 */ /* 0x000fe400078e0075 */
[--C-:B------:R-:W-:Y:S01]  /*12390*/  FFMA.FTZ R117, R30, UR4, -R170.reuse ;  /* 0x000000041e757c23 */ /* 0x100fe200080108aa */
[----:B------:R-:W-:Y:S01]  /*123a0*/  STG.E.U16 desc[UR20][R168.64+0x42], R143 ;  /* 0x0000428fa8007986 */ /* 0x000fe2000c101514 */
[----:B------:R-:W-:Y:S01]  /*123b0*/  @!P3 PRMT R139, R221, 0x5410, RZ ;  /* 0x00005410dd8bb816 */ /* 0x000fe200000000ff */
[----:B------:R-:W-:Y:S01]  /*123c0*/  FFMA.FTZ R170, R35, UR4, -R170 ;  /* 0x0000000423aa7c23 */ /* 0x000fe200080108aa */
[----:B------:R-:W-:Y:S01]  /*123d0*/  @!P6 PRMT R140, R249, 0x5410, RZ ;  /* 0x00005410f98ce816 */ /* 0x000fe200000000ff */
[C---:B----4-:R-:W-:Y:S02]  /*123e0*/  HMMA.16816.F32 R4, R20.reuse, R24, R4 ;  /* 0x000000181404723c */ /* 0x050fe40000001804 */
[----:B------:R-:W-:Y:S03]  /*123f0*/  STG.E.U16 desc[UR20][R166.64+0x50], R139 ;  /* 0x0000508ba6007986 */ /* 0x000fe6000c101514 */
[----:B------:R-:W-:Y:S01]  /*12400*/  @!P2 PRMT R142, R250, 0x5410, RZ ;  /* 0x00005410fa8ea816 */ /* 0x000fe200000000ff */
[C---:B------:R-:W-:Y:S01]  /*12410*/  HMMA.16816.F32 R8, R20.reuse, R26, R8 ;  /* 0x0000001a1408723c */ /* 0x040fe20000001808 */
[----:B------:R-:W2:Y:S04]  /*12420*/  LDSM.16.MT88.4 R24, [R181+0xf000] ;  /* 0x00f00000b518783b */ /* 0x000ea80000004200 */
[----:B------:R-:W-:Y:S02]  /*12430*/  @!P5 PRMT R141, R248, 0x5410, RZ ;  /* 0x00005410f88dd816 */ /* 0x000fe400000000ff */
[----:B------:R-:W-:Y:S02]  /*12440*/  LOP3.LUT R32, R2, 0xffff, RZ, 0xc0, !PT ;  /* 0x0000ffff02207812 */ /* 0x000fe400078ec0ff */
[----:B------:R-:W-:Y:S02]  /*12450*/  STG.E.U16 desc[UR20][R166.64+0x52], R140 ;  /* 0x0000528ca6007986 */ /* 0x000fe4000c101514 */
[----:B------:R-:W-:Y:S02]  /*12460*/  SHF.R.U32.HI R32, RZ, 0x8, R32 ;  /* 0x00000008ff207819 */ /* 0x000fe40000011620 */
[----:B------:R-:W-:Y:S02]  /*12470*/  STG.E.U16 desc[UR20][R168.64+0x50], R142 ;  /* 0x0000508ea8007986 */ /* 0x000fe4000c101514 */
[----:B------:R-:W-:Y:S02]  /*12480*/  LOP3.LUT R32, R32, 0xffff, RZ, 0xc0, !PT ;  /* 0x0000ffff20207812 */ /* 0x000fe400078ec0ff */
[----:B------:R-:W-:Y:S02]  /*12490*/  STG.E.U16 desc[UR20][R168.64+0x52], R141 ;  /* 0x0000528da8007986 */ /* 0x000fe4000c101514 */
[----:B------:R-:W-:Y:S02]  /*124a0*/  ISETP.LE.U32.AND P1, PT, R32, UR5, PT ;  /* 0x0000000520007c0c */ /* 0x000fe4000bf23070 */
[----:B------:R-:W-:Y:S01]  /*124b0*/  LOP3.LUT R32, R164, 0xffff, RZ, 0xc0, !PT ;  /* 0x0000ffffa4207812 */ /* 0x000fe200078ec0ff */
[C---:B-1----:R-:W-:Y:S06]  /*124c0*/  HMMA.16816.F32 R36, R20.reuse, R124, R36 ;  /* 0x0000007c1424723c */ /* 0x042fec0000001824 */
[C---:B------:R-:W-:Y:S01]  /*124d0*/  HMMA.16816.F32 R40, R20.reuse, R126, R40 ;  /* 0x0000007e1428723c */ /* 0x040fe20000001828 */
[----:B------:R-:W1:Y:S05]  /*124e0*/  LDSM.16.MT88.4 R124, [R182+0xf000] ;  /* 0x00f00000b67c783b */ /* 0x000e6a0000004200 */
[C---:B------:R-:W-:Y:S06]  /*124f0*/  HMMA.16816.F32 R44, R20.reuse, R120, R44 ;  /* 0x00000078142c723c */ /* 0x040fec000000182c */
[C---:B------:R-:W-:Y:S01]  /*12500*/  HMMA.16816.F32 R48, R20.reuse, R122, R48 ;  /* 0x0000007a1430723c */ /* 0x040fe20000001830 */
[----:B------:R-:W3:Y:S05]  /*12510*/  LDSM.16.MT88.4 R120, [R184+0xf000] ;  /* 0x00f00000b878783b */ /* 0x000eea0000004200 */
[C---:B------:R-:W-:Y:S06]  /*12520*/  HMMA.16816.F32 R52, R20.reuse, R128, R52 ;  /* 0x000000801434723c */ /* 0x040fec0000001834 */
[C---:B------:R-:W-:Y:S01]  /*12530*/  HMMA.16816.F32 R56, R20.reuse, R130, R56 ;  /* 0x000000821438723c */ /* 0x040fe20000001838 */
[----:B------:R-:W4:Y:S05]  /*12540*/  LDSM.16.MT88.4 R128, [R183+0xf000] ;  /* 0x00f00000b780783b */ /* 0x000f2a0000004200 */
[C---:B--2---:R-:W-:Y:S06]  /*12550*/  HMMA.16816.F32 R60, R20.reuse, R24, R60 ;  /* 0x00000018143c723c */ /* 0x044fec000000183c */
[C---:B------:R-:W-:Y:S01]  /*12560*/  HMMA.16816.F32 R64, R20.reuse, R26, R64 ;  /* 0x0000001a1440723c */ /* 0x040fe20000001840 */
[----:B------:R-:W2:Y:S05]  /*12570*/  LDSM.16.MT88.4 R24, [R181+0x11000] ;  /* 0x01100000b518783b */ /* 0x000eaa0000004200 */
[C---:B-1----:R-:W-:Y:S06]  /*12580*/  HMMA.16816.F32 R68, R20.reuse, R124, R68 ;  /* 0x0000007c1444723c */ /* 0x042fec0000001844 */
[C---:B------:R-:W-:Y:S05]  /*12590*/  HMMA.16816.F32 R72, R20.reuse, R126, R72 ;  /* 0x0000007e1448723c */ /* 0x040fea0000001848 */
[----:B------:R-:W-:Y:S01]  /*125a0*/  FADD.FTZ R125, R0, R119 ;  /* 0x00000077007d7221 */ /* 0x000fe20000010000 */
[C---:B---3--:R-:W-:Y:S05]  /*125b0*/  HMMA.16816.F32 R76, R20.reuse, R120, R76 ;  /* 0x00000078144c723c */ /* 0x048fea000000184c */
[----:B------:R-:W-:Y:S01]  /*125c0*/  LOP3.LUT R0, R2, 0xff, RZ, 0xc0, !PT ;  /* 0x000000ff02007812 */ /* 0x000fe200078ec0ff */
[C---:B------:R-:W-:Y:S03]  /*125d0*/  HMMA.16816.F32 R80, R20.reuse, R122, R80 ;  /* 0x0000007a1450723c */ /* 0x040fe60000001850 */
[----:B------:R-:W-:Y:S02]  /*125e0*/  ISETP.LE.U32.AND P0, PT, R0, UR5, PT ;  /* 0x0000000500007c0c */ /* 0x000fe4000bf03070 */
[----:B------:R-:W-:Y:S01]  /*125f0*/  IMAD.MOV.U32 R126, RZ, RZ, R178 ;  /* 0x000000ffff7e7224 */ /* 0x000fe200078e00b2 */
[C---:B----4-:R-:W-:Y:S01]  /*12600*/  HMMA.16816.F32 R84, R20.reuse, R128, R84 ;  /* 0x000000801454723c */ /* 0x050fe20000001854 */
[----:B------:R1:W3:Y:S04]  /*12610*/  MUFU.EX2 R178, R118 ;  /* 0x0000007600b27308 */ /* 0x0002e80000000800 */
[----:B------:R-:W-:Y:S01]  /*12620*/  LOP3.LUT R0, R165, UR9, R176, 0x96, !PT ;  /* 0x00000009a5007c12 */ /* 0x000fe2000f8e96b0 */
[C---:B------:R-:W-:Y:S05]  /*12630*/  HMMA.16816.F32 R88, R20.reuse, R130, R88 ;  /* 0x000000821458723c */ /* 0x040fea0000001858 */
[----:B------:R4:W3:Y:S01]  /*12640*/  MUFU.EX2 R176, R117 ;  /* 0x0000007500b07308 */ /* 0x0008e20000000800 */
[----:B------:R-:W-:Y:S01]  /*12650*/  IMAD.MOV.U32 R129, RZ, RZ, R33 ;  /* 0x000000ffff817224 */ /* 0x000fe200078e0021 */
[C---:B--2---:R-:W-:Y:S04]  /*12660*/  HMMA.16816.F32 R92, R20.reuse, R24, R92 ;  /* 0x00000018145c723c */ /* 0x044fe8000000185c */
[----:B------:R-:W-:Y:S02]  /*12670*/  SHF.R.U32.HI R33, RZ, 0x10, R164 ;  /* 0x00000010ff217819 */ /* 0x000fe400000116a4 */
[C---:B------:R-:W-:Y:S05]  /*12680*/  HMMA.16816.F32 R96, R20.reuse, R26, R96 ;  /* 0x0000001a1460723c */ /* 0x040fea0000001860 */
[----:B------:R-:W-:Y:S01]  /*12690*/  LOP3.LUT R121, R164, 0xff, RZ, 0xc0, !PT ;  /* 0x000000ffa4797812 */ /* 0x000fe200078ec0ff */
[----:B------:R-:W-:Y:S01]  /*126a0*/  IMAD.MOV.U32 R127, RZ, RZ, R29 ;  /* 0x000000ffff7f7224 */ /* 0x000fe200078e001d */
[----:B------:R-:W-:Y:S01]  /*126b0*/  SHF.R.U32.HI R119, RZ, 0x8, R32 ;  /* 0x00000008ff777819 */ /* 0x000fe20000011620 */
[----:B------:R-:W2:Y:S03]  /*126c0*/  LDSM.16.MT88.4 R28, [R182+0x11000] ;  /* 0x01100000b61c783b */ /* 0x000ea60000004200 */
[----:B------:R-:W-:Y:S02]  /*126d0*/  SHF.R.U32.HI R120, RZ, 0x18, R164 ;  /* 0x00000018ff787819 */ /* 0x000fe400000116a4 */
[----:B-1----:R-:W-:Y:S02]  /*126e0*/  LOP3.LUT R118, R33, 0xff, RZ, 0xc0, !PT ;  /* 0x000000ff21767812 */ /* 0x002fe400078ec0ff */
[----:B------:R-:W-:Y:S01]  /*126f0*/  PRMT R124, R121, 0x5410, R119 ;  /* 0x00005410797c7816 */ /* 0x000fe20000000077 */
[----:B------:R-:W1:Y:S01]  /*12700*/  LDSM.16.MT88.4 R32, [R184+0x11000] ;  /* 0x01100000b820783b */ /* 0x000e620000004200 */
[----:B----4-:R-:W-:Y:S02]  /*12710*/  SHF.R.U32.HI R117, RZ, 0x18, R2 ;  /* 0x00000018ff757819 */ /* 0x010fe40000011602 */
[----:B------:R-:W-:Y:S02]  /*12720*/  PRMT R119, R118, 0x5410, R120 ;  /* 0x0000541076777816 */ /* 0x000fe40000000078 */
[----:B------:R-:W-:Y:S02]  /*12730*/  SHF.R.U32.HI R118, RZ, 0x10, R2 ;  /* 0x00000010ff767819 */ /* 0x000fe40000011602 */
[----:B------:R-:W-:Y:S01]  /*12740*/  ISETP.LE.U32.AND P3, PT, R117, UR5, PT ;  /* 0x0000000575007c0c */ /* 0x000fe2000bf63070 */
[----:B------:R-:W4:Y:S01]  /*12750*/  LDSM.16.MT88.4 R120, [R183+0x11000] ;  /* 0x01100000b778783b */ /* 0x000f220000004200 */
[C---:B------:R-:W-:Y:S02]  /*12760*/  LOP3.LUT R24, R0.reuse, 0xffff, RZ, 0xc0, !PT ;  /* 0x0000ffff00187812 */ /* 0x040fe400078ec0ff */
[--C-:B------:R-:W-:Y:S02]  /*12770*/  SHF.R.U32.HI R2, RZ, 0x10, R0.reuse ;  /* 0x00000010ff027819 */ /* 0x100fe40000011600 */
[----:B------:R-:W-:Y:S02]  /*12780*/  LOP3.LUT R25, R0, 0xff, RZ, 0xc0, !PT ;  /* 0x000000ff00197812 */ /* 0x000fe400078ec0ff */
[----:B------:R-:W-:Y:S02]  /*12790*/  SHF.R.U32.HI R117, RZ, 0x18, R0 ;  /* 0x00000018ff757819 */ /* 0x000fe40000011600 */
[----:B------:R-:W-:Y:S02]  /*127a0*/  LOP3.LUT R0, R118, 0xff, RZ, 0xc0, !PT ;  /* 0x000000ff76007812 */ /* 0x000fe400078ec0ff */
[----:B------:R-:W-:Y:S02]  /*127b0*/  SHF.R.U32.HI R24, RZ, 0x8, R24 ;  /* 0x00000008ff187819 */ /* 0x000fe40000011618 */
[----:B------:R-:W-:Y:S01]  /*127c0*/  ISETP.LE.U32.AND P6, PT, R0, UR5, PT ;  /* 0x0000000500007c0c */ /* 0x000fe2000bfc3070 */
[----:B------:R-:W-:Y:S01]  /*127d0*/  FADD.FTZ R0, R180, R125 ;  /* 0x0000007db4007221 */ /* 0x000fe20000010000 */
[----:B------:R-:W-:Y:S01]  /*127e0*/  LOP3.LUT R2, R2, 0xff, RZ, 0xc0, !PT ;  /* 0x000000ff02027812 */ /* 0x000fe200078ec0ff */
[----:B------:R4:W5:Y:S01]  /*127f0*/  LDL.LU R180, [R1+0x9c] ;  /* 0x00009c0001b47983 */ /* 0x0009620000300800 */
[--C-:B------:R-:W-:Y:S01]  /*12800*/  HSET2.LE.AND R26, R124, R171.reuse, PT ;  /* 0x000000ab7c1a7233 */ /* 0x100fe20003803000 */
[----:B------:R-:W-:Y:S01]  /*12810*/  FADD.FTZ R0, R134, R0 ;  /* 0x0000000086007221 */ /* 0x000fe20000010000 */
[----:B---3--:R-:W-:Y:S02]  /*12820*/  F2FP.F16.F32.PACK_AB R137, R178, R177 ;  /* 0x000000b1b289723e */ /* 0x008fe400000000ff */
[----:B------:R-:W-:Y:S02]  /*12830*/  PRMT R24, R25, 0x5410, R24 ;  /* 0x0000541019187816 */ /* 0x000fe40000000018 */
[----:B------:R-:W-:Y:S01]  /*12840*/  PRMT R25, R2, 0x5410, R117 ;  /* 0x0000541002197816 */ /* 0x000fe20000000075 */
[C---:B--2---:R-:W-:Y:S03]  /*12850*/  HMMA.16816.F32 R100, R20.reuse, R28, R100 ;  /* 0x0000001c1464723c */ /* 0x044fe60000001864 */
[----:B------:R-:W-:Y:S01]  /*12860*/  FADD.FTZ R2, R129, R135 ;  /* 0x0000008781027221 */ /* 0x000fe20000010000 */
[----:B------:R-:W-:Y:S01]  /*12870*/  @!P0 HADD2 R252, -R137.H0_H0, -RZ.H0_H0 ;  /* 0xa00000ff89fc8230 */ /* 0x000fe20000000900 */
[----:B------:R-:W-:Y:S01]  /*12880*/  LDSM.16.MT88.4 R128, [R182+0xd800] ;  /* 0x00d80000b680783b */ /* 0x000fe20000004200 */
[C---:B------:R-:W-:Y:S05]  /*12890*/  HMMA.16816.F32 R104, R20.reuse, R30, R104 ;  /* 0x0000001e1468723c */ /* 0x040fea0000001868 */
[--C-:B------:R-:W-:Y:S01]  /*128a0*/  HSET2.LE.AND R27, R119, R171.reuse, PT ;  /* 0x000000ab771b7233 */ /* 0x100fe20003803000 */
[C---:B-1----:R-:W-:Y:S01]  /*128b0*/  HMMA.16816.F32 R12, R20.reuse, R32, R12 ;  /* 0x00000020140c723c */ /* 0x042fe2000000180c */
[----:B------:R-:W1:Y:S04]  /*128c0*/  LDSM.16.MT88.4 R28, [R181+0xd800] ;  /* 0x00d80000b51c783b */ /* 0x000e680000004200 */
[--C-:B------:R-:W-:Y:S01]  /*128d0*/  HSET2.LE.AND R24, R24, R171.reuse, PT ;  /* 0x000000ab18187233 */ /* 0x100fe20003803000 */
[C---:B------:R-:W-:Y:S03]  /*128e0*/  HMMA.16816.F32 R16, R20.reuse, R34, R16 ;  /* 0x000000221410723c */ /* 0x040fe60000001810 */
[----:B------:R-:W-:Y:S02]  /*128f0*/  LDSM.16.MT88.4 R32, [R183+0xd800] ;  /* 0x00d80000b720783b */ /* 0x000fe40000004200 */
[----:B------:R-:W-:Y:S01]  /*12900*/  HSET2.LE.AND R25, R25, R171, PT ;  /* 0x000000ab19197233 */ /* 0x000fe20003803000 */
[C---:B----4-:R-:W-:Y:S01]  /*12910*/  HMMA.16816.F32 R108, R20.reuse, R120, R108 ;  /* 0x00000078146c723c */ /* 0x050fe2000000186c */
[----:B------:R2:W3:Y:S04]  /*12920*/  MUFU.EX2 R171, R170 ;  /* 0x000000aa00ab7308 */ /* 0x0004e80000000800 */
[----:B------:R-:W-:Y:S01]  /*12930*/  PRMT R136, R137, 0x7632, R136 ;  /* 0x0000763289887816 */ /* 0x000fe20000000088 */
[----:B------:R-:W-:Y:S01]  /*12940*/  HMMA.16816.F32 R112, R20, R122, R112 ;  /* 0x0000007a1470723c */ /* 0x000fe20000001870 */
[----:B------:R-:W-:Y:S04]  /*12950*/  LDSM.16.MT88.4 R20, [R181+0xf800] ;  /* 0x00f80000b514783b */ /* 0x000fe80000004200 */
[----:B------:R-:W-:Y:S01]  /*12960*/  F2FP.F16.F32.PACK_AB R119, R175, R176 ;  /* 0x000000b0af77723e */ /* 0x000fe200000000ff */
[----:B------:R-:W-:Y:S01]  /*12970*/  FADD.FTZ R2, R163, R2 ;  /* 0x00000002a3027221 */ /* 0x000fe20000010000 */
[----:B------:R-:W-:Y:S01]  /*12980*/  FADD.FTZ R163, R211, R0 ;  /* 0x00000000d3a37221 */ /* 0x000fe20000010000 */
[----:B------:R-:W-:Y:S03]  /*12990*/  PRMT R0, R137, 0x5410, R136 ;  /* 0x0000541089007816 */ /* 0x000fe60000000088 */
[----:B------:R-:W-:Y:S01]  /*129a0*/  F2FP.F16.F32.PACK_AB R117, R173, R174 ;  /* 0x000000aead75723e */ /* 0x000fe200000000ff */
[----:B--2---:R-:W-:Y:S01]  /*129b0*/  FADD.FTZ R170, R132, R2 ;  /* 0x0000000284aa7221 */ /* 0x004fe20000010000 */
[----:B------:R-:W-:Y:S01]  /*129c0*/  PRMT R118, R119, 0x7632, R118 ;  /* 0x0000763277767816 */ /* 0x000fe20000000076 */
[----:B------:R-:W2:Y:S01]  /*129d0*/  LDSM.16.MT88.4 R132, [R184+0xd800] ;  /* 0x00d80000b884783b */ /* 0x000ea20000004200 */
[----:B------:R-:W-:Y:S01]  /*129e0*/  LOP3.LUT R24, R24, R0, RZ, 0xc0, !PT ;  /* 0x0000000018187212 */ /* 0x000fe200078ec0ff */
[----:B------:R-:W-:Y:S01]  /*129f0*/  IMAD.MOV.U32 R211, RZ, RZ, R126 ;  /* 0x000000ffffd37224 */ /* 0x000fe200078e007e */
[----:B------:R-:W-:Y:S01]  /*12a00*/  PRMT R138, R117, 0x7632, R138 ;  /* 0x00007632758a7816 */ /* 0x000fe2000000008a */
[----:B------:R-:W-:Y:S01]  /*12a10*/  IMAD.MOV.U32 R121, RZ, RZ, R127 ;  /* 0x000000ffff797224 */ /* 0x000fe200078e007f */
[----:B------:R-:W-:Y:S01]  /*12a20*/  PRMT R0, R119, 0x5410, R118 ;  /* 0x0000541077007816 */ /* 0x000fe20000000076 */
[----:B------:R-:W-:Y:S01]  /*12a30*/  @!P1 HADD2 R251, -R136.H0_H0, -RZ.H0_H0 ;  /* 0xa00000ff88fb9230 */ /* 0x000fe20000000900 */
[----:B---3--:R-:W-:Y:S01]  /*12a40*/  F2FP.F16.F32.PACK_AB R2, R171, R172 ;  /* 0x000000acab02723e */ /* 0x008fe200000000ff */
[----:B------:R-:W-:Y:S01]  /*12a50*/  @!P6 HADD2 R237, -R119.H0_H0, -RZ.H0_H0 ;  /* 0xa00000ff77ede230 */ /* 0x000fe20000000900 */
[----:B------:R-:W-:Y:S01]  /*12a60*/  LOP3.LUT R25, R25, R0, RZ, 0xc0, !PT ;  /* 0x0000000019197212 */ /* 0x000fe200078ec0ff */
[----:B------:R-:W-:Y:S01]  /*12a70*/  @!P3 HADD2 R236, -R118.H0_H0, -RZ.H0_H0 ;  /* 0xa00000ff76ecb230 */ /* 0x000fe20000000900 */
[----:B------:R-:W-:Y:S02]  /*12a80*/  PRMT R120, R117, 0x5410, R138 ;  /* 0x0000541075787816 */ /* 0x000fe4000000008a */
[----:B------:R-:W-:Y:S02]  /*12a90*/  PRMT R0, R2, 0x7632, R0 ;  /* 0x0000763202007816 */ /* 0x000fe40000000000 */
[----:B------:R-:W-:Y:S02]  /*12aa0*/  LOP3.LUT R26, R26, R120, RZ, 0xc0, !PT ;  /* 0x000000781a1a7212 */ /* 0x000fe400078ec0ff */
[----:B------:R-:W-:Y:S02]  /*12ab0*/  PRMT R120, R2, 0x5410, R0 ;  /* 0x0000541002787816 */ /* 0x000fe40000000000 */
[----:B------:R-:W-:Y:S02]  /*12ac0*/  @!P0 PRMT R137, R252, 0x5410, RZ ;  /* 0x00005410fc898816 */ /* 0x000fe400000000ff */
[----:B------:R-:W-:Y:S02]  /*12ad0*/  LOP3.LUT R27, R27, R120, RZ, 0xc0, !PT ;  /* 0x000000781b1b7212 */ /* 0x000fe400078ec0ff */
[----:B------:R-:W-:Y:S01]  /*12ae0*/  @!P1 PRMT R136, R251, 0x5410, RZ ;  /* 0x00005410fb889816 */ /* 0x000fe200000000ff */
[----:B------:R-:W-:Y:S01]  /*12af0*/  STG.E.U16 desc[UR20][R166.64+0x60], R137 ;  /* 0x00006089a6007986 */ /* 0x000fe2000c101514 */
[----:B------:R-:W-:Y:S02]  /*12b00*/  @!P6 PRMT R119, R237, 0x5410, RZ ;  /* 0x00005410ed77e816 */ /* 0x000fe400000000ff */
[----:B------:R-:W-:Y:S01]  /*12b10*/  @!P3 PRMT R118, R236, 0x5410, RZ ;  /* 0x00005410ec76b816 */ /* 0x000fe200000000ff */
[C---:B-1----:R-:W-:Y:S01]  /*12b20*/  HMMA.16816.F32 R124, R24.reuse, R28, R4 ;  /* 0x0000001c187c723c */ /* 0x042fe20000001804 */
[----:B------:R-:W-:Y:S04]  /*12b30*/  STG.E.U16 desc[UR20][R166.64+0x62], R136 ;  /* 0x00006288a6007986 */ /* 0x000fe8000c101514 */
[----:B------:R-:W-:Y:S02]  /*12b40*/  STG.E.U16 desc[UR20][R168.64+0x60], R119 ;  /* 0x00006077a8007986 */ /* 0x000fe4000c101514 */
[----:B------:R-:W-:Y:S01]  /*12b50*/  IMAD.MOV.U32 R7, RZ, RZ, R121 ;  /* 0x000000ffff077224 */ /* 0x000fe200078e0079 */
[----:B------:R-:W-:Y:S01]  /*12b60*/  LOP3.LUT R28, R164, 0xff, RZ, 0xc0, !PT ;  /* 0x000000ffa41c7812 */ /* 0x000fe200078ec0ff */
[C---:B------:R-:W-:Y:S01]  /*12b70*/  HMMA.16816.F32 R120, R24.reuse, R30, R8 ;  /* 0x0000001e1878723c */ /* 0x040fe20000001808 */
[----:B------:R-:W-:Y:S02]  /*12b80*/  LDSM.16.MT88.4 R8, [R184+0xf800] ;  /* 0x00f80000b808783b */ /* 0x000fe40000004200 */
[----:B------:R-:W-:Y:S03]  /*12b90*/  ISETP.LE.U32.AND P2, PT, R28, UR5, PT ;  /* 0x000000051c007c0c */ /* 0x000fe6000bf43070 */
[C---:B------:R-:W-:Y:S03]  /*12ba0*/  HMMA.16816.F32 R36, R24.reuse, R128, R36 ;  /* 0x000000801824723c */ /* 0x040fe60000001824 */
[----:B------:R-:W-:Y:S03]  /*12bb0*/  LDSM.16.MT88.4 R28, [R183+0xf800] ;  /* 0x00f80000b71c783b */ /* 0x000fe60000004200 */
[C---:B------:R-:W-:Y:S05]  /*12bc0*/  HMMA.16816.F32 R40, R24.reuse, R130, R40 ;  /* 0x000000821828723c */ /* 0x040fea0000001828 */
[----:B------:R-:W-:Y:S01]  /*12bd0*/  IMAD.MOV.U32 R129, RZ, RZ, R7 ;  /* 0x000000ffff817224 */ /* 0x000fe200078e0007 */
[C---:B--2---:R-:W-:Y:S01]  /*12be0*/  HMMA.16816.F32 R44, R24.reuse, R132, R44 ;  /* 0x00000084182c723c */ /* 0x044fe2000000182c */
[----:B------:R-:W1:Y:S04]  /*12bf0*/  LDSM.16.MT88.4 R4, [R182+0xf800] ;  /* 0x00f80000b604783b */ /* 0x000e680000004200 */
[----:B------:R-:W-:Y:S01]  /*12c00*/  @!P2 HADD2 R227, -R117.H0_H0, -RZ.H0_H0 ;  /* 0xa00000ff75e3a230 */ /* 0x000fe20000000900 */
[C---:B------:R-:W-:Y:S03]  /*12c10*/  HMMA.16816.F32 R48, R24.reuse, R134, R48 ;  /* 0x000000861830723c */ /* 0x040fe60000001830 */
[----:B------:R-:W-:Y:S02]  /*12c20*/  LDSM.16.MT88.4 R132, [R184+0x11800] ;  /* 0x01180000b884783b */ /* 0x000fe40000004200 */
[----:B------:R-:W-:Y:S01]  /*12c30*/  @!P2 PRMT R117, R227, 0x5410, RZ ;  /* 0x00005410e375a816 */ /* 0x000fe200000000ff */
[C---:B------:R-:W-:Y:S05]  /*12c40*/  HMMA.16816.F32 R52, R24.reuse, R32, R52 ;  /* 0x000000201834723c */ /* 0x040fea0000001834 */
[----:B------:R-:W-:Y:S01]  /*12c50*/  STG.E.U16 desc[UR20][R168.64+0x62], R118 ;  /* 0x00006276a8007986 */ /* 0x000fe2000c101514 */
[C---:B------:R-:W-:Y:S03]  /*12c60*/  HMMA.16816.F32 R56, R24.reuse, R34, R56 ;  /* 0x000000221838723c */ /* 0x040fe60000001838 */
[----:B------:R-:W-:Y:S02]  /*12c70*/  STG.E.U16 desc[UR20][R166.64+0x70], R117 ;  /* 0x00007075a6007986 */ /* 0x000fe4000c101514 */
[----:B------:R-:W-:Y:S01]  /*12c80*/  LOP3.LUT R32, R164, 0xffff, RZ, 0xc0, !PT ;  /* 0x0000ffffa4207812 */ /* 0x000fe200078ec0ff */
[C---:B------:R-:W-:Y:S05]  /*12c90*/  HMMA.16816.F32 R60, R24.reuse, R20, R60 ;  /* 0x00000014183c723c */ /* 0x040fea000000183c */
[----:B------:R-:W-:Y:S01]  /*12ca0*/  SHF.R.U32.HI R32, RZ, 0x8, R32 ;  /* 0x00000008ff207819 */ /* 0x000fe20000011620 */
[C---:B------:R-:W-:Y:S05]  /*12cb0*/  HMMA.16816.F32 R64, R24.reuse, R22, R64 ;  /* 0x000000161840723c */ /* 0x040fea0000001840 */
[----:B------:R-:W-:Y:S02]  /*12cc0*/  LOP3.LUT R20, R32, 0xffff, RZ, 0xc0, !PT ;  /* 0x0000ffff20147812 */ /* 0x000fe400078ec0ff */
[--C-:B------:R-:W-:Y:S02]  /*12cd0*/  SHF.R.U32.HI R33, RZ, 0x10, R164.reuse ;  /* 0x00000010ff217819 */ /* 0x100fe400000116a4 */
[----:B------:R-:W-:Y:S01]  /*12ce0*/  ISETP.LE.U32.AND P0, PT, R20, UR5, PT ;  /* 0x0000000514007c0c */ /* 0x000fe2000bf03070 */
[C---:B-1----:R-:W-:Y:S01]  /*12cf0*/  HMMA.16816.F32 R68, R24.reuse, R4, R68 ;  /* 0x000000041844723c */ /* 0x042fe20000001844 */
[----:B------:R-:W1:Y:S02]  /*12d00*/  LDSM.16.MT88.4 R20, [R181+0x11800] ;  /* 0x01180000b514783b */ /* 0x000e640000004200 */
[----:B------:R-:W-:Y:S02]  /*12d10*/  SHF.R.U32.HI R164, RZ, 0x18, R164 ;  /* 0x00000018ffa47819 */ /* 0x000fe400000116a4 */
[----:B------:R-:W-:Y:S01]  /*12d20*/  LOP3.LUT R33, R33, 0xff, RZ, 0xc0, !PT ;  /* 0x000000ff21217812 */ /* 0x000fe200078ec0ff */
[C---:B------:R-:W-:Y:S03]  /*12d30*/  HMMA.16816.F32 R72, R24.reuse, R6, R72 ;  /* 0x000000061848723c */ /* 0x040fe60000001848 */
[----:B------:R-:W2:Y:S01]  /*12d40*/  LDSM.16.MT88.4 R4, [R182+0x11800] ;  /* 0x01180000b604783b */ /* 0x000ea20000004200 */
[----:B------:R-:W-:Y:S02]  /*12d50*/  ISETP.LE.U32.AND P5, PT, R33, UR5, PT ;  /* 0x0000000521007c0c */ /* 0x000fe4000bfa3070 */
[----:B------:R-:W-:Y:S01]  /*12d60*/  @!P0 HADD2 R247, -R138.H0_H0, -RZ.H0_H0 ;  /* 0xa00000ff8af78230 */ /* 0x000fe20000000900 */
[C---:B------:R-:W-:Y:S03]  /*12d70*/  HMMA.16816.F32 R76, R24.reuse, R8, R76 ;  /* 0x00000008184c723c */ /* 0x040fe6000000184c */
[----:B------:R-:W-:Y:S02]  /*12d80*/  ISETP.LE.U32.AND P1, PT, R164, UR5, PT ;  /* 0x00000005a4007c0c */ /* 0x000fe4000bf23070 */
[----:B------:R-:W-:Y:S01]  /*12d90*/  @!P0 PRMT R138, R247, 0x5410, RZ ;  /* 0x00005410f78a8816 */ /* 0x000fe200000000ff */
[C---:B------:R-:W-:Y:S04]  /*12da0*/  HMMA.16816.F32 R80, R24.reuse, R10, R80 ;  /* 0x0000000a1850723c */ /* 0x040fe80000001850 */
[----:B------:R-:W-:Y:S01]  /*12db0*/  STG.E.U16 desc[UR20][R166.64+0x72], R138 ;  /* 0x0000728aa6007986 */ /* 0x000fe2000c101514 */
[----:B------:R-:W-:Y:S01]  /*12dc0*/  FADD.FTZ R8, R129, R170 ;  /* 0x000000aa81087221 */ /* 0x000fe20000010000 */
[C---:B------:R-:W-:Y:S05]  /*12dd0*/  HMMA.16816.F32 R84, R24.reuse, R28, R84 ;  /* 0x0000001c1854723c */ /* 0x040fea0000001854 */
[----:B------:R-:W-:Y:S01]  /*12de0*/  FADD.FTZ R9, R211, R163 ;  /* 0x000000a3d3097221 */ /* 0x000fe20000010000 */
[C---:B------:R-:W-:Y:S05]  /*12df0*/  HMMA.16816.F32 R88, R24.reuse, R30, R88 ;  /* 0x0000001e1858723c */ /* 0x040fea0000001858 */
[----:B------:R-:W-:Y:S01]  /*12e00*/  FADD.FTZ R8, R219, R8 ;  /* 0x00000008db087221 */ /* 0x000fe20000010000 */
[----:B------:R-:W-:Y:S02]  /*12e10*/  @!P5 HADD2 R246, -R2.H0_H0, -RZ.H0_H0 ;  /* 0xa00000ff02f6d230 */ /* 0x000fe40000000900 */
[----:B------:R-:W-:Y:S03]  /*12e20*/  FADD.FTZ R9, R220, R9 ;  /* 0x00000009dc097221 */ /* 0x000fe60000010000 */
[----:B------:R-:W-:Y:S01]  /*12e30*/  @!P1 HADD2 R245, -R0.H0_H0, -RZ.H0_H0 ;  /* 0xa00000ff00f59230 */ /* 0x000fe20000000900 */
[C---:B-1----:R-:W-:Y:S03]  /*12e40*/  HMMA.16816.F32 R92, R24.reuse, R20, R92 ;  /* 0x00000014185c723c */ /* 0x042fe6000000185c */
[----:B------:R-:W-:Y:S01]  /*12e50*/  FADD.FTZ R8, R218, R8 ;  /* 0x00000008da087221 */ /* 0x000fe20000010000 */
[----:B------:R-:W-:Y:S01]  /*12e60*/  @!P5 PRMT R2, R246, 0x5410, RZ ;  /* 0x00005410f602d816 */ /* 0x000fe200000000ff */
[----:B------:R-:W-:Y:S01]  /*12e70*/  FADD.FTZ R28, R216, R9 ;  /* 0x00000009d81c7221 */ /* 0x000fe20000010000 */
[C---:B------:R-:W-:Y:S03]  /*12e80*/  HMMA.16816.F32 R96, R24.reuse, R22, R96 ;  /* 0x000000161860723c */ /* 0x040fe60000001860 */
[----:B------:R1:W-:Y:S02]  /*12e90*/  STG.E.U16 desc[UR20][R168.64+0x70], R2 ;  /* 0x00007002a8007986 */ /* 0x0003e4000c101514 */
[----:B------:R-:W-:Y:S01]  /*12ea0*/  @!P1 PRMT R0, R245, 0x5410, RZ ;  /* 0x00005410f5009816 */ /* 0x000fe200000000ff */
[C---:B--2---:R-:W-:Y:S01]  /*12eb0*/  HMMA.16816.F32 R100, R24.reuse, R4, R100 ;  /* 0x000000041864723c */ /* 0x044fe20000001864 */
[----:B------:R-:W-:Y:S01]  /*12ec0*/  ISETP.LT.AND P1, PT, RZ, UR16, PT ;  /* 0x00000010ff007c0c */ /* 0x000fe2000bf21270 */
[----:B------:R-:W-:Y:S02]  /*12ed0*/  UIADD3 UR16, UR16, -0x1, URZ ;  /* 0xffffffff10107890 */ /* 0x000fe4000fffe03f */
[----:B------:R2:W-:Y:S01]  /*12ee0*/  STG.E.U16 desc[UR20][R168.64+0x72], R0 ;  /* 0x00007200a8007986 */ /* 0x0005e2000c101514 */
[----:B------:R-:W-:Y:S01]  /*12ef0*/  FADD.FTZ R29, R217, R8 ;  /* 0x00000008d91d7221 */ /* 0x000fe20000010000 */
[C---:B------:R-:W-:Y:S02]  /*12f00*/  HMMA.16816.F32 R104, R24.reuse, R6, R104 ;  /* 0x000000061868723c */ /* 0x040fe40000001868 */
[----:B------:R-:W3:Y:S03]  /*12f10*/  LDSM.16.MT88.4 R8, [R183+0x11800] ;  /* 0x01180000b708783b */ /* 0x000ee60000004200 */
[----:B------:R-:W-:Y:S01]  /*12f20*/  FADD.FTZ R28, R210, R28 ;  /* 0x0000001cd21c7221 */ /* 0x000fe20000010000 */
[C---:B------:R-:W-:Y:S05]  /*12f30*/  HMMA.16816.F32 R128, R24.reuse, R132, R12 ;  /* 0x000000841880723c */ /* 0x040fea000000180c */
[----:B------:R-:W-:Y:S01]  /*12f40*/  FADD.FTZ R20, R209, R28 ;  /* 0x0000001cd1147221 */ /* 0x000fe20000010000 */
[C---:B------:R-:W-:Y:S05]  /*12f50*/  HMMA.16816.F32 R132, R24.reuse, R134, R16 ;  /* 0x000000861884723c */ /* 0x040fea0000001810 */
[----:B------:R-:W-:Y:S01]  /*12f60*/  FADD.FTZ R20, R206, R20 ;  /* 0x00000014ce147221 */ /* 0x000fe20000010000 */
[----:B------:R-:W-:Y:S01]  /*12f70*/  FADD.FTZ R29, R208, R29 ;  /* 0x0000001dd01d7221 */ /* 0x000fe20000010000 */
[----:B------:R-:W-:Y:S04]  /*12f80*/  IMAD.MOV.U32 R117, RZ, RZ, R3 ;  /* 0x000000ffff757224 */ /* 0x000fe800078e0003 */
[----:B------:R-:W-:Y:S01]  /*12f90*/  FADD.FTZ R4, R205, R20 ;  /* 0x00000014cd047221 */ /* 0x000fe20000010000 */
[----:B------:R-:W-:Y:S01]  /*12fa0*/  FADD.FTZ R21, R207, R29 ;  /* 0x0000001dcf157221 */ /* 0x000fe20000010000 */
[----:B------:R-:W-:Y:S02]  /*12fb0*/  IADD3 R205, P0, R166, -0x80, RZ ;  /* 0xffffff80a6cd7810 */ /* 0x000fe40007f1e0ff */
[----:B------:R-:W-:Y:S01]  /*12fc0*/  FADD.FTZ R4, R177, R4 ;  /* 0x00000004b1047221 */ /* 0x000fe20000010000 */
[----:B------:R-:W-:Y:S01]  /*12fd0*/  FADD.FTZ R21, R204, R21 ;  /* 0x00000015cc157221 */ /* 0x000fe20000010000 */
[----:B------:R-:W-:Y:S02]  /*12fe0*/  IADD3.X R204, R167, -0x1, RZ, P0, !PT ;  /* 0xffffffffa7cc7810 */ /* 0x000fe400007fe4ff */
[----:B-1----:R-:W-:Y:S01]  /*12ff0*/  FADD.FTZ R2, R178, R4 ;  /* 0x00000004b2027221 */ /* 0x002fe20000010000 */
[----:B------:R-:W-:Y:S03]  /*13000*/  FADD.FTZ R21, R179, R21 ;  /* 0x00000015b3157221 */ /* 0x000fe60000010000 */
[----:B------:R-:W-:Y:S01]  /*13010*/  FADD.FTZ R2, R174, R2 ;  /* 0x00000002ae027221 */ /* 0x000fe20000010000 */
[----:B--2---:R-:W-:Y:S03]  /*13020*/  FADD.FTZ R0, R176, R21 ;  /* 0x00000015b0007221 */ /* 0x004fe60000010000 */
[----:B------:R-:W-:Y:S01]  /*13030*/  FADD.FTZ R4, R173, R2 ;  /* 0x00000002ad047221 */ /* 0x000fe20000010000 */
[----:B------:R-:W-:Y:S01]  /*13040*/  FADD.FTZ R0, R175, R0 ;  /* 0x00000000af007221 */ /* 0x000fe20000010000 */
[C---:B---3--:R-:W-:Y:S03]  /*13050*/  HMMA.16816.F32 R108, R24.reuse, R8, R108 ;  /* 0x00000008186c723c */ /* 0x048fe6000000186c */
[----:B------:R3:W-:Y:S01]  /*13060*/  STL [R1+0x24], R4 ;  /* 0x0000240401007387 */ /* 0x0007e20000100800 */
[----:B------:R-:W-:Y:S02]  /*13070*/  FADD.FTZ R0, R172, R0 ;  /* 0x00000000ac007221 */ /* 0x000fe40000010000 */
[----:B------:R-:W-:Y:S05]  /*13080*/  HMMA.16816.F32 R112, R24, R10, R112 ;  /* 0x0000000a1870723c */ /* 0x000fea0000001870 */
[----:B------:R-:W-:Y:S01]  /*13090*/  FADD.FTZ R2, R171, R0 ;  /* 0x00000000ab027221 */ /* 0x000fe20000010000 */
[----:B------:R-:W-:Y:S04]  /*130a0*/  IMAD.MOV.U32 R0, RZ, RZ, R116 ;  /* 0x000000ffff007224 */ /* 0x000fe800078e0074 */
[----:B------:R3:W-:Y:S01]  /*130b0*/  STL [R1+0x30], R2 ;  /* 0x0000300201007387 */ /* 0x0007e20000100800 */
[----:B------:R-:W-:Y:S02]  /*130c0*/  @!UPT UIADD3 URZ, URZ, URZ, URZ ;  /* 0x0000003f3f3ff290 */ /* 0x000fe4000fffe03f */
[----:B------:R-:W-:Y:S11]  /*130d0*/  @P1 BRA `(.L_x_571) ;  /* 0xffffffb800841947 */ /* 0x000ff6000383ffff */
.L_x_570:
[----:B--2---:R-:W1:Y:S01]  /*130e0*/  LDL.LU R5, [R1+0x24] ;  /* 0x0000240001057983 */ /* 0x004e620000300800 */
[----:B------:R-:W-:-:S03]  /*130f0*/  ULDC UR4, c[0x0][0x38c] ;  /* 0x0000e30000047ab9 */ /* 0x000fc60000000800 */
[----:B---3--:R-:W2:Y:S01]  /*13100*/  LDL.LU R4, [R1+0x30] ;  /* 0x0000300001047983 */ /* 0x008ea20000300800 */
[----:B------:R-:W-:Y:S01]  /*13110*/  UMOV UR5, 0x400 ;  /* 0x0000040000057882 */ /* 0x000fe20000000000 */
[----:B------:R-:W-:Y:S01]  /*13120*/  UISETP.NE.AND UP0, UPT, UR12, -0x1, UPT ;  /* 0xffffffff0c00788c */ /* 0x000fe2000bf05270 */
[----:B------:R-:W3:Y:S02]  /*13130*/  S2R R137, SR_TID.X ;  /* 0x0000000000897919 */ /* 0x000ee40000002100 */
[----:B---3--:R-:W-:-:S04]  /*13140*/  SHF.R.S32.HI R138, RZ, 0x1f, R137 ;  /* 0x0000001fff8a7819 */ /* 0x008fc80000011489 */
[CC--:B------:R-:W-:Y:S02]  /*13150*/  LEA.HI R6, R138.reuse, R137.reuse, RZ, 0x2 ;  /* 0x000000898a067211 */ /* 0x0c0fe400078f10ff */
[----:B------:R-:W-:-:S04]  /*13160*/  LEA.HI R136, R138, R137, RZ, 0x5 ;  /* 0x000000898a887211 */ /* 0x000fc800078f28ff */
[----:B------:R-:W-:Y:S01]  /*13170*/  SHF.R.S32.HI R7, RZ, 0x5, R136 ;  /* 0x00000005ff077819 */ /* 0x000fe20000011488 */
[----:B-1----:R-:W1:Y:S04]  /*13180*/  SHFL.BFLY PT, R2, R5, 0x2, 0x1f ;  /* 0x0c401f0005027f89 */ /* 0x002e6800000e0000 */
[----:B--2---:R-:W2:Y:S01]  /*13190*/  SHFL.BFLY PT, R0, R4, 0x2, 0x1f ;  /* 0x0c401f0004007f89 */ /* 0x004ea200000e0000 */
[----:B-1----:R-:W-:Y:S01]  /*131a0*/  FADD.FTZ R2, R2, R5 ;  /* 0x0000000502027221 */ /* 0x002fe20000010000 */
[----:B--2---:R-:W-:-:S04]  /*131b0*/  FADD.FTZ R0, R0, R4 ;  /* 0x0000000400007221 */ /* 0x004fc80000010000 */
[----:B------:R-:W1:Y:S04]  /*131c0*/  SHFL.BFLY PT, R5, R2, 0x1, 0x1f ;  /* 0x0c201f0002057f89 */ /* 0x000e6800000e0000 */
[----:B------:R-:W2:Y:S01]  /*131d0*/  SHFL.BFLY PT, R4, R0, 0x1, 0x1f ;  /* 0x0c201f0000047f89 */ /* 0x000ea200000e0000 */
[----:B-1----:R-:W-:Y:S01]  /*131e0*/  FADD.FTZ R117, R2, R5 ;  /* 0x0000000502757221 */ /* 0x002fe20000010000 */
[----:B------:R-:W-:Y:S02]  /*131f0*/  MOV R2, 0x3f800000 ;  /* 0x3f80000000027802 */ /* 0x000fe40000000f00 */
[----:B------:R-:W-:Y:S01]  /*13200*/  SHF.R.S32.HI R5, RZ, 0x1f, R6 ;  /* 0x0000001fff057819 */ /* 0x000fe20000011406 */
[----:B--2---:R-:W-:Y:S01]  /*13210*/  FADD.FTZ R118, R0, R4 ;  /* 0x0000000400767221 */ /* 0x004fe20000010000 */
[----:B------:R-:W-:-:S02]  /*13220*/  FSETP.NE.FTZ.AND P3, PT, R117, RZ, PT ;  /* 0x000000ff7500720b */ /* 0x000fc40003f75000 */
[----:B------:R-:W-:Y:S02]  /*13230*/  MOV R4, 0x3f800000 ;  /* 0x3f80000000047802 */ /* 0x000fe40000000f00 */
[----:B------:R-:W-:Y:S02]  /*13240*/  FSETP.NE.FTZ.AND P0, PT, R118, RZ, PT ;  /* 0x000000ff7600720b */ /* 0x000fe40003f15000 */
[----:B------:R-:W-:Y:S02]  /*13250*/  SHF.R.S32.HI R0, RZ, 0x2, R6 ;  /* 0x00000002ff007819 */ /* 0x000fe40000011406 */
[----:B------:R-:W-:Y:S02]  /*13260*/  LOP3.LUT R6, R6, 0x3ffffffc, RZ, 0xc0, !PT ;  /* 0x3ffffffc06067812 */ /* 0x000fe400078ec0ff */
[----:B------:R-:W-:Y:S02]  /*13270*/  LEA.HI R5, R5, R0, RZ, 0x3 ;  /* 0x0000000005057211 */ /* 0x000fe400078f18ff */
[----:B------:R-:W-:Y:S01]  /*13280*/  IADD3 R6, -R6, R137, RZ ;  /* 0x0000008906067210 */ /* 0x000fe20007ffe1ff */
[----:B------:R-:W1:Y:S01]  /*13290*/  @P3 MUFU.RCP R2, R117 ;  /* 0x0000007500023308 */ /* 0x000e620000001000 */
[----:B------:R-:W-:-:S02]  /*132a0*/  LOP3.LUT R5, R5, 0xfffffff8, RZ, 0xc0, !PT ;  /* 0xfffffff805057812 */ /* 0x000fc400078ec0ff */
[----:B------:R-:W-:Y:S02]  /*132b0*/  LEA R119, R7, R6, 0x9 ;  /* 0x0000000607777211 */ /* 0x000fe400078e48ff */
[----:B------:R-:W-:-:S03]  /*132c0*/  IADD3 R21, R0, -R5, RZ ;  /* 0x8000000500157210 */ /* 0x000fc60007ffe0ff */
[----:B------:R-:W2:Y:S01]  /*132d0*/  @P0 MUFU.RCP R4, R118 ;  /* 0x0000007600040308 */ /* 0x000ea20000001000 */
[----:B------:R-:W-:Y:S01]  /*132e0*/  R2P PR, R21, 0x6 ;  /* 0x0000000615007804 */ /* 0x000fe20000000000 */
[----:B-1----:R-:W-:-:S04]  /*132f0*/  FMUL.FTZ R2, R2, UR4 ;  /* 0x0000000402027c20 */ /* 0x002fc80008410000 */
[C---:B------:R-:W-:Y:S01]  /*13300*/  FMUL.FTZ R8, R2.reuse, R37 ;  /* 0x0000002502087220 */ /* 0x040fe20000410000 */
[C---:B------:R-:W-:Y:S01]  /*13310*/  FMUL.FTZ R10, R2.reuse, R41 ;  /* 0x00000029020a7220 */ /* 0x040fe20000410000 */
[C---:B------:R-:W-:Y:S01]  /*13320*/  FMUL.FTZ R124, R2.reuse, R124 ;  /* 0x0000007c027c7220 */ /* 0x040fe20000410000 */
[----:B------:R-:W-:Y:S01]  /*13330*/  FMUL.FTZ R6, R2, R125 ;  /* 0x0000007d02067220 */ /* 0x000fe20000410000 */
        /* <DEDUP_REMOVED lines=11> */
[C---:B-----5:R-:W-:Y:S01]  /*133f0*/  FMUL.FTZ R19, R2.reuse, R53 ;  /* 0x0000003502137220 */ /* 0x060fe20000410000 */
        /* <DEDUP_REMOVED lines=82> */
[----:B------:R-:W-:Y:S01]  /*13920*/  SHF.L.U32 R0, R21, 0x6, RZ ;  /* 0x0000000615007819 */ /* 0x000fe200000006ff */
[----:B-1----:R-:W-:Y:S01]  /*13930*/  ULEA UR4, UR4, UR5, 0x18 ;  /* 0x0000000504047291 */ /* 0x002fe2000f8ec03f */
[----:B------:R-:W-:-:S02]  /*13940*/  F2FP.F16.F32.PACK_AB R13, R13, R2 ;  /* 0x000000020d0d723e */ /* 0x000fc400000000ff */
[----:B------:R-:W-:Y:S02]  /*13950*/  LOP3.LUT R0, R0, 0x1c0, RZ, 0xc0, !PT ;  /* 0x000001c000007812 */ /* 0x000fe400078ec0ff */
[----:B------:R-:W-:Y:S02]  /*13960*/  LOP3.LUT R2, R21, 0x1, RZ, 0xc0, !PT ;  /* 0x0000000115027812 */ /* 0x000fe400078ec0ff */
[----:B------:R-:W-:Y:S02]  /*13970*/  LEA.HI R0, R0, R0, RZ, 0x1d ;  /* 0x0000000000007211 */ /* 0x000fe400078fe8ff */
[----:B------:R-:W-:Y:S02]  /*13980*/  ISETP.NE.U32.AND P4, PT, R2, 0x1, PT ;  /* 0x000000010200780c */ /* 0x000fe40003f85070 */
[----:B------:R-:W-:Y:S02]  /*13990*/  LEA R0, R119, R0, 0x1 ;  /* 0x0000000077007211 */ /* 0x000fe400078e08ff */
[----:B------:R-:W-:-:S02]  /*139a0*/  F2FP.F16.F32.PACK_AB R6, R6, R124 ;  /* 0x0000007c0606723e */ /* 0x000fc400000000ff */
[----:B------:R-:W-:Y:S02]  /*139b0*/  F2FP.F16.F32.PACK_AB R10, R10, R4 ;  /* 0x000000040a0a723e */ /* 0x000fe400000000ff */
[----:B------:R-:W-:Y:S01]  /*139c0*/  LEA R0, R0, UR4, 0x1 ;  /* 0x0000000400007c11 */ /* 0x000fe2000f8e08ff */
[----:B------:R-:W-:Y:S01]  /*139d0*/  @UP0 ULDC.64 UR4, c[0x0][0x298] ;  /* 0x0000a60000040ab9 */ /* 0x000fe20000000a00 */
[----:B------:R-:W-:Y:S01]  /*139e0*/  MOV R4, 0x20 ;  /* 0x0000002000047802 */ /* 0x000fe20000000f00 */
[----:B------:R-:W-:Y:S01]  /*139f0*/  @UP0 UIMAD.WIDE.U32 UR8, UR12, UR4, URZ ;  /* 0x000000040c0802a5 */ /* 0x000fe2000f8e003f */
[----:B------:R-:W-:Y:S01]  /*13a00*/  F2FP.F16.F32.PACK_AB R5, R5, R126 ;  /* 0x0000007e0505723e */ /* 0x000fe200000000ff */
[----:B------:R1:W-:Y:S01]  /*13a10*/  STS [R0], R6 ;  /* 0x0000000600007388 */ /* 0x0003e20000000800 */
[----:B------:R-:W-:Y:S01]  /*13a20*/  SEL R4, R4, 0xffffffe0, !P1 ;  /* 0xffffffe004047807 */ /* 0x000fe20004800000 */
[----:B------:R-:W-:Y:S01]  /*13a30*/  @UP0 UIMAD UR6, UR12, UR5, UR9 ;  /* 0x000000050c0602a4 */ /* 0x000fe2000f8e0209 */
[----:B------:R-:W-:Y:S01]  /*13a40*/  IADD3 R2, R0, -0x10, RZ ;  /* 0xfffffff000027810 */ /* 0x000fe20007ffe0ff */
[----:B------:R2:W-:Y:S01]  /*13a50*/  STS [R0+0x400], R5 ;  /* 0x0004000500007388 */ /* 0x0005e20000000800 */
[----:B------:R-:W-:-:S02]  /*13a60*/  F2FP.F16.F32.PACK_AB R7, R7, R120 ;  /* 0x000000780707723e */ /* 0x000fc400000000ff */
[----:B------:R-:W-:Y:S02]  /*13a70*/  F2FP.F16.F32.PACK_AB R9, R9, R122 ;  /* 0x0000007a0909723e */ /* 0x000fe400000000ff */
[----:B------:R-:W-:Y:S02]  /*13a80*/  @P4 IADD3 R2, R0, 0x10, RZ ;  /* 0x0000001000024810 */ /* 0x000fe40007ffe0ff */
[----:B------:R-:W-:Y:S02]  /*13a90*/  F2FP.F16.F32.PACK_AB R8, R8, R23 ;  /* 0x000000170808723e */ /* 0x000fe400000000ff */
[----:B------:R-:W-:Y:S01]  /*13aa0*/  F2FP.F16.F32.PACK_AB R11, R11, R38 ;  /* 0x000000260b0b723e */ /* 0x000fe200000000ff */
[----:B------:R3:W-:Y:S01]  /*13ab0*/  STS [R2], R7 ;  /* 0x0000000702007388 */ /* 0x0007e20000000800 */
[----:B------:R-:W-:Y:S02]  /*13ac0*/  F2FP.F16.F32.PACK_AB R12, R12, R44 ;  /* 0x0000002c0c0c723e */ /* 0x000fe400000000ff */
[----:B------:R-:W-:Y:S01]  /*13ad0*/  F2FP.F16.F32.PACK_AB R15, R15, R46 ;  /* 0x0000002e0f0f723e */ /* 0x000fe200000000ff */
[----:B------:R4:W-:Y:S01]  /*13ae0*/  STS [R2+0x400], R9 ;  /* 0x0004000902007388 */ /* 0x0009e20000000800 */
[----:B------:R-:W-:-:S02]  /*13af0*/  F2FP.F16.F32.PACK_AB R14, R14, R48 ;  /* 0x000000300e0e723e */ /* 0x000fc400000000ff */
[----:B------:R-:W-:Y:S02]  /*13b00*/  F2FP.F16.F32.PACK_AB R20, R20, R50 ;  /* 0x000000321414723e */ /* 0x000fe400000000ff */
[----:B------:R-:W-:Y:S02]  /*13b10*/  F2FP.F16.F32.PACK_AB R19, R19, R52 ;  /* 0x000000341313723e */ /* 0x000fe400000000ff */
[----:B-1----:R-:W-:Y:S02]  /*13b20*/  MOV R6, 0x40 ;  /* 0x0000004000067802 */ /* 0x002fe40000000f00 */
[----:B------:R-:W-:Y:S02]  /*13b30*/  F2FP.F16.F32.PACK_AB R18, R18, R54 ;  /* 0x000000361212723e */ /* 0x000fe400000000ff */
[----:B--2---:R-:W-:Y:S02]  /*13b40*/  IADD3 R5, R0, R4, RZ ;  /* 0x0000000400057210 */ /* 0x004fe40007ffe0ff */
[----:B------:R-:W-:-:S02]  /*13b50*/  SEL R6, R6, 0xffffffc0, !P2 ;  /* 0xffffffc006067807 */ /* 0x000fc40005000000 */
[----:B------:R-:W-:Y:S01]  /*13b60*/  IADD3 R4, R4, R2, RZ ;  /* 0x0000000204047210 */ /* 0x000fe20007ffe0ff */
[----:B------:R1:W-:Y:S01]  /*13b70*/  STS [R5], R8 ;  /* 0x0000000805007388 */ /* 0x0003e20000000800 */
[----:B------:R-:W-:Y:S02]  /*13b80*/  F2FP.F16.F32.PACK_AB R16, R16, R58 ;  /* 0x0000003a1010723e */ /* 0x000fe400000000ff */
[----:B------:R-:W-:Y:S01]  /*13b90*/  PLOP3.LUT P1, PT, PT, PT, UP0, 0x80, 0x0 ;  /* 0x000000000000781c */ /* 0x000fe20003f2f008 */
[----:B------:R-:W-:Y:S01]  /*13ba0*/  STS [R5+0x400], R11 ;  /* 0x0004000b05007388 */ /* 0x000fe20000000800 */
[----:B---3--:R-:W-:Y:S02]  /*13bb0*/  IADD3 R7, R5, R6, RZ ;  /* 0x0000000605077210 */ /* 0x008fe40007ffe0ff */
[----:B------:R-:W-:Y:S01]  /*13bc0*/  F2FP.F16.F32.PACK_AB R17, R17, R56 ;  /* 0x000000381111723e */ /* 0x000fe200000000ff */
[----:B------:R-:W-:Y:S01]  /*13bd0*/  STS [R4], R10 ;  /* 0x0000000a04007388 */ /* 0x000fe20000000800 */
[----:B----4-:R-:W-:-:S02]  /*13be0*/  IADD3 R9, R0, R6, RZ ;  /* 0x0000000600097210 */ /* 0x010fc40007ffe0ff */
[----:B------:R-:W-:Y:S01]  /*13bf0*/  F2FP.F16.F32.PACK_AB R43, R61, R60 ;  /* 0x0000003c3d2b723e */ /* 0x000fe200000000ff */
[----:B------:R-:W-:Y:S01]  /*13c00*/  STS [R4+0x400], R13 ;  /* 0x0004000d04007388 */ /* 0x000fe20000000800 */
[----:B------:R-:W-:Y:S02]  /*13c10*/  F2FP.F16.F32.PACK_AB R42, R42, R62 ;  /* 0x0000003e2a2a723e */ /* 0x000fe400000000ff */
[----:B------:R-:W-:Y:S01]  /*13c20*/  F2FP.F16.F32.PACK_AB R41, R41, R64 ;  /* 0x000000402929723e */ /* 0x000fe200000000ff */
[----:B------:R-:W-:Y:S01]  /*13c30*/  STS [R9], R12 ;  /* 0x0000000c09007388 */ /* 0x000fe20000000800 */
[----:B------:R-:W-:Y:S02]  /*13c40*/  F2FP.F16.F32.PACK_AB R40, R40, R66 ;  /* 0x000000422828723e */ /* 0x000fe400000000ff */
[----:B------:R-:W-:Y:S01]  /*13c50*/  F2FP.F16.F32.PACK_AB R39, R69, R68 ;  /* 0x000000444527723e */ /* 0x000fe200000000ff */
[----:B------:R-:W-:Y:S01]  /*13c60*/  STS [R9+0x400], R15 ;  /* 0x0004000f09007388 */ /* 0x000fe20000000800 */
[----:B------:R-:W-:-:S02]  /*13c70*/  F2FP.F16.F32.PACK_AB R38, R71, R70 ;  /* 0x000000464726723e */ /* 0x000fc400000000ff */
[----:B------:R-:W-:Y:S02]  /*13c80*/  F2FP.F16.F32.PACK_AB R37, R37, R72 ;  /* 0x000000482525723e */ /* 0x000fe400000000ff */
[----:B-1----:R-:W-:Y:S02]  /*13c90*/  IADD3 R8, R6, R2, RZ ;  /* 0x0000000206087210 */ /* 0x002fe40007ffe0ff */
[----:B------:R-:W-:Y:S02]  /*13ca0*/  IADD3 R6, R4, R6, RZ ;  /* 0x0000000604067210 */ /* 0x000fe40007ffe0ff */
[----:B------:R-:W-:Y:S01]  /*13cb0*/  F2FP.F16.F32.PACK_AB R36, R36, R74 ;  /* 0x0000004a2424723e */ /* 0x000fe200000000ff */
[----:B------:R-:W-:Y:S01]  /*13cc0*/  STS [R8], R14 ;  /* 0x0000000e08007388 */ /* 0x000fe20000000800 */
[----:B------:R-:W-:Y:S02]  /*13cd0*/  F2FP.F16.F32.PACK_AB R35, R35, R76 ;  /* 0x0000004c2323723e */ /* 0x000fe400000000ff */
[----:B------:R-:W-:Y:S01]  /*13ce0*/  F2FP.F16.F32.PACK_AB R34, R34, R78 ;  /* 0x0000004e2222723e */ /* 0x000fe200000000ff */
[----:B------:R-:W-:Y:S01]  /*13cf0*/  STS [R8+0x400], R20 ;  /* 0x0004001408007388 */ /* 0x000fe20000000800 */
[----:B------:R-:W-:-:S02]  /*13d00*/  F2FP.F16.F32.PACK_AB R29, R29, R80 ;  /* 0x000000501d1d723e */ /* 0x000fc400000000ff */
[----:B------:R-:W-:Y:S01]  /*13d10*/  F2FP.F16.F32.PACK_AB R31, R31, R82 ;  /* 0x000000521f1f723e */ /* 0x000fe200000000ff */
[----:B------:R1:W-:Y:S01]  /*13d20*/  STS [R7], R19 ;  /* 0x0000001307007388 */ /* 0x0003e20000000800 */
[----:B------:R-:W-:Y:S02]  /*13d30*/  F2FP.F16.F32.PACK_AB R30, R30, R84 ;  /* 0x000000541e1e723e */ /* 0x000fe400000000ff */
[----:B------:R-:W-:Y:S01]  /*13d40*/  F2FP.F16.F32.PACK_AB R28, R28, R86 ;  /* 0x000000561c1c723e */ /* 0x000fe200000000ff */
[----:B------:R2:W-:Y:S01]  /*13d50*/  STS [R7+0x400], R18 ;  /* 0x0004001207007388 */ /* 0x0005e20000000800 */
[----:B------:R-:W-:Y:S02]  /*13d60*/  F2FP.F16.F32.PACK_AB R27, R27, R88 ;  /* 0x000000581b1b723e */ /* 0x000fe400000000ff */
[----:B------:R-:W-:Y:S01]  /*13d70*/  F2FP.F16.F32.PACK_AB R26, R26, R90 ;  /* 0x0000005a1a1a723e */ /* 0x000fe200000000ff */
[----:B------:R-:W-:Y:S01]  /*13d80*/  STS [R6+0x400], R16 ;  /* 0x0004001006007388 */ /* 0x000fe20000000800 */
[----:B------:R-:W-:-:S02]  /*13d90*/  F2FP.F16.F32.PACK_AB R25, R25, R92 ;  /* 0x0000005c1919723e */ /* 0x000fc400000000ff */
[----:B------:R-:W-:Y:S01]  /*13da0*/  F2FP.F16.F32.PACK_AB R24, R24, R94 ;  /* 0x0000005e1818723e */ /* 0x000fe200000000ff */
[----:B------:R3:W-:Y:S01]  /*13db0*/  STS [R6], R17 ;  /* 0x0000001106007388 */ /* 0x0007e20000000800 */
[----:B------:R-:W-:Y:S02]  /*13dc0*/  F2FP.F16.F32.PACK_AB R23, R97, R96 ;  /* 0x000000606117723e */ /* 0x000fe400000000ff */
[----:B------:R-:W-:Y:S02]  /*13dd0*/  F2FP.F16.F32.PACK_AB R22, R22, R98 ;  /* 0x000000621616723e */ /* 0x000fe400000000ff */
[----:B-1----:R-:W-:Y:S02]  /*13de0*/  F2FP.F16.F32.PACK_AB R19, R101, R100 ;  /* 0x000000646513723e */ /* 0x002fe400000000ff */
[----:B--2---:R-:W-:Y:S02]  /*13df0*/  F2FP.F16.F32.PACK_AB R18, R103, R102 ;  /* 0x000000666712723e */ /* 0x004fe400000000ff */
[----:B---3--:R-:W-:Y:S01]  /*13e00*/  F2FP.F16.F32.PACK_AB R17, R105, R104 ;  /* 0x000000686911723e */ /* 0x008fe200000000ff */
[----:B------:R-:W-:Y:S06]  /*13e10*/  @P1 BRA `(.L_x_574) ;  /* 0x00000000001c1947 */ /* 0x000fec0003800000 */
[----:B------:R-:W1:Y:S01]  /*13e20*/  S2UR UR7, SR_CTAID.Y ;  /* 0x00000000000779c3 */ /* 0x000e620000002600 */
[----:B------:R-:W-:Y:S01]  /*13e30*/  ULDC.64 UR4, c[0x0][0x290] ;  /* 0x0000a40000047ab9 */ /* 0x000fe20000000a00 */
[----:B-1----:R-:W-:Y:S02]  /*13e40*/  USHF.R.S32.HI UR6, URZ, 0x1f, UR7 ;  /* 0x0000001f3f067899 */ /* 0x002fe40008011407 */
[----:B------:R-:W-:Y:S02]  /*13e50*/  UIMAD.WIDE.U32 UR8, UR7, UR4, URZ ;  /* 0x00000004070872a5 */ /* 0x000fe4000f8e003f */
[----:B------:R-:W-:-:S04]  /*13e60*/  UIMAD UR6, UR6, UR4, URZ ;  /* 0x00000004060672a4 */ /* 0x000fc8000f8e023f */
[----:B------:R-:W-:-:S04]  /*13e70*/  UIMAD UR6, UR7, UR5, UR6 ;  /* 0x00000005070672a4 */ /* 0x000fc8000f8e0206 */
[----:B------:R-:W-:-:S12]  /*13e80*/  UIADD3 UR6, UR9, UR6, URZ ;  /* 0x0000000609067290 */ /* 0x000fd8000fffe03f */
.L_x_574:
[----:B------:R-:W-:Y:S01]  /*13e90*/  ULDC.U8 UR4, c[0x0][0x3d8] ;  /* 0x0000f60000047ab9 */ /* 0x000fe20000000000 */
[----:B------:R-:W-:Y:S01]  /*13ea0*/  ULDC.U8 UR7, c[0x0][0x3d9] ;  /* 0x0000f64000077ab9 */ /* 0x000fe20000000000 */
[----:B------:R-:W-:Y:S02]  /*13eb0*/  ISETP.NE.AND P4, PT, RZ, UR4, PT ;  /* 0x00000004ff007c0c */ /* 0x000fe4000bf85270 */
[----:B------:R-:W-:Y:S02]  /*13ec0*/  CS2R R20, SRZ ;  /* 0x0000000000147805 */ /* 0x000fe4000001ff00 */
        /* <DEDUP_REMOVED lines=20> */
.L_x_575:
[----:B------:R-:W-:Y:S01]  /*14010*/  ISETP.NE.AND P1, PT, RZ, UR7, PT ;  /* 0x00000007ff007c0c */ /* 0x000fe2000bf25270 */
[----:B------:R-:W-:Y:S01]  /*14020*/  STS [R0+0x2000], R43 ;  /* 0x0020002b00007388 */ /* 0x000fe20000000800 */
[----:B------:R-:W-:Y:S01]  /*14030*/  PLOP3.LUT P2, PT, PT, PT, PT, 0x8, 0x0 ;  /* 0x000000000000781c */ /* 0x000fe20003f4e170 */
[----:B------:R-:W1:Y:S01]  /*14040*/  S2UR UR4, SR_CTAID.X ;  /* 0x00000000000479c3 */ /* 0x000e620000002500 */
[----:B------:R-:W-:Y:S01]  /*14050*/  BSSY B0, `(.L_x_576) ;  /* 0x0000075000007945 */ /* 0x000fe20003800000 */
[----:B------:R-:W-:Y:S04]  /*14060*/  STS [R0+0x2400], R42 ;  /* 0x0024002a00007388 */ /* 0x000fe80000000800 */
[----:B------:R-:W-:Y:S04]  /*14070*/  STS [R2+0x2000], R41 ;  /* 0x0020002902007388 */ /* 0x000fe80000000800 */
[----:B------:R2:W-:Y:S01]  /*14080*/  STS [R2+0x2400], R40 ;  /* 0x0024002802007388 */ /* 0x0005e20000000800 */
[----:B------:R-:W-:-:S03]  /*14090*/  @!P1 PLOP3.LUT P2, PT, P4, PT, PT, 0x80, 0x0 ;  /* 0x000000000000981c */ /* 0x000fc6000274f070 */
[----:B------:R-:W-:Y:S04]  /*140a0*/  STS [R5+0x2000], R39 ;  /* 0x0020002705007388 */ /* 0x000fe80000000800 */
[----:B------:R-:W-:Y:S04]  /*140b0*/  STS [R5+0x2400], R38 ;  /* 0x0024002605007388 */ /* 0x000fe80000000800 */
[----:B------:R-:W-:Y:S01]  /*140c0*/  STS [R4+0x2000], R37 ;  /* 0x0020002504007388 */ /* 0x000fe20000000800 */
[----:B-1----:R-:W-:-:S03]  /*140d0*/  UIMAD UR7, UR4, -0x40, UR14 ;  /* 0xffffffc0040778a4 */ /* 0x002fc6000f8e020e */
[----:B------:R-:W-:Y:S04]  /*140e0*/  STS [R4+0x2400], R36 ;  /* 0x0024002404007388 */ /* 0x000fe80000000800 */
[----:B------:R-:W-:Y:S04]  /*140f0*/  STS [R9+0x2000], R35 ;  /* 0x0020002309007388 */ /* 0x000fe80000000800 */
[----:B------:R-:W-:Y:S04]  /*14100*/  STS [R9+0x2400], R34 ;  /* 0x0024002209007388 */ /* 0x000fe80000000800 */
[----:B------:R1:W-:Y:S04]  /*14110*/  STS [R8+0x2000], R29 ;  /* 0x0020001d08007388 */ /* 0x0003e80000000800 */
[----:B------:R-:W-:Y:S04]  /*14120*/  STS [R8+0x2400], R31 ;  /* 0x0024001f08007388 */ /* 0x000fe80000000800 */
[----:B------:R-:W-:Y:S04]  /*14130*/  STS [R7+0x2000], R30 ;  /* 0x0020001e07007388 */ /* 0x000fe80000000800 */
[----:B------:R-:W-:Y:S01]  /*14140*/  STS [R7+0x2400], R28 ;  /* 0x0024001c07007388 */ /* 0x000fe20000000800 */
[----:B--2---:R-:W2:Y:S03]  /*14150*/  S2R R40, SR_TID.X ;  /* 0x0000000000287919 */ /* 0x004ea60000002100 */
[----:B------:R-:W-:Y:S04]  /*14160*/  STS [R6+0x2000], R27 ;  /* 0x0020001b06007388 */ /* 0x000fe80000000800 */
[----:B------:R-:W-:Y:S01]  /*14170*/  STS [R6+0x2400], R26 ;  /* 0x0024001a06007388 */ /* 0x000fe20000000800 */
[----:B-1----:R-:W1:Y:S03]  /*14180*/  @!P1 LDC R29, c[0x0][0x2c4] ;  /* 0x0000b100ff1d9b82 */ /* 0x002e660000000800 */
[----:B------:R-:W-:Y:S04]  /*14190*/  STS [R0+0x4000], R25 ;  /* 0x0040001900007388 */ /* 0x000fe80000000800 */
[----:B------:R-:W-:Y:S04]  /*141a0*/  STS [R0+0x4400], R24 ;  /* 0x0044001800007388 */ /* 0x000fe80000000800 */
[----:B------:R-:W-:Y:S04]  /*141b0*/  STS [R2+0x4000], R23 ;  /* 0x0040001702007388 */ /* 0x000fe80000000800 */
[----:B------:R3:W-:Y:S04]  /*141c0*/  STS [R2+0x4400], R22 ;  /* 0x0044001602007388 */ /* 0x0007e80000000800 */
[----:B------:R-:W-:Y:S04]  /*141d0*/  STS [R5+0x4000], R19 ;  /* 0x0040001305007388 */ /* 0x000fe80000000800 */
[----:B------:R-:W-:Y:S01]  /*141e0*/  STS [R5+0x4400], R18 ;  /* 0x0044001205007388 */ /* 0x000fe20000000800 */
[----:B-1----:R-:W1:Y:S03]  /*141f0*/  @P2 LDC R29, c[0x0][0x2e4] ;  /* 0x0000b900ff1d2b82 */ /* 0x002e660000000800 */
[----:B------:R2:W-:Y:S04]  /*14200*/  STS [R4+0x4000], R17 ;  /* 0x0040001104007388 */ /* 0x0005e80000000800 */
[----:B------:R4:W-:Y:S04]  /*14210*/  STS [R4+0x4400], R16 ;  /* 0x0044001004007388 */ /* 0x0009e80000000800 */
[----:B------:R-:W-:Y:S04]  /*14220*/  STS [R9+0x4000], R15 ;  /* 0x0040000f09007388 */ /* 0x000fe80000000800 */
[----:B------:R5:W-:Y:S01]  /*14230*/  STS [R9+0x4400], R14 ;  /* 0x0044000e09007388 */ /* 0x000be20000000800 */
[----:B---3--:R-:W-:-:S03]  /*14240*/  @P1 IMAD.MOV.U32 R2, RZ, RZ, 0x1 ;  /* 0x00000001ff021424 */ /* 0x008fc600078e00ff */
[----:B------:R-:W-:Y:S04]  /*14250*/  STS [R8+0x4000], R13 ;  /* 0x0040000d08007388 */ /* 0x000fe80000000800 */
[----:B------:R3:W-:Y:S04]  /*14260*/  STS [R8+0x4400], R12 ;  /* 0x0044000c08007388 */ /* 0x0007e80000000800 */
[----:B------:R1:W-:Y:S01]  /*14270*/  STS [R7+0x4000], R11 ;  /* 0x0040000b07007388 */ /* 0x0003e20000000800 */
[----:B--2---:R-:W-:-:S03]  /*14280*/  SHF.R.S32.HI R17, RZ, 0x1f, R40 ;  /* 0x0000001fff117819 */ /* 0x004fc60000011428 */
[----:B------:R2:W-:Y:S01]  /*14290*/  STS [R7+0x4400], R10 ;  /* 0x0044000a07007388 */ /* 0x0005e20000000800 */
[----:B----4-:R-:W4:Y:S01]  /*142a0*/  @P1 LDC.64 R4, c[0x0][0x2c0] ;  /* 0x0000b000ff041b82 */ /* 0x010f220000000a00 */
[----:B------:R-:W-:Y:S02]  /*142b0*/  LEA.HI R17, R17, R40, RZ, 0x3 ;  /* 0x0000002811117211 */ /* 0x000fe400078f18ff */
[----:B------:R-:W-:Y:S01]  /*142c0*/  STS [R6+0x4000], R33 ;  /* 0x0040002106007388 */ /* 0x000fe20000000800 */
[----:B------:R-:W-:Y:S02]  /*142d0*/  LEA.HI R16, R138, R137, RZ, 0x3 ;  /* 0x000000898a107211 */ /* 0x000fe400078f18ff */
[----:B------:R-:W-:Y:S01]  /*142e0*/  LOP3.LUT R0, R17, 0xfffffff8, RZ, 0xc0, !PT ;  /* 0xfffffff811007812 */ /* 0x000fe200078ec0ff */
[----:B------:R4:W-:Y:S01]  /*142f0*/  STS [R6+0x4400], R32 ;  /* 0x0044002006007388 */ /* 0x0009e20000000800 */
[----:B-----5:R-:W5:Y:S08]  /*14300*/  @P0 LDC R14, c[0x0][0x2e8] ;  /* 0x0000ba00ff0e0b82 */ /* 0x020f700000000800 */
[----:B------:R-:W-:Y:S01]  /*14310*/  BAR.SYNC.DEFER_BLOCKING 0x0 ;  /* 0x0000000000007b1d */ /* 0x000fe20000010000 */
[----:B---3--:R-:W-:-:S07]  /*14320*/  SHF.R.S32.HI R12, RZ, 0x3, R16 ;  /* 0x00000003ff0c7819 */ /* 0x008fce0000011410 */
[----:B------:R-:W3:Y:S01]  /*14330*/  @!P1 LDC R13, c[0x0][0x270] ;  /* 0x00009c00ff0d9b82 */ /* 0x000ee20000000800 */
[----:B------:R-:W5:Y:S01]  /*14340*/  S2R R15, SR_CTAID.Y ;  /* 0x00000000000f7919 */ /* 0x000f620000002600 */
[----:B-1----:R-:W-:Y:S01]  /*14350*/  IMAD.IADD R11, R40, 0x1, -R0 ;  /* 0x00000001280b7824 */ /* 0x002fe200078e0a00 */
[----:B------:R-:W-:Y:S01]  /*14360*/  ISETP.GE.AND P4, PT, R12, UR7, PT ;  /* 0x000000070c007c0c */ /* 0x000fe2000bf86270 */
[----:B------:R-:W1:Y:S01]  /*14370*/  S2R R18, SR_CTAID.Z ;  /* 0x0000000000127919 */ /* 0x000e620000002700 */
[----:B--2---:R-:W2:Y:S03]  /*14380*/  @P3 MUFU.LG2 R7, R117 ;  /* 0x0000007500073308 */ /* 0x004ea60000000c00 */
[----:B------:R-:W1:Y:S01]  /*14390*/  @P1 LDC R8, c[0x0][0x2c0] ;  /* 0x0000b000ff081b82 */ /* 0x000e620000000800 */
[----:B----4-:R-:W-:Y:S01]  /*143a0*/  @P1 IMAD R0, R5, R4, RZ ;  /* 0x0000000405001224 */ /* 0x010fe200078e02ff */
[----:B------:R-:W-:Y:S01]  /*143b0*/  LEA.HI.SX32 R5, R16, 0x10, 0x1d ;  /* 0x0000001010057811 */ /* 0x000fe200078feaff */
[----:B------:R-:W-:-:S02]  /*143c0*/  @!P1 IMAD.MOV.U32 R0, RZ, RZ, R29 ;  /* 0x000000ffff009224 */ /* 0x000fc400078e001d */
[----:B------:R-:W-:Y:S01]  /*143d0*/  IMAD.SHL.U32 R24, R11, 0x8, RZ ;  /* 0x000000080b187824 */ /* 0x000fe200078e00ff */
[----:B------:R-:W-:Y:S02]  /*143e0*/  ISETP.GE.AND P2, PT, R5, UR7, PT ;  /* 0x0000000705007c0c */ /* 0x000fe4000bf46270 */
[----:B------:R-:W4:Y:S01]  /*143f0*/  @P3 LDC R10, c[0x0][0x2e8] ;  /* 0x0000ba00ff0a3b82 */ /* 0x000f220000000800 */
[----:B------:R-:W-:Y:S01]  /*14400*/  LOP3.LUT R6, R136, 0xffffffe0, RZ, 0xc0, !PT ;  /* 0xffffffe088067812 */ /* 0x000fe200078ec0ff */
[----:B------:R1:W1:Y:S04]  /*14410*/  LDS.128 R36, [R203+0x1800] ;  /* 0x00180000cb247984 */ /* 0x0002680000000c00 */
[----:B------:R1:W1:Y:S01]  /*14420*/  LDS.128 R32, [R203+0x3800] ;  /* 0x00380000cb207984 */ /* 0x0002620000000c00 */
[----:B------:R-:W-:-:S02]  /*14430*/  IMAD.IADD R9, R137, 0x1, -R6 ;  /* 0x0000000189097824 */ /* 0x000fc400078e0a06 */
[----:B--2---:R-:W-:Y:S01]  /*14440*/  @P3 FMUL.FTZ R5, R7, 0.69314718246459960938 ;  /* 0x3f31721807053820 */ /* 0x004fe20000410000 */
[----:B---3--:R-:W-:Y:S01]  /*14450*/  @!P1 IMAD R2, R29, R13, RZ ;  /* 0x0000000d1d029224 */ /* 0x008fe200078e02ff */
[----:B------:R-:W2:Y:S01]  /*14460*/  @P0 MUFU.LG2 R6, R118 ;  /* 0x0000007600060308 */ /* 0x000ea20000000c00 */
[----:B------:R-:W-:Y:S02]  /*14470*/  IMAD.MOV.U32 R13, RZ, RZ, 0x7f800000 ;  /* 0x7f800000ff0d7424 */ /* 0x000fe400078e00ff */
[----:B------:R-:W-:Y:S02]  /*14480*/  @!P1 IMAD.MOV.U32 R8, RZ, RZ, 0x1 ;  /* 0x00000001ff089424 */ /* 0x000fe400078e00ff */
[----:B-----5:R-:W-:Y:S01]  /*14490*/  IMAD R4, R15, R2, RZ ;  /* 0x000000020f047224 */ /* 0x020fe200078e02ff */
[----:B------:R-:W-:Y:S01]  /*144a0*/  LEA.HI.SX32 R2, R16, 0x20, 0x1d ;  /* 0x0000002010027811 */ /* 0x000fe200078feaff */
[----:B------:R-:W-:-:S03]  /*144b0*/  IMAD.MOV.U32 R15, RZ, RZ, 0x7f800000 ;  /* 0x7f800000ff0f7424 */ /* 0x000fc600078e00ff */
[----:B------:R-:W-:Y:S01]  /*144c0*/  ISETP.GE.AND P1, PT, R2, UR7, PT ;  /* 0x0000000702007c0c */ /* 0x000fe2000bf26270 */
[----:B----4-:R-:W-:Y:S01]  /*144d0*/  @P3 FFMA.FTZ R15, R116, R10, R5 ;  /* 0x0000000a740f3223 */ /* 0x010fe20000010005 */
[----:B------:R-:W-:Y:S01]  /*144e0*/  SEL R2, R4, RZ, !P5 ;  /* 0x000000ff04027207 */ /* 0x000fe20006800000 */
[----:B-1----:R-:W-:Y:S01]  /*144f0*/  IMAD R4, R8, UR4, RZ ;  /* 0x0000000408047c24 */ /* 0x002fe2000f8e02ff */
[----:B------:R-:W-:Y:S01]  /*14500*/  LOP3.LUT P5, RZ, R9, 0x3, RZ, 0xc0, !PT ;  /* 0x0000000309ff7812 */ /* 0x000fe200078ac0ff */
[----:B--2---:R-:W-:Y:S02]  /*14510*/  @P0 FMUL.FTZ R5, R6, 0.69314718246459960938 ;  /* 0x3f31721806050820 */ /* 0x004fe40000410000 */
[----:B------:R-:W-:Y:S02]  /*14520*/  IMAD R2, R18, R0, R2 ;  /* 0x0000000012027224 */ /* 0x000fe400078e0202 */
[----:B------:R-:W-:Y:S02]  /*14530*/  IMAD.SHL.U32 R0, R4, 0x40, RZ ;  /* 0x0000004004007824 */ /* 0x000fe400078e00ff */
[----:B------:R-:W-:-:S03]  /*14540*/  @P0 FFMA.FTZ R13, R3, R14, R5 ;  /* 0x0000000e030d0223 */ /* 0x000fc60000010005 */
[----:B------:R-:W-:Y:S02]  /*14550*/  IADD3 R12, P6, P3, R0, R20, R2 ;  /* 0x00000014000c7210 */ /* 0x000fe40007bde002 */
[----:B------:R-:W-:Y:S02]  /*14560*/  SHF.R.S32.HI R4, RZ, 0x1f, R0 ;  /* 0x0000001fff047819 */ /* 0x000fe40000011400 */
[----:B------:R-:W-:-:S04]  /*14570*/  SHF.R.S32.HI R2, RZ, 0x1f, R2 ;  /* 0x0000001fff027819 */ /* 0x000fc80000011402 */
[----:B------:R-:W-:Y:S01]  /*14580*/  IADD3.X R9, R4, R21, R2, P6, P3 ;  /* 0x0000001504097210 */ /* 0x000fe200037e6402 */
[----:B------:R-:W-:Y:S06]  /*14590*/  @P5 BRA `(.L_x_577) ;  /* 0x0000000000805947 */ /* 0x000fec0003800000 */
[----:B------:R-:W1:Y:S01]  /*145a0*/  S2R R4, SR_TID.X ;  /* 0x0000000000047919 */ /* 0x000e620000002100 */
[----:B------:R-:W-:Y:S01]  /*145b0*/  UIMAD UR5, UR4, -0x40, UR14 ;  /* 0xffffffc0040578a4 */ /* 0x000fe2000f8e020e */
[----:B-1----:R-:W-:-:S04]  /*145c0*/  SHF.R.S32.HI R2, RZ, 0x1f, R4 ;  /* 0x0000001fff027819 */ /* 0x002fc80000011404 */
[----:B------:R-:W-:-:S04]  /*145d0*/  LEA.HI R2, R2, R4, RZ, 0x5 ;  /* 0x0000000402027211 */ /* 0x000fc800078f28ff */
[----:B------:R-:W-:Y:S02]  /*145e0*/  LOP3.LUT R0, R2, 0xffffffe0, RZ, 0xc0, !PT ;  /* 0xffffffe002007812 */ /* 0x000fe400078ec0ff */
[--C-:B------:R-:W-:Y:S02]  /*145f0*/  SHF.R.S32.HI R3, RZ, 0x5, R2.reuse ;  /* 0x00000005ff037819 */ /* 0x100fe40000011402 */
[----:B------:R-:W-:Y:S01]  /*14600*/  SHF.R.S32.HI R2, RZ, 0x1f, R2 ;  /* 0x0000001fff027819 */ /* 0x000fe20000011402 */
[----:B------:R-:W-:-:S03]  /*14610*/  IMAD.IADD R0, R4, 0x1, -R0 ;  /* 0x0000000104007824 */ /* 0x000fc600078e0a00 */
[----:B------:R-:W-:Y:S02]  /*14620*/  LEA.HI R2, R2, R3, RZ, 0x2 ;  /* 0x0000000302027211 */ /* 0x000fe400078f10ff */
[----:B------:R-:W-:Y:S02]  /*14630*/  SHF.R.S32.HI R4, RZ, 0x1f, R0 ;  /* 0x0000001fff047819 */ /* 0x000fe40000011400 */
[----:B------:R-:W-:Y:S02]  /*14640*/  LOP3.LUT R2, R2, 0xffffffc, RZ, 0xc0, !PT ;  /* 0x0ffffffc02027812 */ /* 0x000fe400078ec0ff */
[----:B------:R-:W-:-:S03]  /*14650*/  LEA.HI R0, R4, R0, RZ, 0x2 ;  /* 0x0000000004007211 */ /* 0x000fc600078f10ff */
[----:B------:R-:W-:Y:S01]  /*14660*/  IMAD.IADD R2, R3, 0x1, -R2 ;  /* 0x0000000103027824 */ /* 0x000fe200078e0a02 */
[----:B------:R-:W-:-:S05]  /*14670*/  SHF.R.S32.HI R0, RZ, 0x2, R0 ;  /* 0x00000002ff007819 */ /* 0x000fca0000011400 */
[----:B------:R-:W-:-:S04]  /*14680*/  IMAD R0, R2, 0x10, R0 ;  /* 0x0000001002007824 */ /* 0x000fc800078e0200 */
[C---:B------:R-:W-:Y:S01]  /*14690*/  VIADD R2, R0.reuse, 0x8 ;  /* 0x0000000800027836 */ /* 0x040fe20000000000 */
[----:B------:R-:W-:-:S04]  /*146a0*/  ISETP.GE.AND P6, PT, R0, UR5, PT ;  /* 0x0000000500007c0c */ /* 0x000fc8000bfc6270 */
[----:B------:R-:W-:-:S09]  /*146b0*/  ISETP.GE.AND P5, PT, R2, UR5, PT ;  /* 0x0000000502007c0c */ /* 0x000fd2000bfa6270 */
[----:B------:R-:W1:Y:S01]  /*146c0*/  @!P6 LDC.64 R6, c[0x0][0x2b0] ;  /* 0x0000ac00ff06eb82 */ /* 0x000e620000000a00 */
[----:B------:R-:W-:-:S03]  /*146d0*/  @!P6 IMAD R0, R0, R8, RZ ;  /* 0x000000080000e224 */ /* 0x000fc600078e02ff */
[----:B------:R-:W-:Y:S02]  /*146e0*/  @!P5 IMAD R3, R2, R8, RZ ;  /* 0x000000080203d224 */ /* 0x000fe400078e02ff */
[CC--:B------:R-:W-:Y:S02]  /*146f0*/  @!P6 IADD3 R2, P0, R0.reuse, R12.reuse, RZ ;  /* 0x0000000c0002e210 */ /* 0x0c0fe40007f1e0ff */
[----:B------:R-:W2:Y:S02]  /*14700*/  @!P5 LDC.64 R10, c[0x0][0x2b0] ;  /* 0x0000ac00ff0adb82 */ /* 0x000ea40000000a00 */
[----:B------:R-:W-:Y:S02]  /*14710*/  @!P6 LEA.HI.X.SX32 R5, R0, R9, 0x1, P0 ;  /* 0x000000090005e211 */ /* 0x000fe400000f0eff */
[----:B------:R-:W-:-:S04]  /*14720*/  @!P5 IADD3 R0, P0, R3, R12, RZ ;  /* 0x0000000c0300d210 */ /* 0x000fc80007f1e0ff */
[----:B------:R-:W-:Y:S02]  /*14730*/  @!P5 LEA.HI.X.SX32 R3, R3, R9, 0x1, P0 ;  /* 0x000000090303d211 */ /* 0x000fe400000f0eff */
[----:B-1----:R-:W-:-:S04]  /*14740*/  @!P6 LEA R4, P3, R2, R6, 0x2 ;  /* 0x000000060204e211 */ /* 0x002fc800078610ff */
[----:B------:R-:W-:Y:S02]  /*14750*/  @!P6 LEA.HI.X R5, R2, R7, R5, 0x2, P3 ;  /* 0x000000070205e211 */ /* 0x000fe400018f1405 */
[----:B--2---:R-:W-:-:S03]  /*14760*/  @!P5 LEA R2, P0, R0, R10, 0x2 ;  /* 0x0000000a0002d211 */ /* 0x004fc600078010ff */
[----:B------:R1:W-:Y:S01]  /*14770*/  @!P6 STG.E desc[UR20][R4.64], R15 ;  /* 0x0000000f0400e986 */ /* 0x0003e2000c101914 */
[----:B------:R-:W-:-:S05]  /*14780*/  @!P5 LEA.HI.X R3, R0, R11, R3, 0x2, P0 ;  /* 0x0000000b0003d211 */ /* 0x000fca00000f1403 */
[----:B------:R1:W-:Y:S04]  /*14790*/  @!P5 STG.E desc[UR20][R2.64], R13 ;  /* 0x0000000d0200d986 */ /* 0x0003e8000c101914 */
.L_x_577:
[----:B------:R-:W-:Y:S05]  /*147a0*/  BSYNC B0 ;  /* 0x0000000000007941 */ /* 0x000fea0003800000 */
.L_x_576:
[----:B------:R2:W5:Y:S04]  /*147b0*/  LDL R26, [R1+0x34] ;  /* 0x00003400011a7983 */ /* 0x0005680000100800 */
[----:B------:R2:W5:Y:S01]  /*147c0*/  LDL R25, [R1+0x38] ;  /* 0x0000380001197983 */ /* 0x0005620000100800 */
[----:B------:R-:W-:Y:S01]  /*147d0*/  SHF.R.S32.HI R6, RZ, 0x1f, R18 ;  /* 0x0000001fff067819 */ /* 0x000fe20000011412 */
[----:B------:R-:W-:Y:S01]  /*147e0*/  ULDC.64 UR4, c[0x0][0x2a0] ;  /* 0x0000a80000047ab9 */ /* 0x000fe20000000a00 */
[----:B------:R-:W-:Y:S01]  /*147f0*/  SHF.R.S32.HI R0, RZ, 0x1f, R24 ;  /* 0x0000001fff007819 */ /* 0x000fe20000011418 */
[----:B------:R2:W3:Y:S01]  /*14800*/  LDS.128 R20, [R203] ;  /* 0x00000000cb147984 */ /* 0x0004e20000000c00 */
[----:B-1----:R-:W-:Y:S01]  /*14810*/  IADD3 R4, P0, R24, UR8, RZ ;  /* 0x0000000818047c10 */ /* 0x002fe2000ff1e0ff */
[----:B------:R-:W-:Y:S01]  /*14820*/  BSSY B0, `(.L_x_578) ;  /* 0x000001f000007945 */ /* 0x000fe20003800000 */
[----:B------:R-:W-:Y:S01]  /*14830*/  LEA.HI.SX32 R3, R16, 0x30, 0x1d ;  /* 0x0000003010037811 */ /* 0x000fe200078feaff */
[----:B------:R2:W1:Y:S01]  /*14840*/  LDS.128 R12, [R203+0x4000] ;  /* 0x00400000cb0c7984 */ /* 0x0004620000000c00 */
[----:B------:R-:W-:Y:S01]  /*14850*/  IADD3.X R5, R0, UR6, RZ, P0, !PT ;  /* 0x0000000600057c10 */ /* 0x000fe200087fe4ff */
[----:B------:R-:W-:Y:S01]  /*14860*/  IMAD R0, R6, UR4, RZ ;  /* 0x0000000406007c24 */ /* 0x000fe2000f8e02ff */
[----:B------:R-:W-:Y:S01]  /*14870*/  SHF.R.S32.HI R2, RZ, 0x3, R17 ;  /* 0x00000003ff027819 */ /* 0x000fe20000011411 */
[----:B------:R-:W-:Y:S01]  /*14880*/  IMAD.U32 R6, RZ, RZ, UR13 ;  /* 0x0000000dff067e24 */ /* 0x000fe2000f8e00ff */
[----:B------:R-:W-:Y:S01]  /*14890*/  ISETP.GE.AND P0, PT, R3, UR7, PT ;  /* 0x0000000703007c0c */ /* 0x000fe2000bf06270 */
[C---:B------:R-:W-:Y:S01]  /*148a0*/  IMAD R0, R18.reuse, UR5, R0 ;  /* 0x0000000512007c24 */ /* 0x040fe2000f8e0200 */
[----:B------:R-:W-:Y:S01]  /*148b0*/  SHF.R.S32.HI R3, RZ, 0x1f, R2 ;  /* 0x0000001fff037819 */ /* 0x000fe20000011402 */
[----:B------:R-:W-:-:S02]  /*148c0*/  IMAD.WIDE.U32 R10, R18, UR4, R4 ;  /* 0x00000004120a7c25 */ /* 0x000fc4000f8e0004 */
[----:B------:R2:W4:Y:S02]  /*148d0*/  LDS.128 R16, [R203+0x2000] ;  /* 0x00200000cb107984 */ /* 0x0005240000000c00 */
        /* <DEDUP_REMOVED lines=9> */
[----:B-----5:R-:W-:Y:S02]  /*14970*/  ISETP.GE.AND P5, PT, R26, UR6, PT ;  /* 0x000000061a007c0c */ /* 0x020fe4000bfa6270 */
        /* <DEDUP_REMOVED lines=8> */
[----:B-1----:R3:W-:Y:S02]  /*14a00*/  @!P4 STG.E.128 desc[UR20][R4.64+0x100], R12 ;  /* 0x0001000c0400c986 */ /* 0x0027e4000c101d14 */
.L_x_579:
[----:B------:R-:W-:Y:S05]  /*14a10*/  BSYNC B0 ;  /* 0x0000000000007941 */ /* 0x000fea0003800000 */
.L_x_578:
[----:B---3--:R3:W2:Y:S01]  /*14a20*/  LDS.128 R20, [R203+0x800] ;  /* 0x00080000cb147984 */ /* 0x0086a20000000c00 */
[----:B------:R-:W-:Y:S03]  /*14a30*/  BSSY B0, `(.L_x_580) ;  /* 0x0000017000007945 */ /* 0x000fe60003800000 */
[----:B----4-:R3:W4:Y:S04]  /*14a40*/  LDS.128 R16, [R203+0x2800] ;  /* 0x00280000cb107984 */ /* 0x0107280000000c00 */
[----:B-1----:R3:W1:Y:S01]  /*14a50*/  LDS.128 R12, [R203+0x4800] ;  /* 0x00480000cb0c7984 */ /* 0x0026620000000c00 */
        /* <DEDUP_REMOVED lines=9> */
[----:B-----5:R-:W-:Y:S02]  /*14af0*/  ISETP.GE.AND P3, PT, R26, UR6, PT ;  /* 0x000000061a007c0c */ /* 0x020fe4000bf66270 */
        /* <DEDUP_REMOVED lines=8> */
[----:B----4-:R2:W-:Y:S04]  /*14b80*/  @!P3 STG.E.128 desc[UR20][R4.64+0x80], R16 ;  /* 0x000080100400b986 */ /* 0x0105e8000c101d14 */
[----:B-1----:R2:W-:Y:S02]  /*14b90*/  @!P2 STG.E.128 desc[UR20][R4.64+0x100], R12 ;  /* 0x0001000c0400a986 */ /* 0x0025e4000c101d14 */
.L_x_581:
[----:B------:R-:W-:Y:S05]  /*14ba0*/  BSYNC B0 ;  /* 0x0000000000007941 */ /* 0x000fea0003800000 */
.L_x_580:
[----:B--2---:R2:W2:Y:S01]  /*14bb0*/  LDS.128 R20, [R203+0x1000] ;  /* 0x00100000cb147984 */ /* 0x0044a20000000c00 */
[----:B------:R-:W-:Y:S03]  /*14bc0*/  BSSY B0, `(.L_x_582) ;  /* 0x0000017000007945 */ /* 0x000fe60003800000 */
[----:B----4-:R4:W2:Y:S04]  /*14bd0*/  LDS.128 R16, [R203+0x3000] ;  /* 0x00300000cb107984 */ /* 0x0108a80000000c00 */
        /* <DEDUP_REMOVED lines=19> */
[----:B------:R2:W-:Y:S04]  /*14d10*/  @!P2 STG.E.128 desc[UR20][R4.64+0x80], R16 ;  /* 0x000080100400a986 */ /* 0x0005e8000c101d14 */
[----:B-1----:R2:W-:Y:S02]  /*14d20*/  @!P1 STG.E.128 desc[UR20][R4.64+0x100], R12 ;  /* 0x0001000c04009986 */ /* 0x0025e4000c101d14 */
.L_x_583:
[----:B------:R-:W-:Y:S05]  /*14d30*/  BSYNC B0 ;  /* 0x0000000000007941 */ /* 0x000fea0003800000 */
.L_x_582:
[----:B-12---:R1:W2:Y:S01]  /*14d40*/  LDS.128 R12, [R203+0x5800] ;  /* 0x00580000cb0c7984 */ /* 0x0062a20000000c00 */
[----:B------:R-:W-:Y:S05]  /*14d50*/  @P0 EXIT ;  /* 0x000000000000094d */ /* 0x000fea0003800000 */
[----:B------:R-:W-:Y:S01]  /*14d60*/  IADD3 R0, P0, R2, 0x30, RZ ;  /* 0x0000003002007810 */ /* 0x000fe20007f1e0ff */
[----:B------:R-:W-:Y:S01]  /*14d70*/  ULDC.64 UR4, c[0x0][0x298] ;  /* 0x0000a60000047ab9 */ /* 0x000fe20000000a00 */
[----:B------:R-:W-:Y:S02]  /*14d80*/  ULDC UR6, c[0x0][0x2d0] ;  /* 0x0000b40000067ab9 */ /* 0x000fe40000000800 */
[----:B------:R-:W-:Y:S01]  /*14d90*/  ISETP.GE.AND P2, PT, R24, UR6, PT ;  /* 0x0000000618007c0c */ /* 0x000fe2000bf46270 */
[----:B------:R-:W-:Y:S01]  /*14da0*/  IMAD.X R2, RZ, RZ, R3, P0 ;  /* 0x000000ffff027224 */ /* 0x000fe200000e0603 */
[----:B------:R-:W-:Y:S02]  /*14db0*/  MOV R3, R9 ;  /* 0x0000000900037202 */ /* 0x000fe40000000f00 */
[----:B-----5:R-:W-:Y:S01]  /*14dc0*/  ISETP.GE.AND P1, PT, R26, UR6, PT ;  /* 0x000000061a007c0c */ /* 0x020fe2000bf26270 */
[----:B------:R-:W-:Y:S01]  /*14dd0*/  IMAD R6, R2, UR4, RZ ;  /* 0x0000000402067c24 */ /* 0x000fe2000f8e02ff */
[----:B------:R-:W-:Y:S01]  /*14de0*/  ISETP.GE.AND P0, PT, R25, UR6, PT ;  /* 0x0000000619007c0c */ /* 0x000fe2000bf06270 */
[----:B------:R-:W-:-:S04]  /*14df0*/  IMAD.MOV.U32 R2, RZ, RZ, R10 ;  /* 0x000000ffff027224 */ /* 0x000fc800078e000a */
[----:B------:R-:W-:-:S04]  /*14e00*/  IMAD.WIDE.U32 R4, R0, UR4, R2 ;  /* 0x0000000400047c25 */ /* 0x000fc8000f8e0002 */
        /* <DEDUP_REMOVED lines=10> */
.L_x_535:
[----:B------:R-:W-:Y:S01]  /*14eb0*/  UISETP.NE.AND UP2, UPT, UR12, -0x1, UPT ;  /* 0xffffffff0c00788c */ /* 0x000fe2000bf45270 */
[----:B------:R-:W-:Y:S01]  /*14ec0*/  LEA.HI R10, R24, R109, RZ, 0x3 ;  /* 0x0000006d180a7211 */ /* 0x000fe200078f18ff */
[----:B------:R-:W-:Y:S01]  /*14ed0*/  ULDC.U8 UR8, c[0x0][0x3d8] ;  /* 0x0000f60000087ab9 */ /* 0x000fe20000000000 */
[----:B------:R-:W-:Y:S01]  /*14ee0*/  ULDC.U8 UR9, c[0x0][0x3d9] ;  /* 0x0000f64000097ab9 */ /* 0x000fe20000000000 */
[----:B------:R-:W-:Y:S01]  /*14ef0*/  UISETP.NE.AND UP3, UPT, UR8, URZ, UPT ;  /* 0x0000003f0800728c */ /* 0x000fe2000bf65270 */
[----:B------:R-:W-:Y:S01]  /*14f00*/  LOP3.LUT R0, R10, 0xfffffff8, RZ, 0xc0, !PT ;  /* 0xfffffff80a007812 */ /* 0x000fe200078ec0ff */
[----:B------:R-:W-:Y:S01]  /*14f10*/  UISETP.NE.AND UP1, UPT, UR9, URZ, UPT ;  /* 0x0000003f0900728c */ /* 0x000fe2000bf25270 */
[----:B------:R-:W-:Y:S01]  /*14f20*/  IMAD.U32 R6, RZ, RZ, UR13 ;  /* 0x0000000dff067e24 */ /* 0x000fe2000f8e00ff */
[----:B------:R-:W-:Y:S01]  /*14f30*/  UISETP.EQ.AND UP3, UPT, UR9, URZ, UP3 ;  /* 0x0000003f0900728c */ /* 0x000fe20009f62270 */
[----:B------:R-:W-:Y:S02]  /*14f40*/  SHF.R.S32.HI R10, RZ, 0x3, R10 ;  /* 0x00000003ff0a7819 */ /* 0x000fe4000001140a */
[----:B------:R-:W-:Y:S01]  /*14f50*/  @UP2 ULDC.64 UR6, c[0x0][0x298] ;  /* 0x0000a60000062ab9 */ /* 0x000fe20000000a00 */
[----:B------:R-:W-:Y:S01]  /*14f60*/  UISETP.NE.OR UP0, UPT, UR12, -0x1, !UP3 ;  /* 0xffffffff0c00788c */ /* 0x000fe2000df05670 */
[----:B------:R-:W-:Y:S01]  /*14f70*/  PLOP3.LUT P0, PT, PT, PT, UP1, 0x80, 0x0 ;  /* 0x000000000000781c */ /* 0x000fe20003f0f018 */
[----:B------:R-:W-:Y:S01]  /*14f80*/  @UP2 UIMAD.WIDE.U32 UR10, UR12, UR6, URZ ;  /* 0x000000060c0a22a5 */ /* 0x000fe2000f8e003f */
[----:B------:R-:W-:-:S02]  /*14f90*/  SHF.R.S32.HI R11, RZ, 0x1f, R10 ;  /* 0x0000001fff0b7819 */ /* 0x000fc4000001140a */
[----:B------:R-:W-:Y:S01]  /*14fa0*/  @UP1 ULDC UR15, c[0x0][0x2c0] ;  /* 0x0000b000000f1ab9 */ /* 0x000fe20000000800 */
[----:B------:R-:W-:Y:S02]  /*14fb0*/  @UP2 UIMAD UR5, UR12, UR7, UR11 ;  /* 0x000000070c0522a4 */ /* 0x000fe4000f8e020b */
[----:B------:R-:W-:Y:S01]  /*14fc0*/  @!UP2 USHF.R.S32.HI UR11, URZ, 0x1f, UR26 ;  /* 0x0000001f3f0ba899 */ /* 0x000fe2000801141a */
[----:B------:R-:W-:Y:S01]  /*14fd0*/  @!UP2 ULDC.64 UR6, c[0x0][0x290] ;  /* 0x0000a4000006aab9 */ /* 0x000fe20000000a00 */
[----:B------:R-:W-:Y:S02]  /*14fe0*/  @!UP3 UMOV UR22, URZ ;  /* 0x0000003f0016bc82 */ /* 0x000fe40008000000 */
[----:B------:R-:W-:Y:S02]  /*14ff0*/  @!UP2 UIMAD UR9, UR11, UR6, URZ ;  /* 0x000000060b09a2a4 */ /* 0x000fe4000f8e023f */
[----:B------:R-:W-:Y:S02]  /*15000*/  @!UP2 UIMAD.WIDE.U32 UR16, UR26, UR6, URZ ;  /* 0x000000061a10a2a5 */ /* 0x000fe4000f8e003f */
[----:B------:R-:W-:Y:S01]  /*15010*/  @!UP2 UIMAD UR9, UR26, UR7, UR9 ;  /* 0x000000071a09a2a4 */ /* 0x000fe2000f8e0209 */
[----:B------:R-:W-:-:S02]  /*15020*/  @!UP3 UMOV UR23, URZ ;  /* 0x0000003f0017bc82 */ /* 0x000fc40008000000 */
[----:B------:R-:W-:Y:S01]  /*15030*/  @UP1 ULDC.64 UR6, c[0x0][0x2c0] ;  /* 0x0000b00000061ab9 */ /* 0x000fe20000000a00 */
[----:B------:R-:W-:Y:S01]  /*15040*/  @UP1 UMOV UR13, 0x1 ;  /* 0x00000001000d1882 */ /* 0x000fe20000000000 */
[----:B------:R-:W-:Y:S02]  /*15050*/  @UP1 UIMAD UR11, UR7, UR6, URZ ;  /* 0x00000006070b12a4 */ /* 0x000fe4000f8e023f */
[----:B------:R-:W-:Y:S01]  /*15060*/  @!UP2 UIADD3 UR5, UR17, UR9, URZ ;  /* 0x000000091105a290 */ /* 0x000fe2000fffe03f */
[----:B------:R-:W-:Y:S01]  /*15070*/  @UP3 ULDC UR6, c[0x0][0x2c4] ;  /* 0x0000b10000063ab9 */ /* 0x000fe20000000800 */
[----:B------:R-:W-:Y:S01]  /*15080*/  @!UP2 UMOV UR10, UR16 ;  /* 0x00000010000aac82 */ /* 0x000fe20008000000 */
[----:B------:R-:W-:-:S04]  /*15090*/  @!UP0 UIMAD UR12, UR26, UR6, URZ ;  /* 0x000000061a0c82a4 */ /* 0x000fc8000f8e023f */
[----:B------:R-:W-:-:S03]  /*150a0*/  @UP3 USHF.R.S32.HI UR6, URZ, 0x1f, UR12 ;  /* 0x0000001f3f063899 */ /* 0x000fc6000801140c */
[----:B------:R-:W-:-:S04]  /*150b0*/  @UP3 UMOV UR22, UR12 ;  /* 0x0000000c00163c82 */ /* 0x000fc80008000000 */
[----:B------:R-:W-:Y:S01]  /*150c0*/  @UP3 UMOV UR23, UR6 ;  /* 0x0000000600173c82 */ /* 0x000fe20008000000 */
[----:B------:R-:W-:Y:S05]  /*150d0*/  @P0 BRA `(.L_x_584) ;  /* 0x0000000000180947 */ /* 0x000fea0003800000 */
[----:B------:R-:W-:Y:S01]  /*150e0*/  UISETP.NE.AND UP0, UPT, UR8, URZ, UPT ;  /* 0x0000003f0800728c */ /* 0x000fe2000bf05270 */
[----:B------:R-:W-:Y:S01]  /*150f0*/  ULDC UR11, c[0x0][0x2c4] ;  /* 0x0000b100000b7ab9 */ /* 0x000fe20000000800 */
[----:B------:R-:W-:Y:S01]  /*15100*/  ULDC UR13, c[0x0][0x270] ;  /* 0x00009c00000d7ab9 */ /* 0x000fe20000000800 */
[----:B------:R-:W-:-:S08]  /*15110*/  UMOV UR15, 0x1 ;  /* 0x00000001000f7882 */ /* 0x000fd00000000000 */
[----:B------:R-:W-:Y:S02]  /*15120*/  @UP0 ULDC UR11, c[0x0][0x2e4] ;  /* 0x0000b900000b0ab9 */ /* 0x000fe40000000800 */
[----:B------:R-:W-:-:S12]  /*15130*/  UIMAD UR13, UR11, UR13, URZ ;  /* 0x0000000d0b0d72a4 */ /* 0x000fd8000f8e023f */
.L_x_584:
[----:B------:R-:W-:Y:S01]  /*15140*/  IMAD.IADD R0, R109, 0x1, -R0 ;  /* 0x000000016d007824 */ /* 0x000fe200078e0a00 */
[----:B------:R-:W-:Y:S01]  /*15150*/  UIADD3 UR14, -UR19, UR14, URZ ;  /* 0x0000000e130e7290 */ /* 0x000fe2000fffe13f */
[C---:B------:R-:W-:Y:S01]  /*15160*/  VIADD R14, R10.reuse, 0x10 ;  /* 0x000000100a0e7836 */ /* 0x040fe20000000000 */
[----:B------:R-:W-:Y:S01]  /*15170*/  UIMAD UR13, UR26, UR13, URZ ;  /* 0x0000000d1a0d72a4 */ /* 0x000fe2000f8e023f */
[----:B------:R-:W-:Y:S01]  /*15180*/  IADD3 R15, R10, 0x20, RZ ;  /* 0x000000200a0f7810 */ /* 0x000fe20007ffe0ff */
[----:B------:R-:W-:Y:S01]  /*15190*/  USHF.R.S32.HI UR8, URZ, 0x1f, UR4 ;  /* 0x0000001f3f087899 */ /* 0x000fe20008011404 */
[C---:B------:R-:W-:Y:S01]  /*151a0*/  ISETP.NE.AND P3, PT, R0.reuse, RZ, PT ;  /* 0x000000ff0000720c */ /* 0x040fe20003f65270 */
[----:B------:R-:W-:Y:S01]  /*151b0*/  ULDC.64 UR6, c[0x0][0x2a0] ;  /* 0x0000a80000067ab9 */ /* 0x000fe20000000a00 */
[----:B------:R-:W-:Y:S01]  /*151c0*/  SHF.L.U32 R0, R0, 0x3, RZ ;  /* 0x0000000300007819 */ /* 0x000fe200000006ff */
[----:B------:R-:W-:Y:S01]  /*151d0*/  USEL UR13, UR13, URZ, !UP3 ;  /* 0x0000003f0d0d7287 */ /* 0x000fe2000d800000 */
[----:B------:R-:W-:Y:S01]  /*151e0*/  ISETP.GE.AND P0, PT, R10, UR14, PT ;  /* 0x0000000e0a007c0c */ /* 0x000fe2000bf06270 */
[----:B------:R-:W-:Y:S01]  /*151f0*/  UIMAD UR8, UR8, UR6, URZ ;  /* 0x00000006080872a4 */ /* 0x000fe2000f8e023f */
[C---:B------:R-:W-:Y:S01]  /*15200*/  IADD3 R2, P1, R0.reuse, UR10, RZ ;  /* 0x0000000a00027c10 */ /* 0x040fe2000ff3e0ff */
[----:B------:R-:W-:Y:S01]  /*15210*/  IMAD.U32 R12, RZ, RZ, UR6 ;  /* 0x00000006ff0c7e24 */ /* 0x000fe2000f8e00ff */
[----:B------:R-:W-:Y:S01]  /*15220*/  UIMAD UR6, UR19, UR15, URZ ;  /* 0x0000000f130672a4 */ /* 0x000fe2000f8e023f */
[----:B------:R-:W-:Y:S01]  /*15230*/  BSSY B0, `(.L_x_585) ;  /* 0x0000021000007945 */ /* 0x000fe20003800000 */
[----:B------:R-:W-:Y:S01]  /*15240*/  LEA.HI.X.SX32 R3, R0, UR5, 0x1, P1 ;  /* 0x0000000500037c11 */ /* 0x000fe200088f0eff */
[----:B------:R-:W-:Y:S01]  /*15250*/  UIMAD UR13, UR4, UR11, UR13 ;  /* 0x0000000b040d72a4 */ /* 0x000fe2000f8e020d */
[----:B------:R-:W-:Y:S01]  /*15260*/  IMAD.WIDE R6, R6, 0x40, R10 ;  /* 0x0000004006067825 */ /* 0x000fe200078e020a */
[----:B------:R-:W-:Y:S01]  /*15270*/  UIMAD UR7, UR4, UR7, UR8 ;  /* 0x00000007040772a4 */ /* 0x000fe2000f8e0208 */
[----:B------:R-:W-:Y:S01]  /*15280*/  ISETP.GE.AND P2, PT, R14, UR14, PT ;  /* 0x0000000e0e007c0c */ /* 0x000fe2000bf46270 */
[----:B------:R-:W-:Y:S01]  /*15290*/  USHF.R.S32.HI UR5, URZ, 0x1f, UR6 ;  /* 0x0000001f3f057899 */ /* 0x000fe20008011406 */
[----:B------:R-:W-:Y:S01]  /*152a0*/  IMAD.WIDE.U32 R12, R12, UR4, R2 ;  /* 0x000000040c0c7c25 */ /* 0x000fe2000f8e0002 */
[----:B------:R-:W-:Y:S01]  /*152b0*/  USHF.R.S32.HI UR8, URZ, 0x1f, UR13 ;  /* 0x0000001f3f087899 */ /* 0x000fe2000801140d */
[----:B------:R-:W-:Y:S01]  /*152c0*/  ISETP.GE.AND P1, PT, R15, UR14, PT ;  /* 0x0000000e0f007c0c */ /* 0x000fe2000bf26270 */
[----:B------:R-:W-:Y:S01]  /*152d0*/  UIADD3 UR6, UP1, UP0, UR6, UR22, UR13 ;  /* 0x0000001606067290 */ /* 0x000fe2000f83e00d */
[----:B------:R-:W-:Y:S01]  /*152e0*/  VIADD R16, R10, 0x30 ;  /* 0x000000300a107836 */ /* 0x000fe20000000000 */
[----:B------:R-:W-:Y:S01]  /*152f0*/  IADD3 R9, R13, UR7, RZ ;  /* 0x000000070d097c10 */ /* 0x000fe2000fffe0ff */
[C---:B------:R-:W-:Y:S01]  /*15300*/  VIADD R17, R0.reuse, 0x80 ;  /* 0x0000008000117836 */ /* 0x040fe20000000000 */
[----:B------:R-:W-:Y:S01]  /*15310*/  UIADD3.X UR22, UR5, UR23, UR8, UP1, UP0 ;  /* 0x0000001705167290 */ /* 0x000fe20008fe0408 */
[----:B------:R-:W-:Y:S01]  /*15320*/  IADD3 R18, R0, 0x40, RZ ;  /* 0x0000004000127810 */ /* 0x000fe20007ffe0ff */
[----:B------:R-:W-:Y:S10]  /*15330*/  @P0 BRA `(.L_x_586) ;  /* 0x0000000000400947 */ /* 0x000ff40003800000 */
        /* <DEDUP_REMOVED lines=16> */
.L_x_586:
[----:B------:R-:W-:Y:S05]  /*15440*/  BSYNC B0 ;  /* 0x0000000000007941 */ /* 0x000fea0003800000 */
.L_x_585:
[----:B------:R-:W-:Y:S01]  /*15450*/  BSSY B0, `(.L_x_587) ;  /* 0x0000016000007945 */ /* 0x000fe20003800000 */
[----:B------:R-:W-:-:S03]  /*15460*/  ISETP.GE.AND P0, PT, R16, UR14, PT ;  /* 0x0000000e10007c0c */ /* 0x000fc6000bf06270 */
[----:B------:R-:W-:Y:S10]  /*15470*/  @P2 BRA `(.L_x_588) ;  /* 0x00000000004c2947 */ /* 0x000ff40003800000 */
[----:B-1----:R-:W-:Y:S01]  /*15480*/  IADD3 R2, P2, R6, 0x10, RZ ;  /* 0x0000001006027810 */ /* 0x002fe20007f5e0ff */
        /* <DEDUP_REMOVED lines=18> */
.L_x_588:
[----:B------:R-:W-:Y:S05]  /*155b0*/  BSYNC B0 ;  /* 0x0000000000007941 */ /* 0x000fea0003800000 */
.L_x_587:
[----:B------:R-:W-:Y:S01]  /*155c0*/  BSSY B0, `(.L_x_589) ;  /* 0x0000016000007945 */ /* 0x000fe20003800000 */
[----:B------:R-:W-:-:S03]  /*155d0*/  ISETP.GE.OR P6, PT, R10, UR14, P3 ;  /* 0x0000000e0a007c0c */ /* 0x000fc60009fc6670 */
[----:B------:R-:W-:Y:S10]  /*155e0*/  @P1 BRA `(.L_x_590) ;  /* 0x00000000004c1947 */ /* 0x000ff40003800000 */
[----:B-12---:R-:W-:Y:S01]  /*155f0*/  IADD3 R2, P1, R6, 0x20, RZ ;  /* 0x0000002006027810 */ /* 0x006fe20007f3e0ff */
        /* <DEDUP_REMOVED lines=18> */
.L_x_590:
[----:B------:R-:W-:Y:S05]  /*15720*/  BSYNC B0 ;  /* 0x0000000000007941 */ /* 0x000fea0003800000 */
.L_x_589:
[----:B------:R-:W-:Y:S01]  /*15730*/  BSSY B0, `(.L_x_591) ;  /* 0x0000018000007945 */ /* 0x000fe20003800000 */
[----:B------:R-:W-:Y:S02]  /*15740*/  ISETP.GE.OR P5, PT, R14, UR14, P3 ;  /* 0x0000000e0e007c0c */ /* 0x000fe40009fa6670 */
[----:B------:R-:W-:Y:S02]  /*15750*/  ISETP.GE.OR P4, PT, R15, UR14, P3 ;  /* 0x0000000e0f007c0c */ /* 0x000fe40009f86670 */
[----:B------:R-:W-:Y:S01]  /*15760*/  ISETP.GE.OR P3, PT, R16, UR14, P3 ;  /* 0x0000000e10007c0c */ /* 0x000fe20009f66670 */
[----:B------:R-:W-:-:S12]  /*15770*/  @P0 BRA `(.L_x_592) ;  /* 0x00000000004c0947 */ /* 0x000fd80003800000 */
[----:B------:R-:W-:Y:S01]  /*15780*/  IADD3 R8, P0, R6, 0x30, RZ ;  /* 0x0000003006087810 */ /* 0x000fe20007f1e0ff */
[----:B------:R-:W-:Y:S01]  /*15790*/  ULDC.64 UR4, c[0x0][0x298] ;  /* 0x0000a60000047ab9 */ /* 0x000fe20000000a00 */
[----:B-123--:R-:W-:Y:S01]  /*157a0*/  MOV R3, R9 ;  /* 0x0000000900037202 */ /* 0x00efe20000000f00 */
[----:B------:R-:W-:Y:S01]  /*157b0*/  IMAD.MOV.U32 R2, RZ, RZ, R12 ;  /* 0x000000ffff027224 */ /* 0x000fe200078e000c */
[----:B------:R-:W-:Y:S01]  /*157c0*/  ULDC UR7, c[0x0][0x2d0] ;  /* 0x0000b40000077ab9 */ /* 0x000fe20000000800 */
[----:B------:R-:W-:Y:S01]  /*157d0*/  IMAD.X R6, RZ, RZ, R7, P0 ;  /* 0x000000ffff067224 */ /* 0x000fe200000e0607 */
        /* <DEDUP_REMOVED lines=13> */
.L_x_592:
[----:B------:R-:W-:Y:S05]  /*158b0*/  BSYNC B0 ;  /* 0x0000000000007941 */ /* 0x000fea0003800000 */
.L_x_591:
[----:B------:R-:W-:Y:S04]  /*158c0*/  BSSY B0, `(.L_x_593) ;  /* 0x000000a000007945 */ /* 0x000fe80003800000 */
[----:B------:R-:W-:Y:S05]  /*158d0*/  @P6 BRA `(.L_x_594) ;  /* 0x0000000000206947 */ /* 0x000fea0003800000 */
[----:B------:R-:W-:Y:S01]  /*158e0*/  IMAD R0, R10, UR15, RZ ;  /* 0x0000000f0a007c24 */ /* 0x000fe2000f8e02ff */
[----:B------:R-:W-:-:S04]  /*158f0*/  ULDC.64 UR4, c[0x0][0x2b0] ;  /* 0x0000ac0000047ab9 */ /* 0x000fc80000000a00 */
[----:B-1234-:R-:W-:-:S04]  /*15900*/  IADD3 R3, P0, R0, UR6, RZ ;  /* 0x0000000600037c10 */ /* 0x01efc8000ff1e0ff */
[----:B------:R-:W-:Y:S02]  /*15910*/  LEA.HI.X.SX32 R0, R0, UR22, 0x1, P0 ;  /* 0x0000001600007c11 */ /* 0x000fe400080f0eff */
[----:B------:R-:W-:-:S04]  /*15920*/  LEA R2, P0, R3, UR4, 0x2 ;  /* 0x0000000403027c11 */ /* 0x000fc8000f8010ff */
[----:B------:R-:W-:Y:S01]  /*15930*/  LEA.HI.X R3, R3, UR5, R0, 0x2, P0 ;  /* 0x0000000503037c11 */ /* 0x000fe200080f1400 */
[----:B------:R-:W-:-:S05]  /*15940*/  IMAD.MOV.U32 R0, RZ, RZ, 0x7f800000 ;  /* 0x7f800000ff007424 */ /* 0x000fca00078e00ff */
[----:B------:R1:W-:Y:S03]  /*15950*/  STG.E desc[UR20][R2.64], R0 ;  /* 0x0000000002007986 */ /* 0x0003e6000c101914 */
.L_x_594:
[----:B------:R-:W-:Y:S05]  /*15960*/  BSYNC B0 ;  /* 0x0000000000007941 */ /* 0x000fea0003800000 */
.L_x_593:
[----:B------:R-:W-:Y:S04]  /*15970*/  BSSY B0, `(.L_x_595) ;  /* 0x000000a000007945 */ /* 0x000fe80003800000 */
[----:B------:R-:W-:Y:S05]  /*15980*/  @P5 BRA `(.L_x_596) ;  /* 0x0000000000205947 */ /* 0x000fea0003800000 */
[----:B-1----:R-:W-:Y:S01]  /*15990*/  IMAD R0, R14, UR15, RZ ;  /* 0x0000000f0e007c24 */ /* 0x002fe2000f8e02ff */
[----:B------:R-:W-:-:S04]  /*159a0*/  ULDC.64 UR4, c[0x0][0x2b0] ;  /* 0x0000ac0000047ab9 */ /* 0x000fc80000000a00 */
[----:B--234-:R-:W-:-:S04]  /*159b0*/  IADD3 R3, P0, R0, UR6, RZ ;  /* 0x0000000600037c10 */ /* 0x01cfc8000ff1e0ff */
[----:B------:R-:W-:Y:S02]  /*159c0*/  LEA.HI.X.SX32 R0, R0, UR22, 0x1, P0 ;  /* 0x0000001600007c11 */ /* 0x000fe400080f0eff */
[----:B------:R-:W-:-:S04]  /*159d0*/  LEA R2, P0, R3, UR4, 0x2 ;  /* 0x0000000403027c11 */ /* 0x000fc8000f8010ff */
[----:B------:R-:W-:Y:S01]  /*159e0*/  LEA.HI.X R3, R3, UR5, R0, 0x2, P0 ;  /* 0x0000000503037c11 */ /* 0x000fe200080f1400 */
[----:B------:R-:W-:-:S05]  /*159f0*/  IMAD.MOV.U32 R0, RZ, RZ, 0x7f800000 ;  /* 0x7f800000ff007424 */ /* 0x000fca00078e00ff */
[----:B------:R1:W-:Y:S03]  /*15a00*/  STG.E desc[UR20][R2.64], R0 ;  /* 0x0000000002007986 */ /* 0x0003e6000c101914 */
.L_x_596:
[----:B------:R-:W-:Y:S05]  /*15a10*/  BSYNC B0 ;  /* 0x0000000000007941 */ /* 0x000fea0003800000 */
.L_x_595:
        /* <DEDUP_REMOVED lines=10> */
.L_x_598:
[----:B------:R-:W-:Y:S05]  /*15ac0*/  BSYNC B0 ;  /* 0x0000000000007941 */ /* 0x000fea0003800000 */
.L_x_597:
[----:B------:R-:W-:Y:S05]  /*15ad0*/  @P3 EXIT ;  /* 0x000000000000394d */ /* 0x000fea0003800000 */
[----:B-1----:R-:W-:Y:S01]  /*15ae0*/  IMAD R0, R16, UR15, RZ ;  /* 0x0000000f10007c24 */ /* 0x002fe2000f8e02ff */
[----:B------:R-:W-:-:S04]  /*15af0*/  ULDC.64 UR4, c[0x0][0x2b0] ;  /* 0x0000ac0000047ab9 */ /* 0x000fc80000000a00 */
[----:B--234-:R-:W-:-:S04]  /*15b00*/  IADD3 R3, P0, R0, UR6, RZ ;  /* 0x0000000600037c10 */ /* 0x01cfc8000ff1e0ff */
[----:B------:R-:W-:Y:S02]  /*15b10*/  LEA.HI.X.SX32 R0, R0, UR22, 0x1, P0 ;  /* 0x0000001600007c11 */ /* 0x000fe400080f0eff */
[----:B------:R-:W-:-:S04]  /*15b20*/  LEA R2, P0, R3, UR4, 0x2 ;  /* 0x0000000403027c11 */ /* 0x000fc8000f8010ff */
[----:B------:R-:W-:Y:S01]  /*15b30*/  LEA.HI.X R3, R3, UR5, R0, 0x2, P0 ;  /* 0x0000000503037c11 */ /* 0x000fe200080f1400 */
[----:B------:R-:W-:-:S05]  /*15b40*/  IMAD.MOV.U32 R0, RZ, RZ, 0x7f800000 ;  /* 0x7f800000ff007424 */ /* 0x000fca00078e00ff */
[----:B------:R-:W-:Y:S01]  /*15b50*/  STG.E desc[UR20][R2.64], R0 ;  /* 0x0000000002007986 */ /* 0x000fe2000c101914 */
[----:B------:R-:W-:Y:S05]  /*15b60*/  EXIT ;  /* 0x000000000000794d */ /* 0x000fea0003800000 */
.L_x_599:
        /* <DEDUP_REMOVED lines=9> */
.L_x_809:


//--------------------- .text._ZN5flash16flash_fwd_kernelI23Flash_fwd_kernel_traitsILi192ELi64ELi64ELi4ELb0ELb0EN7cutlass6half_tE19Flash_kernel_traitsILi192ELi64ELi64ELi4ES3_EELb0ELb1ELb0ELb0ELb0ELb0ELb1ELb0EEEvNS_16Flash_fwd_paramsE --------------------------
	.section	.text._ZN5flash16flash_fwd_kernelI23Flash_fwd_kernel_traitsILi192ELi64ELi64ELi4ELb0ELb0EN7cutlass6half_tE19Flash_kernel_traitsILi192ELi64ELi64ELi4ES3_EELb0ELb1ELb0ELb0ELb0ELb0ELb1ELb0EEEvNS_16Flash_fwd_paramsE,"ax",@progbits
	.align	128
        .global         _ZN5flash16flash_fwd_kernelI23Flash_fwd_kernel_traitsILi192ELi64ELi64ELi4ELb0ELb0EN7cutlass6half_tE19Flash_kernel_traitsILi192ELi64ELi64ELi4ES3_EELb0ELb1ELb0ELb0ELb0ELb0ELb1ELb0EEEvNS_16Flash_fwd_paramsE
        .type           _ZN5flash16flash_fwd_kernelI23Flash_fwd_kernel_traitsILi192ELi64ELi64ELi4ELb0ELb0EN7cutlass6half_tE19Flash_kernel_traitsILi192ELi64ELi64ELi4ES3_EELb0ELb1ELb0ELb0ELb0ELb0ELb1ELb0EEEvNS_16Flash_fwd_paramsE,@function
        .size           _ZN5flash16flash_fwd_kernelI23Flash_fwd_kernel_traitsILi192ELi64ELi64ELi4ELb0ELb0EN7cutlass6half_tE19Flash_kernel_traitsILi192ELi64ELi64ELi4ES3_EELb0ELb1ELb0ELb0ELb0ELb0ELb1ELb0EEEvNS_16Flash_fwd_paramsE,(.L_x_810 - _ZN5flash16flash_fwd_kernelI23Flash_fwd_kernel_traitsILi192ELi64ELi64ELi4ELb0ELb0EN7cutlass6half_tE19Flash_kernel_traitsILi192ELi64ELi64ELi4ES3_EELb0ELb1ELb0ELb0ELb0ELb0ELb1ELb0EEEvNS_16Flash_fwd_paramsE)
        .other          _ZN5flash16flash_fwd_kernelI23Flash_fwd_kernel_traitsILi192ELi64ELi64ELi4ELb0ELb0EN7cutlass6half_tE19Flash_kernel_traitsILi192ELi64ELi64ELi4ES3_EELb0ELb1ELb0ELb0ELb0ELb0ELb1ELb0EEEvNS_16Flash_fwd_paramsE,@"STO_CUDA_ENTRY STV_DEFAULT"
_ZN5flash16flash_fwd_kernelI23Flash_fwd_kernel_traitsILi192ELi64ELi64ELi4ELb0ELb0EN7cutlass6half_tE19Flash_kernel_traitsILi192ELi64ELi64ELi4ES3_EELb0ELb1ELb0ELb0ELb0ELb0ELb1ELb0EEEvNS_16Flash_fwd_paramsE:
.text._ZN5flash16flash_fwd_kernelI23Flash_fwd_kernel_traitsILi192ELi64ELi64ELi4ELb0ELb0EN7cutlass6half_tE19Flash_kernel_traitsILi192ELi64ELi64ELi4ES3_EELb0ELb1ELb0ELb0ELb0ELb0ELb1ELb0EEEvNS_16Flash_fwd_paramsE:
        /* <DEDUP_REMOVED lines=10> */
[----:B---3--:R-:W-:Y:S01]  /*00a0*/  ISETP.NE.U32.AND P1, PT, R2, RZ, PT ;  /* 0x000000ff0200720c */ /* 0x008fe20003f25070 */
[----:B------:R-:W-:-:S04]  /*00b0*/  IMAD.MOV.U32 R12, RZ, RZ, RZ ;  /* 0x000000ffff0c7224 */ /* 0x000fc800078e00ff */
[----:B------:R-:W3:Y:S01]  /*00c0*/  LDC.64 R4, c[0x0][0x2f8] ;  /* 0x0000be00ff047b82 */ /* 0x000ee20000000a00 */
[----:B------:R-:W-:Y:S01]  /*00d0*/  ISETP.NE.AND.EX P1, PT, R3, RZ, PT, P1 ;  /* 0x000000ff0300720c */ /* 0x000fe20003f25310 */
[----:B--2---:R-:W-:-:S06]  /*00e0*/  IMAD.WIDE R16, R11, 0x4, R6 ;  /* 0x000000040b107825 */ /* 0x004fcc00078e0206 */
[----:B------:R-:W2:Y:S01]  /*00f0*/  LDC.64 R8, c[0x0][0x2f8] ;  /* 0x0000be00ff087b82 */ /* 0x000ea20000000a00 */
[----:B------:R-:W4:Y:S04]  /*0100*/  @P2 LDG.E R219, desc[UR8][R16.64] ;  /* 0x0000000810db2981 */ /* 0x000f28000c1e1900 */
[----:B------:R-:W4:Y:S03]  /*0110*/  @P2 LDG.E R224, desc[UR8][R16.64+0x4] ;  /* 0x0000040810e02981 */ /* 0x000f26000c1e1900 */
[----:B------:R-:W1:Y:S02]  /*0120*/  @P1 LDC.64 R6, c[0x0][0x300] ;  /* 0x0000c000ff061b82 */ /* 0x000e640000000a00 */
[----:B-1----:R-:W-:-:S05]  /*0130*/  @P1 IMAD.WIDE R14, R11, 0x4, R6 ;  /* 0x000000040b0e1825 */ /* 0x002fca00078e0206 */
[----:B------:R1:W5:Y:S01]  /*0140*/  @P1 LDG.E R12, desc[UR8][R14.64] ;  /* 0x000000080e0c1981 */ /* 0x000362000c1e1900 */
[----:B------:R-:W-:Y:S02]  /*0150*/  ISETP.NE.AND P3, PT, R0, RZ, PT ;  /* 0x000000ff0000720c */ /* 0x000fe40003f65270 */
[----:B---3--:R-:W-:-:S04]  /*0160*/  ISETP.EQ.U32.AND P0, PT, R4, RZ, PT ;  /* 0x000000ff0400720c */ /* 0x008fc80003f02070 */
[----:B------:R-:W-:Y:S01]  /*0170*/  ISETP.EQ.OR.EX P0, PT, R5, RZ, !P3, P0 ;  /* 0x000000ff0500720c */ /* 0x000fe20005f02700 */
[----:B------:R-:W-:Y:S02]  /*0180*/  IMAD.MOV.U32 R3, RZ, RZ, -0x1 ;  /* 0xffffffffff037424 */ /* 0x000fe400078e00ff */
[----:B--2---:R-:W-:Y:S01]  /*0190*/  IMAD.WIDE R6, R11, 0x4, R8 ;  /* 0x000000040b067825 */ /* 0x004fe200078e0208 */
[----:B------:R-:W2:Y:S01]  /*01a0*/  S2R R220, SR_CTAID.X ;  /* 0x0000000000dc7919 */ /* 0x000ea20000002500 */
[----:B------:R-:W3:Y:S08]  /*01b0*/  S2R R21, SR_CTAID.Z ;  /* 0x0000000000157919 */ /* 0x000ef00000002700 */
[----:B------:R1:W5:Y:S01]  /*01c0*/  @!P0 LDG.E R3, desc[UR8][R6.64] ;  /* 0x0000000806038981 */ /* 0x000362000c1e1900 */
[----:B------:R-:W-:-:S04]  /*01d0*/  ISETP.NE.U32.AND P0, PT, R4, RZ, PT ;  /* 0x000000ff0400720c */ /* 0x000fc80003f05070 */
[----:B------:R-:W-:Y:S01]  /*01e0*/  ISETP.NE.AND.EX P0, PT, R5, RZ, PT, P0 ;  /* 0x000000ff0500720c */ /* 0x000fe20003f05300 */
[----:B----4-:R-:W-:-:S06]  /*01f0*/  @P2 IMAD.IADD R224, R224, 0x1, -R219 ;  /* 0x00000001e0e02824 */ /* 0x010fcc00078e0adb */
[----:B------:R-:W4:Y:S06]  /*0200*/  @!P2 LDC R224, c[0x0][0x2c4] ;  /* 0x0000b100ffe0ab82 */ /* 0x000f2c0000000800 */
[----:B-123--:R-:W-:Y:S05]  /*0210*/  @!P0 BRA `(.L_x_600) ;  /* 0x0000000000108947 */ /* 0x00efea0003800000 */
[----:B------:R-:W2:Y:S02]  /*0220*/  @P3 LDG.E R0, desc[UR8][R6.64+0x4] ;  /* 0x0000040806003981 */ /* 0x000ea4000c1e1900 */
[----:B--2--5:R-:W-:-:S06]  /*0230*/  @P3 IADD3 R9, R0, -R3, RZ ;  /* 0x8000000300093210 */ /* 0x024fcc0007ffe0ff */
[----:B------:R2:W5:Y:S01]  /*0240*/  @!P3 LDG.E R9, desc[UR8][R6.64] ;  /* 0x000000080609b981 */ /* 0x000562000c1e1900 */
[----:B------:R-:W-:Y:S05]  /*0250*/  BRA `(.L_x_601) ;  /* 0x0000000000047947 */ /* 0x000fea0003800000 */
.L_x_600:
[----:B------:R-:W1:Y:S02]  /*0260*/  LDC R9, c[0x0][0x2c8] ;  /* 0x0000b200ff097b82 */ /* 0x000e640000000800 */
.L_x_601:
[----:B------:R-:W3:Y:S02]  /*0270*/  LDC.64 R4, c[0x0][0x308] ;  /* 0x0000c200ff047b82 */ /* 0x000ee40000000a00 */
[----:B---3--:R-:W-:-:S04]  /*0280*/  ISETP.NE.U32.AND P1, PT, R4, RZ, PT ;  /* 0x000000ff0400720c */ /* 0x008fc80003f25070 */
[----:B------:R-:W-:-:S13]  /*0290*/  ISETP.NE.AND.EX P1, PT, R5, RZ, PT, P1 ;  /* 0x000000ff0500720c */ /* 0x000fda0003f25310 */
[----:B------:R-:W3:Y:S01]  /*02a0*/  @P1 LDC.64 R4, c[0x0][0x308] ;  /* 0x0000c200ff041b82 */ /* 0x000ee20000000a00 */
[----:B------:R-:W-:-:S07]  /*02b0*/  IMAD.SHL.U32 R129, R220, 0x40, RZ ;  /* 0x00000040dc817824 */ /* 0x000fce00078e00ff */
[----:B--2---:R-:W2:Y:S08]  /*02c0*/  @!P1 LDC.64 R6, c[0x0][0x318] ;  /* 0x0000c600ff069b82 */ /* 0x004eb00000000a00 */
[----:B------:R-:W1:Y:S01]  /*02d0*/  @!P1 LDC R0, c[0x0][0x2cc] ;  /* 0x0000b300ff009b82 */ /* 0x000e620000000800 */
[----:B---3--:R-:W-:-:S05]  /*02e0*/  @P1 IMAD.WIDE R4, R11, 0x4, R4 ;  /* 0x000000040b041825 */ /* 0x008fca00078e0204 */
[----:B------:R3:W5:Y:S01]  /*02f0*/  @P1 LDG.E R125, desc[UR8][R4.64] ;  /* 0x00000008047d1981 */ /* 0x000762000c1e1900 */
[----:B----4-:R-:W-:-:S13]  /*0300*/  ISETP.GT.AND P0, PT, R224, R129, PT ;  /* 0x00000081e000720c */ /* 0x010fda0003f04270 */
[----:B-12---:R-:W-:Y:S05]  /*0310*/  @!P0 EXIT ;  /* 0x000000000000894d */ /* 0x006fea0003800000 */
[----:B---3--:R-:W1:Y:S01]  /*0320*/  LDC R4, c[0x0][0x398] ;  /* 0x0000e600ff047b82 */ /* 0x008e620000000800 */
[----:B------:R-:W-:Y:S01]  /*0330*/  @!P1 ISETP.NE.U32.AND P0, PT, R6, RZ, PT ;  /* 0x000000ff0600920c */ /* 0x000fe20003f05070 */
[----:B-----5:R-:W-:Y:S01]  /*0340*/  @P1 IMAD.IADD R125, R125, 0x1, -R12 ;  /* 0x000000017d7d1824 */ /* 0x020fe200078e0a0c */
[----:B------:R-:W-:Y:S01]  /*0350*/  IADD3 R5, -R224, 0x7f, R129 ;  /* 0x0000007fe0057810 */ /* 0x000fe20007ffe181 */
[----:B------:R-:W2:Y:S01]  /*0360*/  S2R R6, SR_TID.X ;  /* 0x0000000000067919 */ /* 0x000ea20000002100 */
[----:B------:R-:W-:-:S04]  /*0370*/  @!P1 ISETP.NE.AND.EX P0, PT, R7, RZ, PT, P0 ;  /* 0x000000ff0700920c */ /* 0x000fc80003f05300 */
[----:B------:R-:W-:-:S04]  /*0380*/  @!P1 SEL R0, R0, RZ, P0 ;  /* 0x000000ff00009207 */ /* 0x000fc80000000000 */
[----:B------:R-:W-:-:S05]  /*0390*/  @!P1 IADD3 R125, R0, R9, -R12 ;  /* 0x00000009007d9210 */ /* 0x000fca0007ffe80c */
[----:B------:R-:W-:-:S05]  /*03a0*/  VIADD R7, R125, 0x3f ;  /* 0x0000003f7d077836 */ /* 0x000fca0000000000 */
[----:B------:R-:W-:Y:S02]  /*03b0*/  SHF.R.S32.HI R2, RZ, 0x1f, R7 ;  /* 0x0000001fff027819 */ /* 0x000fe40000011407 */
[----:B-1----:R-:W-:Y:S02]  /*03c0*/  IADD3 R5, R5, R4, R125 ;  /* 0x0000000405057210 */ /* 0x002fe40007ffe07d */
[----:B------:R-:W-:Y:S02]  /*03d0*/  LEA.HI R2, R2, R7, RZ, 0x6 ;  /* 0x0000000702027211 */ /* 0x000fe400078f30ff */
[----:B------:R-:W-:Y:S02]  /*03e0*/  SHF.R.S32.HI R0, RZ, 0x1f, R5 ;  /* 0x0000001fff007819 */ /* 0x000fe40000011405 */
[----:B------:R-:W-:Y:S02]  /*03f0*/  SHF.R.S32.HI R2, RZ, 0x6, R2 ;  /* 0x00000006ff027819 */ /* 0x000fe40000011402 */
[----:B------:R-:W-:-:S04]  /*0400*/  LEA.HI R0, R0, R5, RZ, 0x6 ;  /* 0x0000000500007211 */ /* 0x000fc800078f30ff */
[----:B------:R-:W-:-:S04]  /*0410*/  SHF.R.S32.HI R5, RZ, 0x6, R0 ;  /* 0x00000006ff057819 */ /* 0x000fc80000011400 */
[----:B------:R-:W-:-:S04]  /*0420*/  VIMNMX R212, R2, R5, PT ;  /* 0x0000000502d47248 */ /* 0x000fc80003fe0100 */
[----:B------:R-:W-:-:S13]  /*0430*/  ISETP.GE.AND P0, PT, R212, 0x1, PT ;  /* 0x00000001d400780c */ /* 0x000fda0003f06270 */
[----:B--2---:R-:W-:Y:S05]  /*0440*/  @!P0 BRA `(.L_x_602) ;  /* 0x000000e400f48947 */ /* 0x004fea0003800000 */
[----:B------:R-:W1:Y:S01]  /*0450*/  LDC R2, c[0x0][0x278] ;  /* 0x00009e00ff027b82 */ /* 0x000e620000000800 */
[----:B------:R-:W-:Y:S01]  /*0460*/  ISETP.NE.AND P0, PT, R219, -0x1, PT ;  /* 0xffffffffdb00780c */ /* 0x000fe20003f05270 */
[----:B------:R-:W-:Y:S01]  /*0470*/  IMAD.MOV.U32 R14, RZ, RZ, RZ ;  /* 0x000000ffff0e7224 */ /* 0x000fe200078e00ff */
[----:B------:R-:W-:Y:S02]  /*0480*/  IABS R7, R21 ;  /* 0x0000001500077213 */ /* 0x000fe40000000000 */
[----:B------:R-:W-:-:S09]  /*0490*/  ISETP.NE.AND P2, PT, R3, -0x1, PT ;  /* 0xffffffff0300780c */ /* 0x000fd20003f45270 */
[----:B------:R-:W2:Y:S08]  /*04a0*/  @!P0 LDC.64 R8, c[0x0][0x228] ;  /* 0x00008a00ff088b82 */ /* 0x000eb00000000a00 */
[----:B------:R-:W3:Y:S01]  /*04b0*/  @P2 LDC.64 R134, c[0x0][0x248] ;  /* 0x00009200ff862b82 */ /* 0x000ee20000000a00 */
[----:B-1----:R-:W-:-:S04]  /*04c0*/  IABS R0, R2 ;  /* 0x0000000200007213 */ /* 0x002fc80000000000 */
[----:B------:R-:W1:Y:S01]  /*04d0*/  I2F.RP R16, R0 ;  /* 0x0000000000107306 */ /* 0x000e620000209400 */
[----:B--2---:R-:W-:-:S07]  /*04e0*/  @!P0 IMAD.WIDE.U32 R18, R11, R8, RZ ;  /* 0x000000080b128225 */ /* 0x004fce00078e00ff */
[----:B-1----:R-:W1:Y:S02]  /*04f0*/  MUFU.RCP R13, R16 ;  /* 0x00000010000d7308 */ /* 0x002e640000001000 */
[----:B-1----:R-:W-:-:S06]  /*0500*/  VIADD R13, R13, 0xffffffe ;  /* 0x0ffffffe0d0d7836 */ /* 0x002fcc0000000000 */
[----:B------:R-:W1:Y:S02]  /*0510*/  F2I.FTZ.U32.TRUNC.NTZ R15, R13 ;  /* 0x0000000d000f7305 */ /* 0x000e64000021f000 */
[----:B-1----:R-:W-:Y:S01]  /*0520*/  IMAD.MOV R5, RZ, RZ, -R15 ;  /* 0x000000ffff057224 */ /* 0x002fe200078e0a0f */
[----:B------:R-:W-:-:S03]  /*0530*/  IADD3 R13, -R129, R224, RZ ;  /* 0x000000e0810d7210 */ /* 0x000fc60007ffe1ff */
[----:B------:R-:W-:-:S04]  /*0540*/  IMAD R10, R5, R0, RZ ;  /* 0x00000000050a7224 */ /* 0x000fc800078e02ff */
[----:B------:R-:W-:Y:S02]  /*0550*/  IMAD.HI.U32 R10, R15, R10, R14 ;  /* 0x0000000a0f0a7227 */ /* 0x000fe400078e000e */
[----:B------:R-:W1:Y:S04]  /*0560*/  @P0 LDC.64 R14, c[0x0][0x240] ;  /* 0x00009000ff0e0b82 */ /* 0x000e680000000a00 */
[----:B------:R-:W-:-:S04]  /*0570*/  IMAD.HI.U32 R239, R10, R7, RZ ;  /* 0x000000070aef7227 */ /* 0x000fc800078e00ff */
[----:B------:R-:W-:-:S04]  /*0580*/  IMAD.MOV R5, RZ, RZ, -R239 ;  /* 0x000000ffff057224 */ /* 0x000fc800078e0aef */
[----:B------:R-:W-:Y:S01]  /*0590*/  IMAD R5, R0, R5, R7 ;  /* 0x0000000500057224 */ /* 0x000fe200078e0207 */
[----:B------:R-:W-:-:S04]  /*05a0*/  @!P0 SHF.R.S32.HI R7, RZ, 0x1f, R11 ;  /* 0x0000001fff078819 */ /* 0x000fc8000001140b */
[----:B------:R-:W-:Y:S01]  /*05b0*/  ISETP.GT.U32.AND P3, PT, R0, R5, PT ;  /* 0x000000050000720c */ /* 0x000fe20003f64070 */
[----:B------:R-:W-:-:S04]  /*05c0*/  @!P0 IMAD R10, R7, R8, RZ ;  /* 0x00000008070a8224 */ /* 0x000fc800078e02ff */
[----:B------:R-:W-:Y:S02]  /*05d0*/  @!P0 IMAD R9, R11, R9, R10 ;  /* 0x000000090b098224 */ /* 0x000fe400078e020a */
[----:B-1----:R-:W-:-:S04]  /*05e0*/  @P0 IMAD.WIDE.U32 R16, R219, R14, RZ ;  /* 0x0000000edb100225 */ /* 0x002fc800078e00ff */
[----:B------:R-:W-:Y:S01]  /*05f0*/  @P0 IMAD R7, R219, R15, R17 ;  /* 0x0000000fdb070224 */ /* 0x000fe200078e0211 */
[----:B------:R-:W-:Y:S01]  /*0600*/  SHF.R.S32.HI R15, RZ, 0x1f, R6 ;  /* 0x0000001fff0f7819 */ /* 0x000fe20000011406 */
[----:B------:R-:W-:Y:S01]  /*0610*/  @!P3 IMAD.IADD R5, R5, 0x1, -R0 ;  /* 0x000000010505b824 */ /* 0x000fe200078e0a00 */
[----:B------:R-:W-:Y:S01]  /*0620*/  @P0 MOV R10, R16 ;  /* 0x00000010000a0202 */ /* 0x000fe20000000f00 */
[----:B------:R-:W-:Y:S01]  /*0630*/  @!P0 IMAD.IADD R7, R19, 0x1, R9 ;  /* 0x0000000113078824 */ /* 0x000fe200078e0209 */
[----:B------:R-:W-:Y:S01]  /*0640*/  LEA.HI R16, R15, R6, RZ, 0x3 ;  /* 0x000000060f107211 */ /* 0x000fe200078f18ff */
[----:B------:R-:W1:Y:S01]  /*0650*/  @P2 LDC.64 R8, c[0x0][0x250] ;  /* 0x00009400ff082b82 */ /* 0x000e620000000a00 */
[----:B------:R-:W-:Y:S01]  /*0660*/  ISETP.GE.U32.AND P4, PT, R5, R0, PT ;  /* 0x000000000500720c */ /* 0x000fe20003f86070 */
[----:B------:R-:W-:Y:S01]  /*0670*/  @!P3 VIADD R239, R239, 0x1 ;  /* 0x00000001efefb836 */ /* 0x000fe20000000000 */
[----:B------:R-:W-:Y:S01]  /*0680*/  LOP3.LUT R5, R16, 0xfffffff8, RZ, 0xc0, !PT ;  /* 0xfffffff810057812 */ /* 0x000fe200078ec0ff */
[----:B------:R-:W-:Y:S01]  /*0690*/  @!P0 IMAD.MOV.U32 R10, RZ, RZ, R18 ;  /* 0x000000ffff0a8224 */ /* 0x000fe200078e0012 */
[----:B------:R-:W-:-:S02]  /*06a0*/  SHF.R.S32.HI R16, RZ, 0x3, R16 ;  /* 0x00000003ff107819 */ /* 0x000fc40000011410 */
[----:B------:R-:W-:Y:S01]  /*06b0*/  LOP3.LUT R17, R21, R2, RZ, 0x3c, !PT ;  /* 0x0000000215117212 */ /* 0x000fe200078e3cff */
[----:B------:R-:W-:Y:S01]  /*06c0*/  IMAD.IADD R5, R6, 0x1, -R5 ;  /* 0x0000000106057824 */ /* 0x000fe200078e0a05 */
[C---:B------:R-:W-:Y:S01]  /*06d0*/  IADD3 R0, R16.reuse, 0x20, RZ ;  /* 0x0000002010007810 */ /* 0x040fe20007ffe0ff */
[C---:B------:R-:W-:Y:S01]  /*06e0*/  IMAD.SHL.U32 R221, R16.reuse, 0x40, RZ ;  /* 0x0000004010dd7824 */ /* 0x040fe200078e00ff */
[----:B------:R-:W-:Y:S01]  /*06f0*/  ISETP.GE.AND P3, PT, R17, RZ, PT ;  /* 0x000000ff1100720c */ /* 0x000fe20003f66270 */
[----:B------:R-:W-:Y:S01]  /*0700*/  IMAD.SHL.U32 R122, R5, 0x8, RZ ;  /* 0x00000008057a7824 */ /* 0x000fe200078e00ff */
[C---:B------:R-:W-:Y:S01]  /*0710*/  ISETP.GE.AND P5, PT, R16.reuse, R13, PT ;  /* 0x0000000d1000720c */ /* 0x040fe20003fa6270 */
[C---:B------:R-:W-:Y:S01]  /*0720*/  VIADD R18, R16.reuse, 0x10 ;  /* 0x0000001010127836 */ /* 0x040fe20000000000 */
[----:B------:R-:W-:Y:S01]  /*0730*/  LOP3.LUT R221, R221, 0x1c0, RZ, 0xc0, !PT ;  /* 0x000001c0dddd7812 */ /* 0x000fe200078ec0ff */
[----:B------:R-:W-:Y:S01]  /*0740*/  VIADD R14, R16, 0x30 ;  /* 0x00000030100e7836 */ /* 0x000fe20000000000 */
[----:B------:R-:W-:-:S02]  /*0750*/  @P4 IADD3 R239, R239, 0x1, RZ ;  /* 0x00000001efef4810 */ /* 0x000fc40007ffe0ff */
[----:B------:R-:W-:Y:S02]  /*0760*/  ISETP.NE.AND P4, PT, R2, RZ, PT ;  /* 0x000000ff0200720c */ /* 0x000fe40003f85270 */
[----:B------:R-:W-:Y:S02]  /*0770*/  LOP3.LUT R22, R221, 0x38, R122, 0xf8, !PT ;  /* 0x00000038dd167812 */ /* 0x000fe400078ef87a */
[-C--:B------:R-:W-:Y:S01]  /*0780*/  ISETP.GE.AND P1, PT, R18, R13.reuse, PT ;  /* 0x0000000d1200720c */ /* 0x080fe20003f26270 */
[----:B------:R-:W-:Y:S01]  /*0790*/  @!P3 IMAD.MOV R239, RZ, RZ, -R239 ;  /* 0x000000ffffefb224 */ /* 0x000fe200078e0aef */
[-C--:B------:R-:W-:Y:S02]  /*07a0*/  ISETP.GE.AND P0, PT, R0, R13.reuse, PT ;  /* 0x0000000d0000720c */ /* 0x080fe40003f06270 */
[----:B------:R-:W-:Y:S01]  /*07b0*/  ISETP.GE.AND P6, PT, R14, R13, PT ;  /* 0x0000000d0e00720c */ /* 0x000fe20003fc6270 */
[C---:B------:R-:W-:Y:S01]  /*07c0*/  @P2 IMAD.IADD R13, R12.reuse, 0x1, R3 ;  /* 0x000000010c0d2824 */ /* 0x040fe200078e0203 */
[----:B------:R-:W-:Y:S01]  /*07d0*/  SHF.R.U32.HI R221, RZ, 0x3, R221 ;  /* 0x00000003ffdd7819 */ /* 0x000fe200000116dd */
[----:B------:R-:W-:Y:S01]  /*07e0*/  @P2 IMAD.IADD R3, R12, 0x1, R3 ;  /* 0x000000010c032824 */ /* 0x000fe200078e0203 */
[----:B------:R-:W-:Y:S01]  /*07f0*/  LEA.HI R20, R15, R6, RZ, 0x6 ;  /* 0x000000060f147211 */ /* 0x000fe200078f30ff */
[C---:B-1----:R-:W-:Y:S01]  /*0800*/  @P2 IMAD R19, R13.reuse, R9, RZ ;  /* 0x000000090d132224 */ /* 0x042fe200078e02ff */
[----:B------:R-:W-:Y:S01]  /*0810*/  LOP3.LUT R221, R22, R221, RZ, 0x3c, !PT ;  /* 0x000000dd16dd7212 */ /* 0x000fe200078e3cff */
[----:B------:R-:W-:Y:S01]  /*0820*/  @P2 IMAD.WIDE.U32 R22, R13, R8, RZ ;  /* 0x000000080d162225 */ /* 0x000fe200078e00ff */
[----:B------:R-:W-:-:S02]  /*0830*/  SHF.L.U32 R20, R20, 0x3, RZ ;  /* 0x0000000314147819 */ /* 0x000fc400000006ff */
[----:B------:R-:W-:Y:S01]  /*0840*/  @!P4 LOP3.LUT R239, RZ, R2, RZ, 0x33, !PT ;  /* 0x00000002ffefc212 */ /* 0x000fe200078e33ff */
[----:B---3--:R-:W-:Y:S01]  /*0850*/  @P2 IMAD R13, R3, R135, RZ ;  /* 0x00000087030d2224 */ /* 0x008fe200078e02ff */
[----:B------:R-:W-:Y:S01]  /*0860*/  LOP3.LUT R221, R221, 0xfffffe00, R20, 0xf8, !PT ;  /* 0xfffffe00dddd7812 */ /* 0x000fe200078ef814 */
[----:B------:R-:W-:Y:S01]  /*0870*/  @P2 IMAD.WIDE.U32 R24, R3, R134, RZ ;  /* 0x0000008603182225 */ /* 0x000fe200078e00ff */
[----:B------:R-:W-:Y:S02]  /*0880*/  SHF.R.S32.HI R17, RZ, 0x1f, R16 ;  /* 0x0000001fff117819 */ /* 0x000fe40000011410 */
[----:B------:R-:W-:Y:S01]  /*0890*/  SHF.R.S32.HI R123, RZ, 0x1f, R122 ;  /* 0x0000001fff7b7819 */ /* 0x000fe2000001147a */
[----:B------:R-:W-:Y:S01]  /*08a0*/  @P2 IMAD.IADD R19, R23, 0x1, R19 ;  /* 0x0000000117132824 */ /* 0x000fe200078e0213 */
[----:B------:R-:W-:Y:S01]  /*08b0*/  @P2 IADD3 R13, R25, R13, RZ ;  /* 0x0000000d190d2210 */ /* 0x000fe20007ffe0ff */
        /* <DEDUP_REMOVED lines=14> */
[----:B------:R-:W-:Y:S02]  /*09a0*/  MOV R20, R26 ;  /* 0x0000001a00147202 */ /* 0x000fe40000000f00 */
.L_x_603:
[----:B------:R-:W-:Y:S05]  /*09b0*/  @P2 BRA `(.L_x_604) ;  /* 0x0000000000302947 */ /* 0x000fea0003800000 */
        /* <DEDUP_REMOVED lines=11> */
[----:B------:R-:W-:-:S07]  /*0a70*/  IADD3 R19, R23, R3, RZ ;  /* 0x0000000317137210 */ /* 0x000fce0007ffe0ff */
.L_x_604:
[----:B------:R-:W1:Y:S01]  /*0a80*/  S2UR UR10, SR_CgaCtaId ;  /* 0x00000000000a79c3 */ /* 0x000e620000008800 */
[--C-:B------:R-:W-:Y:S01]  /*0a90*/  IMAD.WIDE.U32 R28, R16, R134, R122.reuse ;  /* 0x00000086101c7225 */ /* 0x100fe200078e007a */
[----:B------:R-:W-:Y:S01]  /*0aa0*/  IADD3 R24, P2, R122, R10, RZ ;  /* 0x0000000a7a187210 */ /* 0x000fe20007f5e0ff */
[----:B------:R-:W-:Y:S01]  /*0ab0*/  ULDC.64 UR4, c[0x0][0x258] ;  /* 0x0000960000047ab9 */ /* 0x000fe20000000a00 */
[----:B------:R-:W-:Y:S01]  /*0ac0*/  ULDC.64 UR6, c[0x0][0x260] ;  /* 0x0000980000067ab9 */ /* 0x000fe20000000a00 */
[----:B------:R-:W-:Y:S01]  /*0ad0*/  IMAD R2, R17, R134, RZ ;  /* 0x0000008611027224 */ /* 0x000fe200078e02ff */
[----:B------:R-:W-:Y:S01]  /*0ae0*/  IADD3 R226, P4, R20, R28, RZ ;  /* 0x0000001c14e27210 */ /* 0x000fe20007f9e0ff */
[-C--:B------:R-:W-:Y:S01]  /*0af0*/  IMAD.WIDE.U32 R26, R16, R8.reuse, R122 ;  /* 0x00000008101a7225 */ /* 0x080fe200078e007a */
[----:B------:R-:W-:Y:S01]  /*0b00*/  SHF.R.S32.HI R20, RZ, 0x1f, R21 ;  /* 0x0000001fff147819 */ /* 0x000fe20000011415 */
[----:B------:R-:W-:Y:S01]  /*0b10*/  BSSY B0, `(.L_x_605) ;  /* 0x0000040000007945 */ /* 0x000fe20003800000 */
[----:B------:R-:W-:Y:S01]  /*0b20*/  IADD3.X R25, R123, R7, RZ, P2, !PT ;  /* 0x000000077b197210 */ /* 0x000fe200017fe4ff */
[----:B------:R-:W-:Y:S01]  /*0b30*/  IMAD R10, R17, R8, RZ ;  /* 0x00000008110a7224 */ /* 0x000fe200078e02ff */
[----:B------:R-:W-:Y:S01]  /*0b40*/  IADD3 R232, P3, R22, R26, RZ ;  /* 0x0000001a16e87210 */ /* 0x000fe20007f7e0ff */
[----:B------:R-:W-:Y:S01]  /*0b50*/  IMAD R2, R16, R135, R2 ;  /* 0x0000008710027224 */ /* 0x000fe200078e0202 */
[----:B------:R-:W-:Y:S01]  /*0b60*/  IADD3 R144, R212, -0x1, RZ ;  /* 0xffffffffd4907810 */ /* 0x000fe20007ffe0ff */
[----:B------:R-:W-:Y:S01]  /*0b70*/  IMAD R10, R16, R9, R10 ;  /* 0x00000009100a7224 */ /* 0x000fe200078e020a */
[----:B------:R-:W-:Y:S01]  /*0b80*/  IADD3 R223, R122, 0x40, RZ ;  /* 0x000000407adf7810 */ /* 0x000fe20007ffe0ff */
[----:B------:R-:W-:Y:S01]  /*0b90*/  IMAD R20, R20, UR4, RZ ;  /* 0x0000000414147c24 */ /* 0x000fe2000f8e02ff */
[----:B------:R-:W-:Y:S01]  /*0ba0*/  IADD3.X R227, R13, R29, R2, P4, !PT ;  /* 0x0000001d0de37210 */ /* 0x000fe200027fe402 */
[----:B------:R-:W-:Y:S01]  /*0bb0*/  IMAD.WIDE.U32 R12, R21, UR4, R24 ;  /* 0x00000004150c7c25 */ /* 0x000fe2000f8e0018 */
[----:B------:R-:W-:-:S02]  /*0bc0*/  SHF.R.S32.HI R2, RZ, 0x1f, R239 ;  /* 0x0000001fff027819 */ /* 0x000fc400000114ef */
[----:B------:R-:W-:Y:S01]  /*0bd0*/  IADD3.X R233, R19, R27, R10, P3, !PT ;  /* 0x0000001b13e97210 */ /* 0x000fe20001ffe40a */
[----:B------:R-:W-:Y:S01]  /*0be0*/  IMAD R21, R21, UR5, R20 ;  /* 0x0000000515157c24 */ /* 0x000fe2000f8e0214 */
[----:B------:R-:W-:Y:S01]  /*0bf0*/  ULDC.64 UR4, c[0x0][0x268] ;  /* 0x00009a0000047ab9 */ /* 0x000fe20000000a00 */
[----:B------:R-:W-:Y:S01]  /*0c00*/  IMAD R10, R2, UR6, RZ ;  /* 0x00000006020a7c24 */ /* 0x000fe2000f8e02ff */
[----:B------:R-:W-:Y:S01]  /*0c10*/  IADD3 R222, R122, 0x80, RZ ;  /* 0x000000807ade7810 */ /* 0x000fe20007ffe0ff */
[----:B------:R-:W-:Y:S01]  /*0c20*/  IMAD.WIDE.U32 R226, R239, UR6, R226 ;  /* 0x00000006efe27c25 */ /* 0x000fe2000f8e00e2 */
[----:B------:R-:W-:Y:S01]  /*0c30*/  UMOV UR6, 0x400 ;  /* 0x0000040000067882 */ /* 0x000fe20000000000 */
[----:B------:R-:W-:Y:S02]  /*0c40*/  IADD3 R21, R13, R21, RZ ;  /* 0x000000150d157210 */ /* 0x000fe40007ffe0ff */
[----:B------:R-:W-:Y:S02]  /*0c50*/  IMAD R2, R2, UR4, RZ ;  /* 0x0000000402027c24 */ /* 0x000fe4000f8e02ff */
[----:B------:R-:W-:Y:S01]  /*0c60*/  IMAD.WIDE.U32 R232, R239, UR4, R232 ;  /* 0x00000004efe87c25 */ /* 0x000fe2000f8e00e8 */
[----:B-1----:R-:W-:-:S03]  /*0c70*/  ULEA UR4, UR10, UR6, 0x18 ;  /* 0x000000060a047291 */ /* 0x002fc6000f8ec03f */
[C---:B------:R-:W-:Y:S02]  /*0c80*/  IMAD R229, R239.reuse, UR7, R10 ;  /* 0x00000007efe57c24 */ /* 0x040fe4000f8e020a */
[----:B------:R-:W-:Y:S01]  /*0c90*/  IMAD R239, R239, UR5, R2 ;  /* 0x00000005efef7c24 */ /* 0x000fe2000f8e0202 */
[----:B------:R-:W-:Y:S01]  /*0ca0*/  LEA R221, R221, UR4, 0x1 ;  /* 0x00000004dddd7c11 */ /* 0x000fe2000f8e08ff */
[----:B------:R-:W-:Y:S02]  /*0cb0*/  IMAD R7, R144, -0x40, R125 ;  /* 0xffffffc090077824 */ /* 0x000fe400078e027d */
[----:B------:R-:W-:Y:S01]  /*0cc0*/  IMAD.WIDE R24, R220, 0x40, R16 ;  /* 0x00000040dc187825 */ /* 0x000fe200078e0210 */
        /* <DEDUP_REMOVED lines=36> */
.L_x_606:
[----:B------:R-:W-:Y:S05]  /*0f10*/  BSYNC B0 ;  /* 0x0000000000007941 */ /* 0x000fea0003800000 */
.L_x_605:
[----:B------:R-:W-:Y:S01]  /*0f20*/  BSSY B0, `(.L_x_607) ;  /* 0x0000029000007945 */ /* 0x000fe20003800000 */
[----:B------:R-:W-:-:S03]  /*0f30*/  ISETP.GE.AND P5, PT, R18, R7, PT ;  /* 0x000000071200720c */ /* 0x000fc60003fa6270 */
        /* <DEDUP_REMOVED lines=39> */
.L_x_608:
[----:B------:R-:W-:Y:S05]  /*11b0*/  BSYNC B0 ;  /* 0x0000000000007941 */ /* 0x000fea0003800000 */
.L_x_607:
[----:B------:R-:W-:Y:S01]  /*11c0*/  LEA.HI R19, R15, R6, RZ, 0x4 ;  /* 0x000000060f137211 */ /* 0x000fe200078f20ff */
[----:B------:R-:W-:Y:S01]  /*11d0*/  BSSY B0, `(.L_x_609) ;  /* 0x000002a000007945 */ /* 0x000fe20003800000 */
[----:B------:R-:W-:Y:S02]  /*11e0*/  ISETP.GE.AND P4, PT, R18, R7, PT ;  /* 0x000000071200720c */ /* 0x000fe40003f86270 */
[----:B---3--:R-:W-:Y:S01]  /*11f0*/  LOP3.LUT R23, R19, 0xfffffff0, RZ, 0xc0, !PT ;  /* 0xfffffff013177812 */ /* 0x008fe200078ec0ff */
        /* <DEDUP_REMOVED lines=39> */
.L_x_610:
[----:B------:R-:W-:Y:S05]  /*1470*/  BSYNC B0 ;  /* 0x0000000000007941 */ /* 0x000fea0003800000 */
.L_x_609:
        /* <DEDUP_REMOVED lines=39> */
.L_x_612:
[----:B------:R-:W-:Y:S05]  /*16f0*/  BSYNC B0 ;  /* 0x0000000000007941 */ /* 0x000fea0003800000 */
.L_x_611:
[----:B------:R-:W-:Y:S01]  /*1700*/  ISETP.GE.AND P0, PT, R16, R7, PT ;  /* 0x000000071000720c */ /* 0x000fe20003f06270 */
[----:B-1234-:R-:W-:Y:S01]  /*1710*/  IMAD.IADD R2, R6, 0x1, -R23 ;  /* 0x0000000106027824 */ /* 0x01efe200078e0a17 */
[C---:B------:R-:W-:Y:S01]  /*1720*/  SHF.L.U64.HI R3, R134.reuse, 0x6, R135 ;  /* 0x0000000686037819 */ /* 0x040fe20000010287 */
[----:B------:R-:W-:Y:S01]  /*1730*/  IMAD.SHL.U32 R121, R134, 0x40, RZ ;  /* 0x0000004086797824 */ /* 0x000fe200078e00ff */
[----:B------:R-:W-:Y:S01]  /*1740*/  SHF.R.S32.HI R18, RZ, 0x1f, R144 ;  /* 0x0000001fff127819 */ /* 0x000fe20000011490 */
[----:B------:R-:W-:Y:S01]  /*1750*/  BSSY B0, `(.L_x_613) ;  /* 0x0000027000007945 */ /* 0x000fe20003800000 */
[----:B------:R-:W-:Y:S01]  /*1760*/  IADD3 R229, R227, R229, RZ ;  /* 0x000000e5e3e57210 */ /* 0x000fe20007ffe0ff */
[----:B------:R-:W-:Y:S01]  /*1770*/  IMAD R23, R3, R144, RZ ;  /* 0x0000009003177224 */ /* 0x000fe200078e02ff */
[----:B------:R-:W-:Y:S02]  /*1780*/  MOV R228, R226 ;  /* 0x000000e200e47202 */ /* 0x000fe40000000f00 */
[----:B------:R-:W-:Y:S01]  /*1790*/  ISETP.GE.AND P6, PT, R0, R7, PT ;  /* 0x000000070000720c */ /* 0x000fe20003fc6270 */
[-C--:B------:R-:W-:Y:S01]  /*17a0*/  IMAD R23, R18, R121.reuse, R23 ;  /* 0x0000007912177224 */ /* 0x080fe200078e0217 */
[----:B------:R-:W-:Y:S01]  /*17b0*/  SHF.R.S32.HI R25, RZ, 0x1f, R2 ;  /* 0x0000001fff197819 */ /* 0x000fe20000011402 */
[----:B------:R-:W-:-:S04]  /*17c0*/  IMAD.WIDE.U32 R20, R144, R121, R228 ;  /* 0x0000007990147225 */ /* 0x000fc800078e00e4 */
[----:B------:R-:W-:Y:S01]  /*17d0*/  IMAD.IADD R23, R21, 0x1, R23 ;  /* 0x0000000115177824 */ /* 0x000fe200078e0217 */
        /* <DEDUP_REMOVED lines=30> */
.L_x_614:
[----:B------:R-:W-:Y:S05]  /*19c0*/  BSYNC B0 ;  /* 0x0000000000007941 */ /* 0x000fea0003800000 */
.L_x_613:
[----:B------:R-:W-:Y:S01]  /*19d0*/  BSSY B0, `(.L_x_615) ;  /* 0x0000023000007945 */ /* 0x000fe20003800000 */
[C---:B------:R-:W-:Y:S02]  /*19e0*/  SHF.L.U64.HI R207, R134.reuse, 0x4, R135 ;  /* 0x0000000486cf7819 */ /* 0x040fe40000010287 */
[----:B------:R-:W-:Y:S01]  /*19f0*/  SHF.L.U32 R216, R134, 0x4, RZ ;  /* 0x0000000486d87819 */ /* 0x000fe200000006ff */
[----:B------:R-:W-:Y:S06]  /*1a00*/  @P5 BRA `(.L_x_616) ;  /* 0x00000000007c5947 */ /* 0x000fec0003800000 */
[----:B------:R-:W-:Y:S01]  /*1a10*/  ULDC UR5, c[0x0][0x2d0] ;  /* 0x0000b40000057ab9 */ /* 0x000fe20000000800 */
[----:B------:R-:W-:Y:S02]  /*1a20*/  IADD3 R27, P1, R216, R20, RZ ;  /* 0x00000014d81b7210 */ /* 0x000fe40007f3e0ff */
[----:B------:R-:W-:Y:S02]  /*1a30*/  ISETP.GE.AND P3, PT, R122, UR5, PT ;  /* 0x000000057a007c0c */ /* 0x000fe4000bf66270 */
[----:B------:R-:W-:Y:S01]  /*1a40*/  ISETP.GE.AND P2, PT, R223, UR5, PT ;  /* 0x00000005df007c0c */ /* 0x000fe2000bf46270 */
[----:B------:R-:W-:Y:S01]  /*1a50*/  IMAD.X R24, R207, 0x1, R23, P1 ;  /* 0x00000001cf187824 */ /* 0x000fe200008e0617 */
[----:B------:R-:W-:-:S09]  /*1a60*/  ISETP.GE.AND P0, PT, R222, UR5, PT ;  /* 0x00000005de007c0c */ /* 0x000fd2000bf06270 */
        /* <DEDUP_REMOVED lines=25> */
.L_x_616:
[----:B------:R-:W-:Y:S05]  /*1c00*/  BSYNC B0 ;  /* 0x0000000000007941 */ /* 0x000fea0003800000 */
.L_x_615:
[----:B------:R-:W-:Y:S01]  /*1c10*/  SHF.R.S32.HI R26, RZ, 0x4, R19 ;  /* 0x00000004ff1a7819 */ /* 0x000fe20000011413 */
[----:B------:R-:W-:Y:S01]  /*1c20*/  BSSY B0, `(.L_x_617) ;  /* 0x0000025000007945 */ /* 0x000fe20003800000 */
[----:B------:R-:W-:Y:S02]  /*1c30*/  LEA.HI R24, R25, R2, RZ, 0x3 ;  /* 0x0000000219187211 */ /* 0x000fe400078f18ff */
[----:B------:R-:W-:Y:S02]  /*1c40*/  ISETP.GE.AND P0, PT, R14, R7, PT ;  /* 0x000000070e00720c */ /* 0x000fe40003f06270 */
[----:B------:R-:W-:Y:S02]  /*1c50*/  LEA.HI R25, R19, R26, RZ, 0x1 ;  /* 0x0000001a13197211 */ /* 0x000fe400078f08ff */
[----:B------:R-:W-:Y:S01]  /*1c60*/  LOP3.LUT R27, R24, 0xfffffff8, RZ, 0xc0, !PT ;  /* 0xfffffff8181b7812 */ /* 0x000fe200078ec0ff */
[----:B------:R-:W-:Y:S08]  /*1c70*/  @P6 BRA `(.L_x_618) ;  /* 0x00000000007c6947 */ /* 0x000ff00003800000 */
[----:B------:R-:W-:Y:S01]  /*1c80*/  ULDC UR5, c[0x0][0x2d0] ;  /* 0x0000b40000057ab9 */ /* 0x000fe20000000800 */
[----:B------:R-:W-:Y:S02]  /*1c90*/  LEA R19, P2, R134, R20, 0x5 ;  /* 0x0000001486137211 */ /* 0x000fe400078428ff */
[----:B------:R-:W-:Y:S02]  /*1ca0*/  ISETP.GE.AND P5, PT, R122, UR5, PT ;  /* 0x000000057a007c0c */ /* 0x000fe4000bfa6270 */
[----:B------:R-:W-:Y:S02]  /*1cb0*/  ISETP.GE.AND P3, PT, R223, UR5, PT ;  /* 0x00000005df007c0c */ /* 0x000fe4000bf66270 */
[----:B------:R-:W-:Y:S02]  /*1cc0*/  ISETP.GE.AND P1, PT, R222, UR5, PT ;  /* 0x00000005de007c0c */ /* 0x000fe4000bf26270 */
[----:B------:R-:W-:-:S07]  /*1cd0*/  LEA.HI.X R28, R134, R23, R135, 0x5, P2 ;  /* 0x00000017861c7211 */ /* 0x000fce00010f2c87 */
        /* <DEDUP_REMOVED lines=25> */
.L_x_618:
[----:B------:R-:W-:Y:S05]  /*1e70*/  BSYNC B0 ;  /* 0x0000000000007941 */ /* 0x000fea0003800000 */
.L_x_617:
[----:B------:R-:W-:Y:S01]  /*1e80*/  LOP3.LUT R25, R25, 0xfffffffe, RZ, 0xc0, !PT ;  /* 0xfffffffe19197812 */ /* 0x000fe200078ec0ff */
[----:B------:R-:W-:Y:S01]  /*1e90*/  IMAD.IADD R2, R2, 0x1, -R27 ;  /* 0x0000000102027824 */ /* 0x000fe200078e0a1b */
[----:B------:R-:W-:Y:S01]  /*1ea0*/  BSSY B0, `(.L_x_619) ;  /* 0x0000026000007945 */ /* 0x000fe20003800000 */
[----:B------:R-:W-:Y:S02]  /*1eb0*/  ISETP.GE.AND P6, PT, R0, R7, PT ;  /* 0x000000070000720c */ /* 0x000fe40003fc6270 */
[----:B------:R-:W-:Y:S01]  /*1ec0*/  IADD3 R26, R26, -R25, RZ ;  /* 0x800000191a1a7210 */ /* 0x000fe20007ffe0ff */
[----:B------:R-:W-:Y:S01]  /*1ed0*/  IMAD.SHL.U32 R0, R2, 0x40, RZ ;  /* 0x0000004002007824 */ /* 0x000fe200078e00ff */
[----:B------:R-:W-:Y:S05]  /*1ee0*/  @P0 BRA `(.L_x_620) ;  /* 0x0000000000840947 */ /* 0x000fea0003800000 */
[----:B------:R-:W-:Y:S01]  /*1ef0*/  ULDC UR5, c[0x0][0x2d0] ;  /* 0x0000b40000057ab9 */ /* 0x000fe20000000800 */
[----:B------:R-:W-:Y:S01]  /*1f00*/  IMAD.MOV.U32 R22, RZ, RZ, R20 ;  /* 0x000000ffff167224 */ /* 0x000fe200078e0014 */
[----:B------:R-:W-:Y:S01]  /*1f10*/  ISETP.GE.AND P3, PT, R122, UR5, PT ;  /* 0x000000057a007c0c */ /* 0x000fe2000bf66270 */
[----:B------:R-:W-:Y:S01]  /*1f20*/  IMAD R19, R135, 0x30, RZ ;  /* 0x0000003087137824 */ /* 0x000fe200078e02ff */
[----:B------:R-:W-:Y:S01]  /*1f30*/  ISETP.GE.AND P2, PT, R223, UR5, PT ;  /* 0x00000005df007c0c */ /* 0x000fe2000bf46270 */
[----:B------:R-:W-:Y:S01]  /*1f40*/  IMAD.WIDE.U32 R22, R134, 0x30, R22 ;  /* 0x0000003086167825 */ /* 0x000fe200078e0016 */
[----:B------:R-:W-:-:S03]  /*1f50*/  ISETP.GE.AND P0, PT, R222, UR5, PT ;  /* 0x00000005de007c0c */ /* 0x000fc6000bf06270 */
[----:B------:R-:W-:-:S06]  /*1f60*/  IMAD.IADD R20, R23, 0x1, R19 ;  /* 0x0000000117147824 */ /* 0x000fcc00078e0213 */
        /* <DEDUP_REMOVED lines=25> */
.L_x_620:
[----:B------:R-:W-:Y:S05]  /*2100*/  BSYNC B0 ;  /* 0x0000000000007941 */ /* 0x000fea0003800000 */
.L_x_619:
[----:B------:R-:W0:Y:S01]  /*2110*/  LDGDEPBAR ;  /* 0x00000000000079af */ /* 0x000e220000000000 */
[----:B------:R-:W-:Y:S01]  /*2120*/  ISETP.GE.AND P0, PT, R16, R7, PT ;  /* 0x000000071000720c */ /* 0x000fe20003f06270 */
[----:B-1234-:R-:W-:Y:S01]  /*2130*/  IMAD.SHL.U32 R11, R26, 0x8, RZ ;  /* 0x000000081a0b7824 */ /* 0x01efe200078e00ff */
[----:B------:R-:W-:Y:S01]  /*2140*/  LOP3.LUT R0, R0, 0x1c0, RZ, 0xc0, !PT ;  /* 0x000001c000007812 */ /* 0x000fe200078ec0ff */
[----:B------:R-:W-:Y:S01]  /*2150*/  IMAD.SHL.U32 R10, R5, 0x40, RZ ;  /* 0x00000040050a7824 */ /* 0x000fe200078e00ff */
[----:B------:R-:W-:Y:S01]  /*2160*/  LEA.HI R120, R15, R6, RZ, 0x5 ;  /* 0x000000060f787211 */ /* 0x000fe200078f28ff */
[----:B------:R-:W-:Y:S01]  /*2170*/  IMAD.SHL.U32 R16, R16, 0x8, RZ ;  /* 0x0000000810107824 */ /* 0x000fe200078e00ff */
[----:B------:R-:W-:Y:S01]  /*2180*/  LOP3.LUT R11, R0, 0x8, R11, 0xf8, !PT ;  /* 0x00000008000b7812 */ /* 0x000fe200078ef80b */
[----:B------:R-:W-:Y:S01]  /*2190*/  IMAD.SHL.U32 R218, R8, 0x40, RZ ;  /* 0x0000004008da7824 */ /* 0x000fe200078e00ff */
[----:B------:R-:W-:Y:S01]  /*21a0*/  SHF.R.U32.HI R0, RZ, 0x3, R0 ;  /* 0x00000003ff007819 */ /* 0x000fe20000011600 */
[----:B------:R-:W-:Y:S01]  /*21b0*/  IMAD.IADD R239, R233, 0x1, R239 ;  /* 0x00000001e9ef7824 */ /* 0x000fe200078e02ef */
[----:B------:R-:W-:Y:S01]  /*21c0*/  LOP3.LUT R13, R10, 0x1c0, RZ, 0xc0, !PT ;  /* 0x000001c00a0d7812 */ /* 0x000fe200078ec0ff */
[----:B------:R-:W-:Y:S01]  /*21d0*/  IMAD.MOV.U32 R238, RZ, RZ, R232 ;  /* 0x000000ffffee7224 */ /* 0x000fe200078e00e8 */
[----:B------:R-:W-:Y:S01]  /*21e0*/  LOP3.LUT R0, R11, R0, RZ, 0x3c, !PT ;  /* 0x000000000b007212 */ /* 0x000fe200078e3cff */
[----:B------:R-:W-:Y:S01]  /*21f0*/  IMAD.SHL.U32 R11, R24, 0x40, RZ ;  /* 0x00000040180b7824 */ /* 0x000fe200078e00ff */
[----:B------:R-:W-:Y:S01]  /*2200*/  LOP3.LUT R16, R13, 0x8, R16, 0xf8, !PT ;  /* 0x000000080d107812 */ /* 0x000fe200078ef810 */
[----:B------:R-:W-:Y:S01]  /*2210*/  BSSY B0, `(.L_x_621) ;  /* 0x0000032000007945 */ /* 0x000fe20003800000 */
[----:B------:R-:W-:-:S02]  /*2220*/  SHF.R.U32.HI R13, RZ, 0x3, R13 ;  /* 0x00000003ff0d7819 */ /* 0x000fc4000001160d */
[----:B------:R-:W-:Y:S02]  /*2230*/  SHF.L.U64.HI R217, R8, 0x6, R9 ;  /* 0x0000000608d97819 */ /* 0x000fe40000010209 */
[----:B------:R-:W-:Y:S02]  /*2240*/  LOP3.LUT R13, R16, R13, RZ, 0x3c, !PT ;  /* 0x0000000d100d7212 */ /* 0x000fe400078e3cff */
[----:B------:R-:W-:Y:S01]  /*2250*/  LOP3.LUT R0, R0, 0xfffffe00, R11, 0xf8, !PT ;  /* 0xfffffe0000007812 */ /* 0x000fe200078ef80b */
[----:B------:R-:W-:-:S04]  /*2260*/  DEPBAR.LE SB0, 0x0 ;  /* 0x000080000000791a */ /* 0x000fc80000000000 */
[----:B------:R-:W-:Y:S01]  /*2270*/  BAR.SYNC.DEFER_BLOCKING 0x0 ;  /* 0x0000000000007b1d */ /* 0x000fe20000010000 */
[----:B------:R-:W-:Y:S01]  /*2280*/  SHF.R.S32.HI R127, RZ, 0x5, R120 ;  /* 0x00000005ff7f7819 */ /* 0x000fe20000011478 */
[----:B------:R-:W-:Y:S01]  /*2290*/  IMAD R17, R217, R144, RZ ;  /* 0x00000090d9117224 */ /* 0x000fe200078e02ff */
[----:B------:R-:W-:Y:S01]  /*22a0*/  ISETP.GE.AND P5, PT, R14, R7, PT ;  /* 0x000000070e00720c */ /* 0x000fe20003fa6270 */
[----:B------:R-:W-:Y:S02]  /*22b0*/  IMAD R205, R26, 0x200, R13 ;  /* 0x000002001acd7824 */ /* 0x000fe400078e020d */
[----:B------:R-:W-:Y:S02]  /*22c0*/  IMAD R206, R127, 0x400, R0 ;  /* 0x000004007fce7824 */ /* 0x000fe400078e0200 */
[-C--:B------:R-:W-:Y:S01]  /*22d0*/  IMAD R17, R18, R218.reuse, R17 ;  /* 0x000000da12117224 */ /* 0x080fe200078e0211 */
[----:B------:R-:W-:Y:S01]  /*22e0*/  LEA R205, R205, UR4, 0x1 ;  /* 0x00000004cdcd7c11 */ /* 0x000fe2000f8e08ff */
[----:B------:R-:W-:Y:S01]  /*22f0*/  IMAD.WIDE.U32 R14, R144, R218, R238 ;  /* 0x000000da900e7225 */ /* 0x000fe200078e00ee */
[----:B------:R-:W-:-:S03]  /*2300*/  LEA R206, R206, UR4, 0x1 ;  /* 0x00000004cece7c11 */ /* 0x000fc6000f8e08ff */
[----:B------:R-:W-:Y:S01]  /*2310*/  IMAD.IADD R17, R15, 0x1, R17 ;  /* 0x000000010f117824 */ /* 0x000fe200078e0211 */
        /* <DEDUP_REMOVED lines=33> */
.L_x_622:
[----:B------:R-:W-:Y:S05]  /*2530*/  BSYNC B0 ;  /* 0x0000000000007941 */ /* 0x000fea0003800000 */
.L_x_621:
[----:B------:R4:W-:Y:S01]  /*2540*/  @P4 STS.128 [R221+0xc800], RZ ;  /* 0x00c800ffdd004388 */ /* 0x0009e20000000c00 */
[----:B------:R-:W-:Y:S01]  /*2550*/  BSSY B0, `(.L_x_623) ;  /* 0x0000025000007945 */ /* 0x000fe20003800000 */
[C---:B------:R-:W-:Y:S02]  /*2560*/  SHF.L.U64.HI R225, R8.reuse, 0x4, R9 ;  /* 0x0000000408e17819 */ /* 0x040fe40000010209 */
[----:B------:R4:W-:Y:S01]  /*2570*/  @P4 STS.128 [R221+0xe800], RZ ;  /* 0x00e800ffdd004388 */ /* 0x0009e20000000c00 */
[----:B------:R-:W-:-:S03]  /*2580*/  SHF.L.U32 R230, R8, 0x4, RZ ;  /* 0x0000000408e67819 */ /* 0x000fc600000006ff */
[----:B------:R4:W-:Y:S01]  /*2590*/  @P4 STS.128 [R221+0x10800], RZ ;  /* 0x010800ffdd004388 */ /* 0x0009e20000000c00 */
[----:B------:R-:W-:Y:S05]  /*25a0*/  @P4 BRA `(.L_x_624) ;  /* 0x00000000007c4947 */ /* 0x000fea0003800000 */
[----:B------:R-:W-:Y:S01]  /*25b0*/  ULDC UR5, c[0x0][0x2d0] ;  /* 0x0000b40000057ab9 */ /* 0x000fe20000000800 */
[----:B------:R-:W-:Y:S02]  /*25c0*/  IADD3 R7, P1, R230, R14, RZ ;  /* 0x0000000ee6077210 */ /* 0x000fe40007f3e0ff */
[----:B------:R-:W-:Y:S02]  /*25d0*/  ISETP.GE.AND P3, PT, R122, UR5, PT ;  /* 0x000000057a007c0c */ /* 0x000fe4000bf66270 */
[----:B------:R-:W-:Y:S01]  /*25e0*/  ISETP.GE.AND P2, PT, R223, UR5, PT ;  /* 0x00000005df007c0c */ /* 0x000fe2000bf46270 */
[----:B------:R-:W-:Y:S01]  /*25f0*/  IMAD.X R18, R225, 0x1, R17, P1 ;  /* 0x00000001e1127824 */ /* 0x000fe200008e0611 */
[----:B------:R-:W-:-:S09]  /*2600*/  ISETP.GE.AND P0, PT, R222, UR5, PT ;  /* 0x00000005de007c0c */ /* 0x000fd2000bf06270 */
        /* <DEDUP_REMOVED lines=25> */
.L_x_624:
[----:B------:R-:W-:Y:S05]  /*27a0*/  BSYNC B0 ;  /* 0x0000000000007941 */ /* 0x000fea0003800000 */
.L_x_623:
[----:B------:R1:W-:Y:S01]  /*27b0*/  @P6 STS.128 [R221+0xd000], RZ ;  /* 0x00d000ffdd006388 */ /* 0x0003e20000000c00 */
[----:B------:R-:W-:Y:S03]  /*27c0*/  BSSY B0, `(.L_x_625) ;  /* 0x0000023000007945 */ /* 0x000fe60003800000 */
[----:B------:R1:W-:Y:S04]  /*27d0*/  @P6 STS.128 [R221+0xf000], RZ ;  /* 0x00f000ffdd006388 */ /* 0x0003e80000000c00 */
[----:B------:R1:W-:Y:S01]  /*27e0*/  @P6 STS.128 [R221+0x11000], RZ ;  /* 0x011000ffdd006388 */ /* 0x0003e20000000c00 */
[----:B------:R-:W-:Y:S05]  /*27f0*/  @P6 BRA `(.L_x_626) ;  /* 0x00000000007c6947 */ /* 0x000fea0003800000 */
[----:B------:R-:W-:Y:S01]  /*2800*/  ULDC UR5, c[0x0][0x2d0] ;  /* 0x0000b40000057ab9 */ /* 0x000fe20000000800 */
[----:B------:R-:W-:Y:S02]  /*2810*/  LEA R7, P1, R8, R14, 0x5 ;  /* 0x0000000e08077211 */ /* 0x000fe400078228ff */
[----:B------:R-:W-:Y:S02]  /*2820*/  ISETP.GE.AND P3, PT, R122, UR5, PT ;  /* 0x000000057a007c0c */ /* 0x000fe4000bf66270 */
[----:B------:R-:W-:Y:S02]  /*2830*/  ISETP.GE.AND P2, PT, R223, UR5, PT ;  /* 0x00000005df007c0c */ /* 0x000fe4000bf46270 */
[----:B------:R-:W-:Y:S02]  /*2840*/  ISETP.GE.AND P0, PT, R222, UR5, PT ;  /* 0x00000005de007c0c */ /* 0x000fe4000bf06270 */
[----:B------:R-:W-:-:S07]  /*2850*/  LEA.HI.X R18, R8, R17, R9, 0x5, P1 ;  /* 0x0000001108127211 */ /* 0x000fce00008f2c09 */
        /* <DEDUP_REMOVED lines=25> */
.L_x_626:
[----:B------:R-:W-:Y:S05]  /*29f0*/  BSYNC B0 ;  /* 0x0000000000007941 */ /* 0x000fea0003800000 */
.L_x_625:
[----:B------:R1:W-:Y:S01]  /*2a00*/  @P5 STS.128 [R221+0xd800], RZ ;  /* 0x00d800ffdd005388 */ /* 0x0003e20000000c00 */
[----:B------:R-:W-:Y:S03]  /*2a10*/  BSSY B0, `(.L_x_627) ;  /* 0x0000025000007945 */ /* 0x000fe60003800000 */
[----:B------:R1:W-:Y:S04]  /*2a20*/  @P5 STS.128 [R221+0xf800], RZ ;  /* 0x00f800ffdd005388 */ /* 0x0003e80000000c00 */
[----:B------:R1:W-:Y:S01]  /*2a30*/  @P5 STS.128 [R221+0x11800], RZ ;  /* 0x011800ffdd005388 */ /* 0x0003e20000000c00 */
[----:B------:R-:W-:Y:S05]  /*2a40*/  @P5 BRA `(.L_x_628) ;  /* 0x0000000000845947 */ /* 0x000fea0003800000 */
[----:B------:R-:W-:Y:S01]  /*2a50*/  ULDC UR5, c[0x0][0x2d0] ;  /* 0x0000b40000057ab9 */ /* 0x000fe20000000800 */
[----:B------:R-:W-:Y:S01]  /*2a60*/  IMAD.MOV.U32 R16, RZ, RZ, R14 ;  /* 0x000000ffff107224 */ /* 0x000fe200078e000e */
[----:B------:R-:W-:Y:S02]  /*2a70*/  ISETP.GE.AND P3, PT, R122, UR5, PT ;  /* 0x000000057a007c0c */ /* 0x000fe4000bf66270 */
[----:B------:R-:W-:Y:S01]  /*2a80*/  ISETP.GE.AND P2, PT, R223, UR5, PT ;  /* 0x00000005df007c0c */ /* 0x000fe2000bf46270 */
[----:B------:R-:W-:Y:S01]  /*2a90*/  IMAD.WIDE.U32 R16, R8, 0x30, R16 ;  /* 0x0000003008107825 */ /* 0x000fe200078e0010 */
[----:B------:R-:W-:-:S03]  /*2aa0*/  ISETP.GE.AND P0, PT, R222, UR5, PT ;  /* 0x00000005de007c0c */ /* 0x000fc6000bf06270 */
[----:B------:R-:W-:-:S04]  /*2ab0*/  IMAD R8, R9, 0x30, RZ ;  /* 0x0000003009087824 */ /* 0x000fc800078e02ff */
[----:B------:R-:W-:Y:S02]  /*2ac0*/  IMAD.IADD R8, R17, 0x1, R8 ;  /* 0x0000000111087824 */ /* 0x000fe400078e0208 */
        /* <DEDUP_REMOVED lines=25> */
.L_x_628:
[----:B------:R-:W-:Y:S05]  /*2c60*/  BSYNC B0 ;  /* 0x0000000000007941 */ /* 0x000fea0003800000 */
.L_x_627:
[----:B-1-3--:R-:W-:Y:S01]  /*2c70*/  LDSM.16.M88.4 R12, [R206] ;  /* 0x00000000ce0c783b */ /* 0x00afe20000000200 */
[----:B------:R-:W-:Y:S01]  /*2c80*/  R2P PR, R5, 0x6 ;  /* 0x0000000605007804 */ /* 0x000fe20000000000 */
[----:B------:R-:W-:Y:S01]  /*2c90*/  IMAD.MOV.U32 R7, RZ, RZ, 0x10 ;  /* 0x00000010ff077424 */ /* 0x000fe200078e00ff */
[C---:B------:R-:W-:Y:S01]  /*2ca0*/  LOP3.LUT P0, RZ, R2.reuse, 0x2, RZ, 0xc0, !PT ;  /* 0x0000000202ff7812 */ /* 0x040fe2000780c0ff */
[----:B------:R-:W1:Y:S01]  /*2cb0*/  LDSM.16.M88.4 R28, [R205+0x6000] ;  /* 0x00600000cd1c783b */ /* 0x000e620000000200 */
[----:B------:R-:W-:Y:S01]  /*2cc0*/  VIADD R5, R205, 0x6000 ;  /* 0x00006000cd057836 */ /* 0x000fe20000000000 */
[----:B------:R-:W-:Y:S01]  /*2cd0*/  ULDC UR5, c[0x0][0x39c] ;  /* 0x0000e70000057ab9 */ /* 0x000fe20000000800 */
[----:B------:R-:W-:Y:S01]  /*2ce0*/  SEL R7, R7, 0xfffffff0, !P0 ;  /* 0xfffffff007077807 */ /* 0x000fe20004000000 */
[----:B------:R-:W-:Y:S01]  /*2cf0*/  VIADD R203, R205, 0x6020 ;  /* 0x00006020cdcb7836 */ /* 0x000fe20000000000 */
[----:B------:R-:W-:Y:S01]  /*2d00*/  LOP3.LUT P0, RZ, R2, 0x4, RZ, 0xc0, !PT ;  /* 0x0000000402ff7812 */ /* 0x000fe2000780c0ff */
[----:B------:R-:W-:Y:S01]  /*2d10*/  IMAD.MOV.U32 R2, RZ, RZ, 0x40 ;  /* 0x00000040ff027424 */ /* 0x000fe200078e00ff */
[----:B------:R-:W3:Y:S01]  /*2d20*/  LDSM.16.M88.4 R52, [R205+0x6800] ;  /* 0x00680000cd34783b */ /* 0x000ee20000000200 */
[----:B------:R-:W-:-:S02]  /*2d30*/  IMAD R204, R7, 0x2, R206 ;  /* 0x0000000207cc7824 */ /* 0x000fc400078e02ce */
[----:B------:R-:W-:Y:S01]  /*2d40*/  @P1 VIADD R203, R5, 0xffffffe0 ;  /* 0xffffffe005cb1836 */ /* 0x000fe20000000000 */
[----:B------:R-:W-:Y:S01]  /*2d50*/  SEL R2, R2, 0xffffffc0, !P2 ;  /* 0xffffffc002027807 */ /* 0x000fe20005000000 */
[----:B------:R-:W-:Y:S01]  /*2d60*/  IMAD.MOV.U32 R5, RZ, RZ, 0x20 ;  /* 0x00000020ff057424 */ /* 0x000fe200078e00ff */
[----:B--2---:R-:W-:Y:S01]  /*2d70*/  LDSM.16.M88.4 R8, [R204] ;  /* 0x00000000cc08783b */ /* 0x004fe20000000200 */
[----:B------:R-:W-:Y:S02]  /*2d80*/  IMAD R127, R127, 0x10, R129 ;  /* 0x000000107f7f7824 */ /* 0x000fe400078e0281 */
[----:B------:R-:W-:Y:S01]  /*2d90*/  IMAD.IADD R199, R205, 0x1, R2 ;  /* 0x00000001cdc77824 */ /* 0x000fe200078e0202 */
[----:B------:R-:W2:Y:S01]  /*2da0*/  LDSM.16.M88.4 R24, [R203] ;  /* 0x00000000cb18783b */ /* 0x000ea20000000200 */
[----:B------:R-:W-:Y:S01]  /*2db0*/  SEL R5, R5, 0xffffffe0, !P0 ;  /* 0xffffffe005057807 */ /* 0x000fe20004000000 */
[----:B------:R-:W-:Y:S02]  /*2dc0*/  IMAD.IADD R192, R2, 0x1, R203 ;  /* 0x0000000102c07824 */ /* 0x000fe400078e02cb */
[----:B------:R-:W-:Y:S01]  /*2dd0*/  LDSM.16.M88.4 R36, [R199+0x6000] ;  /* 0x00600000c724783b */ /* 0x000fe20000000200 */
[----:B------:R-:W-:-:S02]  /*2de0*/  VIADD R195, R203, 0x800 ;  /* 0x00000800cbc37836 */ /* 0x000fc40000000000 */
[C---:B------:R-:W-:Y:S01]  /*2df0*/  IMAD R202, R5.reuse, 0x2, R206 ;  /* 0x0000000205ca7824 */ /* 0x040fe200078e02ce */
[----:B------:R-:W-:Y:S01]  /*2e00*/  LDSM.16.M88.4 R16, [R192] ;  /* 0x00000000c010783b */ /* 0x000fe20000000200 */
[----:B------:R-:W-:Y:S02]  /*2e10*/  IMAD R201, R5, 0x2, R204 ;  /* 0x0000000205c97824 */ /* 0x000fe400078e02cc */
[C---:B------:R-:W-:Y:S01]  /*2e20*/  VIADD R194, R203.reuse, 0x1000 ;  /* 0x00001000cbc27836 */ /* 0x040fe20000000000 */
[----:B------:R-:W-:Y:S01]  /*2e30*/  LDSM.16.M88.4 R88, [R202] ;  /* 0x00000000ca58783b */ /* 0x000fe20000000200 */
[C---:B------:R-:W-:Y:S02]  /*2e40*/  VIADD R193, R203.reuse, 0x1800 ;  /* 0x00001800cbc17836 */ /* 0x040fe40000000000 */
[C---:B------:R-:W-:Y:S01]  /*2e50*/  VIADD R191, R203.reuse, 0x2000 ;  /* 0x00002000cbbf7836 */ /* 0x040fe20000000000 */
[----:B------:R-:W-:Y:S01]  /*2e60*/  LDSM.16.M88.4 R100, [R201] ;  /* 0x00000000c964783b */ /* 0x000fe20000000200 */
[----:B------:R-:W-:-:S02]  /*2e70*/  VIADD R190, R203, 0x2800 ;  /* 0x00002800cbbe7836 */ /* 0x000fc40000000000 */
[C---:B------:R-:W-:Y:S01]  /*2e80*/  VIADD R189, R203.reuse, 0x3000 ;  /* 0x00003000cbbd7836 */ /* 0x040fe20000000000 */
[----:B------:R-:W5:Y:S01]  /*2e90*/  LDSM.16.M88.4 R44, [R203+0x800] ;  /* 0x00080000cb2c783b */ /* 0x000f620000000200 */
[C---:B------:R-:W-:Y:S01]  /*2ea0*/  VIADD R188, R203.reuse, 0x3800 ;  /* 0x00003800cbbc7836 */ /* 0x040fe20000000000 */
[C---:B-1----:R-:W-:Y:S02]  /*2eb0*/  HMMA.16816.F32 R20, R12.reuse, R28, RZ ;  /* 0x0000001c0c14723c */ /* 0x042fe400000018ff */
[----:B------:R-:W-:Y:S01]  /*2ec0*/  LDSM.16.M88.4 R84, [R206+0x2000] ;  /* 0x00200000ce54783b */ /* 0x000fe20000000200 */
[C---:B------:R-:W-:Y:S02]  /*2ed0*/  VIADD R187, R203.reuse, 0x4000 ;  /* 0x00004000cbbb7836 */ /* 0x040fe40000000000 */
[C---:B------:R-:W-:Y:S01]  /*2ee0*/  VIADD R186, R203.reuse, 0x4800 ;  /* 0x00004800cbba7836 */ /* 0x040fe20000000000 */
[----:B------:R-:W1:Y:S01]  /*2ef0*/  LDSM.16.M88.4 R32, [R199+0x6800] ;  /* 0x00680000c720783b */ /* 0x000e620000000200 */
[----:B------:R-:W-:Y:S01]  /*2f00*/  HMMA.16816.F32 R28, R12, R30, RZ ;  /* 0x0000001e0c1c723c */ /* 0x000fe200000018ff */
[----:B------:R-:W-:-:S02]  /*2f10*/  VIADD R185, R203, 0x5000 ;  /* 0x00005000cbb97836 */ /* 0x000fc40000000000 */
[----:B------:R-:W4:Y:S01]  /*2f20*/  LDSM.16.M88.4 R76, [R205+0x7000] ;  /* 0x00700000cd4c783b */ /* 0x000f220000000200 */
[----:B------:R-:W-:Y:S02]  /*2f30*/  VIADD R184, R203, 0x5800 ;  /* 0x00005800cbb87836 */ /* 0x000fe40000000000 */
[C---:B---3--:R-:W-:Y:S01]  /*2f40*/  HMMA.16816.F32 R40, R12.reuse, R52, RZ ;  /* 0x000000340c28723c */ /* 0x048fe200000018ff */
[----:B------:R-:W-:Y:S04]  /*2f50*/  LDSM.16.M88.4 R72, [R204+0x2000] ;  /* 0x00200000cc48783b */ /* 0x000fe80000000200 */
[----:B------:R-:W-:Y:S01]  /*2f60*/  LDSM.16.M88.4 R104, [R203+0x2000] ;  /* 0x00200000cb68783b */ /* 0x000fe20000000200 */
[----:B------:R-:W-:Y:S03]  /*2f70*/  HMMA.16816.F32 R52, R12, R54, RZ ;  /* 0x000000360c34723c */ /* 0x000fe600000018ff */
[----:B------:R-:W-:Y:S03]  /*2f80*/  LDSM.16.M88.4 R60, [R202+0x2000] ;  /* 0x00200000ca3c783b */ /* 0x000fe60000000200 */
[C---:B--2---:R-:W-:Y:S01]  /*2f90*/  HMMA.16816.F32 R20, R8.reuse, R24, R20 ;  /* 0x000000180814723c */ /* 0x044fe20000001814 */
[----:B------:R-:W-:Y:S04]  /*2fa0*/  LDSM.16.M88.4 R68, [R199+0x8000] ;  /* 0x00800000c744783b */ /* 0x000fe80000000200 */
[----:B------:R-:W-:Y:S01]  /*2fb0*/  LDSM.16.M88.4 R96, [R203+0x1000] ;  /* 0x00100000cb60783b */ /* 0x000fe20000000200 */
[C---:B------:R-:W-:Y:S03]  /*2fc0*/  HMMA.16816.F32 R28, R8.reuse, R26, R28 ;  /* 0x0000001a081c723c */ /* 0x040fe6000000181c */
[----:B------:R-:W2:Y:S03]  /*2fd0*/  LDSM.16.M88.4 R24, [R205+0x8000] ;  /* 0x00800000cd18783b */ /* 0x000ea60000000200 */
[C---:B-----5:R-:W-:Y:S01]  /*2fe0*/  HMMA.16816.F32 R40, R8.reuse, R44, R40 ;  /* 0x0000002c0828723c */ /* 0x060fe20000001828 */
        /* <DEDUP_REMOVED lines=8> */
[----:B------:R-:W3:Y:S03]  /*3070*/  LDSM.16.M88.4 R36, [R192+0x800] ;  /* 0x00080000c024783b */ /* 0x000ee60000000200 */
[----:B-1----:R-:W-:Y:S01]  /*3080*/  HMMA.16816.F32 R40, R88, R32, R40 ;  /* 0x000000205828723c */ /* 0x002fe20000001828 */
[----:B------:R-:W-:Y:S04]  /*3090*/  LDSM.16.M88.4 R108, [R199+0x8800] ;  /* 0x00880000c76c783b */ /* 0x000fe80000000200 */
[----:B------:R-:W-:Y:S01]  /*30a0*/  LDSM.16.M88.4 R112, [R205+0x9000] ;  /* 0x00900000cd70783b */ /* 0x000fe20000000200 */
[----:B----4-:R-:W-:Y:S03]  /*30b0*/  HMMA.16816.F32 R64, R12, R76, RZ ;  /* 0x0000004c0c40723c */ /* 0x010fe600000018ff */
[----:B------:R-:W0:Y:S03]  /*30c0*/  LDGDEPBAR ;  /* 0x00000000000079af */ /* 0x000e260000000000 */
[C---:B------:R-:W-:Y:S06]  /*30d0*/  HMMA.16816.F32 R20, R100.reuse, R16, R20 ;  /* 0x000000106414723c */ /* 0x040fec0000001814 */
[----:B------:R-:W-:Y:S01]  /*30e0*/  HMMA.16816.F32 R28, R100, R18, R28 ;  /* 0x00000012641c723c */ /* 0x000fe2000000181c */
[----:B------:R-:W1:Y:S05]  /*30f0*/  LDSM.16.M88.4 R16, [R205+0x7800] ;  /* 0x00780000cd10783b */ /* 0x000e6a0000000200 */
[----:B------:R-:W-:Y:S06]  /*3100*/  HMMA.16816.F32 R76, R12, R78, RZ ;  /* 0x0000004e0c4c723c */ /* 0x000fec00000018ff */
[----:B------:R-:W-:Y:S01]  /*3110*/  HMMA.16816.F32 R52, R88, R34, R52 ;  /* 0x000000225834723c */ /* 0x000fe20000001834 */
[----:B------:R-:W-:Y:S05]  /*3120*/  LDSM.16.M88.4 R32, [R203+0x2800] ;  /* 0x00280000cb20783b */ /* 0x000fea0000000200 */
[C---:B--2---:R-:W-:Y:S06]  /*3130*/  HMMA.16816.F32 R20, R84.reuse, R24, R20 ;  /* 0x000000185414723c */ /* 0x044fec0000001814 */
[----:B------:R-:W-:Y:S01]  /*3140*/  HMMA.16816.F32 R28, R84, R26, R28 ;  /* 0x0000001a541c723c */ /* 0x000fe2000000181c */
[----:B------:R-:W2:Y:S05]  /*3150*/  LDSM.16.M88.4 R24, [R203+0x1800] ;  /* 0x00180000cb18783b */ /* 0x000eaa0000000200 */
[----:B---3--:R-:W-:Y:S06]  /*3160*/  HMMA.16816.F32 R40, R100, R36, R40 ;  /* 0x000000246428723c */ /* 0x008fec0000001828 */
[----:B------:R-:W-:Y:S06]  /*3170*/  HMMA.16816.F32 R76, R8, R98, R76 ;  /* 0x00000062084c723c */ /* 0x000fec000000184c */
[----:B------:R-:W-:Y:S06]  /*3180*/  HMMA.16816.F32 R20, R72, R104, R20 ;  /* 0x000000684814723c */ /* 0x000fec0000001814 */
[----:B-1----:R-:W-:Y:S06]  /*3190*/  HMMA.16816.F32 R92, R12, R16, RZ ;  /* 0x000000100c5c723c */ /* 0x002fec00000018ff */
[----:B------:R-:W-:Y:S01]  /*31a0*/  HMMA.16816.F32 R28, R72, R106, R28 ;  /* 0x0000006a481c723c */ /* 0x000fe2000000181c */
[----:B------:R-:W-:Y:S05]  /*31b0*/  LDSM.16.M88.4 R104, [R205+0xa000] ;  /* 0x00a00000cd68783b */ /* 0x000fea0000000200 */
[----:B------:R-:W-:Y:S06]  /*31c0*/  HMMA.16816.F32 R40, R84, R44, R40 ;  /* 0x0000002c5428723c */ /* 0x000fec0000001828 */
[----:B------:R-:W-:Y:S06]  /*31d0*/  HMMA.16816.F32 R20, R60, R68, R20 ;  /* 0x000000443c14723c */ /* 0x000fec0000001814 */
[----:B------:R-:W-:Y:S01]  /*31e0*/  HMMA.16816.F32 R52, R100, R38, R52 ;  /* 0x000000266434723c */ /* 0x000fe20000001834 */
[----:B------:R-:W-:Y:S05]  /*31f0*/  LDSM.16.M88.4 R36, [R206+0x4000] ;  /* 0x00400000ce24783b */ /* 0x000fea0000000200 */
[----:B------:R-:W-:Y:S01]  /*3200*/  HMMA.16816.F32 R64, R8, R96, R64 ;  /* 0x000000600840723c */ /* 0x000fe20000001840 */
[----:B------:R-:W-:Y:S05]  /*3210*/  LDSM.16.M88.4 R96, [R192+0x1800] ;  /* 0x00180000c060783b */ /* 0x000fea0000000200 */
[----:B------:R-:W-:Y:S01]  /*3220*/  HMMA.16816.F32 R12, R12, R18, RZ ;  /* 0x000000120c0c723c */ /* 0x000fe200000018ff */
[----:B------:R-:W1:Y:S05]  /*3230*/  LDSM.16.M88.4 R16, [R199+0x7800] ;  /* 0x00780000c710783b */ /* 0x000e6a0000000200 */
[----:B--2---:R-:W-:Y:S06]  /*3240*/  HMMA.16816.F32 R92, R8, R24, R92 ;  /* 0x00000018085c723c */ /* 0x004fec000000185c */
[----:B------:R-:W-:Y:S01]  /*3250*/  HMMA.16816.F32 R28, R60, R70, R28 ;  /* 0x000000463c1c723c */ /* 0x000fe2000000181c */
[----:B------:R-:W-:Y:S05]  /*3260*/  LDSM.16.M88.4 R68, [R203+0x3000] ;  /* 0x00300000cb44783b */ /* 0x000fea0000000200 */
[----:B------:R-:W-:Y:S06]  /*3270*/  HMMA.16816.F32 R20, R48, R56, R20 ;  /* 0x000000383014723c */ /* 0x000fec0000001814 */
[----:B------:R-:W-:Y:S06]  /*3280*/  HMMA.16816.F32 R76, R88, R82, R76 ;  /* 0x00000052584c723c */ /* 0x000fec000000184c */
[----:B------:R-:W-:Y:S06]  /*3290*/  HMMA.16816.F32 R40, R72, R32, R40 ;  /* 0x000000204828723c */ /* 0x000fec0000001828 */
[----:B------:R-:W-:Y:S01]  /*32a0*/  HMMA.16816.F32 R52, R84, R46, R52 ;  /* 0x0000002e5434723c */ /* 0x000fe20000001834 */
[----:B------:R-:W-:Y:S05]  /*32b0*/  LDSM.16.M88.4 R44, [R192+0x2800] ;  /* 0x00280000c02c783b */ /* 0x000fea0000000200 */
[----:B------:R-:W-:Y:S01]  /*32c0*/  HMMA.16816.F32 R64, R88, R80, R64 ;  /* 0x000000505840723c */ /* 0x000fe20000001840 */
[----:B------:R-:W-:Y:S05]  /*32d0*/  LDSM.16.M88.4 R80, [R205+0x9800] ;  /* 0x00980000cd50783b */ /* 0x000fea0000000200 */
[----:B------:R-:W-:Y:S01]  /*32e0*/  HMMA.16816.F32 R8, R8, R26, R12 ;  /* 0x0000001a0808723c */ /* 0x000fe2000000180c */
[----:B------:R-:W-:Y:S04]  /*32f0*/  LDSM.16.M88.4 R12, [R204+0x4000] ;  /* 0x00400000cc0c783b */ /* 0x000fe80000000200 */
[----:B------:R-:W2:Y:S01]  /*3300*/  LDSM.16.M88.4 R24, [R203+0x4000] ;  /* 0x00400000cb18783b */ /* 0x000ea20000000200 */
[----:B-1----:R-:W-:Y:S06]  /*3310*/  HMMA.16816.F32 R92, R88, R16, R92 ;  /* 0x00000010585c723c */ /* 0x002fec000000185c */
[----:B------:R-:W-:Y:S01]  /*3320*/  HMMA.16816.F32 R28, R48, R58, R28 ;  /* 0x0000003a301c723c */ /* 0x000fe2000000181c */
[----:B------:R-:W-:Y:S05]  /*3330*/  LDSM.16.M88.4 R56, [R199+0x9000] ;  /* 0x00900000c738783b */ /* 0x000fea0000000200 */
[----:B------:R-:W-:Y:S06]  /*3340*/  HMMA.16816.F32 R20, R36, R104, R20 ;  /* 0x000000682414723c */ /* 0x000fec0000001814 */
[----:B------:R-:W-:Y:S06]  /*3350*/  HMMA.16816.F32 R76, R100, R118, R76 ;  /* 0x00000076644c723c */ /* 0x000fec000000184c */
[----:B------:R-:W-:Y:S06]  /*3360*/  HMMA.16816.F32 R40, R60, R108, R40 ;  /* 0x0000006c3c28723c */ /* 0x000fec0000001828 */
[----:B------:R-:W-:Y:S01]  /*3370*/  HMMA.16816.F32 R52, R72, R34, R52 ;  /* 0x000000224834723c */ /* 0x000fe20000001834 */
[----:B------:R-:W-:Y:S05]  /*3380*/  LDSM.16.M88.4 R32, [R205+0xa800] ;  /* 0x00a80000cd20783b */ /* 0x000fea0000000200 */
[----:B------:R-:W-:Y:S06]  /*3390*/  HMMA.16816.F32 R64, R100, R116, R64 ;  /* 0x000000746440723c */ /* 0x000fec0000001840 */
[----:B------:R-:W-:Y:S01]  /*33a0*/  HMMA.16816.F32 R88, R88, R18, R8 ;  /* 0x000000125858723c */ /* 0x000fe20000001808 */
[----:B------:R-:W-:Y:S04]  /*33b0*/  LDSM.16.M88.4 R8, [R202+0x4000] ;  /* 0x00400000ca08783b */ /* 0x000fe80000000200 */
[----:B------:R-:W1:Y:S01]  /*33c0*/  LDSM.16.M88.4 R16, [R199+0xa000] ;  /* 0x00a00000c710783b */ /* 0x000e620000000200 */
[----:B------:R-:W-:Y:S06]  /*33d0*/  HMMA.16816.F32 R92, R100, R96, R92 ;  /* 0x00000060645c723c */ /* 0x000fec000000185c */
[----:B------:R-:W-:Y:S01]  /*33e0*/  HMMA.16816.F32 R28, R36, R106, R28 ;  /* 0x0000006a241c723c */ /* 0x000fe2000000181c */
[----:B------:R-:W-:Y:S05]  /*33f0*/  LDSM.16.M88.4 R104, [R192+0x4000] ;  /* 0x00400000c068783b */ /* 0x000fea0000000200 */
[----:B--2---:R-:W-:Y:S06]  /*3400*/  HMMA.16816.F32 R20, R12, R24, R20 ;  /* 0x000000180c14723c */ /* 0x004fec0000001814 */
[----:B------:R-:W-:Y:S06]  /*3410*/  HMMA.16816.F32 R76, R84, R114, R76 ;  /* 0x00000072544c723c */ /* 0x000fec000000184c */
[----:B------:R-:W-:Y:S06]  /*3420*/  HMMA.16816.F32 R40, R48, R44, R40 ;  /* 0x0000002c3028723c */ /* 0x000fec0000001828 */
[----:B------:R-:W-:Y:S01]  /*3430*/  HMMA.16816.F32 R116, R60, R110, R52 ;  /* 0x0000006e3c74723c */ /* 0x000fe20000001834 */
[----:B------:R-:W-:Y:S04]  /*3440*/  LDSM.16.M88.4 R52, [R201+0x4000] ;  /* 0x00400000c934783b */ /* 0x000fe80000000200 */
[----:B------:R-:W-:Y:S01]  /*3450*/  LDSM.16.M88.4 R108, [R203+0x4800] ;  /* 0x00480000cb6c783b */ /* 0x000fe20000000200 */
[----:B------:R-:W-:Y:S06]  /*3460*/  HMMA.16816.F32 R64, R84, R112, R64 ;  /* 0x000000705440723c */ /* 0x000fec0000001840 */
[----:B------:R-:W-:Y:S01]  /*3470*/  HMMA.16816.F32 R88, R100, R98, R88 ;  /* 0x000000626458723c */ /* 0x000fe20000001858 */
[----:B------:R-:W2:Y:S04]  /*3480*/  LDSM.16.M88.4 R100, [R203+0x3800] ;  /* 0x00380000cb64783b */ /* 0x000ea80000000200 */
[----:B------:R-:W-:Y:S01]  /*3490*/  LDSM.16.M88.4 R96, [R192+0x3000] ;  /* 0x00300000c060783b */ /* 0x000fe20000000200 */
[----:B------:R-:W-:Y:S06]  /*34a0*/  HMMA.16816.F32 R92, R84, R80, R92 ;  /* 0x00000050545c723c */ /* 0x000fec000000185c */
[----:B------:R-:W-:Y:S01]  /*34b0*/  HMMA.16816.F32 R28, R12, R26, R28 ;  /* 0x0000001a0c1c723c */ /* 0x000fe2000000181c */
[----:B------:R-:W-:Y:S05]  /*34c0*/  LDSM.16.M88.4 R24, [R205+0xb000] ;  /* 0x00b00000cd18783b */ /* 0x000fea0000000200 */
[----:B-1----:R-:W-:Y:S06]  /*34d0*/  HMMA.16816.F32 R20, R8, R16, R20 ;  /* 0x000000100814723c */ /* 0x002fec0000001814 */
[----:B------:R-:W-:Y:S06]  /*34e0*/  HMMA.16816.F32 R76, R72, R70, R76 ;  /* 0x00000046484c723c */ /* 0x000fec000000184c */
[----:B------:R-:W-:Y:S06]  /*34f0*/  HMMA.16816.F32 R40, R36, R32, R40 ;  /* 0x000000202428723c */ /* 0x000fec0000001828 */
[----:B------:R-:W-:Y:S01]  /*3500*/  HMMA.16816.F32 R116, R48, R46, R116 ;  /* 0x0000002e3074723c */ /* 0x000fe20000001874 */
[----:B------:R-:W-:Y:S05]  /*3510*/  LDSM.16.M88.4 R44, [R199+0xa800] ;  /* 0x00a80000c72c783b */ /* 0x000fea0000000200 */
[----:B------:R-:W-:Y:S01]  /*3520*/  HMMA.16816.F32 R64, R72, R68, R64 ;  /* 0x000000444840723c */ /* 0x000fe20000001840 */
[----:B------:R-:W-:Y:S05]  /*3530*/  LDSM.16.M88.4 R68, [R199+0xb000] ;  /* 0x00b00000c744783b */ /* 0x000fea0000000200 */
[----:B------:R-:W-:Y:S01]  /*3540*/  HMMA.16816.F32 R88, R84, R82, R88 ;  /* 0x000000525458723c */ /* 0x000fe20000001858 */
        /* <DEDUP_REMOVED lines=10> */
[----:B------:R-:W2:Y:S01]  /*35f0*/  LDSM.16.M88.4 R56, [R192+0x3800] ;  /* 0x00380000c038783b */ /* 0x000ea20000000200 */
[----:B------:R-:W-:Y:S01]  /*3600*/  FMUL.FTZ R20, R20, UR5 ;  /* 0x0000000514147c20 */ /* 0x000fe20008410000 */
[----:B------:R-:W-:-:S03]  /*3610*/  FMUL.FTZ R21, R21, UR5 ;  /* 0x0000000515157c20 */ /* 0x000fc60008410000 */
[----:B------:R-:W-:Y:S01]  /*3620*/  HMMA.16816.F32 R88, R72, R102, R88 ;  /* 0x000000664858723c */ /* 0x000fe20000001858 */
[----:B------:R-:W3:Y:S05]  /*3630*/  MUFU.TANH R72, R21 ;  /* 0x0000001500487308 */ /* 0x000eea0000002400 */
[----:B-1----:R-:W-:Y:S01]  /*3640*/  HMMA.16816.F32 R92, R60, R80, R92 ;  /* 0x000000503c5c723c */ /* 0x002fe2000000185c */
[----:B------:R-:W-:-:S05]  /*3650*/  FMUL.FTZ R73, R23, UR5 ;  /* 0x0000000517497c20 */ /* 0x000fca0008410000 */
[----:B------:R-:W-:Y:S01]  /*3660*/  HMMA.16816.F32 R28, R52, R106, R28 ;  /* 0x0000006a341c723c */ /* 0x000fe2000000181c */
[----:B------:R-:W1:Y:S05]  /*3670*/  MUFU.TANH R73, R73 ;  /* 0x0000004900497308 */ /* 0x000e6a0000002400 */
[----:B------:R-:W-:Y:S06]  /*3680*/  HMMA.16816.F32 R76, R48, R98, R76 ;  /* 0x00000062304c723c */ /* 0x000fec000000184c */
[----:B------:R-:W-:Y:S01]  /*3690*/  HMMA.16816.F32 R40, R8, R44, R40 ;  /* 0x0000002c0828723c */ /* 0x000fe20000001828 */
[----:B------:R4:W-:Y:S05]  /*36a0*/  MUFU.TANH R44, R20 ;  /* 0x00000014002c7308 */ /* 0x0009ea0000002400 */
[----:B------:R-:W-:Y:S01]  /*36b0*/  HMMA.16816.F32 R116, R12, R110, R116 ;  /* 0x0000006e0c74723c */ /* 0x000fe20000001874 */
[----:B------:R-:W-:-:S05]  /*36c0*/  FMUL.FTZ R45, R22, UR5 ;  /* 0x00000005162d7c20 */ /* 0x000fca0008410000 */
[----:B------:R-:W-:Y:S01]  /*36d0*/  HMMA.16816.F32 R64, R48, R96, R64 ;  /* 0x000000603040723c */ /* 0x000fe20000001840 */
[----:B------:R-:W-:Y:S01]  /*36e0*/  FMUL.FTZ R28, R28, UR5 ;  /* 0x000000051c1c7c20 */ /* 0x000fe20008410000 */
[----:B------:R-:W-:Y:S01]  /*36f0*/  FMUL.FTZ R29, R29, UR5 ;  /* 0x000000051d1d7c20 */ /* 0x000fe20008410000 */
[----:B------:R-:W-:Y:S01]  /*3700*/  MUFU.TANH R45, R45 ;  /* 0x0000002d002d7308 */ /* 0x000fe20000002400 */
[----:B----4-:R-:W4:Y:S02]  /*3710*/  LDSM.16.M88.4 R20, [R205+0xb800] ;  /* 0x00b80000cd14783b */ /* 0x010f240000000200 */
[----:B------:R-:W-:Y:S06]  /*3720*/  HMMA.16816.F32 R88, R60, R82, R88 ;  /* 0x000000523c58723c */ /* 0x000fec0000001858 */
[----:B--2---:R-:W-:Y:S06]  /*3730*/  HMMA.16816.F32 R92, R48, R56, R92 ;  /* 0x00000038305c723c */ /* 0x004fec000000185c */
[----:B------:R-:W-:Y:S06]  /*3740*/  HMMA.16816.F32 R76, R36, R26, R76 ;  /* 0x0000001a244c723c */ /* 0x000fec000000184c */
[----:B------:R-:W-:Y:S01]  /*3750*/  HMMA.16816.F32 R40, R52, R32, R40 ;  /* 0x000000203428723c */ /* 0x000fe20000001828 */
[----:B------:R-:W2:Y:S05]  /*3760*/  MUFU.TANH R32, R28 ;  /* 0x0000001c00207308 */ /* 0x000eaa0000002400 */
[----:B------:R-:W-:Y:S03]  /*3770*/  HMMA.16816.F32 R116, R8, R46, R116 ;  /* 0x0000002e0874723c */ /* 0x000fe60000001874 */
[----:B------:R5:W-:Y:S03]  /*3780*/  MUFU.TANH R33, R29 ;  /* 0x0000001d00217308 */ /* 0x000be60000002400 */
[----:B------:R-:W-:Y:S01]  /*3790*/  HMMA.16816.F32 R64, R36, R24, R64 ;  /* 0x000000182440723c */ /* 0x000fe20000001840 */
[----:B------:R-:W-:Y:S01]  /*37a0*/  FMUL.FTZ R46, R30, UR5 ;  /* 0x000000051e2e7c20 */ /* 0x000fe20008410000 */
[----:B------:R-:W-:Y:S01]  /*37b0*/  FMUL.FTZ R47, R31, UR5 ;  /* 0x000000051f2f7c20 */ /* 0x000fe20008410000 */
[----:B------:R-:W-:Y:S03]  /*37c0*/  LDSM.16.M88.4 R24, [R192+0x5000] ;  /* 0x00500000c018783b */ /* 0x000fe60000000200 */
[----:B------:R-:W-:Y:S01]  /*37d0*/  HMMA.16816.F32 R88, R48, R58, R88 ;  /* 0x0000003a3058723c */ /* 0x000fe20000001858 */
[----:B------:R-:W2:Y:S05]  /*37e0*/  MUFU.TANH R46, R46 ;  /* 0x0000002e002e7308 */ /* 0x000eaa0000002400 */
[----:B----4-:R-:W-:Y:S01]  /*37f0*/  HMMA.16816.F32 R92, R36, R20, R92 ;  /* 0x00000014245c723c */ /* 0x010fe2000000185c */
[----:B------:R-:W-:Y:S01]  /*3800*/  FMUL.FTZ R2, R40, UR5 ;  /* 0x0000000528027c20 */ /* 0x000fe20008410000 */
[----:B-----5:R-:W4:Y:S01]  /*3810*/  LDSM.16.M88.4 R28, [R203+0x5800] ;  /* 0x00580000cb1c783b */ /* 0x020f220000000200 */
[----:B------:R-:W5:Y:S01]  /*3820*/  MUFU.TANH R47, R47 ;  /* 0x0000002f002f7308 */ /* 0x000f620000002400 */
[----:B------:R-:W-:-:S02]  /*3830*/  FMUL.FTZ R40, R42, UR5 ;  /* 0x000000052a287c20 */ /* 0x000fc40008410000 */
[----:B------:R-:W-:Y:S01]  /*3840*/  HMMA.16816.F32 R76, R12, R18, R76 ;  /* 0x000000120c4c723c */ /* 0x000fe2000000184c */
[----:B------:R-:W-:-:S04]  /*3850*/  LOP3.LUT R21, R120, 0xffffffe0, RZ, 0xc0, !PT ;  /* 0xffffffe078157812 */ /* 0x000fc800078ec0ff */
[----:B------:R-:W-:Y:S01]  /*3860*/  MUFU.TANH R40, R40 ;  /* 0x0000002800287308 */ /* 0x000fe20000002400 */
[----:B------:R-:W-:Y:S01]  /*3870*/  HMMA.16816.F32 R64, R12, R16, R64 ;  /* 0x000000100c40723c */ /* 0x000fe20000001840 */
[----:B------:R-:W3:Y:S05]  /*3880*/  LDSM.16.M88.4 R16, [R199+0xb800] ;  /* 0x00b80000c710783b */ /* 0x000eea0000000200 */
[----:B------:R-:W-:Y:S06]  /*3890*/  HMMA.16816.F32 R88, R36, R22, R88 ;  /* 0x000000162458723c */ /* 0x000fec0000001858 */
[----:B------:R-:W-:Y:S01]  /*38a0*/  HMMA.16816.F32 R116, R52, R34, R116 ;  /* 0x000000223474723c */ /* 0x000fe20000001874 */
[----:B------:R1:W5:Y:S05]  /*38b0*/  MUFU.TANH R34, R2 ;  /* 0x0000000200227308 */ /* 0x00036a0000002400 */
[----:B------:R-:W-:Y:S01]  /*38c0*/  HMMA.16816.F32 R76, R8, R70, R76 ;  /* 0x00000046084c723c */ /* 0x000fe2000000184c */
[----:B------:R-:W-:Y:S01]  /*38d0*/  FMUL.FTZ R35, R41, UR5 ;  /* 0x0000000529237c20 */ /* 0x000fe20008410000 */
[----:B------:R-:W-:-:S04]  /*38e0*/  FMUL.FTZ R41, R43, UR5 ;  /* 0x000000052b297c20 */ /* 0x000fc80008410000 */
[----:B------:R-:W-:Y:S01]  /*38f0*/  HMMA.16816.F32 R64, R8, R68, R64 ;  /* 0x000000440840723c */ /* 0x000fe20000001840 */
[----:B------:R-:W5:Y:S01]  /*3900*/  MUFU.TANH R35, R35 ;  /* 0x0000002300237308 */ /* 0x000f620000002400 */
[----:B-1----:R-:W-:-:S04]  /*3910*/  IMAD.IADD R2, R6, 0x1, -R21 ;  /* 0x0000000106027824 */ /* 0x002fc800078e0a15 */
[C---:B----4-:R-:W-:Y:S03]  /*3920*/  HMMA.16816.F32 R92, R12.reuse, R28, R92 ;  /* 0x0000001c0c5c723c */ /* 0x050fe6000000185c */
[----:B------:R-:W1:Y:S01]  /*3930*/  MUFU.TANH R41, R41 ;  /* 0x0000002900297308 */ /* 0x000e620000002400 */
[----:B------:R-:W-:Y:S02]  /*3940*/  SHF.R.S32.HI R21, RZ, 0x1f, R2 ;  /* 0x0000001fff157819 */ /* 0x000fe40000011402 */
[----:B------:R-:W-:Y:S01]  /*3950*/  FMUL.FTZ R42, R116, UR5 ;  /* 0x00000005742a7c20 */ /* 0x000fe20008410000 */
[----:B------:R-:W-:Y:S01]  /*3960*/  HMMA.16816.F32 R88, R12, R30, R88 ;  /* 0x0000001e0c58723c */ /* 0x000fe20000001858 */
[----:B------:R-:W-:Y:S01]  /*3970*/  FMUL.FTZ R28, R119, UR5 ;  /* 0x00000005771c7c20 */ /* 0x000fe20008410000 */
[----:B------:R-:W-:Y:S02]  /*3980*/  LEA.HI R2, R21, R2, RZ, 0x2 ;  /* 0x0000000215027211 */ /* 0x000fe400078f10ff */
[----:B------:R-:W4:Y:S01]  /*3990*/  LDSM.16.M88.4 R20, [R192+0x5800] ;  /* 0x00580000c014783b */ /* 0x000f220000000200 */
[----:B------:R-:W1:Y:S01]  /*39a0*/  MUFU.TANH R42, R42 ;  /* 0x0000002a002a7308 */ /* 0x000e620000002400 */
[----:B------:R-:W-:Y:S01]  /*39b0*/  SHF.R.S32.HI R2, RZ, 0x2, R2 ;  /* 0x00000002ff027819 */ /* 0x000fe20000011402 */
[----:B------:R-:W-:Y:S01]  /*39c0*/  HMMA.16816.F32 R76, R52, R26, R76 ;  /* 0x0000001a344c723c */ /* 0x000fe2000000184c */
[----:B------:R-:W-:-:S04]  /*39d0*/  DEPBAR.LE SB0, 0x0 ;  /* 0x000080000000791a */ /* 0x000fc80000000000 */
[----:B------:R-:W-:Y:S01]  /*39e0*/  IADD3 R2, R127, 0x1, R2 ;  /* 0x000000017f027810 */ /* 0x000fe20007ffe002 */
[----:B------:R-:W-:Y:S01]  /*39f0*/  HMMA.16816.F32 R64, R52, R24, R64 ;  /* 0x000000183440723c */ /* 0x000fe20000001840 */
[----:B------:R-:W-:Y:S01]  /*3a00*/  IMAD.SHL.U32 R27, R6, 0x2, RZ ;  /* 0x00000002061b7824 */ /* 0x000fe200078e00ff */
[----:B------:R-:W-:Y:S01]  /*3a10*/  MUFU.TANH R28, R28 ;  /* 0x0000001c001c7308 */ /* 0x000fe20000002400 */
[----:B------:R-:W-:-:S03]  /*3a20*/  IADD3 R29, R125, R2, -R224 ;  /* 0x000000027d1d7210 */ /* 0x000fc60007ffe8e0 */
[C---:B---3--:R-:W-:Y:S01]  /*3a30*/  HMMA.16816.F32 R92, R8.reuse, R16, R92 ;  /* 0x00000010085c723c */ /* 0x048fe2000000185c */
[----:B------:R-:W-:Y:S01]  /*3a40*/  LOP3.LUT R27, R27, 0x6, RZ, 0xc0, !PT ;  /* 0x000000061b1b7812 */ /* 0x000fe200078ec0ff */
[----:B------:R-:W-:Y:S02]  /*3a50*/  IMAD.IADD R2, R29, 0x1, R4 ;  /* 0x000000011d027824 */ /* 0x000fe400078e0204 */
[----:B------:R-:W-:Y:S01]  /*3a60*/  FMUL.FTZ R24, R117, UR5 ;  /* 0x0000000575187c20 */ /* 0x000fe20008410000 */
[----:B------:R-:W-:Y:S01]  /*3a70*/  FMUL.FTZ R25, R118, UR5 ;  /* 0x0000000576197c20 */ /* 0x000fe20008410000 */
[----:B------:R-:W-:Y:S01]  /*3a80*/  HMMA.16816.F32 R88, R8, R18, R88 ;  /* 0x000000120858723c */ /* 0x000fe20000001858 */
[----:B------:R-:W-:Y:S01]  /*3a90*/  IMAD R16, R144, 0x40, R27 ;  /* 0x0000004090107824 */ /* 0x000fe200078e021b */
[C---:B------:R-:W-:Y:S02]  /*3aa0*/  VIMNMX R133, R2.reuse, R125, PT ;  /* 0x0000007d02857248 */ /* 0x040fe40003fe0100 */
[----:B------:R-:W-:Y:S01]  /*3ab0*/  MUFU.TANH R24, R24 ;  /* 0x0000001800187308 */ /* 0x000fe20000002400 */
[----:B------:R-:W-:Y:S01]  /*3ac0*/  VIADDMNMX R2, R2, 0x8, R125, PT ;  /* 0x0000000802027846 */ /* 0x000fe2000380017d */
[----:B------:R-:W-:-:S02]  /*3ad0*/  VIADD R4, R16, 0x1 ;  /* 0x0000000110047836 */ /* 0x000fc40000000000 */
[----:B------:R-:W-:Y:S01]  /*3ae0*/  FMUL.FTZ R76, R76, UR5 ;  /* 0x000000054c4c7c20 */ /* 0x000fe20008410000 */
[C---:B------:R-:W-:Y:S02]  /*3af0*/  VIADD R6, R16.reuse, 0x8 ;  /* 0x0000000810067836 */ /* 0x040fe40000000000 */
[----:B------:R-:W-:Y:S01]  /*3b00*/  FMUL.FTZ R77, R77, UR5 ;  /* 0x000000054d4d7c20 */ /* 0x000fe20008410000 */
[----:B------:R-:W-:Y:S01]  /*3b10*/  VIADD R12, R16, 0x9 ;  /* 0x00000009100c7836 */ /* 0x000fe20000000000 */
[CC--:B------:R-:W-:Y:S01]  /*3b20*/  ISETP.GE.AND P6, PT, R4.reuse, R133.reuse, PT ;  /* 0x000000850400720c */ /* 0x0c0fe20003fc6270 */
[----:B------:R-:W3:Y:S01]  /*3b30*/  MUFU.TANH R25, R25 ;  /* 0x0000001900197308 */ /* 0x000ee20000002400 */
[-C--:B------:R-:W-:Y:S01]  /*3b40*/  ISETP.GE.AND P2, PT, R4, R2.reuse, PT ;  /* 0x000000020400720c */ /* 0x080fe20003f46270 */
[----:B------:R-:W-:Y:S01]  /*3b50*/  VIADD R4, R16, 0x10 ;  /* 0x0000001010047836 */ /* 0x000fe20000000000 */
[----:B------:R-:W-:Y:S01]  /*3b60*/  FSEL R72, R72, -INF , !P6 ;  /* 0xff80000048487808 */ /* 0x000fe20007000000 */
[----:B------:R-:W-:Y:S01]  /*3b70*/  FMUL.FTZ R64, R64, UR5 ;  /* 0x0000000540407c20 */ /* 0x000fe20008410000 */
[-C--:B------:R-:W-:Y:S01]  /*3b80*/  ISETP.GE.AND P3, PT, R6, R133.reuse, PT ;  /* 0x000000850600720c */ /* 0x080fe20003f66270 */
[----:B------:R-:W-:Y:S01]  /*3b90*/  FMUL.FTZ R67, R67, UR5 ;  /* 0x0000000543437c20 */ /* 0x000fe20008410000 */
[CC--:B------:R-:W-:Y:S01]  /*3ba0*/  ISETP.GE.AND P1, PT, R4.reuse, R133.reuse, PT ;  /* 0x000000850400720c */ /* 0x0c0fe20003f26270 */
[C---:B----4-:R-:W-:Y:S01]  /*3bb0*/  HMMA.16816.F32 R92, R52.reuse, R20, R92 ;  /* 0x00000014345c723c */ /* 0x050fe2000000185c */
[-C--:B------:R-:W-:Y:S01]  /*3bc0*/  ISETP.GE.AND P6, PT, R4, R2.reuse, PT ;  /* 0x000000020400720c */ /* 0x080fe20003fc6270 */
[----:B------:R-:W-:Y:S01]  /*3bd0*/  VIADD R4, R16, 0x11 ;  /* 0x0000001110047836 */ /* 0x000fe20000000000 */
[----:B------:R-:W-:Y:S01]  /*3be0*/  FSEL R73, R73, -INF , !P2 ;  /* 0xff80000049497808 */ /* 0x000fe20005000000 */
[----:B------:R-:W4:Y:S01]  /*3bf0*/  MUFU.TANH R160, R64 ;  /* 0x0000004000a07308 */ /* 0x000f220000002400 */
[----:B--2---:R-:W-:Y:S01]  /*3c00*/  FSEL R32, R32, -INF , !P3 ;  /* 0xff80000020207808 */ /* 0x004fe20005800000 */
[----:B------:R-:W-:Y:S01]  /*3c10*/  HMMA.16816.F32 R20, R52, R22, R88 ;  /* 0x000000163414723c */ /* 0x000fe20000001858 */
[-C--:B------:R-:W-:Y:S01]  /*3c20*/  ISETP.GE.AND P2, PT, R4, R133.reuse, PT ;  /* 0x000000850400720c */ /* 0x080fe20003f46270 */
[----:B------:R-:W-:Y:S01]  /*3c30*/  VIADD R9, R16, 0x28 ;  /* 0x0000002810097836 */ /* 0x000fe20000000000 */
[-C--:B------:R-:W-:Y:S01]  /*3c40*/  ISETP.GE.AND P3, PT, R4, R2.reuse, PT ;  /* 0x000000020400720c */ /* 0x080fe20003f66270 */
[----:B------:R-:W-:Y:S01]  /*3c50*/  VIADD R4, R16, 0x18 ;  /* 0x0000001810047836 */ /* 0x000fe20000000000 */
[-C--:B------:R-:W-:Y:S01]  /*3c60*/  ISETP.GE.AND P0, PT, R6, R2.reuse, PT ;  /* 0x000000020600720c */ /* 0x080fe20003f06270 */
[----:B------:R-:W2:Y:S01]  /*3c70*/  MUFU.TANH R162, R76 ;  /* 0x0000004c00a27308 */ /* 0x000ea20000002400 */
[-C--:B------:R-:W-:Y:S01]  /*3c80*/  ISETP.GE.AND P5, PT, R12, R133.reuse, PT ;  /* 0x000000850c00720c */ /* 0x080fe20003fa6270 */
[----:B------:R-:W-:Y:S01]  /*3c90*/  VIADD R6, R16, 0x21 ;  /* 0x0000002110067836 */ /* 0x000fe20000000000 */
[-C--:B------:R-:W-:Y:S01]  /*3ca0*/  ISETP.GE.AND P4, PT, R12, R2.reuse, PT ;  /* 0x000000020c00720c */ /* 0x080fe20003f86270 */
[----:B------:R-:W-:Y:S01]  /*3cb0*/  FMUL.FTZ R78, R78, UR5 ;  /* 0x000000054e4e7c20 */ /* 0x000fe20008410000 */
[----:B------:R-:W-:Y:S01]  /*3cc0*/  FSEL R31, R46, -INF , !P0 ;  /* 0xff8000002e1f7808 */ /* 0x000fe20004000000 */
[----:B------:R-:W-:Y:S01]  /*3cd0*/  FMUL.FTZ R65, R65, UR5 ;  /* 0x0000000541417c20 */ /* 0x000fe20008410000 */
[----:B------:R-:W-:Y:S01]  /*3ce0*/  FSEL R12, R33, -INF , !P5 ;  /* 0xff800000210c7808 */ /* 0x000fe20006800000 */
[----:B------:R-:W2:Y:S01]  /*3cf0*/  MUFU.TANH R167, R67 ;  /* 0x0000004300a77308 */ /* 0x000ea20000002400 */
[-C--:B------:R-:W-:Y:S01]  /*3d00*/  ISETP.GE.AND P0, PT, R4, R133.reuse, PT ;  /* 0x000000850400720c */ /* 0x080fe20003f06270 */
[----:B------:R-:W-:Y:S01]  /*3d10*/  FMUL.FTZ R66, R66, UR5 ;  /* 0x0000000542427c20 */ /* 0x000fe20008410000 */
[-C--:B------:R-:W-:Y:S01]  /*3d20*/  ISETP.GE.AND P5, PT, R4, R2.reuse, PT ;  /* 0x000000020400720c */ /* 0x080fe20003fa6270 */
[----:B------:R-:W-:Y:S01]  /*3d30*/  VIADD R4, R16, 0x19 ;  /* 0x0000001910047836 */ /* 0x000fe20000000000 */
[----:B-----5:R-:W-:Y:S01]  /*3d40*/  FSEL R47, R47, -INF , !P4 ;  /* 0xff8000002f2f7808 */ /* 0x020fe20006000000 */
[----:B------:R-:W-:Y:S01]  /*3d50*/  FMUL.FTZ R95, R95, UR5 ;  /* 0x000000055f5f7c20 */ /* 0x000fe20008410000 */
[----:B------:R-:W-:Y:S01]  /*3d60*/  FSEL R10, R34, -INF , !P1 ;  /* 0xff800000220a7808 */ /* 0x000fe20004800000 */
[----:B------:R-:W-:Y:S01]  /*3d70*/  VIADD R14, R16, 0x29 ;  /* 0x00000029100e7836 */ /* 0x000fe20000000000 */
[CC--:B------:R-:W-:Y:S01]  /*3d80*/  ISETP.GE.AND P4, PT, R4.reuse, R133.reuse, PT ;  /* 0x000000850400720c */ /* 0x0c0fe20003f86270 */
[----:B------:R-:W5:Y:S01]  /*3d90*/  MUFU.TANH R171, R95 ;  /* 0x0000005f00ab7308 */ /* 0x000f620000002400 */
[-C--:B------:R-:W-:Y:S01]  /*3da0*/  ISETP.GE.AND P1, PT, R4, R2.reuse, PT ;  /* 0x000000020400720c */ /* 0x080fe20003f26270 */
[----:B------:R-:W-:Y:S01]  /*3db0*/  VIADD R4, R16, 0x20 ;  /* 0x0000002010047836 */ /* 0x000fe20000000000 */
[----:B------:R-:W-:Y:S01]  /*3dc0*/  FSEL R15, R40, -INF , !P6 ;  /* 0xff800000280f7808 */ /* 0x000fe20007000000 */
[----:B------:R-:W-:Y:S01]  /*3dd0*/  FMUL.FTZ R79, R79, UR5 ;  /* 0x000000054f4f7c20 */ /* 0x000fe20008410000 */
[----:B------:R-:W-:Y:S01]  /*3de0*/  FSEL R8, R35, -INF , !P2 ;  /* 0xff80000023087808 */ /* 0x000fe20005000000 */
[----:B------:R-:W-:Y:S01]  /*3df0*/  FMUL.FTZ R92, R92, UR5 ;  /* 0x000000055c5c7c20 */ /* 0x000fe20008410000 */
[CC--:B------:R-:W-:Y:S01]  /*3e00*/  ISETP.GE.AND P6, PT, R4.reuse, R133.reuse, PT ;  /* 0x000000850400720c */ /* 0x0c0fe20003fc6270 */
[----:B------:R-:W-:Y:S01]  /*3e10*/  MUFU.TANH R164, R77 ;  /* 0x0000004d00a47308 */ /* 0x000fe20000002400 */
[-C--:B------:R-:W-:Y:S01]  /*3e20*/  ISETP.GE.AND P2, PT, R4, R2.reuse, PT ;  /* 0x000000020400720c */ /* 0x080fe20003f46270 */
[----:B------:R-:W-:Y:S01]  /*3e30*/  FMUL.FTZ R93, R93, UR5 ;  /* 0x000000055d5d7c20 */ /* 0x000fe20008410000 */
[----:B-1----:R-:W-:Y:S01]  /*3e40*/  FSEL R13, R41, -INF , !P3 ;  /* 0xff800000290d7808 */ /* 0x002fe20005800000 */
[----:B------:R-:W-:Y:S01]  /*3e50*/  FMUL.FTZ R94, R94, UR5 ;  /* 0x000000055e5e7c20 */ /* 0x000fe20008410000 */
[----:B------:R-:W-:Y:S01]  /*3e60*/  FSEL R4, R42, -INF , !P0 ;  /* 0xff8000002a047808 */ /* 0x000fe20004000000 */
[----:B------:R-:W-:Y:S01]  /*3e70*/  FMUL.FTZ R20, R20, UR5 ;  /* 0x0000000514147c20 */ /* 0x000fe20008410000 */
[CC--:B------:R-:W-:Y:S01]  /*3e80*/  ISETP.GE.AND P3, PT, R6.reuse, R133.reuse, PT ;  /* 0x000000850600720c */ /* 0x0c0fe20003f66270 */
[----:B------:R-:W1:Y:S01]  /*3e90*/  MUFU.TANH R179, R78 ;  /* 0x0000004e00b37308 */ /* 0x000e620000002400 */
[-C--:B------:R-:W-:Y:S01]  /*3ea0*/  ISETP.GE.AND P0, PT, R6, R2.reuse, PT ;  /* 0x000000020600720c */ /* 0x080fe20003f06270 */
[----:B------:R-:W-:Y:S01]  /*3eb0*/  FMUL.FTZ R21, R21, UR5 ;  /* 0x0000000515157c20 */ /* 0x000fe20008410000 */
[----:B---3--:R-:W-:Y:S01]  /*3ec0*/  FSEL R11, R25, -INF , !P5 ;  /* 0xff800000190b7808 */ /* 0x008fe20006800000 */
[----:B------:R-:W-:Y:S01]  /*3ed0*/  FMUL.FTZ R22, R22, UR5 ;  /* 0x0000000516167c20 */ /* 0x000fe20008410000 */
[----:B------:R-:W-:Y:S01]  /*3ee0*/  FSEL R6, R24, -INF , !P4 ;  /* 0xff80000018067808 */ /* 0x000fe20006000000 */
[----:B------:R-:W-:Y:S01]  /*3ef0*/  FMUL.FTZ R23, R23, UR5 ;  /* 0x0000000517177c20 */ /* 0x000fe20008410000 */
[C---:B------:R-:W-:Y:S01]  /*3f00*/  ISETP.GE.AND P5, PT, R9.reuse, R133, PT ;  /* 0x000000850900720c */ /* 0x040fe20003fa6270 */
[----:B------:R-:W-:Y:S01]  /*3f10*/  MUFU.TANH R168, R65 ;  /* 0x0000004100a87308 */ /* 0x000fe20000002400 */
[----:B------:R-:W-:Y:S01]  /*3f20*/  ISETP.GE.AND P4, PT, R9, R2, PT ;  /* 0x000000020900720c */ /* 0x000fe20003f86270 */
[----:B------:R-:W-:Y:S01]  /*3f30*/  VIADD R17, R16, 0x30 ;  /* 0x0000003010117836 */ /* 0x000fe20000000000 */
[----:B------:R-:W-:-:S02]  /*3f40*/  FSEL R9, R28, -INF , !P1 ;  /* 0xff8000001c097808 */ /* 0x000fc40004800000 */
[----:B----4-:R-:W-:Y:S02]  /*3f50*/  FSEL R160, R160, -INF , !P6 ;  /* 0xff800000a0a07808 */ /* 0x010fe40007000000 */
[CC--:B------:R-:W-:Y:S01]  /*3f60*/  ISETP.GE.AND P1, PT, R14.reuse, R133.reuse, PT ;  /* 0x000000850e00720c */ /* 0x0c0fe20003f26270 */
[----:B------:R-:W3:Y:S01]  /*3f70*/  MUFU.TANH R181, R66 ;  /* 0x0000004200b57308 */ /* 0x000ee20000002400 */
[-C--:B------:R-:W-:Y:S01]  /*3f80*/  ISETP.GE.AND P6, PT, R14, R2.reuse, PT ;  /* 0x000000020e00720c */ /* 0x080fe20003fc6270 */
[----:B------:R-:W-:Y:S01]  /*3f90*/  VIADD R14, R16, 0x31 ;  /* 0x00000031100e7836 */ /* 0x000fe20000000000 */
[----:B--2---:R-:W-:Y:S02]  /*3fa0*/  FSEL R162, R162, -INF , !P5 ;  /* 0xff800000a2a27808 */ /* 0x004fe40006800000 */
[----:B------:R-:W-:Y:S02]  /*3fb0*/  FSEL R167, R167, -INF , !P0 ;  /* 0xff800000a7a77808 */ /* 0x000fe40004000000 */
[C---:B------:R-:W-:Y:S01]  /*3fc0*/  ISETP.GE.AND P5, PT, R14.reuse, R2, PT ;  /* 0x000000020e00720c */ /* 0x040fe20003fa6270 */
[----:B------:R-:W2:Y:S01]  /*3fd0*/  MUFU.TANH R173, R79 ;  /* 0x0000004f00ad7308 */ /* 0x000ea20000002400 */
[----:B------:R-:W-:Y:S01]  /*3fe0*/  ISETP.GE.AND P0, PT, R14, R133, PT ;  /* 0x000000850e00720c */ /* 0x000fe20003f06270 */
[----:B------:R-:W-:Y:S01]  /*3ff0*/  VIADD R14, R16, 0x38 ;  /* 0x00000038100e7836 */ /* 0x000fe20000000000 */
[----:B-----5:R-:W-:-:S02]  /*4000*/  FSEL R171, R171, -INF , !P5 ;  /* 0xff800000abab7808 */ /* 0x020fc40006800000 */
[----:B------:R-:W-:Y:S02]  /*4010*/  ISETP.GE.AND P5, PT, R212, 0x2, PT ;  /* 0x00000002d400780c */ /* 0x000fe40003fa6270 */
[----:B-1----:R-:W-:Y:S01]  /*4020*/  FSEL R179, R179, -INF , !P4 ;  /* 0xff800000b3b37808 */ /* 0x002fe20006000000 */
[----:B------:R-:W1:Y:S01]  /*4030*/  MUFU.TANH R176, R92 ;  /* 0x0000005c00b07308 */ /* 0x000e620000002400 */
[----:B------:R-:W-:Y:S02]  /*4040*/  FSEL R164, R164, -INF , !P1 ;  /* 0xff800000a4a47808 */ /* 0x000fe40004800000 */
[----:B---3--:R-:W-:Y:S02]  /*4050*/  FSEL R181, R181, -INF , !P2 ;  /* 0xff800000b5b57808 */ /* 0x008fe40005000000 */
[----:B------:R-:W-:Y:S02]  /*4060*/  FSEL R168, R168, -INF , !P3 ;  /* 0xff800000a8a87808 */ /* 0x000fe40005800000 */
[CC--:B------:R-:W-:Y:S01]  /*4070*/  ISETP.GE.AND P4, PT, R14.reuse, R133.reuse, PT ;  /* 0x000000850e00720c */ /* 0x0c0fe20003f86270 */
[----:B------:R-:W3:Y:S01]  /*4080*/  MUFU.TANH R174, R93 ;  /* 0x0000005d00ae7308 */ /* 0x000ee20000002400 */
[----:B------:R-:W-:Y:S01]  /*4090*/  ISETP.GE.AND P1, PT, R14, R2, PT ;  /* 0x000000020e00720c */ /* 0x000fe20003f26270 */
[----:B------:R-:W-:Y:S01]  /*40a0*/  VIADD R14, R16, 0x39 ;  /* 0x00000039100e7836 */ /* 0x000fe20000000000 */
[----:B------:R-:W-:-:S02]  /*40b0*/  ISETP.GE.AND P2, PT, R17, R133, PT ;  /* 0x000000851100720c */ /* 0x000fc40003f46270 */
[-C--:B------:R-:W-:Y:S02]  /*40c0*/  ISETP.GE.AND P3, PT, R17, R2.reuse, PT ;  /* 0x000000021100720c */ /* 0x080fe40003f66270 */
[----:B--2---:R-:W-:Y:S01]  /*40d0*/  FSEL R173, R173, -INF , !P6 ;  /* 0xff800000adad7808 */ /* 0x004fe20007000000 */
[----:B------:R-:W2:Y:S01]  /*40e0*/  MUFU.TANH R175, R94 ;  /* 0x0000005e00af7308 */ /* 0x000ea20000002400 */
[----:B-1----:R-:W-:Y:S02]  /*40f0*/  FSEL R176, R176, -INF , !P2 ;  /* 0xff800000b0b07808 */ /* 0x002fe40005000000 */
[C---:B------:R-:W-:Y:S02]  /*4100*/  ISETP.GE.AND P6, PT, R16.reuse, R133, PT ;  /* 0x000000851000720c */ /* 0x040fe40003fc6270 */
[-C--:B------:R-:W-:Y:S02]  /*4110*/  ISETP.GE.AND P2, PT, R16, R2.reuse, PT ;  /* 0x000000021000720c */ /* 0x080fe40003f46270 */
[----:B------:R-:W-:Y:S01]  /*4120*/  FSEL R44, R44, -INF , !P6 ;  /* 0xff8000002c2c7808 */ /* 0x000fe20007000000 */
[----:B------:R-:W1:Y:S01]  /*4130*/  MUFU.TANH R172, R20 ;  /* 0x0000001400ac7308 */ /* 0x000e620000002400 */
[----:B---3--:R-:W-:Y:S01]  /*4140*/  FSEL R174, R174, -INF , !P0 ;  /* 0xff800000aeae7808 */ /* 0x008fe20004000000 */
[----:B------:R-:W-:Y:S01]  /*4150*/  BAR.SYNC.DEFER_BLOCKING 0x0 ;  /* 0x0000000000007b1d */ /* 0x000fe20000010000 */
[----:B------:R-:W-:-:S02]  /*4160*/  ISETP.GE.AND P0, PT, R14, R2, PT ;  /* 0x000000020e00720c */ /* 0x000fc40003f06270 */
[----:B------:R-:W-:-:S03]  /*4170*/  FSEL R45, R45, -INF , !P2 ;  /* 0xff8000002d2d7808 */ /* 0x000fc60005000000 */
[----:B------:R-:W3:Y:S01]  /*4180*/  MUFU.TANH R170, R21 ;  /* 0x0000001500aa7308 */ /* 0x000ee20000002400 */
[----:B--2---:R-:W-:Y:S02]  /*4190*/  FSEL R175, R175, -INF , !P3 ;  /* 0xff800000afaf7808 */ /* 0x004fe40005800000 */
[----:B------:R-:W-:-:S05]  /*41a0*/  ISETP.GE.AND P3, PT, R14, R133, PT ;  /* 0x000000850e00720c */ /* 0x000fca0003f66270 */
[----:B------:R-:W2:Y:S01]  /*41b0*/  MUFU.TANH R169, R22 ;  /* 0x0000001600a97308 */ /* 0x000ea20000002400 */
[----:B-1----:R-:W-:-:S07]  /*41c0*/  FSEL R172, R172, -INF , !P4 ;  /* 0xff800000acac7808 */ /* 0x002fce0006000000 */
[----:B------:R-:W1:Y:S01]  /*41d0*/  MUFU.TANH R165, R23 ;  /* 0x0000001700a57308 */ /* 0x000e620000002400 */
[----:B---3--:R-:W-:Y:S02]  /*41e0*/  FSEL R170, R170, -INF , !P3 ;  /* 0xff800000aaaa7808 */ /* 0x008fe40005800000 */
[----:B--2---:R-:W-:Y:S02]  /*41f0*/  FSEL R169, R169, -INF , !P1 ;  /* 0xff800000a9a97808 */ /* 0x004fe40004800000 */
[----:B-1----:R-:W-:Y:S01]  /*4200*/  FSEL R165, R165, -INF , !P0 ;  /* 0xff800000a5a57808 */ /* 0x002fe20004000000 */
[----:B------:R-:W-:Y:S06]  /*4210*/  @!P5 BRA `(.L_x_629) ;  /* 0x0000000400d0d947 */ /* 0x000fec0003800000 */
[----:B------:R-:W-:Y:S01]  /*4220*/  ULDC UR6, c[0x0][0x2d0] ;  /* 0x0000b40000067ab9 */ /* 0x000fe20000000800 */
[----:B------:R-:W-:Y:S01]  /*4230*/  VIADD R34, R212, 0xfffffffe ;  /* 0xfffffffed4227836 */ /* 0x000fe20000000000 */
[----:B------:R-:W-:Y:S01]  /*4240*/  ISETP.GE.AND P4, PT, R122, UR6, PT ;  /* 0x000000067a007c0c */ /* 0x000fe2000bf86270 */
[----:B------:R-:W-:Y:S01]  /*4250*/  BSSY B0, `(.L_x_630) ;  /* 0x000006f000007945 */ /* 0x000fe20003800000 */
[----:B------:R-:W-:Y:S01]  /*4260*/  ISETP.GE.AND P3, PT, R223, UR6, PT ;  /* 0x00000006df007c0c */ /* 0x000fe2000bf66270 */
[----:B------:R-:W-:Y:S01]  /*4270*/  IMAD R3, R3, R34, RZ ;  /* 0x0000002203037224 */ /* 0x000fe200078e02ff */
[----:B------:R-:W-:Y:S02]  /*4280*/  ISETP.GE.AND P2, PT, R222, UR6, PT ;  /* 0x00000006de007c0c */ /* 0x000fe4000bf46270 */
[----:B------:R-:W-:Y:S01]  /*4290*/  SHF.R.S32.HI R14, RZ, 0x1f, R34 ;  /* 0x0000001fff0e7819 */ /* 0x000fe20000011422 */
[----:B------:R-:W-:-:S04]  /*42a0*/  IMAD.WIDE.U32 R34, R34, R121, R228 ;  /* 0x0000007922227225 */ /* 0x000fc800078e00e4 */
[----:B------:R-:W-:Y:S01]  /*42b0*/  IMAD R121, R14, R121, R3 ;  /* 0x000000790e797224 */ /* 0x000fe200078e0203 */
[----:B------:R-:W-:Y:S01]  /*42c0*/  IADD3 R3, P6, R216, R34, RZ ;  /* 0x00000022d8037210 */ /* 0x000fe20007fde0ff */
[----:B------:R-:W1:Y:S01]  /*42d0*/  @!P4 LDC.64 R22, c[0x0][0x218] ;  /* 0x00008600ff16cb82 */ /* 0x000e620000000a00 */
[----:B------:R2:W-:Y:S01]  /*42e0*/  @P4 STS.128 [R221+0x6000], RZ ;  /* 0x006000ffdd004388 */ /* 0x0005e20000000c00 */
[----:B------:R-:W-:-:S04]  /*42f0*/  IMAD.IADD R14, R35, 0x1, R121 ;  /* 0x00000001230e7824 */ /* 0x000fc800078e0279 */
[----:B------:R-:W-:Y:S02]  /*4300*/  IMAD.X R30, R207, 0x1, R14, P6 ;  /* 0x00000001cf1e7824 */ /* 0x000fe400030e060e */
        /* <DEDUP_REMOVED lines=10> */
[----:B------:R2:W-:Y:S03]  /*43b0*/  @!P4 LDGSTS.E.BYPASS.LTC128B.128 [R221+0x6000], desc[UR8][R42.64] ;  /* 0x060000002addcfae */ /* 0x0005e6000b901d48 */
        /* <DEDUP_REMOVED lines=16> */
[C-C-:B------:R-:W-:Y:S01]  /*44c0*/  @!P4 LEA.HI.X R39, R3.reuse, R17, R30.reuse, 0x1, P1 ;  /* 0x000000110327c211 */ /* 0x140fe200008f0c1e */
[----:B------:R2:W-:Y:S02]  /*44d0*/  @P4 STS.128 [R221+0x6800], RZ ;  /* 0x006800ffdd004388 */ /* 0x0005e40000000c00 */
[----:B------:R-:W5:Y:S01]  /*44e0*/  @!P3 LDC.64 R22, c[0x0][0x218] ;  /* 0x00008600ff16bb82 */ /* 0x000f620000000a00 */
[C---:B-1----:R-:W-:Y:S01]  /*44f0*/  @!P3 LEA R34, P0, R3.reuse, R28, 0x1 ;  /* 0x0000001c0322b211 */ /* 0x042fe200078008ff */
[----:B------:R-:W-:Y:S01]  /*4500*/  @!PT LDS RZ, [RZ] ;  /* 0x00000000fffff984 */ /* 0x000fe20000000800 */
[----:B------:R-:W-:Y:S01]  /*4510*/  @!PT LDS RZ, [RZ] ;  /* 0x00000000fffff984 */ /* 0x000fe20000000800 */
[----:B------:R-:W-:Y:S01]  /*4520*/  @!PT LDS RZ, [RZ] ;  /* 0x00000000fffff984 */ /* 0x000fe20000000800 */
[----:B------:R2:W-:Y:S03]  /*4530*/  @!P4 LDGSTS.E.BYPASS.LTC128B.128 [R221+0x6800], desc[UR8][R38.64] ;  /* 0x0680000026ddcfae */ /* 0x0005e6000b901d48 */
[C-C-:B------:R-:W-:Y:S01]  /*4540*/  @!P3 LEA.HI.X R35, R3.reuse, R29, R30.reuse, 0x1, P0 ;  /* 0x0000001d0323b211 */ /* 0x140fe200000f0c1e */
[----:B------:R2:W-:Y:S01]  /*4550*/  @P3 STS.128 [R221+0x8800], RZ ;  /* 0x008800ffdd003388 */ /* 0x0005e20000000c00 */
[C---:B------:R-:W-:Y:S01]  /*4560*/  IADD3 R29, P6, R216.reuse, R3, RZ ;  /* 0x00000003d81d7210 */ /* 0x040fe20007fde0ff */
[----:B------:R-:W1:Y:S01]  /*4570*/  @!P2 LDC.64 R20, c[0x0][0x218] ;  /* 0x00008600ff14ab82 */ /* 0x000e620000000a00 */
[----:B---3--:R-:W-:Y:S01]  /*4580*/  @!P2 LEA R26, P0, R3, R26, 0x1 ;  /* 0x0000001a031aa211 */ /* 0x008fe200078008ff */
[----:B------:R-:W-:Y:S01]  /*4590*/  @!PT LDS RZ, [RZ] ;  /* 0x00000000fffff984 */ /* 0x000fe20000000800 */
[----:B------:R-:W-:Y:S01]  /*45a0*/  @!PT LDS RZ, [RZ] ;  /* 0x00000000fffff984 */ /* 0x000fe20000000800 */
[----:B------:R-:W-:Y:S01]  /*45b0*/  @!PT LDS RZ, [RZ] ;  /* 0x00000000fffff984 */ /* 0x000fe20000000800 */
[----:B------:R2:W-:Y:S02]  /*45c0*/  @!P3 LDGSTS.E.BYPASS.LTC128B.128 [R221+0x8800], desc[UR8][R34.64+0x80] ;  /* 0x0880008022ddbfae */ /* 0x0005e4000b901d48 */
[--C-:B------:R-:W-:Y:S01]  /*45d0*/  IMAD.X R14, R207, 0x1, R30.reuse, P6 ;  /* 0x00000001cf0e7824 */ /* 0x100fe200030e061e */
[----:B------:R-:W-:Y:S01]  /*45e0*/  @!P2 LEA.HI.X R27, R3, R27, R30, 0x1, P0 ;  /* 0x0000001b031ba211 */ /* 0x000fe200000f0c1e */
[----:B------:R2:W-:Y:S01]  /*45f0*/  @P2 STS.128 [R221+0xa800], RZ ;  /* 0x00a800ffdd002388 */ /* 0x0005e20000000c00 */
[----:B------:R-:W-:Y:S01]  /*4600*/  IADD3 R3, P6, R216, R29, RZ ;  /* 0x0000001dd8037210 */ /* 0x000fe20007fde0ff */
[----:B------:R-:W3:Y:S01]  /*4610*/  @!P4 LDC.64 R18, c[0x0][0x218] ;  /* 0x00008600ff12cb82 */ /* 0x000ee20000000a00 */
[C---:B----4-:R-:W-:Y:S01]  /*4620*/  @!P4 LEA R24, P1, R29.reuse, R24, 0x1 ;  /* 0x000000181d18c211 */ /* 0x050fe200078208ff */
[----:B------:R-:W-:Y:S01]  /*4630*/  @!PT LDS RZ, [RZ] ;  /* 0x00000000fffff984 */ /* 0x000fe20000000800 */
[----:B------:R-:W-:Y:S01]  /*4640*/  @!PT LDS RZ, [RZ] ;  /* 0x00000000fffff984 */ /* 0x000fe20000000800 */
[----:B------:R-:W-:Y:S01]  /*4650*/  @!PT LDS RZ, [RZ] ;  /* 0x00000000fffff984 */ /* 0x000fe20000000800 */
[----:B------:R2:W-:Y:S03]  /*4660*/  @!P2 LDGSTS.E.BYPASS.LTC128B.128 [R221+0xa800], desc[UR8][R26.64+0x100] ;  /* 0x0a8001001addafae */ /* 0x0005e6000b901d48 */
[C-C-:B------:R-:W-:Y:S01]  /*4670*/  @!P4 LEA.HI.X R25, R29.reuse, R25, R14.reuse, 0x1, P1 ;  /* 0x000000191d19c211 */ /* 0x140fe200008f0c0e */
        /* <DEDUP_REMOVED lines=14> */
[--C-:B------:R-:W-:Y:S01]  /*4760*/  @!P2 LEA.HI.X R21, R29, R21, R14.reuse, 0x1, P0 ;  /* 0x000000151d15a211 */ /* 0x100fe200000f0c0e */
[----:B------:R-:W-:Y:S02]  /*4770*/  IMAD.X R14, R207, 0x1, R14, P6 ;  /* 0x00000001cf0e7824 */ /* 0x000fe400030e060e */
        /* <DEDUP_REMOVED lines=28> */
.L_x_631:
[----:B------:R-:W-:Y:S05]  /*4940*/  BSYNC B0 ;  /* 0x0000000000007941 */ /* 0x000fea0003800000 */
.L_x_630:
[----:B------:R-:W0:Y:S02]  /*4950*/  LDGDEPBAR ;  /* 0x00000000000079af */ /* 0x000e240000000000 */
.L_x_629:
[----:B------:R-:W-:Y:S01]  /*4960*/  FMNMX.FTZ R3, R44, R72, !PT ;  /* 0x000000482c037209 */ /* 0x000fe20007810000 */
        /* <DEDUP_REMOVED lines=28> */
[----:B-12---:R-:W-:Y:S02]  /*4b30*/  FMNMX.FTZ R16, R170, R3, !PT ;  /* 0x00000003aa107209 */ /* 0x006fe40007810000 */
[----:B------:R-:W-:-:S02]  /*4b40*/  FMNMX.FTZ R19, R165, R14, !PT ;  /* 0x0000000ea5137209 */ /* 0x000fc40007810000 */
[----:B------:R-:W-:Y:S01]  /*4b50*/  LEA R200, R0, UR4, 0x1 ;  /* 0x0000000400c87c11 */ /* 0x000fe2000f8e08ff */
[----:B------:R-:W1:Y:S03]  /*4b60*/  SHFL.BFLY PT, R17, R16, 0x2, 0x1f ;  /* 0x0c401f0010117f89 */ /* 0x000e6600000e0000 */
        /* <DEDUP_REMOVED lines=23> */
[----:B------:R-:W-:Y:S01]  /*4ce0*/  FMUL.FTZ R166, R3, UR6 ;  /* 0x0000000603a67c20 */ /* 0x000fe20008410000 */
        /* <DEDUP_REMOVED lines=27> */
[----:B------:R-:W2:Y:S01]  /*4ea0*/  LDSM.16.MT88.4 R72, [R200+0x10000] ;  /* 0x01000000c848783b */ /* 0x000ea20000004200 */
        /* <DEDUP_REMOVED lines=9> */
[----:B------:R-:W3:Y:S01]  /*4f40*/  MUFU.EX2 R152, R152 ;  /* 0x0000009800987308 */ /* 0x000ee20000000800 */
[----:B-1----:R-:W-:Y:S01]  /*4f50*/  F2FP.F16.F32.PACK_AB R96, R156, R157 ;  /* 0x0000009d9c60723e */ /* 0x002fe200000000ff */
        /* <DEDUP_REMOVED lines=9> */
[----:B------:R-:W-:Y:S01]  /*4ff0*/  FFMA.FTZ R172, R172, UR6, -R177 ;  /* 0x00000006acac7c23 */ /* 0x000fe200080108b1 */
[----:B------:R-:W-:Y:S01]  /*5000*/  FFMA.FTZ R166, R165, UR6, -R166 ;  /* 0x00000006a5a67c23 */ /* 0x000fe200080108a6 */
[----:B------:R-:W-:-:S03]  /*5010*/  FADD.FTZ R156, R157, R156 ;  /* 0x0000009c9d9c7221 */ /* 0x000fc60000010000 */
[----:B------:R-:W1:Y:S01]  /*5020*/  MUFU.EX2 R159, R159 ;  /* 0x0000009f009f7308 */ /* 0x000e620000000800 */
[----:B---3--:R-:W-:Y:S01]  /*5030*/  F2FP.F16.F32.PACK_AB R98, R152, R155 ;  /* 0x0000009b9862723e */ /* 0x008fe200000000ff */
[----:B------:R-:W-:-:S04]  /*5040*/  FADD.FTZ R155, R155, R156 ;  /* 0x0000009c9b9b7221 */ /* 0x000fc80000010000 */
[----:B------:R-:W-:Y:S02]  /*5050*/  FADD.FTZ R152, R152, R155 ;  /* 0x0000009b98987221 */ /* 0x000fe40000010000 */
[----:B------:R-:W-:Y:S08]  /*5060*/  MUFU.EX2 R154, R154 ;  /* 0x0000009a009a7308 */ /* 0x000ff00000000800 */
[----:B------:R-:W3:Y:S01]  /*5070*/  MUFU.EX2 R153, R153 ;  /* 0x0000009900997308 */ /* 0x000ee20000000800 */
[----:B-1----:R-:W-:Y:S01]  /*5080*/  F2FP.F16.F32.PACK_AB R97, R159, R158 ;  /* 0x0000009e9f61723e */ /* 0x002fe200000000ff */
[----:B------:R-:W-:-:S06]  /*5090*/  FADD.FTZ R159, R158, R159 ;  /* 0x0000009f9e9f7221 */ /* 0x000fcc0000010000 */
[----:B------:R-:W-:Y:S08]  /*50a0*/  MUFU.EX2 R151, R151 ;  /* 0x0000009700977308 */ /* 0x000ff00000000800 */
[----:B------:R-:W1:Y:S01]  /*50b0*/  MUFU.EX2 R148, R148 ;  /* 0x0000009400947308 */ /* 0x000e620000000800 */
[----:B---3--:R-:W-:Y:S01]  /*50c0*/  F2FP.F16.F32.PACK_AB R99, R153, R154 ;  /* 0x0000009a9963723e */ /* 0x008fe200000000ff */
[----:B------:R-:W-:-:S04]  /*50d0*/  FADD.FTZ R154, R154, R159 ;  /* 0x0000009f9a9a7221 */ /* 0x000fc80000010000 */
[----:B------:R-:W-:Y:S02]  /*50e0*/  FADD.FTZ R153, R153, R154 ;  /* 0x0000009a99997221 */ /* 0x000fe40000010000 */
[C---:B------:R-:W-:Y:S01]  /*50f0*/  HMMA.16816.F32 R120, R96.reuse, R116, RZ ;  /* 0x000000746078723c */ /* 0x040fe200000018ff */
[----:B------:R-:W-:Y:S05]  /*5100*/  MUFU.EX2 R149, R149 ;  /* 0x0000009500957308 */ /* 0x000fea0000000800 */
[C---:B------:R-:W-:Y:S03]  /*5110*/  HMMA.16816.F32 R36, R96.reuse, R40, RZ ;  /* 0x000000286024723c */ /* 0x040fe600000018ff */
[----:B------:R-:W3:Y:S01]  /*5120*/  MUFU.EX2 R0, R0 ;  /* 0x0000000000007308 */ /* 0x000ee20000000800 */
[C---:B-1----:R-:W-:Y:S01]  /*5130*/  F2FP.F16.F32.PACK_AB R4, R148.reuse, R151 ;  /* 0x000000979404723e */ /* 0x042fe200000000ff */
[----:B------:R-:W-:Y:S01]  /*5140*/  FADD.FTZ R151, R151, R152 ;  /* 0x0000009897977221 */ /* 0x000fe20000010000 */
[----:B------:R-:W-:Y:S03]  /*5150*/  HMMA.16816.F32 R116, R96, R118, RZ ;  /* 0x000000766074723c */ /* 0x000fe600000018ff */
[----:B------:R-:W-:-:S02]  /*5160*/  FADD.FTZ R148, R148, R151 ;  /* 0x0000009794947221 */ /* 0x000fc40000010000 */
[----:B------:R-:W-:Y:S01]  /*5170*/  MUFU.EX2 R150, R150 ;  /* 0x0000009600967308 */ /* 0x000fe20000000800 */
[C---:B------:R-:W-:Y:S06]  /*5180*/  HMMA.16816.F32 R40, R96.reuse, R42, RZ ;  /* 0x0000002a6028723c */ /* 0x040fec00000018ff */
[----:B------:R-:W-:Y:S01]  /*5190*/  HMMA.16816.F32 R52, R96, R56, RZ ;  /* 0x000000386034723c */ /* 0x000fe200000018ff */
[----:B------:R-:W1:Y:S01]  /*51a0*/  MUFU.EX2 R147, R147 ;  /* 0x0000009300937308 */ /* 0x000e620000000800 */
[----:B---3--:R-:W-:Y:S01]  /*51b0*/  F2FP.F16.F32.PACK_AB R6, R0, R149 ;  /* 0x000000950006723e */ /* 0x008fe200000000ff */
[----:B------:R-:W-:-:S03]  /*51c0*/  FADD.FTZ R149, R149, R148 ;  /* 0x0000009495957221 */ /* 0x000fc60000010000 */
[C---:B------:R-:W-:Y:S01]  /*51d0*/  HMMA.16816.F32 R60, R96.reuse, R64, RZ ;  /* 0x00000040603c723c */ /* 0x040fe200000018ff */
[----:B------:R-:W-:Y:S02]  /*51e0*/  FADD.FTZ R149, R0, R149 ;  /* 0x0000009500957221 */ /* 0x000fe40000010000 */
[----:B------:R-:W-:Y:S03]  /*51f0*/  MUFU.EX2 R146, R146 ;  /* 0x0000009200927308 */ /* 0x000fe60000000800 */
[C---:B------:R-:W-:Y:S05]  /*5200*/  HMMA.16816.F32 R56, R96.reuse, R58, RZ ;  /* 0x0000003a6038723c */ /* 0x040fea00000018ff */
[----:B------:R-:W3:Y:S01]  /*5210*/  MUFU.EX2 R145, R145 ;  /* 0x0000009100917308 */ /* 0x000ee20000000800 */
[----:B-1----:R-:W-:Y:S01]  /*5220*/  F2FP.F16.F32.PACK_AB R5, R147, R150 ;  /* 0x000000969305723e */ /* 0x002fe200000000ff */
[----:B------:R-:W-:Y:S01]  /*5230*/  HMMA.16816.F32 R64, R96, R66, RZ ;  /* 0x000000426040723c */ /* 0x000fe200000018ff */
[----:B------:R-:W-:-:S04]  /*5240*/  FADD.FTZ R150, R150, R153 ;  /* 0x0000009996967221 */ /* 0x000fc80000010000 */
[----:B------:R-:W-:Y:S01]  /*5250*/  FADD.FTZ R147, R147, R150 ;  /* 0x0000009693937221 */ /* 0x000fe20000010000 */
[C---:B--2---:R-:W-:Y:S01]  /*5260*/  HMMA.16816.F32 R68, R96.reuse, R72, RZ ;  /* 0x000000486044723c */ /* 0x044fe200000018ff */
[----:B------:R-:W-:Y:S05]  /*5270*/  MUFU.EX2 R160, R160 ;  /* 0x000000a000a07308 */ /* 0x000fea0000000800 */
[----:B------:R-:W-:Y:S01]  /*5280*/  HMMA.16816.F32 R76, R96, R80, RZ ;  /* 0x00000050604c723c */ /* 0x000fe200000018ff */
[----:B---3--:R-:W-:Y:S02]  /*5290*/  F2FP.F16.F32.PACK_AB R7, R145, R146 ;  /* 0x000000929107723e */ /* 0x008fe400000000ff */
[----:B------:R-:W1:Y:S01]  /*52a0*/  MUFU.EX2 R161, R161 ;  /* 0x000000a100a17308 */ /* 0x000e620000000800 */
[----:B------:R-:W-:-:S02]  /*52b0*/  FADD.FTZ R146, R146, R147 ;  /* 0x0000009392927221 */ /* 0x000fc40000010000 */
[----:B------:R-:W-:Y:S02]  /*52c0*/  HMMA.16816.F32 R72, R96, R74, RZ ;  /* 0x0000004a6048723c */ /* 0x000fe400000018ff */
[----:B------:R-:W-:-:S04]  /*52d0*/  FADD.FTZ R145, R145, R146 ;  /* 0x0000009291917221 */ /* 0x000fc80000010000 */
[C---:B------:R-:W-:Y:S01]  /*52e0*/  HMMA.16816.F32 R120, R4.reuse, R12, R120 ;  /* 0x0000000c0478723c */ /* 0x040fe20000001878 */
[----:B------:R-:W-:Y:S05]  /*52f0*/  MUFU.EX2 R162, R162 ;  /* 0x000000a200a27308 */ /* 0x000fea0000000800 */
[C---:B------:R-:W-:Y:S01]  /*5300*/  HMMA.16816.F32 R116, R4.reuse, R14, R116 ;  /* 0x0000000e0474723c */ /* 0x040fe20000001874 */
[----:B------:R-:W2:Y:S02]  /*5310*/  LDSM.16.MT88.4 R12, [R200+0x10800] ;  /* 0x01080000c80c783b */ /* 0x000ea40000004200 */
[----:B------:R-:W-:Y:S03]  /*5320*/  MUFU.EX2 R163, R163 ;  /* 0x000000a300a37308 */ /* 0x000fe60000000800 */
[C---:B------:R-:W-:Y:S05]  /*5330*/  HMMA.16816.F32 R36, R4.reuse, R8, R36 ;  /* 0x000000080424723c */ /* 0x040fea0000001824 */
        /* <DEDUP_REMOVED lines=147> */
[----:B------:R-:W1:Y:S01]  /*5c70*/  S2R R213, SR_TID.X ;  /* 0x0000000000d57919 */ /* 0x000e620000002100 */
[----:B------:R-:W-:Y:S01]  /*5c80*/  ULDC UR4, c[0x0][0x2d0] ;  /* 0x0000b40000047ab9 */ /* 0x000fe20000000800 */
[----:B------:R-:W-:Y:S01]  /*5c90*/  IMAD.MOV.U32 R20, RZ, RZ, R232 ;  /* 0x000000ffff147224 */ /* 0x000fe200078e00e8 */
[----:B------:R-:W-:Y:S01]  /*5ca0*/  ISETP.GE.AND P3, PT, R223, UR4, PT ;  /* 0x00000004df007c0c */ /* 0x000fe2000bf66270 */
[----:B------:R-:W-:Y:S01]  /*5cb0*/  IMAD.MOV.U32 R21, RZ, RZ, R239 ;  /* 0x000000ffff157224 */ /* 0x000fe200078e00ef */
[----:B------:R-:W-:Y:S01]  /*5cc0*/  ISETP.GE.AND P2, PT, R222, UR4, PT ;  /* 0x00000004de007c0c */ /* 0x000fe2000bf46270 */
[----:B------:R-:W-:-:S10]  /*5cd0*/  DEPBAR.LE SB0, 0x0 ;  /* 0x000080000000791a */ /* 0x000fd40000000000 */
[----:B------:R-:W2:Y:S08]  /*5ce0*/  @!P3 LDC.64 R10, c[0x0][0x220] ;  /* 0x00008800ff0abb82 */ /* 0x000eb00000000a00 */
[----:B------:R-:W3:Y:S01]  /*5cf0*/  @!P2 LDC.64 R8, c[0x0][0x220] ;  /* 0x00008800ff08ab82 */ /* 0x000ee20000000a00 */
[----:B-1----:R-:W-:-:S07]  /*5d00*/  SHF.R.S32.HI R0, RZ, 0x1f, R213 ;  /* 0x0000001fff007819 */ /* 0x002fce00000114d5 */
[----:B------:R-:W1:Y:S01]  /*5d10*/  @!P2 LDC.64 R16, c[0x0][0x220] ;  /* 0x00008800ff10ab82 */ /* 0x000e620000000a00 */
[----:B------:R-:W-:-:S04]  /*5d20*/  LEA.HI R0, R0, R213, RZ, 0x3 ;  /* 0x000000d500007211 */ /* 0x000fc800078f18ff */
[----:B------:R-:W-:-:S05]  /*5d30*/  LOP3.LUT R0, R0, 0xfffffff8, RZ, 0xc0, !PT ;  /* 0xfffffff800007812 */ /* 0x000fca00078ec0ff */
[----:B------:R-:W-:-:S04]  /*5d40*/  IMAD.IADD R0, R213, 0x1, -R0 ;  /* 0x00000001d5007824 */ /* 0x000fc800078e0a00 */
[----:B------:R-:W-:Y:S01]  /*5d50*/  IMAD.SHL.U32 R0, R0, 0x8, RZ ;  /* 0x0000000800007824 */ /* 0x000fe200078e00ff */
[----:B------:R-:W-:Y:S04]  /*5d60*/  BAR.SYNC.DEFER_BLOCKING 0x0 ;  /* 0x0000000000007b1d */ /* 0x000fe80000010000 */
[----:B------:R-:W-:Y:S01]  /*5d70*/  ISETP.GE.AND P4, PT, R0, UR4, PT ;  /* 0x0000000400007c0c */ /* 0x000fe2000bf86270 */
[----:B------:R-:W-:-:S04]  /*5d80*/  VIADD R0, R212, 0xfffffffe ;  /* 0xfffffffed4007836 */ /* 0x000fc80000000000 */
[----:B------:R-:W-:Y:S01]  /*5d90*/  IMAD R7, R217, R0, RZ ;  /* 0x00000000d9077224 */ /* 0x000fe200078e02ff */
[----:B------:R-:W-:Y:S01]  /*5da0*/  SHF.R.S32.HI R4, RZ, 0x1f, R0 ;  /* 0x0000001fff047819 */ /* 0x000fe20000011400 */
[----:B------:R-:W-:-:S04]  /*5db0*/  IMAD.WIDE.U32 R20, R0, R218, R20 ;  /* 0x000000da00147225 */ /* 0x000fc800078e0014 */
[----:B------:R-:W-:Y:S01]  /*5dc0*/  IMAD R7, R4, R218, R7 ;  /* 0x000000da04077224 */ /* 0x000fe200078e0207 */
[----:B--2---:R-:W-:Y:S01]  /*5dd0*/  @!P3 LEA R28, P0, R20, R10, 0x1 ;  /* 0x0000000a141cb211 */ /* 0x004fe200078008ff */
[----:B------:R-:W2:Y:S02]  /*5de0*/  @!P4 LDC.64 R12, c[0x0][0x220] ;  /* 0x00008800ff0ccb82 */ /* 0x000ea40000000a00 */
[----:B------:R-:W-:-:S05]  /*5df0*/  IMAD.IADD R18, R21, 0x1, R7 ;  /* 0x0000000115127824 */ /* 0x000fca00078e0207 */
[C-C-:B------:R-:W-:Y:S01]  /*5e00*/  @!P3 LEA.HI.X R29, R20.reuse, R11, R18.reuse, 0x1, P0 ;  /* 0x0000000b141db211 */ /* 0x140fe200000f0c12 */
[----:B------:R-:W4:Y:S01]  /*5e10*/  @!P4 LDC.64 R6, c[0x0][0x220] ;  /* 0x00008800ff06cb82 */ /* 0x000f220000000a00 */
[C---:B---3--:R-:W-:Y:S01]  /*5e20*/  @!P2 LEA R26, P0, R20.reuse, R8, 0x1 ;  /* 0x00000008141aa211 */ /* 0x048fe200078008ff */
[----:B------:R-:W-:Y:S03]  /*5e30*/  @P4 STS.128 [R221+0xc000], RZ ;  /* 0x00c000ffdd004388 */ /* 0x000fe60000000c00 */
[----:B------:R-:W-:-:S03]  /*5e40*/  @!P2 LEA.HI.X R27, R20, R9, R18, 0x1, P0 ;  /* 0x00000009141ba211 */ /* 0x000fc600000f0c12 */
[----:B------:R-:W3:Y:S01]  /*5e50*/  @!P3 LDC.64 R4, c[0x0][0x220] ;  /* 0x00008800ff04bb82 */ /* 0x000ee20000000a00 */
[----:B--2---:R-:W-:-:S07]  /*5e60*/  @!P4 LEA R24, P1, R20, R12, 0x1 ;  /* 0x0000000c1418c211 */ /* 0x004fce00078208ff */
[----:B------:R-:W2:Y:S01]  /*5e70*/  @!P4 LDC.64 R14, c[0x0][0x220] ;  /* 0x00008800ff0ecb82 */ /* 0x000ea20000000a00 */
[----:B------:R-:W-:Y:S02]  /*5e80*/  @!P4 LEA.HI.X R25, R20, R13, R18, 0x1, P1 ;  /* 0x0000000d1419c211 */ /* 0x000fe400008f0c12 */
[----:B------:R-:W-:-:S05]  /*5e90*/  IADD3 R19, P1, R230, R20, RZ ;  /* 0x00000014e6137210 */ /* 0x000fca0007f3e0ff */
[----:B------:R-:W5:Y:S01]  /*5ea0*/  @!P3 LDC.64 R12, c[0x0][0x220] ;  /* 0x00008800ff0cbb82 */ /* 0x000f620000000a00 */
[----:B------:R-:W-:Y:S01]  /*5eb0*/  @!PT LDS RZ, [RZ] ;  /* 0x00000000fffff984 */ /* 0x000fe20000000800 */
[----:B------:R-:W-:Y:S01]  /*5ec0*/  @!PT LDS RZ, [RZ] ;  /* 0x00000000fffff984 */ /* 0x000fe20000000800 */
[----:B------:R-:W-:Y:S01]  /*5ed0*/  @!PT LDS RZ, [RZ] ;  /* 0x00000000fffff984 */ /* 0x000fe20000000800 */
[----:B------:R4:W-:Y:S01]  /*5ee0*/  @!P4 LDGSTS.E.BYPASS.LTC128B.128 [R221+0xc000], desc[UR8][R24.64] ;  /* 0x0c00000018ddcfae */ /* 0x0009e2000b901d48 */
[----:B------:R-:W-:-:S03]  /*5ef0*/  IMAD.X R18, R225, 0x1, R18, P1 ;  /* 0x00000001e1127824 */ /* 0x000fc600008e0612 */
[----:B------:R-:W-:Y:S01]  /*5f00*/  @P3 STS.128 [R221+0xe000], RZ ;  /* 0x00e000ffdd003388 */ /* 0x000fe20000000c00 */
[C---:B---3--:R-:W-:Y:S02]  /*5f10*/  @!P3 LEA R22, P0, R19.reuse, R4, 0x1 ;  /* 0x000000041316b211 */ /* 0x048fe400078008ff */
[----:B------:R-:W3:Y:S01]  /*5f20*/  @!P2 LDC.64 R10, c[0x0][0x220] ;  /* 0x00008800ff0aab82 */ /* 0x000ee20000000a00 */
[----:B------:R-:W-:Y:S01]  /*5f30*/  @!PT LDS RZ, [RZ] ;  /* 0x00000000fffff984 */ /* 0x000fe20000000800 */
[----:B------:R-:W-:Y:S01]  /*5f40*/  @!PT LDS RZ, [RZ] ;  /* 0x00000000fffff984 */ /* 0x000fe20000000800 */
[----:B------:R-:W-:Y:S01]  /*5f50*/  @!PT LDS RZ, [RZ] ;  /* 0x00000000fffff984 */ /* 0x000fe20000000800 */
[----:B------:R-:W-:Y:S01]  /*5f60*/  @!P3 LDGSTS.E.BYPASS.LTC128B.128 [R221+0xe000], desc[UR8][R28.64+0x80] ;  /* 0x0e0000801cddbfae */ /* 0x000fe2000b901d48 */
[C-C-:B------:R-:W-:Y:S02]  /*5f70*/  @!P3 LEA.HI.X R23, R19.reuse, R5, R18.reuse, 0x1, P0 ;  /* 0x000000051317b211 */ /* 0x140fe400000f0c12 */
[C---:B-1----:R-:W-:Y:S01]  /*5f80*/  @!P2 LEA R16, P0, R19.reuse, R16, 0x1 ;  /* 0x000000101310a211 */ /* 0x042fe200078008ff */
[----:B------:R-:W-:Y:S03]  /*5f90*/  @P2 STS.128 [R221+0x10000], RZ ;  /* 0x010000ffdd002388 */ /* 0x000fe60000000c00 */
[----:B------:R-:W1:Y:S01]  /*5fa0*/  @!P4 LDC.64 R8, c[0x0][0x220] ;  /* 0x00008800ff08cb82 */ /* 0x000e620000000a00 */
[C---:B------:R-:W-:Y:S01]  /*5fb0*/  @!P2 LEA.HI.X R17, R19.reuse, R17, R18, 0x1, P0 ;  /* 0x000000111311a211 */ /* 0x040fe200000f0c12 */
[----:B------:R-:W-:Y:S01]  /*5fc0*/  @!PT LDS RZ, [RZ] ;  /* 0x00000000fffff984 */ /* 0x000fe20000000800 */
[----:B------:R-:W-:Y:S01]  /*5fd0*/  @!PT LDS RZ, [RZ] ;  /* 0x00000000fffff984 */ /* 0x000fe20000000800 */
[----:B------:R-:W-:Y:S01]  /*5fe0*/  @!PT LDS RZ, [RZ] ;  /* 0x00000000fffff984 */ /* 0x000fe20000000800 */
[----:B------:R2:W-:Y:S04]  /*5ff0*/  @!P2 LDGSTS.E.BYPASS.LTC128B.128 [R221+0x10000], desc[UR8][R26.64+0x100] ;  /* 0x100001001addafae */ /* 0x0005e8000b901d48 */
[----:B------:R-:W-:Y:S02]  /*6000*/  @P4 STS.128 [R221+0xc800], RZ ;  /* 0x00c800ffdd004388 */ /* 0x000fe40000000c00 */
[----:B------:R-:W1:Y:S01]  /*6010*/  @!P2 LDC.64 R4, c[0x0][0x220] ;  /* 0x00008800ff04ab82 */ /* 0x000e620000000a00 */
[----:B----4-:R-:W-:-:S04]  /*6020*/  @!P4 LEA R24, P1, R19, R6, 0x1 ;  /* 0x000000061318c211 */ /* 0x010fc800078208ff */
[----:B------:R-:W-:-:S03]  /*6030*/  @!P4 LEA.HI.X R25, R19, R7, R18, 0x1, P1 ;  /* 0x000000071319c211 */ /* 0x000fc600008f0c12 */
[----:B------:R-:W4:Y:S01]  /*6040*/  @!P3 LDC.64 R6, c[0x0][0x220] ;  /* 0x00008800ff06bb82 */ /* 0x000f220000000a00 */
[----:B------:R-:W-:Y:S01]  /*6050*/  IADD3 R21, P1, R230, R19, RZ ;  /* 0x00000013e6157210 */ /* 0x000fe20007f3e0ff */
[----:B------:R-:W-:Y:S01]  /*6060*/  @!PT LDS RZ, [RZ] ;  /* 0x00000000fffff984 */ /* 0x000fe20000000800 */
[----:B------:R-:W-:Y:S01]  /*6070*/  @!PT LDS RZ, [RZ] ;  /* 0x00000000fffff984 */ /* 0x000fe20000000800 */
[----:B------:R-:W-:Y:S01]  /*6080*/  @!PT LDS RZ, [RZ] ;  /* 0x00000000fffff984 */ /* 0x000fe20000000800 */
[----:B------:R-:W-:Y:S04]  /*6090*/  @!P4 LDGSTS.E.BYPASS.LTC128B.128 [R221+0xc800], desc[UR8][R24.64] ;  /* 0x0c80000018ddcfae */ /* 0x000fe8000b901d48 */
[----:B------:R-:W-:Y:S01]  /*60a0*/  IMAD.X R18, R225, 0x1, R18, P1 ;  /* 0x00000001e1127824 */ /* 0x000fe200008e0612 */
[C---:B-----5:R-:W-:Y:S01]  /*60b0*/  @!P3 LEA R12, P1, R21.reuse, R12, 0x1 ;  /* 0x0000000c150cb211 */ /* 0x060fe200078208ff */
[----:B------:R-:W-:Y:S01]  /*60c0*/  @P3 STS.128 [R221+0xe800], RZ ;  /* 0x00e800ffdd003388 */ /* 0x000fe20000000c00 */
[----:B--2---:R-:W-:-:S03]  /*60d0*/  @!P4 LEA R26, P0, R21, R14, 0x1 ;  /* 0x0000000e151ac211 */ /* 0x004fc600078008ff */
[----:B------:R-:W-:Y:S01]  /*60e0*/  @!PT LDS RZ, [RZ] ;  /* 0x00000000fffff984 */ /* 0x000fe20000000800 */
[----:B------:R-:W-:Y:S01]  /*60f0*/  @!PT LDS RZ, [RZ] ;  /* 0x00000000fffff984 */ /* 0x000fe20000000800 */
[----:B------:R-:W-:Y:S01]  /*6100*/  @!PT LDS RZ, [RZ] ;  /* 0x00000000fffff984 */ /* 0x000fe20000000800 */
[----:B------:R-:W-:Y:S01]  /*6110*/  @!P3 LDGSTS.E.BYPASS.LTC128B.128 [R221+0xe800], desc[UR8][R22.64+0x80] ;  /* 0x0e80008016ddbfae */ /* 0x000fe2000b901d48 */
[----:B------:R-:W-:Y:S02]  /*6120*/  IADD3 R14, P5, R230, R21, RZ ;  /* 0x00000015e60e7210 */ /* 0x000fe40007fbe0ff */
[C-C-:B------:R-:W-:Y:S01]  /*6130*/  @!P4 LEA.HI.X R27, R21.reuse, R15, R18.reuse, 0x1, P0 ;  /* 0x0000000f151bc211 */ /* 0x140fe200000f0c12 */
[----:B------:R-:W-:Y:S01]  /*6140*/  @P2 STS.128 [R221+0x10800], RZ ;  /* 0x010800ffdd002388 */ /* 0x000fe20000000c00 */
[C---:B---3--:R-:W-:Y:S02]  /*6150*/  @!P2 LEA R10, P0, R21.reuse, R10, 0x1 ;  /* 0x0000000a150aa211 */ /* 0x048fe400078008ff */
[C-C-:B------:R-:W-:Y:S01]  /*6160*/  @!P3 LEA.HI.X R13, R21.reuse, R13, R18.reuse, 0x1, P1 ;  /* 0x0000000d150db211 */ /* 0x140fe200008f0c12 */
[----:B------:R-:W-:Y:S01]  /*6170*/  @!PT LDS RZ, [RZ] ;  /* 0x00000000fffff984 */ /* 0x000fe20000000800 */
[----:B------:R-:W-:Y:S01]  /*6180*/  @!PT LDS RZ, [RZ] ;  /* 0x00000000fffff984 */ /* 0x000fe20000000800 */
[----:B------:R-:W-:Y:S01]  /*6190*/  @!PT LDS RZ, [RZ] ;  /* 0x00000000fffff984 */ /* 0x000fe20000000800 */
[----:B------:R2:W-:Y:S01]  /*61a0*/  @!P2 LDGSTS.E.BYPASS.LTC128B.128 [R221+0x10800], desc[UR8][R16.64+0x100] ;  /* 0x1080010010ddafae */ /* 0x0005e2000b901d48 */
[--C-:B------:R-:W-:Y:S01]  /*61b0*/  @!P2 LEA.HI.X R11, R21, R11, R18.reuse, 0x1, P0 ;  /* 0x0000000b150ba211 */ /* 0x100fe200000f0c12 */
[----:B------:R-:W-:Y:S01]  /*61c0*/  IMAD.X R18, R225, 0x1, R18, P5 ;  /* 0x00000001e1127824 */ /* 0x000fe200028e0612 */
[C---:B-1----:R-:W-:Y:S01]  /*61d0*/  @!P2 LEA R4, P0, R14.reuse, R4, 0x1 ;  /* 0x000000040e04a211 */ /* 0x042fe200078008ff */
[----:B------:R-:W-:Y:S01]  /*61e0*/  @P4 STS.128 [R221+0xd000], RZ ;  /* 0x00d000ffdd004388 */ /* 0x000fe20000000c00 */
[----:B----4-:R-:W-:-:S02]  /*61f0*/  @!P3 LEA R6, P1, R14, R6, 0x1 ;  /* 0x000000060e06b211 */ /* 0x010fc400078208ff */
[C-C-:B------:R-:W-:Y:S01]  /*6200*/  @!P2 LEA.HI.X R5, R14.reuse, R5, R18.reuse, 0x1, P0 ;  /* 0x000000050e05a211 */ /* 0x140fe200000f0c12 */
        /* <DEDUP_REMOVED lines=14> */
[----:B------:R1:W-:Y:S01]  /*62f0*/  @!P2 LDGSTS.E.BYPASS.LTC128B.128 [R221+0x11000], desc[UR8][R10.64+0x100] ;  /* 0x110001000addafae */ /* 0x0003e2000b901d48 */
[----:B--2---:R-:W-:-:S03]  /*6300*/  @!P4 LEA R16, P5, R14, R8, 0x1 ;  /* 0x000000080e10c211 */ /* 0x004fc600078a08ff */
[----:B------:R-:W-:Y:S01]  /*6310*/  @P4 STS.128 [R221+0xd800], RZ ;  /* 0x00d800ffdd004388 */ /* 0x000fe20000000c00 */
[----:B------:R-:W-:-:S05]  /*6320*/  @!P4 LEA.HI.X R17, R14, R9, R18, 0x1, P5 ;  /* 0x000000090e11c211 */ /* 0x000fca00028f0c12 */
        /* <DEDUP_REMOVED lines=15> */
[----:B------:R-:W3:Y:S04]  /*6420*/  LDSM.16.M88.4 R148, [R205+0x6000] ;  /* 0x00600000cd94783b */ /* 0x000ee80000000200 */
[----:B------:R-:W4:Y:S04]  /*6430*/  LDSM.16.M88.4 R140, [R205+0x6800] ;  /* 0x00680000cd8c783b */ /* 0x000f280000000200 */
[----:B-1----:R-:W-:Y:S04]  /*6440*/  LDSM.16.M88.4 R8, [R204] ;  /* 0x00000000cc08783b */ /* 0x002fe80000000200 */
[----:B------:R-:W1:Y:S04]  /*6450*/  LDSM.16.M88.4 R160, [R203] ;  /* 0x00000000cba0783b */ /* 0x000e680000000200 */
[----:B------:R-:W5:Y:S04]  /*6460*/  LDSM.16.M88.4 R32, [R205+0x7000] ;  /* 0x00700000cd20783b */ /* 0x000f680000000200 */
[----:B------:R-:W5:Y:S04]  /*6470*/  LDSM.16.M88.4 R24, [R195] ;  /* 0x00000000c318783b */ /* 0x000f680000000200 */
[----:B------:R-:W5:Y:S04]  /*6480*/  LDSM.16.M88.4 R28, [R205+0x7800] ;  /* 0x00780000cd1c783b */ /* 0x000f680000000200 */
[----:B------:R-:W-:Y:S04]  /*6490*/  LDSM.16.M88.4 R156, [R202] ;  /* 0x00000000ca9c783b */ /* 0x000fe80000000200 */
[----:B------:R-:W5:Y:S04]  /*64a0*/  LDSM.16.M88.4 R208, [R199+0x6000] ;  /* 0x00600000c7d0783b */ /* 0x000f680000000200 */
[----:B------:R-:W5:Y:S01]  /*64b0*/  LDSM.16.M88.4 R152, [R194] ;  /* 0x00000000c298783b */ /* 0x000f620000000200 */
[C---:B---3--:R-:W-:Y:S03]  /*64c0*/  HMMA.16816.F32 R12, R168.reuse, R148, RZ ;  /* 0x00000094a80c723c */ /* 0x048fe600000018ff */
[----:B--2---:R-:W2:Y:S04]  /*64d0*/  LDSM.16.M88.4 R4, [R199+0x6800] ;  /* 0x00680000c704783b */ /* 0x004ea80000000200 */
[----:B------:R-:W3:Y:S01]  /*64e0*/  LDSM.16.M88.4 R20, [R193] ;  /* 0x00000000c114783b */ /* 0x000ee20000000200 */
[C---:B----4-:R-:W-:Y:S03]  /*64f0*/  HMMA.16816.F32 R144, R168.reuse, R140, RZ ;  /* 0x0000008ca890723c */ /* 0x050fe600000018ff */
[----:B------:R-:W-:Y:S03]  /*6500*/  LDSM.16.M88.4 R16, [R201] ;  /* 0x00000000c910783b */ /* 0x000fe60000000200 */
[C---:B------:R-:W-:Y:S01]  /*6510*/  HMMA.16816.F32 R148, R168.reuse, R150, RZ ;  /* 0x00000096a894723c */ /* 0x040fe200000018ff */
[----:B------:R-:W4:Y:S04]  /*6520*/  LDSM.16.M88.4 R176, [R192] ;  /* 0x00000000c0b0783b */ /* 0x000f280000000200 */
[----:B------:R-:W4:Y:S01]  /*6530*/  LDSM.16.M88.4 R164, [R199+0x7000] ;  /* 0x00700000c7a4783b */ /* 0x000f220000000200 */
[----:B------:R-:W-:Y:S03]  /*6540*/  HMMA.16816.F32 R140, R168, R142, RZ ;  /* 0x0000008ea88c723c */ /* 0x000fe600000018ff */
[----:B------:R-:W-:Y:S03]  /*6550*/  LDSM.16.M88.4 R180, [R206+0x2000] ;  /* 0x00200000ceb4783b */ /* 0x000fe60000000200 */
[----:B-1----:R-:W-:Y:S01]  /*6560*/  HMMA.16816.F32 R12, R8, R160, R12 ;  /* 0x000000a0080c723c */ /* 0x002fe2000000180c */
[----:B------:R-:W0:Y:S05]  /*6570*/  LDGDEPBAR ;  /* 0x00000000000079af */ /* 0x000e2a0000000000 */
[C---:B-----5:R-:W-:Y:S06]  /*6580*/  HMMA.16816.F32 R136, R168.reuse, R32, RZ ;  /* 0x00000020a888723c */ /* 0x060fec00000018ff */
[----:B------:R-:W-:Y:S06]  /*6590*/  HMMA.16816.F32 R32, R168, R34, RZ ;  /* 0x00000022a820723c */ /* 0x000fec00000018ff */
[C---:B------:R-:W-:Y:S01]  /*65a0*/  HMMA.16816.F32 R148, R8.reuse, R162, R148 ;  /* 0x000000a20894723c */ /* 0x040fe20000001894 */
[----:B------:R-:W-:Y:S05]  /*65b0*/  LDSM.16.M88.4 R160, [R199+0x7800] ;  /* 0x00780000c7a0783b */ /* 0x000fea0000000200 */
[C---:B------:R-:W-:Y:S06]  /*65c0*/  HMMA.16816.F32 R144, R8.reuse, R24, R144 ;  /* 0x000000180890723c */ /* 0x040fec0000001890 */
[----:B------:R-:W-:Y:S01]  /*65d0*/  HMMA.16816.F32 R140, R8, R26, R140 ;  /* 0x0000001a088c723c */ /* 0x000fe2000000188c */
[----:B------:R-:W-:Y:S05]  /*65e0*/  LDSM.16.M88.4 R24, [R192+0x1000] ;  /* 0x00100000c018783b */ /* 0x000fea0000000200 */
[C---:B------:R-:W-:Y:S06]  /*65f0*/  HMMA.16816.F32 R172, R168.reuse, R28, RZ ;  /* 0x0000001ca8ac723c */ /* 0x040fec00000018ff */
[----:B------:R-:W-:Y:S01]  /*6600*/  HMMA.16816.F32 R168, R168, R30, RZ ;  /* 0x0000001ea8a8723c */ /* 0x000fe200000018ff */
[----:B------:R-:W1:Y:S05]  /*6610*/  LDSM.16.M88.4 R28, [R192+0x800] ;  /* 0x00080000c01c783b */ /* 0x000e6a0000000200 */
[----:B------:R-:W-:Y:S06]  /*6620*/  HMMA.16816.F32 R12, R156, R208, R12 ;  /* 0x000000d09c0c723c */ /* 0x000fec000000180c */
[C---:B------:R-:W-:Y:S06]  /*6630*/  HMMA.16816.F32 R136, R8.reuse, R152, R136 ;  /* 0x000000980888723c */ /* 0x040fec0000001888 */
[----:B------:R-:W-:Y:S01]  /*6640*/  HMMA.16816.F32 R32, R8, R154, R32 ;  /* 0x0000009a0820723c */ /* 0x000fe20000001820 */
[----:B------:R-:W5:Y:S05]  /*6650*/  LDSM.16.M88.4 R152, [R205+0x8000] ;  /* 0x00800000cd98783b */ /* 0x000f6a0000000200 */
[C---:B------:R-:W-:Y:S01]  /*6660*/  HMMA.16816.F32 R148, R156.reuse, R210, R148 ;  /* 0x000000d29c94723c */ /* 0x040fe20000001894 */
[----:B------:R-:W-:Y:S05]  /*6670*/  LDSM.16.M88.4 R208, [R191] ;  /* 0x00000000bfd0783b */ /* 0x000fea0000000200 */
[C---:B--2---:R-:W-:Y:S06]  /*6680*/  HMMA.16816.F32 R144, R156.reuse, R4, R144 ;  /* 0x000000049c90723c */ /* 0x044fec0000001890 */
[----:B------:R-:W-:Y:S01]  /*6690*/  HMMA.16816.F32 R140, R156, R6, R140 ;  /* 0x000000069c8c723c */ /* 0x000fe2000000188c */
[----:B------:R-:W-:Y:S05]  /*66a0*/  LDSM.16.M88.4 R4, [R205+0x9000] ;  /* 0x00900000cd04783b */ /* 0x000fea0000000200 */
[C---:B---3--:R-:W-:Y:S06]  /*66b0*/  HMMA.16816.F32 R172, R8.reuse, R20, R172 ;  /* 0x0000001408ac723c */ /* 0x048fec00000018ac */
[----:B------:R-:W-:Y:S01]  /*66c0*/  HMMA.16816.F32 R168, R8, R22, R168 ;  /* 0x0000001608a8723c */ /* 0x000fe200000018a8 */
[----:B------:R-:W2:Y:S04]  /*66d0*/  LDSM.16.M88.4 R8, [R205+0x8800] ;  /* 0x00880000cd08783b */ /* 0x000ea80000000200 */
[----:B------:R-:W3:Y:S01]  /*66e0*/  LDSM.16.M88.4 R20, [R192+0x1800] ;  /* 0x00180000c014783b */ /* 0x000ee20000000200 */
[----:B----4-:R-:W-:Y:S06]  /*66f0*/  HMMA.16816.F32 R12, R16, R176, R12 ;  /* 0x000000b0100c723c */ /* 0x010fec000000180c */
[C---:B------:R-:W-:Y:S06]  /*6700*/  HMMA.16816.F32 R136, R156.reuse, R164, R136 ;  /* 0x000000a49c88723c */ /* 0x040fec0000001888 */
[----:B------:R-:W-:Y:S01]  /*6710*/  HMMA.16816.F32 R32, R156, R166, R32 ;  /* 0x000000a69c20723c */ /* 0x000fe20000001820 */
[----:B------:R-:W4:Y:S05]  /*6720*/  LDSM.16.M88.4 R164, [R204+0x2000] ;  /* 0x00200000cca4783b */ /* 0x000f2a0000000200 */
[C---:B------:R-:W-:Y:S01]  /*6730*/  HMMA.16816.F32 R148, R16.reuse, R178, R148 ;  /* 0x000000b21094723c */ /* 0x040fe20000001894 */
[----:B------:R-:W-:Y:S05]  /*6740*/  LDSM.16.M88.4 R176, [R205+0x9800] ;  /* 0x00980000cdb0783b */ /* 0x000fea0000000200 */
[C---:B-1----:R-:W-:Y:S06]  /*6750*/  HMMA.16816.F32 R144, R16.reuse, R28, R144 ;  /* 0x0000001c1090723c */ /* 0x042fec0000001890 */
[----:B------:R-:W-:Y:S01]  /*6760*/  HMMA.16816.F32 R140, R16, R30, R140 ;  /* 0x0000001e108c723c */ /* 0x000fe2000000188c */
[----:B------:R-:W-:Y:S05]  /*6770*/  LDSM.16.M88.4 R28, [R202+0x2000] ;  /* 0x00200000ca1c783b */ /* 0x000fea0000000200 */
[C---:B------:R-:W-:Y:S06]  /*6780*/  HMMA.16816.F32 R172, R156.reuse, R160, R172 ;  /* 0x000000a09cac723c */ /* 0x040fec00000018ac */
[----:B------:R-:W-:Y:S01]  /*6790*/  HMMA.16816.F32 R168, R156, R162, R168 ;  /* 0x000000a29ca8723c */ /* 0x000fe200000018a8 */
[----:B------:R-:W1:Y:S04]  /*67a0*/  LDSM.16.M88.4 R160, [R190] ;  /* 0x00000000bea0783b */ /* 0x000e680000000200 */
[----:B------:R-:W-:Y:S01]  /*67b0*/  LDSM.16.M88.4 R156, [R189] ;  /* 0x00000000bd9c783b */ /* 0x000fe20000000200 */
[----:B-----5:R-:W-:Y:S06]  /*67c0*/  HMMA.16816.F32 R12, R180, R152, R12 ;  /* 0x00000098b40c723c */ /* 0x020fec000000180c */
        /* <DEDUP_REMOVED lines=11> */
[----:B------:R-:W-:Y:S01]  /*6880*/  LDSM.16.M88.4 R16, [R199+0x9000] ;  /* 0x00900000c710783b */ /* 0x000fe20000000200 */
[----:B----4-:R-:W-:Y:S06]  /*6890*/  HMMA.16816.F32 R12, R164, R208, R12 ;  /* 0x000000d0a40c723c */ /* 0x010fec000000180c */
[C---:B------:R-:W-:Y:S06]  /*68a0*/  HMMA.16816.F32 R136, R180.reuse, R4, R136 ;  /* 0x00000004b488723c */ /* 0x040fec0000001888 */
[----:B------:R-:W-:Y:S01]  /*68b0*/  HMMA.16816.F32 R32, R180, R6, R32 ;  /* 0x00000006b420723c */ /* 0x000fe20000001820 */
[----:B------:R-:W3:Y:S05]  /*68c0*/  LDSM.16.M88.4 R4, [R192+0x2000] ;  /* 0x00200000c004783b */ /* 0x000eea0000000200 */
[C---:B------:R-:W-:Y:S06]  /*68d0*/  HMMA.16816.F32 R148, R164.reuse, R210, R148 ;  /* 0x000000d2a494723c */ /* 0x040fec0000001894 */
[C---:B-1----:R-:W-:Y:S06]  /*68e0*/  HMMA.16816.F32 R144, R164.reuse, R160, R144 ;  /* 0x000000a0a490723c */ /* 0x042fec0000001890 */
[----:B------:R-:W-:Y:S01]  /*68f0*/  HMMA.16816.F32 R140, R164, R162, R140 ;  /* 0x000000a2a48c723c */ /* 0x000fe2000000188c */
[----:B------:R-:W-:Y:S05]  /*6900*/  LDSM.16.M88.4 R160, [R199+0x9800] ;  /* 0x00980000c7a0783b */ /* 0x000fea0000000200 */
[----:B-----5:R-:W-:Y:S06]  /*6910*/  HMMA.16816.F32 R12, R28, R24, R12 ;  /* 0x000000181c0c723c */ /* 0x020fec000000180c */
[C---:B------:R-:W-:Y:S06]  /*6920*/  HMMA.16816.F32 R172, R180.reuse, R176, R172 ;  /* 0x000000b0b4ac723c */ /* 0x040fec00000018ac */
[----:B------:R-:W-:Y:S01]  /*6930*/  HMMA.16816.F32 R168, R180, R178, R168 ;  /* 0x000000b2b4a8723c */ /* 0x000fe200000018a8 */
[----:B------:R-:W-:Y:S05]  /*6940*/  LDSM.16.M88.4 R180, [R192+0x3800] ;  /* 0x00380000c0b4783b */ /* 0x000fea0000000200 */
[C---:B------:R-:W-:Y:S06]  /*6950*/  HMMA.16816.F32 R136, R164.reuse, R156, R136 ;  /* 0x0000009ca488723c */ /* 0x040fec0000001888 */
[----:B------:R-:W-:Y:S01]  /*6960*/  HMMA.16816.F32 R176, R164, R158, R32 ;  /* 0x0000009ea4b0723c */ /* 0x000fe20000001820 */
[----:B------:R-:W-:Y:S04]  /*6970*/  LDSM.16.M88.4 R156, [R206+0x4000] ;  /* 0x00400000ce9c783b */ /* 0x000fe80000000200 */
[----:B------:R-:W1:Y:S01]  /*6980*/  LDSM.16.M88.4 R32, [R205+0xa000] ;  /* 0x00a00000cd20783b */ /* 0x000e620000000200 */
        /* <DEDUP_REMOVED lines=8> */
[----:B------:R-:W-:Y:S05]  /*6a10*/  LDSM.16.M88.4 R152, [R192+0x3000] ;  /* 0x00300000c098783b */ /* 0x000fea0000000200 */
[C---:B------:R-:W-:Y:S06]  /*6a20*/  HMMA.16816.F32 R136, R28.reuse, R16, R136 ;  /* 0x000000101c88723c */ /* 0x040fec0000001888 */
[----:B------:R-:W-:Y:S01]  /*6a30*/  HMMA.16816.F32 R176, R28, R18, R176 ;  /* 0x000000121cb0723c */ /* 0x000fe200000018b0 */
[----:B------:R-:W3:Y:S05]  /*6a40*/  LDSM.16.M88.4 R16, [R187] ;  /* 0x00000000bb10783b */ /* 0x000eea0000000200 */
[----:B------:R-:W-:Y:S01]  /*6a50*/  HMMA.16816.F32 R148, R8, R6, R148 ;  /* 0x000000060894723c */ /* 0x000fe20000001894 */
[----:B------:R-:W4:Y:S05]  /*6a60*/  LDSM.16.M88.4 R4, [R205+0xa800] ;  /* 0x00a80000cd04783b */ /* 0x000f2a0000000200 */
[----:B-1----:R-:W-:Y:S06]  /*6a70*/  HMMA.16816.F32 R12, R156, R32, R12 ;  /* 0x000000209c0c723c */ /* 0x002fec000000180c */
[----:B--2---:R-:W-:Y:S06]  /*6a80*/  HMMA.16816.F32 R144, R8, R20, R144 ;  /* 0x000000140890723c */ /* 0x004fec0000001890 */
[C---:B------:R-:W-:Y:S06]  /*6a90*/  HMMA.16816.F32 R172, R28.reuse, R160, R172 ;  /* 0x000000a01cac723c */ /* 0x040fec00000018ac */
[----:B------:R-:W-:Y:S01]  /*6aa0*/  HMMA.16816.F32 R168, R28, R162, R168 ;  /* 0x000000a21ca8723c */ /* 0x000fe200000018a8 */
[----:B------:R-:W-:Y:S04]  /*6ab0*/  LDSM.16.M88.4 R160, [R202+0x4000] ;  /* 0x00400000caa0783b */ /* 0x000fe80000000200 */
[----:B------:R-:W1:Y:S01]  /*6ac0*/  LDSM.16.M88.4 R28, [R199+0xa000] ;  /* 0x00a00000c71c783b */ /* 0x000e620000000200 */
[----:B------:R-:W-:Y:S03]  /*6ad0*/  HMMA.16816.F32 R140, R8, R22, R140 ;  /* 0x00000016088c723c */ /* 0x000fe6000000188c */
[----:B------:R-:W2:Y:S03]  /*6ae0*/  LDSM.16.M88.4 R20, [R186] ;  /* 0x00000000ba14783b */ /* 0x000ea60000000200 */
[----:B------:R-:W-:Y:S01]  /*6af0*/  HMMA.16816.F32 R148, R156, R34, R148 ;  /* 0x000000229c94723c */ /* 0x000fe20000001894 */
[----:B------:R-:W-:Y:S05]  /*6b00*/  LDSM.16.M88.4 R32, [R192+0x4000] ;  /* 0x00400000c020783b */ /* 0x000fea0000000200 */
[----:B---3--:R-:W-:Y:S06]  /*6b10*/  HMMA.16816.F32 R12, R24, R16, R12 ;  /* 0x00000010180c723c */ /* 0x008fec000000180c */
[----:B----4-:R-:W-:Y:S06]  /*6b20*/  HMMA.16816.F32 R144, R156, R4, R144 ;  /* 0x000000049c90723c */ /* 0x010fec0000001890 */
[----:B------:R-:W-:Y:S01]  /*6b30*/  HMMA.16816.F32 R164, R8, R152, R136 ;  /* 0x0000009808a4723c */ /* 0x000fe20000001888 */
[----:B------:R-:W3:Y:S05]  /*6b40*/  LDSM.16.M88.4 R136, [R201+0x4000] ;  /* 0x00400000c988783b */ /* 0x000eea0000000200 */
[----:B------:R-:W-:Y:S01]  /*6b50*/  HMMA.16816.F32 R148, R24, R18, R148 ;  /* 0x000000121894723c */ /* 0x000fe20000001894 */
[----:B------:R-:W4:Y:S05]  /*6b60*/  LDSM.16.M88.4 R16, [R205+0xb000] ;  /* 0x00b00000cd10783b */ /* 0x000f2a0000000200 */
[----:B------:R-:W-:Y:S01]  /*6b70*/  HMMA.16816.F32 R176, R8, R154, R176 ;  /* 0x0000009a08b0723c */ /* 0x000fe200000018b0 */
[----:B------:R-:W5:Y:S05]  /*6b80*/  LDSM.16.M88.4 R152, [R199+0xa800] ;  /* 0x00a80000c798783b */ /* 0x000f6a0000000200 */
[----:B-1----:R-:W-:Y:S06]  /*6b90*/  HMMA.16816.F32 R12, R160, R28, R12 ;  /* 0x0000001ca00c723c */ /* 0x002fec000000180c */
[----:B--2---:R-:W-:Y:S06]  /*6ba0*/  HMMA.16816.F32 R144, R24, R20, R144 ;  /* 0x000000141890723c */ /* 0x004fec0000001890 */
[----:B------:R-:W-:Y:S01]  /*6bb0*/  HMMA.16816.F32 R140, R156, R6, R140 ;  /* 0x000000069c8c723c */ /* 0x000fe2000000188c */
[----:B------:R-:W-:Y:S05]  /*6bc0*/  LDSM.16.M88.4 R4, [R185] ;  /* 0x00000000b904783b */ /* 0x000fea0000000200 */
[----:B------:R-:W-:Y:S01]  /*6bd0*/  HMMA.16816.F32 R148, R160, R30, R148 ;  /* 0x0000001ea094723c */ /* 0x000fe20000001894 */
[----:B------:R-:W1:Y:S05]  /*6be0*/  LDSM.16.M88.4 R28, [R192+0x4800] ;  /* 0x00480000c01c783b */ /* 0x000e6a0000000200 */
[----:B---3--:R-:W-:Y:S06]  /*6bf0*/  HMMA.16816.F32 R12, R136, R32, R12 ;  /* 0x00000020880c723c */ /* 0x008fec000000180c */
[----:B----4-:R-:W-:Y:S06]  /*6c00*/  HMMA.16816.F32 R164, R156, R16, R164 ;  /* 0x000000109ca4723c */ /* 0x010fec00000018a4 */
[----:B-----5:R-:W-:Y:S06]  /*6c10*/  HMMA.16816.F32 R144, R160, R152, R144 ;  /* 0x00000098a090723c */ /* 0x020fec0000001890 */
[----:B------:R-:W-:Y:S01]  /*6c20*/  HMMA.16816.F32 R140, R24, R22, R140 ;  /* 0x00000016188c723c */ /* 0x000fe2000000188c */
[----:B------:R-:W2:Y:S05]  /*6c30*/  LDSM.16.M88.4 R20, [R205+0xb800] ;  /* 0x00b80000cd14783b */ /* 0x000eaa0000000200 */
[----:B------:R-:W-:Y:S01]  /*6c40*/  HMMA.16816.F32 R176, R156, R18, R176 ;  /* 0x000000129cb0723c */ /* 0x000fe200000018b0 */
[----:B------:R-:W3:Y:S01]  /*6c50*/  LDSM.16.M88.4 R16, [R199+0xb000] ;  /* 0x00b00000c710783b */ /* 0x000ee20000000200 */
[----:B------:R-:W-:Y:S01]  /*6c60*/  FMUL.FTZ R12, R12, UR5 ;  /* 0x000000050c0c7c20 */ /* 0x000fe20008410000 */
[----:B------:R-:W-:Y:S01]  /*6c70*/  FMUL.FTZ R13, R13, UR5 ;  /* 0x000000050d0d7c20 */ /* 0x000fe20008410000 */
[----:B------:R-:W-:-:S02]  /*6c80*/  FMUL.FTZ R14, R14, UR5 ;  /* 0x000000050e0e7c20 */ /* 0x000fc40008410000 */
[----:B------:R-:W-:Y:S01]  /*6c90*/  HMMA.16816.F32 R172, R8, R180, R172 ;  /* 0x000000b408ac723c */ /* 0x000fe200000018ac */
[----:B------:R-:W4:Y:S05]  /*6ca0*/  MUFU.TANH R32, R12 ;  /* 0x0000000c00207308 */ /* 0x000f2a0000002400 */
[C---:B------:R-:W-:Y:S03]  /*6cb0*/  HMMA.16816.F32 R148, R136.reuse, R34, R148 ;  /* 0x000000228894723c */ /* 0x040fe60000001894 */
[----:B------:R-:W5:Y:S03]  /*6cc0*/  MUFU.TANH R33, R13 ;  /* 0x0000000d00217308 */ /* 0x000f660000002400 */
[----:B-1----:R-:W-:Y:S05]  /*6cd0*/  HMMA.16816.F32 R144, R136, R28, R144 ;  /* 0x0000001c8890723c */ /* 0x002fea0000001890 */
[----:B------:R1:W-:Y:S01]  /*6ce0*/  MUFU.TANH R34, R14 ;  /* 0x0000000e00227308 */ /* 0x0003e20000002400 */
[----:B------:R-:W-:Y:S01]  /*6cf0*/  HMMA.16816.F32 R164, R24, R4, R164 ;  /* 0x0000000418a4723c */ /* 0x000fe200000018a4 */
[----:B------:R-:W-:-:S05]  /*6d00*/  FMUL.FTZ R29, R15, UR5 ;  /* 0x000000050f1d7c20 */ /* 0x000fca0008410000 */
[----:B------:R-:W-:Y:S01]  /*6d10*/  HMMA.16816.F32 R176, R24, R6, R176 ;  /* 0x0000000618b0723c */ /* 0x000fe200000018b0 */
[----:B------:R-:W4:Y:S01]  /*6d20*/  LDSM.16.M88.4 R4, [R192+0x5000] ;  /* 0x00500000c004783b */ /* 0x000f220000000200 */
[----:B------:R-:W-:Y:S04]  /*6d30*/  MUFU.TANH R29, R29 ;  /* 0x0000001d001d7308 */ /* 0x000fe80000002400 */
[----:B------:R-:W-:Y:S01]  /*6d40*/  HMMA.16816.F32 R168, R8, R182, R168 ;  /* 0x000000b608a8723c */ /* 0x000fe200000018a8 */
[----:B------:R-:W-:Y:S01]  /*6d50*/  LDSM.16.M88.4 R8, [R199+0xb800] ;  /* 0x00b80000c708783b */ /* 0x000fe20000000200 */
[----:B------:R-:W-:Y:S01]  /*6d60*/  FMUL.FTZ R35, R148, UR5 ;  /* 0x0000000594237c20 */ /* 0x000fe20008410000 */
[----:B------:R-:W-:Y:S02]  /*6d70*/  FMUL.FTZ R28, R149, UR5 ;  /* 0x00000005951c7c20 */ /* 0x000fe40008410000 */
[----:B-1----:R-:W1:Y:S01]  /*6d80*/  LDSM.16.M88.4 R12, [R184] ;  /* 0x00000000b80c783b */ /* 0x002e620000000200 */
[----:B--2---:R-:W-:Y:S01]  /*6d90*/  HMMA.16816.F32 R172, R156, R20, R172 ;  /* 0x000000149cac723c */ /* 0x004fe200000018ac */
[----:B------:R-:W-:Y:S01]  /*6da0*/  FMUL.FTZ R145, R145, UR5 ;  /* 0x0000000591917c20 */ /* 0x000fe20008410000 */
[----:B------:R-:W2:Y:S01]  /*6db0*/  MUFU.TANH R35, R35 ;  /* 0x0000002300237308 */ /* 0x000ea20000002400 */
[----:B------:R-:W-:Y:S01]  /*6dc0*/  FMUL.FTZ R144, R144, UR5 ;  /* 0x0000000590907c20 */ /* 0x000fe20008410000 */
[----:B------:R-:W-:-:S02]  /*6dd0*/  FMUL.FTZ R147, R147, UR5 ;  /* 0x0000000593937c20 */ /* 0x000fc40008410000 */
[C---:B---3--:R-:W-:Y:S04]  /*6de0*/  HMMA.16816.F32 R164, R160.reuse, R16, R164 ;  /* 0x00000010a0a4723c */ /* 0x048fe800000018a4 */
[----:B------:R-:W3:Y:S02]  /*6df0*/  MUFU.TANH R28, R28 ;  /* 0x0000001c001c7308 */ /* 0x000ee40000002400 */
[----:B------:R-:W-:Y:S06]  /*6e00*/  HMMA.16816.F32 R176, R160, R18, R176 ;  /* 0x00000012a0b0723c */ /* 0x000fec00000018b0 */
[----:B------:R-:W-:Y:S01]  /*6e10*/  HMMA.16816.F32 R168, R156, R22, R168 ;  /* 0x000000169ca8723c */ /* 0x000fe200000018a8 */
[----:B------:R-:W-:Y:S01]  /*6e20*/  FMUL.FTZ R18, R146, UR5 ;  /* 0x0000000592127c20 */ /* 0x000fe20008410000 */
[----:B------:R5:W-:Y:S04]  /*6e30*/  MUFU.TANH R148, R145 ;  /* 0x0000009100947308 */ /* 0x000be80000002400 */
[----:B------:R-:W-:Y:S04]  /*6e40*/  HMMA.16816.F32 R140, R160, R154, R140 ;  /* 0x0000009aa08c723c */ /* 0x000fe8000000188c */
[----:B------:R-:W-:Y:S02]  /*6e50*/  MUFU.TANH R18, R18 ;  /* 0x0000001200127308 */ /* 0x000fe40000002400 */
[C---:B----4-:R-:W-:Y:S06]  /*6e60*/  HMMA.16816.F32 R164, R136.reuse, R4, R164 ;  /* 0x0000000488a4723c */ /* 0x050fec00000018a4 */
[----:B------:R-:W-:Y:S01]  /*6e70*/  HMMA.16816.F32 R176, R136, R6, R176 ;  /* 0x0000000688b0723c */ /* 0x000fe200000018b0 */
[----:B------:R-:W4:Y:S01]  /*6e80*/  LDSM.16.M88.4 R4, [R192+0x5800] ;  /* 0x00580000c004783b */ /* 0x000f220000000200 */
[----:B------:R-:W-:-:S04]  /*6e90*/  DEPBAR.LE SB0, 0x0 ;  /* 0x000080000000791a */ /* 0x000fc80000000000 */
[C---:B-1----:R-:W-:Y:S01]  /*6ea0*/  HMMA.16816.F32 R172, R24.reuse, R12, R172 ;  /* 0x0000000c18ac723c */ /* 0x042fe200000018ac */
[----:B------:R1:W-:Y:S05]  /*6eb0*/  MUFU.TANH R12, R147 ;  /* 0x00000093000c7308 */ /* 0x0003ea0000002400 */
[----:B------:R-:W-:Y:S06]  /*6ec0*/  HMMA.16816.F32 R168, R24, R14, R168 ;  /* 0x0000000e18a8723c */ /* 0x000fec00000018a8 */
[----:B------:R-:W-:Y:S01]  /*6ed0*/  HMMA.16816.F32 R140, R136, R30, R140 ;  /* 0x0000001e888c723c */ /* 0x000fe2000000188c */
[----:B------:R-:W-:Y:S01]  /*6ee0*/  FMUL.FTZ R146, R164, UR5 ;  /* 0x00000005a4927c20 */ /* 0x000fe20008410000 */
[----:B-----5:R-:W-:-:S04]  /*6ef0*/  FMUL.FTZ R145, R167, UR5 ;  /* 0x00000005a7917c20 */ /* 0x020fc80008410000 */
[----:B------:R-:W-:Y:S01]  /*6f00*/  FMUL.FTZ R176, R176, UR5 ;  /* 0x00000005b0b07c20 */ /* 0x000fe20008410000 */
[----:B------:R-:W-:Y:S01]  /*6f10*/  FMUL.FTZ R30, R150, UR5 ;  /* 0x00000005961e7c20 */ /* 0x000fe20008410000 */
[----:B------:R-:W-:Y:S01]  /*6f20*/  FMUL.FTZ R31, R151, UR5 ;  /* 0x00000005971f7c20 */ /* 0x000fe20008410000 */
[----:B------:R5:W-:Y:S01]  /*6f30*/  MUFU.TANH R150, R144 ;  /* 0x0000009000967308 */ /* 0x000be20000002400 */
[----:B-1----:R-:W-:Y:S02]  /*6f40*/  FMUL.FTZ R147, R166, UR5 ;  /* 0x00000005a6937c20 */ /* 0x002fe40008410000 */
[C---:B------:R-:W-:Y:S05]  /*6f50*/  HMMA.16816.F32 R172, R160.reuse, R8, R172 ;  /* 0x00000008a0ac723c */ /* 0x040fea00000018ac */
[----:B------:R-:W1:Y:S01]  /*6f60*/  MUFU.TANH R30, R30 ;  /* 0x0000001e001e7308 */ /* 0x000e620000002400 */
[----:B------:R-:W-:Y:S01]  /*6f70*/  HMMA.16816.F32 R168, R160, R10, R168 ;  /* 0x0000000aa0a8723c */ /* 0x000fe200000018a8 */
[----:B------:R-:W-:-:S05]  /*6f80*/  IMAD.SHL.U32 R9, R213, 0x2, RZ ;  /* 0x00000002d5097824 */ /* 0x000fca00078e00ff */
[----:B------:R-:W-:Y:S01]  /*6f90*/  LOP3.LUT R9, R9, 0x6, RZ, 0xc0, !PT ;  /* 0x0000000609097812 */ /* 0x000fe200078ec0ff */
[----:B------:R-:W1:Y:S01]  /*6fa0*/  MUFU.TANH R31, R31 ;  /* 0x0000001f001f7308 */ /* 0x000e620000002400 */
[----:B------:R-:W-:Y:S01]  /*6fb0*/  FMUL.FTZ R17, R141, UR5 ;  /* 0x000000058d117c20 */ /* 0x000fe20008410000 */
[----:B------:R-:W-:Y:S01]  /*6fc0*/  FMUL.FTZ R16, R140, UR5 ;  /* 0x000000058c107c20 */ /* 0x000fe20008410000 */
[----:B------:R-:W-:Y:S01]  /*6fd0*/  FMUL.FTZ R142, R142, UR5 ;  /* 0x000000058e8e7c20 */ /* 0x000fe20008410000 */
[----:B------:R-:W-:Y:S02]  /*6fe0*/  IMAD R8, R0, 0x40, R9 ;  /* 0x0000004000087824 */ /* 0x000fe400078e0209 */
[----:B------:R-:W-:Y:S01]  /*6ff0*/  FMUL.FTZ R143, R143, UR5 ;  /* 0x000000058f8f7c20 */ /* 0x000fe20008410000 */
[----:B-----5:R-:W-:Y:S01]  /*7000*/  FMUL.FTZ R144, R165, UR5 ;  /* 0x00000005a5907c20 */ /* 0x020fe20008410000 */
[----:B------:R-:W-:Y:S01]  /*7010*/  FMUL.FTZ R140, R177, UR5 ;  /* 0x00000005b18c7c20 */ /* 0x000fe20008410000 */
[C---:B------:R-:W-:Y:S01]  /*7020*/  VIADD R9, R8.reuse, 0x1 ;  /* 0x0000000108097836 */ /* 0x040fe20000000000 */
[-C--:B------:R-:W-:Y:S01]  /*7030*/  ISETP.GE.AND P5, PT, R8, R133.reuse, PT ;  /* 0x000000850800720c */ /* 0x080fe20003fa6270 */
[----:B------:R-:W5:Y:S01]  /*7040*/  MUFU.TANH R17, R17 ;  /* 0x0000001100117308 */ /* 0x000f620000002400 */
[----:B----4-:R-:W-:Y:S01]  /*7050*/  HMMA.16816.F32 R172, R136, R4, R172 ;  /* 0x0000000488ac723c */ /* 0x010fe200000018ac */
[----:B------:R-:W-:Y:S01]  /*7060*/  FMUL.FTZ R141, R179, UR5 ;  /* 0x00000005b38d7c20 */ /* 0x000fe20008410000 */
[----:B------:R-:W-:-:S02]  /*7070*/  ISETP.GE.AND P1, PT, R9, R133, PT ;  /* 0x000000850900720c */ /* 0x000fc40003f26270 */
[----:B------:R-:W-:Y:S02]  /*7080*/  FSEL R32, R32, -INF , !P5 ;  /* 0xff80000020207808 */ /* 0x000fe40006800000 */
[----:B------:R-:W-:Y:S01]  /*7090*/  FSEL R22, R33, -INF , !P1 ;  /* 0xff80000021167808 */ /* 0x000fe20004800000 */
[C---:B------:R-:W-:Y:S01]  /*70a0*/  VIADD R5, R8.reuse, 0x8 ;  /* 0x0000000808057836 */ /* 0x040fe20000000000 */
[----:B------:R-:W-:Y:S01]  /*70b0*/  HMMA.16816.F32 R168, R136, R6, R168 ;  /* 0x0000000688a8723c */ /* 0x000fe200000018a8 */
[----:B------:R-:W-:Y:S01]  /*70c0*/  VIADD R4, R8, 0x9 ;  /* 0x0000000908047836 */ /* 0x000fe20000000000 */
[----:B------:R-:W4:Y:S01]  /*70d0*/  MUFU.TANH R16, R16 ;  /* 0x0000001000107308 */ /* 0x000f220000002400 */
[-C--:B------:R-:W-:Y:S02]  /*70e0*/  ISETP.GE.AND P6, PT, R9, R2.reuse, PT ;  /* 0x000000020900720c */ /* 0x080fe40003fc6270 */
[CC--:B------:R-:W-:Y:S02]  /*70f0*/  ISETP.GE.AND P0, PT, R5.reuse, R133.reuse, PT ;  /* 0x000000850500720c */ /* 0x0c0fe40003f06270 */
[----:B------:R-:W-:Y:S01]  /*7100*/  ISETP.GE.AND P1, PT, R4, R133, PT ;  /* 0x000000850400720c */ /* 0x000fe20003f26270 */
[C---:B------:R-:W-:Y:S01]  /*7110*/  VIADD R6, R8.reuse, 0x20 ;  /* 0x0000002008067836 */ /* 0x040fe20000000000 */
[----:B------:R-:W-:Y:S01]  /*7120*/  ISETP.GE.AND P5, PT, R5, R2, PT ;  /* 0x000000020500720c */ /* 0x000fe20003fa6270 */
[----:B------:R-:W4:Y:S01]  /*7130*/  MUFU.TANH R146, R146 ;  /* 0x0000009200927308 */ /* 0x000f220000002400 */
[----:B--2---:R-:W-:Y:S01]  /*7140*/  FSEL R20, R35, -INF , !P0 ;  /* 0xff80000023147808 */ /* 0x004fe20004000000 */
[----:B------:R-:W-:Y:S01]  /*7150*/  VIADD R5, R8, 0x10 ;  /* 0x0000001008057836 */ /* 0x000fe20000000000 */
[----:B---3--:R-:W-:-:S02]  /*7160*/  FSEL R28, R28, -INF , !P1 ;  /* 0xff8000001c1c7808 */ /* 0x008fc40004800000 */
[-C--:B------:R-:W-:Y:S01]  /*7170*/  ISETP.GE.AND P0, PT, R4, R2.reuse, PT ;  /* 0x000000020400720c */ /* 0x080fe20003f06270 */
[C---:B------:R-:W-:Y:S01]  /*7180*/  VIADD R4, R8.reuse, 0x11 ;  /* 0x0000001108047836 */ /* 0x040fe20000000000 */
[-C--:B------:R-:W-:Y:S01]  /*7190*/  ISETP.GE.AND P1, PT, R8, R2.reuse, PT ;  /* 0x000000020800720c */ /* 0x080fe20003f26270 */
[----:B------:R-:W2:Y:S01]  /*71a0*/  MUFU.TANH R151, R142 ;  /* 0x0000008e00977308 */ /* 0x000ea20000002400 */
[----:B------:R-:W-:Y:S01]  /*71b0*/  FSEL R29, R29, -INF , !P6 ;  /* 0xff8000001d1d7808 */ /* 0x000fe20007000000 */
[----:B------:R-:W-:Y:S01]  /*71c0*/  FMUL.FTZ R167, R174, UR5 ;  /* 0x00000005aea77c20 */ /* 0x000fe20008410000 */
[----:B------:R-:W-:Y:S01]  /*71d0*/  FSEL R21, R34, -INF , !P1 ;  /* 0xff80000022157808 */ /* 0x000fe20004800000 */
[----:B------:R-:W-:Y:S01]  /*71e0*/  FMUL.FTZ R172, R172, UR5 ;  /* 0x00000005acac7c20 */ /* 0x000fe20008410000 */
[CC--:B------:R-:W-:Y:S01]  /*71f0*/  ISETP.GE.AND P1, PT, R5.reuse, R133.reuse, PT ;  /* 0x000000850500720c */ /* 0x0c0fe20003f26270 */
[----:B------:R-:W-:Y:S01]  /*7200*/  FMUL.FTZ R168, R168, UR5 ;  /* 0x00000005a8a87c20 */ /* 0x000fe20008410000 */
[-C--:B------:R-:W-:Y:S01]  /*7210*/  ISETP.GE.AND P6, PT, R5, R2.reuse, PT ;  /* 0x000000020500720c */ /* 0x080fe20003fc6270 */
[----:B------:R3:W2:Y:S01]  /*7220*/  MUFU.TANH R149, R143 ;  /* 0x0000008f00957308 */ /* 0x0006a20000002400 */
[----:B-1----:R-:W-:Y:S01]  /*7230*/  FSEL R19, R30, -INF , !P5 ;  /* 0xff8000001e137808 */ /* 0x002fe20006800000 */
[----:B------:R-:W-:Y:S01]  /*7240*/  VIADD R5, R8, 0x19 ;  /* 0x0000001908057836 */ /* 0x000fe20000000000 */
[----:B------:R-:W-:Y:S01]  /*7250*/  FSEL R31, R31, -INF , !P0 ;  /* 0xff8000001f1f7808 */ /* 0x000fe20004000000 */
[----:B------:R-:W-:Y:S01]  /*7260*/  FMUL.FTZ R166, R169, UR5 ;  /* 0x00000005a9a67c20 */ /* 0x000fe20008410000 */
[CC--:B------:R-:W-:Y:S01]  /*7270*/  ISETP.GE.AND P5, PT, R4.reuse, R133.reuse, PT ;  /* 0x000000850400720c */ /* 0x0c0fe20003fa6270 */
[----:B------:R-:W-:Y:S01]  /*7280*/  FMUL.FTZ R173, R173, UR5 ;  /* 0x00000005adad7c20 */ /* 0x000fe20008410000 */
[----:B------:R-:W-:Y:S01]  /*7290*/  ISETP.GE.AND P0, PT, R4, R2, PT ;  /* 0x000000020400720c */ /* 0x000fe20003f06270 */
[----:B------:R-:W1:Y:S01]  /*72a0*/  MUFU.TANH R142, R176 ;  /* 0x000000b0008e7308 */ /* 0x000e620000002400 */
[----:B------:R-:W-:Y:S01]  /*72b0*/  VIADD R4, R8, 0x18 ;  /* 0x0000001808047836 */ /* 0x000fe20000000000 */
[----:B------:R-:W-:Y:S01]  /*72c0*/  FSEL R148, R148, -INF , !P5 ;  /* 0xff80000094947808 */ /* 0x000fe20006800000 */
[----:B------:R-:W-:Y:S01]  /*72d0*/  FMUL.FTZ R165, R175, UR5 ;  /* 0x00000005afa57c20 */ /* 0x000fe20008410000 */
[----:B------:R-:W-:Y:S01]  /*72e0*/  FSEL R150, R150, -INF , !P1 ;  /* 0xff80000096967808 */ /* 0x000fe20004800000 */
[----:B------:R-:W-:Y:S01]  /*72f0*/  FMUL.FTZ R163, R170, UR5 ;  /* 0x00000005aaa37c20 */ /* 0x000fe20008410000 */
[----:B------:R-:W-:Y:S01]  /*7300*/  ISETP.GE.AND P5, PT, R5, R133, PT ;  /* 0x000000850500720c */ /* 0x000fe20003fa6270 */
[----:B------:R-:W-:Y:S01]  /*7310*/  FMUL.FTZ R161, R171, UR5 ;  /* 0x00000005aba17c20 */ /* 0x000fe20008410000 */
[----:B------:R-:W1:Y:S01]  /*7320*/  MUFU.TANH R144, R144 ;  /* 0x0000009000907308 */ /* 0x000e620000002400 */
[----:B------:R-:W-:Y:S01]  /*7330*/  FSEL R179, R18, -INF , !P6 ;  /* 0xff80000012b37808 */ /* 0x000fe20007000000 */
[----:B---3--:R-:W-:Y:S01]  /*7340*/  FMUL.FTZ R143, R178, UR5 ;  /* 0x00000005b28f7c20 */ /* 0x008fe20008410000 */
[----:B------:R-:W-:-:S02]  /*7350*/  FSEL R177, R12, -INF , !P0 ;  /* 0xff8000000cb17808 */ /* 0x000fc40004000000 */
[-C--:B------:R-:W-:Y:S02]  /*7360*/  ISETP.GE.AND P1, PT, R4, R133.reuse, PT ;  /* 0x000000850400720c */ /* 0x080fe40003f26270 */
[C---:B------:R-:W-:Y:S01]  /*7370*/  ISETP.GE.AND P6, PT, R6.reuse, R133, PT ;  /* 0x000000850600720c */ /* 0x040fe20003fc6270 */
[----:B------:R-:W3:Y:S01]  /*7380*/  MUFU.TANH R145, R145 ;  /* 0x0000009100917308 */ /* 0x000ee20000002400 */
[-C--:B------:R-:W-:Y:S01]  /*7390*/  ISETP.GE.AND P0, PT, R6, R2.reuse, PT ;  /* 0x000000020600720c */ /* 0x080fe20003f06270 */
[----:B------:R-:W-:Y:S01]  /*73a0*/  VIADD R6, R8, 0x28 ;  /* 0x0000002808067836 */ /* 0x000fe20000000000 */
[----:B-----5:R-:W-:Y:S02]  /*73b0*/  FSEL R136, R17, -INF , !P5 ;  /* 0xff80000011887808 */ /* 0x020fe40006800000 */
[----:B----4-:R-:W-:Y:S02]  /*73c0*/  FSEL R138, R16, -INF , !P1 ;  /* 0xff800000108a7808 */ /* 0x010fe40004800000 */
[-C--:B------:R-:W-:Y:S01]  /*73d0*/  ISETP.GE.AND P5, PT, R5, R2.reuse, PT ;  /* 0x000000020500720c */ /* 0x080fe20003fa6270 */
[----:B------:R-:W4:Y:S01]  /*73e0*/  MUFU.TANH R140, R140 ;  /* 0x0000008c008c7308 */ /* 0x000f220000002400 */
[----:B------:R-:W-:Y:S01]  /*73f0*/  ISETP.GE.AND P1, PT, R4, R2, PT ;  /* 0x000000020400720c */ /* 0x000fe20003f26270 */
[----:B------:R-:W-:Y:S01]  /*7400*/  VIADD R5, R8, 0x21 ;  /* 0x0000002108057836 */ /* 0x000fe20000000000 */
[----:B------:R-:W-:-:S02]  /*7410*/  FSEL R146, R146, -INF , !P6 ;  /* 0xff80000092927808 */ /* 0x000fc40007000000 */
[-C--:B------:R-:W-:Y:S02]  /*7420*/  ISETP.GE.AND P6, PT, R6, R133.reuse, PT ;  /* 0x000000850600720c */ /* 0x080fe40003fc6270 */
[----:B--2---:R-:W-:Y:S01]  /*7430*/  FSEL R151, R151, -INF , !P1 ;  /* 0xff80000097977808 */ /* 0x004fe20004800000 */
[----:B------:R-:W2:Y:S01]  /*7440*/  MUFU.TANH R147, R147 ;  /* 0x0000009300937308 */ /* 0x000ea20000002400 */
[----:B------:R-:W-:Y:S02]  /*7450*/  FSEL R149, R149, -INF , !P5 ;  /* 0xff80000095957808 */ /* 0x000fe40006800000 */
[C---:B------:R-:W-:Y:S02]  /*7460*/  ISETP.GE.AND P1, PT, R5.reuse, R133, PT ;  /* 0x000000850500720c */ /* 0x040fe40003f26270 */
[-C--:B------:R-:W-:Y:S01]  /*7470*/  ISETP.GE.AND P5, PT, R5, R2.reuse, PT ;  /* 0x000000020500720c */ /* 0x080fe20003fa6270 */
[----:B------:R-:W-:Y:S01]  /*7480*/  VIADD R5, R8, 0x29 ;  /* 0x0000002908057836 */ /* 0x000fe20000000000 */
[----:B-1----:R-:W-:Y:S01]  /*7490*/  FSEL R142, R142, -INF , !P6 ;  /* 0xff8000008e8e7808 */ /* 0x002fe20007000000 */
[----:B------:R-:W1:Y:S01]  /*74a0*/  MUFU.TANH R167, R167 ;  /* 0x000000a700a77308 */ /* 0x000e620000002400 */
[----:B------:R-:W-:Y:S01]  /*74b0*/  ISETP.GE.AND P6, PT, R6, R2, PT ;  /* 0x000000020600720c */ /* 0x000fe20003fc6270 */
[----:B------:R-:W-:Y:S01]  /*74c0*/  VIADD R6, R8, 0x30 ;  /* 0x0000003008067836 */ /* 0x000fe20000000000 */
[----:B------:R-:W-:-:S02]  /*74d0*/  FSEL R144, R144, -INF , !P1 ;  /* 0xff80000090907808 */ /* 0x000fc40004800000 */
[-C--:B------:R-:W-:Y:S02]  /*74e0*/  ISETP.GE.AND P1, PT, R5, R133.reuse, PT ;  /* 0x000000850500720c */ /* 0x080fe40003f26270 */
[----:B---3--:R-:W-:Y:S01]  /*74f0*/  FSEL R145, R145, -INF , !P5 ;  /* 0xff80000091917808 */ /* 0x008fe20006800000 */
[----:B------:R-:W3:Y:S01]  /*7500*/  MUFU.TANH R143, R143 ;  /* 0x0000008f008f7308 */ /* 0x000ee20000002400 */
[-C--:B------:R-:W-:Y:S02]  /*7510*/  ISETP.GE.AND P5, PT, R6, R2.reuse, PT ;  /* 0x000000020600720c */ /* 0x080fe40003fa6270 */
[----:B----4-:R-:W-:Y:S02]  /*7520*/  FSEL R140, R140, -INF , !P1 ;  /* 0xff8000008c8c7808 */ /* 0x010fe40004800000 */
[----:B--2---:R-:W-:Y:S02]  /*7530*/  FSEL R147, R147, -INF , !P0 ;  /* 0xff80000093937808 */ /* 0x004fe40004000000 */
[----:B------:R-:W-:Y:S01]  /*7540*/  ISETP.GE.AND P1, PT, R5, R2, PT ;  /* 0x000000020500720c */ /* 0x000fe20003f26270 */
[----:B------:R-:W2:Y:S01]  /*7550*/  MUFU.TANH R141, R141 ;  /* 0x0000008d008d7308 */ /* 0x000ea20000002400 */
[----:B------:R-:W-:Y:S01]  /*7560*/  ISETP.GE.AND P0, PT, R6, R133, PT ;  /* 0x000000850600720c */ /* 0x000fe20003f06270 */
[C---:B------:R-:W-:Y:S01]  /*7570*/  VIADD R6, R8.reuse, 0x31 ;  /* 0x0000003108067836 */ /* 0x040fe20000000000 */
[----:B-1----:R-:W-:Y:S01]  /*7580*/  FSEL R167, R167, -INF , !P5 ;  /* 0xff800000a7a77808 */ /* 0x002fe20006800000 */
[----:B------:R-:W-:Y:S01]  /*7590*/  VIADD R5, R8, 0x38 ;  /* 0x0000003808057836 */ /* 0x000fe20000000000 */
[----:B------:R-:W-:Y:S01]  /*75a0*/  ISETP.GE.AND P5, PT, R212, 0x3, PT ;  /* 0x00000003d400780c */ /* 0x000fe20003fa6270 */
[----:B------:R-:W-:-:S02]  /*75b0*/  VIADD R8, R8, 0x39 ;  /* 0x0000003908087836 */ /* 0x000fc40000000000 */
[----:B------:R-:W1:Y:S01]  /*75c0*/  MUFU.TANH R172, R172 ;  /* 0x000000ac00ac7308 */ /* 0x000e620000002400 */
[----:B---3--:R-:W-:Y:S02]  /*75d0*/  FSEL R143, R143, -INF , !P6 ;  /* 0xff8000008f8f7808 */ /* 0x008fe40007000000 */
[----:B------:R-:W-:-:S05]  /*75e0*/  ISETP.GE.AND P6, PT, R6, R133, PT ;  /* 0x000000850600720c */ /* 0x000fca0003fc6270 */
[----:B------:R-:W3:Y:S01]  /*75f0*/  MUFU.TANH R4, R173 ;  /* 0x000000ad00047308 */ /* 0x000ee20000002400 */
[----:B--2---:R-:W-:Y:S02]  /*7600*/  FSEL R141, R141, -INF , !P1 ;  /* 0xff8000008d8d7808 */ /* 0x004fe40004800000 */
[----:B------:R-:W-:-:S05]  /*7610*/  ISETP.GE.AND P1, PT, R5, R133, PT ;  /* 0x000000850500720c */ /* 0x000fca0003f26270 */
[----:B------:R-:W2:Y:S01]  /*7620*/  MUFU.TANH R168, R168 ;  /* 0x000000a800a87308 */ /* 0x000ea20000002400 */
[----:B-1----:R-:W-:Y:S01]  /*7630*/  FSEL R172, R172, -INF , !P0 ;  /* 0xff800000acac7808 */ /* 0x002fe20004000000 */
[----:B------:R-:W-:Y:S01]  /*7640*/  BAR.SYNC.DEFER_BLOCKING 0x0 ;  /* 0x0000000000007b1d */ /* 0x000fe20000010000 */
[----:B------:R-:W-:-:S05]  /*7650*/  ISETP.GE.AND P0, PT, R8, R133, PT ;  /* 0x000000850800720c */ /* 0x000fca0003f06270 */
[----:B------:R-:W1:Y:S01]  /*7660*/  MUFU.TANH R166, R166 ;  /* 0x000000a600a67308 */ /* 0x000e620000002400 */
[----:B---3--:R-:W-:Y:S02]  /*7670*/  FSEL R170, R4, -INF , !P6 ;  /* 0xff80000004aa7808 */ /* 0x008fe40007000000 */
[----:B------:R-:W-:-:S05]  /*7680*/  ISETP.GE.AND P6, PT, R6, R2, PT ;  /* 0x000000020600720c */ /* 0x000fca0003fc6270 */
[----:B------:R-:W3:Y:S01]  /*7690*/  MUFU.TANH R165, R165 ;  /* 0x000000a500a57308 */ /* 0x000ee20000002400 */
[----:B--2---:R-:W-:Y:S02]  /*76a0*/  FSEL R168, R168, -INF , !P1 ;  /* 0xff800000a8a87808 */ /* 0x004fe40004800000 */
[----:B------:R-:W-:-:S05]  /*76b0*/  ISETP.GE.AND P1, PT, R5, R2, PT ;  /* 0x000000020500720c */ /* 0x000fca0003f26270 */
[----:B------:R-:W2:Y:S01]  /*76c0*/  MUFU.TANH R163, R163 ;  /* 0x000000a300a37308 */ /* 0x000ea20000002400 */
[----:B-1----:R-:W-:Y:S02]  /*76d0*/  FSEL R166, R166, -INF , !P0 ;  /* 0xff800000a6a67808 */ /* 0x002fe40004000000 */
[----:B------:R-:W-:-:S05]  /*76e0*/  ISETP.GE.AND P0, PT, R8, R2, PT ;  /* 0x000000020800720c */ /* 0x000fca0003f06270 */
[----:B------:R-:W1:Y:S01]  /*76f0*/  MUFU.TANH R161, R161 ;  /* 0x000000a100a17308 */ /* 0x000e620000002400 */
[----:B---3--:R-:W-:Y:S02]  /*7700*/  FSEL R165, R165, -INF , !P6 ;  /* 0xff800000a5a57808 */ /* 0x008fe40007000000 */
[----:B--2---:R-:W-:Y:S02]  /*7710*/  FSEL R163, R163, -INF , !P1 ;  /* 0xff800000a3a37808 */ /* 0x004fe40004800000 */
[----:B-1----:R-:W-:Y:S01]  /*7720*/  FSEL R161, R161, -INF , !P0 ;  /* 0xff800000a1a17808 */ /* 0x002fe20004000000 */
[----:B------:R-:W-:Y:S06]  /*7730*/  @!P5 BRA `(.L_x_633) ;  /* 0x0000000400c8d947 */ /* 0x000fec0003800000 */
[----:B------:R-:W-:Y:S01]  /*7740*/  VIADD R5, R212, 0xfffffffd ;  /* 0xfffffffdd4057836 */ /* 0x000fe20000000000 */
[----:B------:R-:W1:Y:S01]  /*7750*/  @!P4 LDC.64 R10, c[0x0][0x218] ;  /* 0x00008600ff0acb82 */ /* 0x000e620000000a00 */
[----:B------:R2:W-:Y:S01]  /*7760*/  @P4 STS.128 [R221+0x6000], RZ ;  /* 0x006000ffdd004388 */ /* 0x0005e20000000c00 */
[----:B------:R-:W-:Y:S01]  /*7770*/  BSSY B0, `(.L_x_634) ;  /* 0x000006d000007945 */ /* 0x000fe20003800000 */
[----:B------:R-:W-:Y:S01]  /*7780*/  IMAD.WIDE.U32 R12, R5, R134, RZ ;  /* 0x00000086050c7225 */ /* 0x000fe200078e00ff */
[----:B------:R-:W-:-:S04]  /*7790*/  SHF.R.S32.HI R7, RZ, 0x1f, R5 ;  /* 0x0000001fff077819 */ /* 0x000fc80000011405 */
[----:B------:R-:W3:Y:S01]  /*77a0*/  @!P3 LDC.64 R8, c[0x0][0x218] ;  /* 0x00008600ff08bb82 */ /* 0x000ee20000000a00 */
[----:B------:R-:W-:Y:S01]  /*77b0*/  IMAD R2, R7, R134, RZ ;  /* 0x0000008607027224 */ /* 0x000fe200078e02ff */
[----:B------:R-:W-:-:S03]  /*77c0*/  LEA R25, P0, R12, R226, 0x6 ;  /* 0x000000e20c197211 */ /* 0x000fc600078030ff */
[----:B------:R-:W-:Y:S01]  /*77d0*/  IMAD R135, R5, R135, R2 ;  /* 0x0000008705877224 */ /* 0x000fe200078e0202 */
[----:B------:R-:W-:Y:S02]  /*77e0*/  IADD3 R23, P6, R216, R25, RZ ;  /* 0x00000019d8177210 */ /* 0x000fe40007fde0ff */
[----:B------:R-:W4:Y:S01]  /*77f0*/  @!P2 LDC.64 R6, c[0x0][0x218] ;  /* 0x00008600ff06ab82 */ /* 0x000f220000000a00 */
[----:B------:R-:W-:-:S05]  /*7800*/  IMAD.IADD R135, R13, 0x1, R135 ;  /* 0x000000010d877824 */ /* 0x000fca00078e0287 */
[----:B------:R-:W-:Y:S02]  /*7810*/  LEA.HI.X R2, R12, R229, R135, 0x6, P0 ;  /* 0x000000e50c027211 */ /* 0x000fe400000f3487 */
[----:B------:R-:W5:Y:S01]  /*7820*/  @!P4 LDC.64 R4, c[0x0][0x218] ;  /* 0x00008600ff04cb82 */ /* 0x000f620000000a00 */
[----:B-1----:R-:W-:Y:S02]  /*7830*/  @!P4 LEA R34, P1, R25, R10, 0x1 ;  /* 0x0000000a1922c211 */ /* 0x002fe400078208ff */
[--C-:B------:R-:W-:Y:S02]  /*7840*/  IMAD.X R18, R207, 0x1, R2.reuse, P6 ;  /* 0x00000001cf127824 */ /* 0x100fe400030e0602 */
        /* <DEDUP_REMOVED lines=25> */
[----:B------:R-:W5:Y:S02]  /*79e0*/  @!P3 LDC.64 R10, c[0x0][0x218] ;  /* 0x00008600ff0abb82 */ /* 0x000f640000000a00 */
[----:B------:R-:W-:Y:S01]  /*79f0*/  @!PT LDS RZ, [RZ] ;  /* 0x00000000fffff984 */ /* 0x000fe20000000800 */
[----:B------:R-:W-:Y:S01]  /*7a00*/  @!PT LDS RZ, [RZ] ;  /* 0x00000000fffff984 */ /* 0x000fe20000000800 */
[----:B------:R-:W-:Y:S01]  /*7a10*/  @!PT LDS RZ, [RZ] ;  /* 0x00000000fffff984 */ /* 0x000fe20000000800 */
[----:B------:R2:W-:Y:S01]  /*7a20*/  @!P4 LDGSTS.E.BYPASS.LTC128B.128 [R221+0x6800], desc[UR8][R26.64] ;  /* 0x068000001addcfae */ /* 0x0005e2000b901d48 */
[----:B-1----:R-:W-:-:S03]  /*7a30*/  @!P3 LEA R34, P0, R23, R16, 0x1 ;  /* 0x000000101722b211 */ /* 0x002fc600078008ff */
[----:B------:R2:W-:Y:S02]  /*7a40*/  @P3 STS.128 [R221+0x8800], RZ ;  /* 0x008800ffdd003388 */ /* 0x0005e40000000c00 */
[----:B------:R-:W1:Y:S01]  /*7a50*/  @!P2 LDC.64 R8, c[0x0][0x218] ;  /* 0x00008600ff08ab82 */ /* 0x000e620000000a00 */
[----:B------:R-:W-:Y:S02]  /*7a60*/  @!P3 LEA.HI.X R35, R23, R17, R18, 0x1, P0 ;  /* 0x000000111723b211 */ /* 0x000fe400000f0c12 */
[----:B------:R-:W-:-:S03]  /*7a70*/  IADD3 R17, P6, R216, R23, RZ ;  /* 0x00000017d8117210 */ /* 0x000fc60007fde0ff */
[----:B------:R-:W-:Y:S01]  /*7a80*/  @!PT LDS RZ, [RZ] ;  /* 0x00000000fffff984 */ /* 0x000fe20000000800 */
[----:B------:R-:W-:Y:S01]  /*7a90*/  @!PT LDS RZ, [RZ] ;  /* 0x00000000fffff984 */ /* 0x000fe20000000800 */
[----:B------:R-:W-:Y:S01]  /*7aa0*/  @!PT LDS RZ, [RZ] ;  /* 0x00000000fffff984 */ /* 0x000fe20000000800 */
[----:B------:R2:W-:Y:S01]  /*7ab0*/  @!P3 LDGSTS.E.BYPASS.LTC128B.128 [R221+0x8800], desc[UR8][R34.64+0x80] ;  /* 0x0880008022ddbfae */ /* 0x0005e2000b901d48 */
[----:B---3--:R-:W-:Y:S01]  /*7ac0*/  @!P4 LEA R134, P1, R17, R12, 0x1 ;  /* 0x0000000c1186c211 */ /* 0x008fe200078208ff */
[----:B------:R-:W3:Y:S01]  /*7ad0*/  @!P4 LDC.64 R6, c[0x0][0x218] ;  /* 0x00008600ff06cb82 */ /* 0x000ee20000000a00 */
[----:B------:R-:W-:Y:S01]  /*7ae0*/  IMAD.X R2, R207, 0x1, R18, P6 ;  /* 0x00000001cf027824 */ /* 0x000fe200030e0612 */
[----:B----4-:R-:W-:Y:S01]  /*7af0*/  @!P2 LEA R14, P0, R23, R14, 0x1 ;  /* 0x0000000e170ea211 */ /* 0x010fe200078008ff */
[----:B------:R2:W-:Y:S01]  /*7b00*/  @P2 STS.128 [R221+0xa800], RZ ;  /* 0x00a800ffdd002388 */ /* 0x0005e20000000c00 */
[----:B------:R-:W-:Y:S02]  /*7b10*/  IADD3 R12, P6, R216, R17, RZ ;  /* 0x00000011d80c7210 */ /* 0x000fe40007fde0ff */
[C-C-:B------:R-:W-:Y:S02]  /*7b20*/  @!P4 LEA.HI.X R135, R17.reuse, R13, R2.reuse, 0x1, P1 ;  /* 0x0000000d1187c211 */ /* 0x140fe400008f0c02 */
[----:B------:R-:W4:Y:S01]  /*7b30*/  @!P3 LDC.64 R4, c[0x0][0x218] ;  /* 0x00008600ff04bb82 */ /* 0x000f220000000a00 */
[----:B-----5:R-:W-:Y:S01]  /*7b40*/  @!P3 LEA R10, P1, R17, R10, 0x1 ;  /* 0x0000000a110ab211 */ /* 0x020fe200078208ff */
[----:B------:R-:W-:Y:S01]  /*7b50*/  IMAD.X R13, R207, 0x1, R2, P6 ;  /* 0x00000001cf0d7824 */ /* 0x000fe200030e0602 */
[----:B------:R-:W-:-:S02]  /*7b60*/  @!P2 LEA.HI.X R15, R23, R15, R18, 0x1, P0 ;  /* 0x0000000f170fa211 */ /* 0x000fc400000f0c12 */
[C-C-:B------:R-:W-:Y:S02]  /*7b70*/  @!P3 LEA.HI.X R11, R17.reuse, R11, R2.reuse, 0x1, P1 ;  /* 0x0000000b110bb211 */ /* 0x140fe400008f0c02 */
[C---:B-1----:R-:W-:Y:S01]  /*7b80*/  @!P2 LEA R8, P0, R17.reuse, R8, 0x1 ;  /* 0x000000081108a211 */ /* 0x042fe200078008ff */
[----:B------:R-:W-:Y:S01]  /*7b90*/  @!PT LDS RZ, [RZ] ;  /* 0x00000000fffff984 */ /* 0x000fe20000000800 */
[----:B------:R-:W-:Y:S01]  /*7ba0*/  @!PT LDS RZ, [RZ] ;  /* 0x00000000fffff984 */ /* 0x000fe20000000800 */
[----:B------:R-:W-:Y:S01]  /*7bb0*/  @!PT LDS RZ, [RZ] ;  /* 0x00000000fffff984 */ /* 0x000fe20000000800 */
[----:B------:R2:W-:Y:S03]  /*7bc0*/  @!P2 LDGSTS.E.BYPASS.LTC128B.128 [R221+0xa800], desc[UR8][R14.64+0x100] ;  /* 0x0a8001000eddafae */ /* 0x0005e6000b901d48 */
[----:B------:R-:W-:Y:S01]  /*7bd0*/  @!P2 LEA.HI.X R9, R17, R9, R2, 0x1, P0 ;  /* 0x000000091109a211 */ /* 0x000fe200000f0c02 */
        /* <DEDUP_REMOVED lines=38> */
.L_x_635:
[----:B------:R-:W-:Y:S05]  /*7e40*/  BSYNC B0 ;  /* 0x0000000000007941 */ /* 0x000fea0003800000 */
.L_x_634:
[----:B------:R-:W0:Y:S02]  /*7e50*/  LDGDEPBAR ;  /* 0x00000000000079af */ /* 0x000e240000000000 */
.L_x_633:
        /* <DEDUP_REMOVED lines=34> */
[----:B------:R-:W-:Y:S01]  /*8080*/  @P5 IADD3 R231, R212, -0x3, RZ ;  /* 0xfffffffdd4e75810 */ /* 0x000fe20007ffe0ff */
[----:B------:R-:W1:Y:S04]  /*8090*/  SHFL.BFLY PT, R5, R4, 0x2, 0x1f ;  /* 0x0c401f0004057f89 */ /* 0x000e6800000e0000 */
[----:B------:R-:W2:Y:S01]  /*80a0*/  SHFL.BFLY PT, R7, R6, 0x2, 0x1f ;  /* 0x0c401f0006077f89 */ /* 0x000ea200000e0000 */
[----:B-1----:R-:W-:-:S02]  /*80b0*/  FMNMX.FTZ R5, R4, R5, !PT ;  /* 0x0000000504057209 */ /* 0x002fc40007810000 */
[----:B--2---:R-:W-:-:S03]  /*80c0*/  FMNMX.FTZ R7, R6, R7, !PT ;  /* 0x0000000706077209 */ /* 0x004fc60007810000 */
[----:B------:R-:W1:Y:S04]  /*80d0*/  SHFL.BFLY PT, R2, R5, 0x1, 0x1f ;  /* 0x0c201f0005027f89 */ /* 0x000e6800000e0000 */
[----:B------:R-:W2:Y:S01]  /*80e0*/  SHFL.BFLY PT, R152, R7, 0x1, 0x1f ;  /* 0x0c201f0007987f89 */ /* 0x000ea200000e0000 */
[----:B-1----:R-:W-:-:S04]  /*80f0*/  FMNMX.FTZ R2, R5, R2, !PT ;  /* 0x0000000205027209 */ /* 0x002fc80007810000 */
[C---:B------:R-:W-:Y:S01]  /*8100*/  FSETP.NEU.FTZ.AND P0, PT, R2.reuse, -INF , PT ;  /* 0xff8000000200780b */ /* 0x040fe20003f1d000 */
[C---:B------:R-:W-:Y:S01]  /*8110*/  FMUL.FTZ R164, R2.reuse, UR6 ;  /* 0x0000000602a47c20 */ /* 0x040fe20008410000 */
[----:B--2---:R-:W-:Y:S02]  /*8120*/  FMNMX.FTZ R152, R7, R152, !PT ;  /* 0x0000009807987209 */ /* 0x004fe40007810000 */
[----:B------:R-:W-:Y:S02]  /*8130*/  FSEL R6, R2, RZ, P0 ;  /* 0x000000ff02067208 */ /* 0x000fe40000000000 */
[----:B------:R-:W-:Y:S01]  /*8140*/  FSEL R164, R164, RZ, P0 ;  /* 0x000000ffa4a47208 */ /* 0x000fe20000000000 */
[C---:B------:R-:W-:Y:S01]  /*8150*/  FMUL.FTZ R169, R152.reuse, UR6 ;  /* 0x0000000698a97c20 */ /* 0x040fe20008410000 */
[C---:B------:R-:W-:Y:S01]  /*8160*/  FSETP.NEU.FTZ.AND P1, PT, R152.reuse, -INF , PT ;  /* 0xff8000009800780b */ /* 0x040fe20003f3d000 */
[----:B------:R-:W-:Y:S02]  /*8170*/  FADD.FTZ R6, R3, -R6 ;  /* 0x8000000603067221 */ /* 0x000fe40000010000 */
[--C-:B------:R-:W-:Y:S01]  /*8180*/  FFMA.FTZ R153, R19, UR6, -R164.reuse ;  /* 0x0000000613997c23 */ /* 0x100fe200080108a4 */
[----:B------:R-:W-:Y:S01]  /*8190*/  FSEL R5, R152, RZ, P1 ;  /* 0x000000ff98057208 */ /* 0x000fe20000800000 */
[----:B------:R-:W1:Y:S01]  /*81a0*/  LDSM.16.MT88.4 R16, [R198+0xc000] ;  /* 0x00c00000c610783b */ /* 0x000e620000004200 */
[----:B------:R-:W-:Y:S01]  /*81b0*/  FSEL R169, R169, RZ, P1 ;  /* 0x000000ffa9a97208 */ /* 0x000fe20000800000 */
[--C-:B------:R-:W-:Y:S01]  /*81c0*/  FFMA.FTZ R156, R21, UR6, -R164.reuse ;  /* 0x00000006159c7c23 */ /* 0x100fe200080108a4 */
[--C-:B------:R-:W-:Y:S01]  /*81d0*/  FFMA.FTZ R154, R29, UR6, -R164.reuse ;  /* 0x000000061d9a7c23 */ /* 0x100fe200080108a4 */
[----:B------:R-:W-:Y:S01]  /*81e0*/  FADD.FTZ R4, R132, -R5 ;  /* 0x8000000584047221 */ /* 0x000fe20000010000 */
[--C-:B------:R-:W-:Y:S01]  /*81f0*/  FFMA.FTZ R162, R31, UR6, -R164.reuse ;  /* 0x000000061fa27c23 */ /* 0x100fe200080108a4 */
        /* <DEDUP_REMOVED lines=11> */
[----:B------:R-:W3:Y:S01]  /*82b0*/  LDSM.16.MT88.4 R136, [R196+0x10000] ;  /* 0x01000000c488783b */ /* 0x000ee20000004200 */
[--C-:B------:R-:W-:Y:S01]  /*82c0*/  FFMA.FTZ R171, R150, UR6, -R169.reuse ;  /* 0x0000000696ab7c23 */ /* 0x100fe200080108a9 */
[--C-:B------:R-:W-:Y:S01]  /*82d0*/  FFMA.FTZ R174, R148, UR6, -R169.reuse ;  /* 0x0000000694ae7c23 */ /* 0x100fe200080108a9 */
        /* <DEDUP_REMOVED lines=9> */
[--C-:B------:R-:W-:Y:S01]  /*8370*/  FFMA.FTZ R210, R145, UR6, -R164.reuse ;  /* 0x0000000691d27c23 */ /* 0x100fe200080108a4 */
[--C-:B------:R-:W-:Y:S01]  /*8380*/  FFMA.FTZ R181, R142, UR6, -R169.reuse ;  /* 0x000000068eb57c23 */ /* 0x100fe200080108a9 */
[----:B------:R-:W-:Y:S01]  /*8390*/  LDSM.16.MT88.4 R144, [R200+0xf000] ;  /* 0x00f00000c890783b */ /* 0x000fe20000004200 */
[----:B------:R-:W-:Y:S01]  /*83a0*/  FFMA.FTZ R208, R140, UR6, -R169 ;  /* 0x000000068cd07c23 */ /* 0x000fe200080108a9 */
[--C-:B------:R-:W-:Y:S01]  /*83b0*/  FFMA.FTZ R209, R143, UR6, -R164.reuse ;  /* 0x000000068fd17c23 */ /* 0x100fe200080108a4 */
[--C-:B------:R-:W-:Y:S01]  /*83c0*/  FFMA.FTZ R214, R141, UR6, -R164.reuse ;  /* 0x000000068dd67c23 */ /* 0x100fe200080108a4 */
[----:B------:R-:W-:Y:S01]  /*83d0*/  LDSM.16.MT88.4 R148, [R196+0xd000] ;  /* 0x00d00000c494783b */ /* 0x000fe20000004200 */
[----:B------:R-:W5:Y:S01]  /*83e0*/  MUFU.EX2 R155, R155 ;  /* 0x0000009b009b7308 */ /* 0x000f620000000800 */
[----:B----4-:R-:W-:Y:S01]  /*83f0*/  F2FP.F16.F32.PACK_AB R4, R157, R160 ;  /* 0x000000a09d04723e */ /* 0x010fe200000000ff */
[--C-:B------:R-:W-:Y:S01]  /*8400*/  FFMA.FTZ R165, R165, UR6, -R164.reuse ;  /* 0x00000006a5a57c23 */ /* 0x100fe200080108a4 */
[----:B------:R-:W-:Y:S01]  /*8410*/  LDSM.16.MT88.4 R140, [R198+0xf000] ;  /* 0x00f00000c68c783b */ /* 0x000fe20000004200 */
[----:B------:R-:W-:-:S04]  /*8420*/  FFMA.FTZ R163, R163, UR6, -R164 ;  /* 0x00000006a3a37c23 */ /* 0x000fc800080108a4 */
[----:B------:R-:W-:Y:S08]  /*8430*/  MUFU.EX2 R156, R156 ;  /* 0x0000009c009c7308 */ /* 0x000ff00000000800 */
        /* <DEDUP_REMOVED lines=26> */
[----:B------:R-:W-:Y:S01]  /*85e0*/  LDSM.16.MT88.4 R112, [R198+0xe000] ;  /* 0x00e00000c670783b */ /* 0x000fe20000004200 */
        /* <DEDUP_REMOVED lines=15> */
[----:B------:R-:W-:Y:S01]  /*86e0*/  LDSM.16.MT88.4 R128, [R197+0xc800] ;  /* 0x00c80000c580783b */ /* 0x000fe20000004200 */
[C---:B------:R-:W-:Y:S01]  /*86f0*/  HMMA.16816.F32 R24, R4.reuse, R26, R108 ;  /* 0x0000001a0418723c */ /* 0x040fe2000000186c */
[----:B------:R-:W4:Y:S01]  /*8700*/  MUFU.EX2 R174, R174 ;  /* 0x000000ae00ae7308 */ /* 0x000f220000000800 */
        /* <DEDUP_REMOVED lines=13> */
[C---:B------:R-:W-:Y:S01]  /*87e0*/  HMMA.16816.F32 R8, R4.reuse, R10, R124 ;  /* 0x0000000a0408723c */ /* 0x040fe2000000187c */
[----:B------:R-:W-:Y:S01]  /*87f0*/  LDSM.16.MT88.4 R124, [R196+0xc800] ;  /* 0x00c80000c47c783b */ /* 0x000fe20000004200 */
[----:B------:R-:W-:Y:S01]  /*8800*/  MUFU.EX2 R173, R173 ;  /* 0x000000ad00ad7308 */ /* 0x000fe20000000800 */
[-C--:B------:R-:W-:Y:S01]  /*8810*/  FMUL.FTZ R92, R92, R159.reuse ;  /* 0x0000009f5c5c7220 */ /* 0x080fe20000410000 */
[----:B------:R-:W-:Y:S01]  /*8820*/  FMUL.FTZ R93, R93, R159 ;  /* 0x0000009f5d5d7220 */ /* 0x000fe20000410000 */
[----:B------:R-:W-:Y:S01]  /*8830*/  LDSM.16.MT88.4 R120, [R200+0xe800] ;  /* 0x00e80000c878783b */ /* 0x000fe20000004200 */
[C---:B--2---:R-:W-:Y:S01]  /*8840*/  HMMA.16816.F32 R100, R4.reuse, R32, R108 ;  /* 0x000000200464723c */ /* 0x044fe2000000186c */
[-C--:B------:R-:W-:Y:S01]  /*8850*/  FMUL.FTZ R94, R94, R3.reuse ;  /* 0x000000035e5e7220 */ /* 0x080fe20000410000 */
[----:B------:R-:W-:Y:S01]  /*8860*/  FMUL.FTZ R95, R95, R3 ;  /* 0x000000035f5f7220 */ /* 0x000fe20000410000 */
[----:B------:R-:W2:Y:S01]  /*8870*/  LDSM.16.MT88.4 R108, [R197+0xe000] ;  /* 0x00e00000c56c783b */ /* 0x000ea20000004200 */
[----:B------:R-:W-:Y:S01]  /*8880*/  MUFU.EX2 R176, R176 ;  /* 0x000000b000b07308 */ /* 0x000fe20000000800 */
[-C--:B------:R-:W-:Y:S01]  /*8890*/  FMUL.FTZ R96, R96, R159.reuse ;  /* 0x0000009f60607220 */ /* 0x080fe20000410000 */
[----:B------:R-:W-:Y:S01]  /*88a0*/  HMMA.16816.F32 R32, R4, R34, R104 ;  /* 0x000000220420723c */ /* 0x000fe20000001868 */
[----:B------:R-:W-:Y:S01]  /*88b0*/  FMUL.FTZ R97, R97, R159 ;  /* 0x0000009f61617220 */ /* 0x000fe20000410000 */
[-C--:B------:R-:W-:Y:S01]  /*88c0*/  FMUL.FTZ R98, R98, R3.reuse ;  /* 0x0000000362627220 */ /* 0x080fe20000410000 */
[----:B------:R-:W-:Y:S01]  /*88d0*/  FMUL.FTZ R99, R99, R3 ;  /* 0x0000000363637220 */ /* 0x000fe20000410000 */
[----:B------:R-:W-:-:S02]  /*88e0*/  FFMA.FTZ R160, R237, R159, R160 ;  /* 0x0000009feda07223 */ /* 0x000fc400000100a0 */
[----:B------:R-:W-:Y:S01]  /*88f0*/  MUFU.EX2 R175, R175 ;  /* 0x000000af00af7308 */ /* 0x000fe20000000800 */
        /* <DEDUP_REMOVED lines=9> */
[----:B---3--:R-:W-:Y:S01]  /*8990*/  HMMA.16816.F32 R92, R4, R136, R92 ;  /* 0x00000088045c723c */ /* 0x008fe2000000185c */
[----:B------:R-:W-:-:S04]  /*89a0*/  FADD.FTZ R157, R157, R160 ;  /* 0x000000a09d9d7221 */ /* 0x000fc80000010000 */
[----:B------:R-:W-:Y:S01]  /*89b0*/  FADD.FTZ R158, R158, R157 ;  /* 0x0000009d9e9e7221 */ /* 0x000fe20000010000 */
[----:B-1----:R-:W-:Y:S01]  /*89c0*/  HMMA.16816.F32 R40, R4, R116, R104 ;  /* 0x000000740428723c */ /* 0x002fe20000001868 */
[----:B------:R-:W1:Y:S01]  /*89d0*/  LDSM.16.MT88.4 R104, [R196+0xe000] ;  /* 0x00e00000c468783b */ /* 0x000e620000004200 */
[----:B------:R-:W-:Y:S01]  /*89e0*/  MUFU.EX2 R177, R177 ;  /* 0x000000b100b17308 */ /* 0x000fe20000000800 */
[----:B------:R-:W-:-:S03]  /*89f0*/  FADD.FTZ R158, R155, R158 ;  /* 0x0000009e9b9e7221 */ /* 0x000fc60000010000 */
[----:B------:R-:W-:Y:S01]  /*8a00*/  HMMA.16816.F32 R36, R4, R118, R36 ;  /* 0x000000760424723c */ /* 0x000fe20000001824 */
[-C--:B------:R-:W-:Y:S01]  /*8a10*/  FMUL.FTZ R116, R44, R159.reuse ;  /* 0x0000009f2c747220 */ /* 0x080fe20000410000 */
[-C--:B------:R-:W-:Y:S01]  /*8a20*/  FMUL.FTZ R117, R45, R159.reuse ;  /* 0x0000009f2d757220 */ /* 0x080fe20000410000 */
[-C--:B------:R-:W-:Y:S01]  /*8a30*/  FMUL.FTZ R44, R48, R159.reuse ;  /* 0x0000009f302c7220 */ /* 0x080fe20000410000 */
[----:B------:R-:W-:Y:S01]  /*8a40*/  FMUL.FTZ R45, R49, R159 ;  /* 0x0000009f312d7220 */ /* 0x000fe20000410000 */
[----:B------:R-:W3:Y:S02]  /*8a50*/  MUFU.EX2 R180, R180 ;  /* 0x000000b400b47308 */ /* 0x000ee40000000800 */
[-C--:B------:R-:W-:Y:S01]  /*8a60*/  FMUL.FTZ R118, R46, R3.reuse ;  /* 0x000000032e767220 */ /* 0x080fe20000410000 */
[-C--:B------:R-:W-:Y:S01]  /*8a70*/  FMUL.FTZ R119, R47, R3.reuse ;  /* 0x000000032f777220 */ /* 0x080fe20000410000 */
[-C--:B------:R-:W-:Y:S01]  /*8a80*/  FMUL.FTZ R46, R50, R3.reuse ;  /* 0x00000003322e7220 */ /* 0x080fe20000410000 */
[----:B------:R-:W-:-:S03]  /*8a90*/  FMUL.FTZ R47, R51, R3 ;  /* 0x00000003332f7220 */ /* 0x000fc60000410000 */
[----:B------:R-:W-:Y:S02]  /*8aa0*/  MUFU.EX2 R179, R179 ;  /* 0x000000b300b37308 */ /* 0x000fe40000000800 */
[C---:B------:R-:W-:Y:S06]  /*8ab0*/  HMMA.16816.F32 R48, R4.reuse, R112, R116 ;  /* 0x000000700430723c */ /* 0x040fec0000001874 */
[C---:B------:R-:W-:Y:S01]  /*8ac0*/  HMMA.16816.F32 R44, R4.reuse, R114, R44 ;  /* 0x00000072042c723c */ /* 0x040fe2000000182c */
[----:B------:R-:W4:Y:S01]  /*8ad0*/  LDSM.16.MT88.4 R112, [R200+0x10000] ;  /* 0x01000000c870783b */ /* 0x000f220000004200 */
        /* <DEDUP_REMOVED lines=8> */
[----:B------:R-:W3:Y:S02]  /*8b60*/  MUFU.EX2 R182, R182 ;  /* 0x000000b600b67308 */ /* 0x000ee40000000800 */
[C---:B--2---:R-:W-:Y:S06]  /*8b70*/  HMMA.16816.F32 R56, R4.reuse, R108, R116 ;  /* 0x0000006c0438723c */ /* 0x044fec0000001874 */
[C---:B------:R-:W-:Y:S01]  /*8b80*/  HMMA.16816.F32 R52, R4.reuse, R110, R52 ;  /* 0x0000006e0434723c */ /* 0x040fe20000001834 */
[----:B------:R-:W2:Y:S01]  /*8b90*/  LDSM.16.MT88.4 R108, [R198+0x10000] ;  /* 0x01000000c66c783b */ /* 0x000ea20000004200 */
        /* <DEDUP_REMOVED lines=9> */
[C---:B-1----:R-:W-:Y:S06]  /*8c30*/  HMMA.16816.F32 R64, R4.reuse, R104, R116 ;  /* 0x000000680440723c */ /* 0x042fec0000001874 */
        /* <DEDUP_REMOVED lines=11> */
[C---:B----4-:R-:W-:Y:S01]  /*8cf0*/  HMMA.16816.F32 R72, R4.reuse, R112, R116 ;  /* 0x000000700448723c */ /* 0x050fe20000001874 */
[----:B------:R-:W4:Y:S05]  /*8d00*/  LDSM.16.MT88.4 R116, [R198+0xc800] ;  /* 0x00c80000c674783b */ /* 0x000f2a0000004200 */
[C---:B------:R-:W-:Y:S01]  /*8d10*/  HMMA.16816.F32 R68, R4.reuse, R114, R68 ;  /* 0x000000720444723c */ /* 0x040fe20000001844 */
[-C--:B------:R-:W-:Y:S01]  /*8d20*/  FMUL.FTZ R112, R80, R159.reuse ;  /* 0x0000009f50707220 */ /* 0x080fe20000410000 */
[-C--:B------:R-:W-:Y:S01]  /*8d30*/  FMUL.FTZ R113, R81, R159.reuse ;  /* 0x0000009f51717220 */ /* 0x080fe20000410000 */
[-C--:B------:R-:W-:Y:S01]  /*8d40*/  FMUL.FTZ R80, R84, R159.reuse ;  /* 0x0000009f54507220 */ /* 0x080fe20000410000 */
[----:B------:R-:W-:Y:S01]  /*8d50*/  FMUL.FTZ R81, R85, R159 ;  /* 0x0000009f55517220 */ /* 0x000fe20000410000 */
[----:B------:R-:W-:Y:S01]  /*8d60*/  MUFU.EX2 R183, R183 ;  /* 0x000000b700b77308 */ /* 0x000fe20000000800 */
[----:B--2---:R-:W-:Y:S01]  /*8d70*/  HMMA.16816.F32 R76, R4, R108, R76 ;  /* 0x0000006c044c723c */ /* 0x004fe2000000184c */
[-C--:B------:R-:W-:Y:S01]  /*8d80*/  FMUL.FTZ R114, R82, R3.reuse ;  /* 0x0000000352727220 */ /* 0x080fe20000410000 */
[-C--:B------:R-:W-:Y:S01]  /*8d90*/  FMUL.FTZ R115, R83, R3.reuse ;  /* 0x0000000353737220 */ /* 0x080fe20000410000 */
[-C--:B------:R-:W-:Y:S01]  /*8da0*/  FMUL.FTZ R82, R86, R3.reuse ;  /* 0x0000000356527220 */ /* 0x080fe20000410000 */
[-C--:B------:R-:W-:Y:S01]  /*8db0*/  FMUL.FTZ R83, R87, R3.reuse ;  /* 0x0000000357537220 */ /* 0x080fe20000410000 */
[----:B------:R-:W-:-:S02]  /*8dc0*/  FFMA.FTZ R3, R235, R3, R156 ;  /* 0x00000003eb037223 */ /* 0x000fc4000001009c */
[----:B------:R-:W2:Y:S02]  /*8dd0*/  MUFU.EX2 R210, R210 ;  /* 0x000000d200d27308 */ /* 0x000ea40000000800 */
[----:B------:R-:W-:Y:S01]  /*8de0*/  HMMA.16816.F32 R84, R4, R110, R112 ;  /* 0x0000006e0454723c */ /* 0x000fe20000001870 */
[----:B------:R-:W2:Y:S01]  /*8df0*/  LDSM.16.MT88.4 R112, [R198+0xe800] ;  /* 0x00e80000c670783b */ /* 0x000ea20000004200 */
[----:B------:R-:W-:-:S03]  /*8e00*/  FADD.FTZ R154, R154, R3 ;  /* 0x000000039a9a7221 */ /* 0x000fc60000010000 */
[----:B------:R-:W2:Y:S01]  /*8e10*/  LDSM.16.MT88.4 R108, [R197+0xe800] ;  /* 0x00e80000c56c783b */ /* 0x000ea20000004200 */
[----:B------:R-:W-:Y:S01]  /*8e20*/  MUFU.EX2 R209, R209 ;  /* 0x000000d100d17308 */ /* 0x000fe20000000800 */
[----:B------:R-:W-:Y:S01]  /*8e30*/  FADD.FTZ R153, R153, R154 ;  /* 0x0000009a99997221 */ /* 0x000fe20000010000 */
[----:B-1----:R-:W-:Y:S03]  /*8e40*/  HMMA.16816.F32 R80, R4, R104, R80 ;  /* 0x000000680450723c */ /* 0x002fe60000001850 */
[----:B------:R-:W-:-:S03]  /*8e50*/  FADD.FTZ R162, R162, R153 ;  /* 0x00000099a2a27221 */ /* 0x000fc60000010000 */
[C---:B------:R-:W-:Y:S01]  /*8e60*/  HMMA.16816.F32 R88, R4.reuse, R106, R88 ;  /* 0x0000006a0458723c */ /* 0x040fe20000001858 */
[----:B------:R-:W-:Y:S01]  /*8e70*/  F2FP.F16.F32.PACK_AB R104, R174, R171 ;  /* 0x000000abae68723e */ /* 0x000fe200000000ff */
[----:B------:R-:W1:Y:S01]  /*8e80*/  MUFU.EX2 R214, R214 ;  /* 0x000000d600d67308 */ /* 0x000e620000000800 */
[----:B-----5:R-:W-:Y:S01]  /*8e90*/  F2FP.F16.F32.PACK_AB R105, R178, R175 ;  /* 0x000000afb269723e */ /* 0x020fe200000000ff */
[----:B------:R-:W-:Y:S01]  /*8ea0*/  FADD.FTZ R171, R171, R158 ;  /* 0x0000009eabab7221 */ /* 0x000fe20000010000 */
[----:B------:R-:W-:Y:S01]  /*8eb0*/  FADD.FTZ R175, R175, R162 ;  /* 0x000000a2afaf7221 */ /* 0x000fe20000010000 */
[----:B------:R-:W-:Y:S01]  /*8ec0*/  HMMA.16816.F32 R4, R4, R138, R96 ;  /* 0x0000008a0404723c */ /* 0x000fe20000001860 */
[----:B------:R-:W-:Y:S01]  /*8ed0*/  F2FP.F16.F32.PACK_AB R106, R176, R173 ;  /* 0x000000adb06a723e */ /* 0x000fe200000000ff */
[----:B------:R-:W-:Y:S01]  /*8ee0*/  LDSM.16.MT88.4 R96, [R197+0x10800] ;  /* 0x01080000c560783b */ /* 0x000fe20000004200 */
[----:B---3--:R-:W-:Y:S01]  /*8ef0*/  F2FP.F16.F32.PACK_AB R107, R180, R177 ;  /* 0x000000b1b46b723e */ /* 0x008fe200000000ff */
[----:B------:R-:W-:Y:S01]  /*8f00*/  MUFU.EX2 R165, R165 ;  /* 0x000000a500a57308 */ /* 0x000fe20000000800 */
[----:B------:R-:W-:Y:S01]  /*8f10*/  FADD.FTZ R174, R174, R171 ;  /* 0x000000abaeae7221 */ /* 0x000fe20000010000 */
[----:B------:R-:W-:Y:S01]  /*8f20*/  LDSM.16.MT88.4 R136, [R196+0xf000] ;  /* 0x00f00000c488783b */ /* 0x000fe20000004200 */
[----:B------:R-:W-:-:S02]  /*8f30*/  FADD.FTZ R178, R178, R175 ;  /* 0x000000afb2b27221 */ /* 0x000fc40000010000 */
[----:B------:R-:W-:Y:S01]  /*8f40*/  FADD.FTZ R173, R173, R174 ;  /* 0x000000aeadad7221 */ /* 0x000fe20000010000 */
[C---:B----4-:R-:W-:Y:S01]  /*8f50*/  HMMA.16816.F32 R20, R104.reuse, R116, R20 ;  /* 0x000000746814723c */ /* 0x050fe20000001814 */
[----:B------:R-:W-:Y:S01]  /*8f60*/  FADD.FTZ R177, R177, R178 ;  /* 0x000000b2b1b17221 */ /* 0x000fe20000010000 */
[----:B------:R-:W-:Y:S01]  /*8f70*/  MUFU.EX2 R163, R163 ;  /* 0x000000a300a37308 */ /* 0x000fe20000000800 */
[----:B------:R-:W-:Y:S02]  /*8f80*/  FADD.FTZ R176, R176, R173 ;  /* 0x000000adb0b07221 */ /* 0x000fe40000010000 */
[----:B------:R-:W-:Y:S01]  /*8f90*/  FADD.FTZ R180, R180, R177 ;  /* 0x000000b1b4b47221 */ /* 0x000fe20000010000 */
[C---:B------:R-:W-:Y:S01]  /*8fa0*/  HMMA.16816.F32 R16, R104.reuse, R118, R16 ;  /* 0x000000766810723c */ /* 0x040fe20000001810 */
[----:B------:R-:W3:Y:S05]  /*8fb0*/  LDSM.16.MT88.4 R116, [R196+0xe800] ;  /* 0x00e80000c474783b */ /* 0x000eea0000004200 */
[C---:B------:R-:W-:Y:S06]  /*8fc0*/  HMMA.16816.F32 R28, R104.reuse, R128, R28 ;  /* 0x00000080681c723c */ /* 0x040fec000000181c */
[C---:B------:R-:W-:Y:S01]  /*8fd0*/  HMMA.16816.F32 R24, R104.reuse, R130, R24 ;  /* 0x000000826818723c */ /* 0x040fe20000001818 */
[----:B------:R-:W4:Y:S05]  /*8fe0*/  LDSM.16.MT88.4 R128, [R200+0x10800] ;  /* 0x01080000c880783b */ /* 0x000f2a0000004200 */
        /* <DEDUP_REMOVED lines=8> */
[----:B------:R-:W5:Y:S05]  /*9070*/  LDSM.16.MT88.4 R108, [R197+0xd000] ;  /* 0x00d00000c56c783b */ /* 0x000f6a0000004200 */
[C---:B------:R-:W-:Y:S06]  /*9080*/  HMMA.16816.F32 R12, R104.reuse, R132, R12 ;  /* 0x00000084680c723c */ /* 0x040fec000000180c */
[C---:B------:R-:W-:Y:S01]  /*9090*/  HMMA.16816.F32 R8, R104.reuse, R134, R8 ;  /* 0x000000866808723c */ /* 0x040fe20000001808 */
[----:B------:R-:W-:Y:S05]  /*90a0*/  LDSM.16.MT88.4 R132, [R197+0xf000] ;  /* 0x00f00000c584783b */ /* 0x000fea0000004200 */
[C---:B------:R-:W-:Y:S06]  /*90b0*/  HMMA.16816.F32 R40, R104.reuse, R120, R40 ;  /* 0x000000786828723c */ /* 0x040fec0000001828 */
[C---:B------:R-:W-:Y:S01]  /*90c0*/  HMMA.16816.F32 R36, R104.reuse, R122, R36 ;  /* 0x0000007a6824723c */ /* 0x040fe20000001824 */
[----:B------:R-:W5:Y:S05]  /*90d0*/  LDSM.16.MT88.4 R120, [R198+0x10800] ;  /* 0x01080000c678783b */ /* 0x000f6a0000004200 */
[C---:B---3--:R-:W-:Y:S06]  /*90e0*/  HMMA.16816.F32 R64, R104.reuse, R116, R64 ;  /* 0x000000746840723c */ /* 0x048fec0000001840 */
[C---:B------:R-:W-:Y:S01]  /*90f0*/  HMMA.16816.F32 R60, R104.reuse, R118, R60 ;  /* 0x00000076683c723c */ /* 0x040fe2000000183c */
[----:B------:R-:W3:Y:S05]  /*9100*/  LDSM.16.MT88.4 R116, [R198+0xd000] ;  /* 0x00d00000c674783b */ /* 0x000eea0000004200 */
[C---:B------:R-:W-:Y:S06]  /*9110*/  HMMA.16816.F32 R80, R104.reuse, R96, R80 ;  /* 0x000000606850723c */ /* 0x040fec0000001850 */
[----:B------:R-:W-:Y:S01]  /*9120*/  HMMA.16816.F32 R88, R104, R98, R88 ;  /* 0x000000626858723c */ /* 0x000fe20000001858 */
[----:B------:R-:W-:Y:S01]  /*9130*/  F2FP.F16.F32.PACK_AB R96, R182, R179 ;  /* 0x000000b3b660723e */ /* 0x000fe200000000ff */
[----:B------:R-:W-:Y:S01]  /*9140*/  FADD.FTZ R179, R179, R176 ;  /* 0x000000b0b3b37221 */ /* 0x000fe20000010000 */
[----:B------:R-:W-:Y:S01]  /*9150*/  F2FP.F16.F32.PACK_AB R97, R210, R183 ;  /* 0x000000b7d261723e */ /* 0x000fe200000000ff */
[----:B------:R-:W-:-:S02]  /*9160*/  FADD.FTZ R183, R183, R180 ;  /* 0x000000b4b7b77221 */ /* 0x000fc40000010000 */
[C---:B----4-:R-:W-:Y:S01]  /*9170*/  HMMA.16816.F32 R72, R104.reuse, R128, R72 ;  /* 0x000000806848723c */ /* 0x050fe20000001848 */
[----:B------:R-:W-:Y:S01]  /*9180*/  F2FP.F16.F32.PACK_AB R98, R208, R181 ;  /* 0x000000b5d062723e */ /* 0x000fe200000000ff */
[----:B------:R-:W-:Y:S01]  /*9190*/  FADD.FTZ R182, R182, R179 ;  /* 0x000000b3b6b67221 */ /* 0x000fe20000010000 */
[----:B-1----:R-:W-:Y:S01]  /*91a0*/  F2FP.F16.F32.PACK_AB R99, R214, R209 ;  /* 0x000000d1d663723e */ /* 0x002fe200000000ff */
[----:B------:R-:W-:Y:S02]  /*91b0*/  FADD.FTZ R210, R210, R183 ;  /* 0x000000b7d2d27221 */ /* 0x000fe40000010000 */
[----:B------:R-:W-:Y:S01]  /*91c0*/  HMMA.16816.F32 R68, R104, R130, R68 ;  /* 0x000000826844723c */ /* 0x000fe20000001844 */
[----:B------:R-:W-:-:S04]  /*91d0*/  FADD.FTZ R3, R181, R182 ;  /* 0x000000b6b5037221 */ /* 0x000fc80000010000 */
[----:B------:R-:W-:Y:S01]  /*91e0*/  FADD.FTZ R3, R208, R3 ;  /* 0x00000003d0037221 */ /* 0x000fe20000010000 */
[C---:B--2---:R-:W-:Y:S06]  /*91f0*/  HMMA.16816.F32 R92, R104.reuse, R112, R92 ;  /* 0x00000070685c723c */ /* 0x044fec000000185c */
[----:B------:R-:W-:Y:S06]  /*9200*/  HMMA.16816.F32 R4, R104, R114, R4 ;  /* 0x000000726804723c */ /* 0x000fec0000001804 */
[C---:B------:R-:W-:Y:S06]  /*9210*/  HMMA.16816.F32 R128, R96.reuse, R124, R12 ;  /* 0x0000007c6080723c */ /* 0x040fec000000180c */
[C---:B------:R-:W-:Y:S01]  /*9220*/  HMMA.16816.F32 R124, R96.reuse, R126, R8 ;  /* 0x0000007e607c723c */ /* 0x040fe20000001808 */
[----:B------:R-:W1:Y:S05]  /*9230*/  LDSM.16.MT88.4 R8, [R200+0x11000] ;  /* 0x01100000c808783b */ /* 0x000e6a0000004200 */
[C---:B-----5:R-:W-:Y:S06]  /*9240*/  HMMA.16816.F32 R112, R96.reuse, R108, R28 ;  /* 0x0000006c6070723c */ /* 0x060fec000000181c */
[C---:B------:R-:W-:Y:S06]  /*9250*/  HMMA.16816.F32 R28, R96.reuse, R144, R40 ;  /* 0x00000090601c723c */ /* 0x040fec0000001828 */
[----:B------:R-:W-:Y:S01]  /*9260*/  HMMA.16816.F32 R40, R96, R146, R36 ;  /* 0x000000926028723c */ /* 0x000fe20000001824 */
[----:B------:R-:W2:Y:S04]  /*9270*/  LDSM.16.MT88.4 R36, [R198+0x11000] ;  /* 0x01100000c624783b */ /* 0x000ea80000004200 */
[----:B------:R-:W-:Y:S01]  /*9280*/  LDSM.16.MT88.4 R144, [R196+0x11000] ;  /* 0x01100000c490783b */ /* 0x000fe20000004200 */
[C---:B------:R-:W-:Y:S06]  /*9290*/  HMMA.16816.F32 R76, R104.reuse, R120, R76 ;  /* 0x00000078684c723c */ /* 0x040fec000000184c */
[----:B------:R-:W-:Y:S01]  /*92a0*/  HMMA.16816.F32 R84, R104, R122, R84 ;  /* 0x0000007a6854723c */ /* 0x000fe20000001854 */
[----:B------:R-:W-:Y:S05]  /*92b0*/  LDSM.16.MT88.4 R104, [R197+0xd800] ;  /* 0x00d80000c568783b */ /* 0x000fea0000004200 */
[C---:B---3--:R-:W-:Y:S06]  /*92c0*/  HMMA.16816.F32 R120, R96.reuse, R116, R20 ;  /* 0x000000746078723c */ /* 0x048fec0000001814 */
[C---:B------:R-:W-:Y:S06]  /*92d0*/  HMMA.16816.F32 R20, R96.reuse, R132, R56 ;  /* 0x000000846014723c */ /* 0x040fec0000001838 */
[C---:B------:R-:W-:Y:S01]  /*92e0*/  HMMA.16816.F32 R56, R96.reuse, R134, R52 ;  /* 0x000000866038723c */ /* 0x040fe20000001834 */
[----:B------:R-:W3:Y:S04]  /*92f0*/  LDSM.16.MT88.4 R132, [R197+0x11000] ;  /* 0x01100000c584783b */ /* 0x000ee80000004200 */
[----:B------:R-:W-:Y:S01]  /*9300*/  LDSM.16.MT88.4 R52, [R198+0xf800] ;  /* 0x00f80000c634783b */ /* 0x000fe20000004200 */
[C---:B-1----:R-:W-:Y:S06]  /*9310*/  HMMA.16816.F32 R12, R96.reuse, R8, R72 ;  /* 0x00000008600c723c */ /* 0x042fec0000001848 */
[C---:B------:R-:W-:Y:S01]  /*9320*/  HMMA.16816.F32 R72, R96.reuse, R10, R68 ;  /* 0x0000000a6048723c */ /* 0x040fe20000001844 */
[----:B------:R-:W-:Y:S05]  /*9330*/  LDSM.16.MT88.4 R68, [R196+0xf800] ;  /* 0x00f80000c444783b */ /* 0x000fea0000004200 */
[C---:B------:R-:W-:Y:S06]  /*9340*/  HMMA.16816.F32 R108, R96.reuse, R110, R24 ;  /* 0x0000006e606c723c */ /* 0x040fec0000001818 */
[C---:B--2---:R-:W-:Y:S06]  /*9350*/  HMMA.16816.F32 R76, R96.reuse, R36, R76 ;  /* 0x00000024604c723c */ /* 0x044fec000000184c */
[C---:B------:R-:W-:Y:S01]  /*9360*/  HMMA.16816.F32 R8, R96.reuse, R38, R84 ;  /* 0x000000266008723c */ /* 0x040fe20000001854 */
[----:B------:R-:W1:Y:S05]  /*9370*/  LDSM.16.MT88.4 R36, [R196+0xd800] ;  /* 0x00d80000c424783b */ /* 0x000e6a0000004200 */
[C---:B------:R-:W-:Y:S06]  /*9380*/  HMMA.16816.F32 R24, R96.reuse, R140, R48 ;  /* 0x0000008c6018723c */ /* 0x040fec0000001830 */
[C---:B------:R-:W-:Y:S06]  /*9390*/  HMMA.16816.F32 R116, R96.reuse, R118, R16 ;  /* 0x000000766074723c */ /* 0x040fec0000001810 */
[C---:B------:R-:W-:Y:S01]  /*93a0*/  HMMA.16816.F32 R48, R96.reuse, R142, R44 ;  /* 0x0000008e6030723c */ /* 0x040fe2000000182c */
[----:B------:R-:W2:Y:S04]  /*93b0*/  LDSM.16.MT88.4 R44, [R200+0xf800] ;  /* 0x00f80000c82c783b */ /* 0x000ea80000004200 */
[----:B------:R-:W-:Y:S01]  /*93c0*/  LDSM.16.MT88.4 R140, [R200+0xd800] ;  /* 0x00d80000c88c783b */ /* 0x000fe20000004200 */
[C---:B------:R-:W-:Y:S06]  /*93d0*/  HMMA.16816.F32 R16, R96.reuse, R136, R64 ;  /* 0x000000886010723c */ /* 0x040fec0000001840 */
        /* <DEDUP_REMOVED lines=9> */
[C---:B---3--:R-:W-:Y:S01]  /*9470*/  HMMA.16816.F32 R84, R96.reuse, R132, R80 ;  /* 0x000000846054723c */ /* 0x048fe20000001850 */
[--C-:B------:R-:W-:Y:S01]  /*9480*/  FFMA.FTZ R148, R172, UR6, -R169.reuse ;  /* 0x00000006ac947c23 */ /* 0x100fe200080108a9 */
[----:B------:R-:W-:Y:S01]  /*9490*/  FFMA.FTZ R149, R170, UR6, -R169 ;  /* 0x00000006aa957c23 */ /* 0x000fe200080108a9 */
[----:B------:R-:W-:Y:S01]  /*94a0*/  MUFU.EX2 R150, R150 ;  /* 0x0000009600967308 */ /* 0x000fe20000000800 */
[----:B------:R-:W3:Y:S02]  /*94b0*/  LDSM.16.MT88.4 R80, [R198+0x11800] ;  /* 0x01180000c650783b */ /* 0x000ee40000004200 */
[C---:B------:R-:W-:Y:S02]  /*94c0*/  HMMA.16816.F32 R88, R96.reuse, R134, R88 ;  /* 0x000000866058723c */ /* 0x040fe40000001858 */
[----:B------:R-:W3:Y:S03]  /*94d0*/  LDSM.16.MT88.4 R132, [R200+0x11800] ;  /* 0x01180000c884783b */ /* 0x000ee60000004200 */
[----:B------:R-:W-:Y:S01]  /*94e0*/  MUFU.EX2 R148, R148 ;  /* 0x0000009400947308 */ /* 0x000fe20000000800 */
[C---:B------:R-:W-:Y:S06]  /*94f0*/  HMMA.16816.F32 R92, R96.reuse, R144, R92 ;  /* 0x00000090605c723c */ /* 0x040fec000000185c */
[----:B------:R-:W-:Y:S01]  /*9500*/  HMMA.16816.F32 R4, R96, R146, R4 ;  /* 0x000000926004723c */ /* 0x000fe20000001804 */
[----:B------:R-:W1:Y:S01]  /*9510*/  MUFU.EX2 R149, R149 ;  /* 0x0000009500957308 */ /* 0x000e620000000800 */
[----:B------:R-:W-:-:S07]  /*9520*/  MOV R144, R0 ;  /* 0x0000000000907202 */ /* 0x000fce0000000f00 */
[----:B------:R-:W2:Y:S08]  /*9530*/  MUFU.EX2 R151, R151 ;  /* 0x0000009700977308 */ /* 0x000eb00000000800 */
[----:B------:R-:W4:Y:S01]  /*9540*/  MUFU.EX2 R166, R166 ;  /* 0x000000a600a67308 */ /* 0x000f220000000800 */
[----:B-1----:R-:W-:Y:S01]  /*9550*/  F2FP.F16.F32.PACK_AB R96, R149, R148 ;  /* 0x000000949560723e */ /* 0x002fe200000000ff */
[----:B------:R-:W-:Y:S01]  /*9560*/  FADD.FTZ R148, R148, R3 ;  /* 0x0000000394947221 */ /* 0x000fe20000010000 */
[----:B------:R-:W-:-:S02]  /*9570*/  MOV R3, R2 ;  /* 0x0000000200037202 */ /* 0x000fc40000000f00 */
[----:B------:R-:W-:Y:S01]  /*9580*/  @P5 MOV R3, R2 ;  /* 0x0000000200035202 */ /* 0x000fe20000000f00 */
[----:B------:R-:W-:Y:S02]  /*9590*/  FADD.FTZ R149, R149, R148 ;  /* 0x0000009495957221 */ /* 0x000fe40000010000 */
[----:B------:R-:W1:Y:S01]  /*95a0*/  MUFU.EX2 R164, R164 ;  /* 0x000000a400a47308 */ /* 0x000e620000000800 */
[----:B--2---:R-:W-:Y:S01]  /*95b0*/  F2FP.F16.F32.PACK_AB R98, R151, R150 ;  /* 0x000000969762723e */ /* 0x004fe200000000ff */
[----:B------:R-:W-:-:S04]  /*95c0*/  FADD.FTZ R150, R150, R149 ;  /* 0x0000009596967221 */ /* 0x000fc80000010000 */
[----:B------:R-:W-:Y:S01]  /*95d0*/  FADD.FTZ R237, R151, R150 ;  /* 0x0000009697ed7221 */ /* 0x000fe20000010000 */
[----:B----4-:R-:W-:Y:S02]  /*95e0*/  F2FP.F16.F32.PACK_AB R97, R165, R166 ;  /* 0x000000a6a561723e */ /* 0x010fe400000000ff */
[----:B-1----:R-:W-:-:S07]  /*95f0*/  F2FP.F16.F32.PACK_AB R99, R164, R163 ;  /* 0x000000a3a463723e */ /* 0x002fce00000000ff */
        /* <DEDUP_REMOVED lines=10> */
[C---:B-----5:R-:W-:Y:S06]  /*96a0*/  HMMA.16816.F32 R120, R96.reuse, R136, R120 ;  /* 0x000000886078723c */ /* 0x060fec0000001878 */
[C---:B------:R-:W-:Y:S01]  /*96b0*/  HMMA.16816.F32 R116, R96.reuse, R138, R116 ;  /* 0x0000008a6074723c */ /* 0x040fe20000001874 */
[----:B------:R-:W1:Y:S05]  /*96c0*/  LDSM.16.MT88.4 R136, [R197+0x11800] ;  /* 0x01180000c588783b */ /* 0x000e6a0000004200 */
[C---:B------:R-:W-:Y:S01]  /*96d0*/  HMMA.16816.F32 R60, R96.reuse, R68, R16 ;  /* 0x00000044603c723c */ /* 0x040fe20000001810 */
[----:B------:R-:W2:Y:S05]  /*96e0*/  LDSM.16.MT88.4 R16, [R196+0x11800] ;  /* 0x01180000c410783b */ /* 0x000eaa0000004200 */
[C---:B---3--:R-:W-:Y:S06]  /*96f0*/  HMMA.16816.F32 R76, R96.reuse, R80, R76 ;  /* 0x00000050604c723c */ /* 0x048fec000000184c */
[C---:B------:R-:W-:Y:S06]  /*9700*/  HMMA.16816.F32 R80, R96.reuse, R82, R8 ;  /* 0x000000526050723c */ /* 0x040fec0000001808 */
        /* <DEDUP_REMOVED lines=13> */
[C---:B-1----:R-:W-:Y:S06]  /*97e0*/  HMMA.16816.F32 R84, R96.reuse, R136, R84 ;  /* 0x000000886054723c */ /* 0x042fec0000001854 */
[C---:B------:R-:W-:Y:S06]  /*97f0*/  HMMA.16816.F32 R88, R96.reuse, R138, R88 ;  /* 0x0000008a6058723c */ /* 0x040fec0000001858 */
[C---:B--2---:R-:W-:Y:S06]  /*9800*/  HMMA.16816.F32 R92, R96.reuse, R16, R92 ;  /* 0x00000010605c723c */ /* 0x044fec000000185c */
[----:B------:R-:W-:Y:S01]  /*9810*/  HMMA.16816.F32 R96, R96, R18, R4 ;  /* 0x000000126060723c */ /* 0x000fe20000001804 */
[----:B------:R-:W-:-:S08]  /*9820*/  NOP ;  /* 0x0000000000007918 */ /* 0x000fd00000000000 */
[----:B------:R-:W-:-:S15]  /*9830*/  @P5 BRA `(.L_x_636) ;  /* 0x0000000000045947 */ /* 0x000fde0003800000 */
.L_x_632:
[----:B------:R-:W-:-:S07]  /*9840*/  IADD3 R231, R144, -0x1, RZ ;  /* 0xffffffff90e77810 */ /* 0x000fce0007ffe0ff */
.L_x_636:
[----:B------:R-:W-:-:S13]  /*9850*/  ISETP.GE.AND P0, PT, R231, RZ, PT ;  /* 0x000000ffe700720c */ /* 0x000fda0003f06270 */
        /* <DEDUP_REMOVED lines=17> */
[----:B------:R-:W2:Y:S08]  /*9970*/  @!P4 LDC.64 R212, c[0x0][0x220] ;  /* 0x00008800ffd4cb82 */ /* 0x000eb00000000a00 */
[----:B------:R-:W3:Y:S08]  /*9980*/  @!P4 LDC.64 R210, c[0x0][0x220] ;  /* 0x00008800ffd2cb82 */ /* 0x000ef00000000a00 */
[----:B------:R-:W4:Y:S01]  /*9990*/  @!P4 LDC.64 R208, c[0x0][0x220] ;  /* 0x00008800ffd0cb82 */ /* 0x000f220000000a00 */
[----:B------:R-:W-:Y:S05]  /*99a0*/  BRA `(.L_x_638) ;  /* 0x0000000400c07947 */ /* 0x000fea0003800000 */
.L_x_640:
[----:B------:R1:W-:Y:S01]  /*99b0*/  @P4 STS.128 [R221+0x6000], RZ ;  /* 0x006000ffdd004388 */ /* 0x0003e20000000c00 */
[----:B------:R-:W2:Y:S01]  /*99c0*/  @!P4 LDC.64 R12, c[0x0][0x218] ;  /* 0x00008600ff0ccb82 */ /* 0x000ea20000000a00 */
[----:B------:R-:W-:Y:S04]  /*99d0*/  VIADD R4, R231, 0xffffffff ;  /* 0xffffffffe7047836 */ /* 0x000fe80000000000 */
[----:B------:R-:W-:Y:S01]  /*99e0*/  IMAD.WIDE.U32 R20, R4, UR6, RZ ;  /* 0x0000000604147c25 */ /* 0x000fe2000f8e00ff */
[----:B------:R-:W-:Y:S02]  /*99f0*/  SHF.R.S32.HI R3, RZ, 0x1f, R4 ;  /* 0x0000001fff037819 */ /* 0x000fe40000011404 */
[----:B------:R-:W5:Y:S01]  /*9a00*/  @!P3 LDC.64 R10, c[0x0][0x218] ;  /* 0x00008600ff0abb82 */ /* 0x000f620000000a00 */
[----:B------:R-:W-:Y:S02]  /*9a10*/  LEA R19, P0, R20, R226, 0x6 ;  /* 0x000000e214137211 */ /* 0x000fe400078030ff */
[----:B------:R-:W-:Y:S04]  /*9a20*/  IMAD R3, R3, UR6, RZ ;  /* 0x0000000603037c24 */ /* 0x000fe8000f8e02ff */
[----:B------:R-:W-:Y:S01]  /*9a30*/  IMAD R3, R4, UR7, R3 ;  /* 0x0000000704037c24 */ /* 0x000fe2000f8e0203 */
[----:B------:R-:W3:Y:S03]  /*9a40*/  @!P2 LDC.64 R8, c[0x0][0x218] ;  /* 0x00008600ff08ab82 */ /* 0x000ee60000000a00 */
[----:B------:R-:W-:Y:S05]  /*9a50*/  IMAD.IADD R3, R21, 0x1, R3 ;  /* 0x0000000115037824 */ /* 0x000fea00078e0203 */
[----:B------:R-:W4:Y:S01]  /*9a60*/  @!P4 LDC.64 R6, c[0x0][0x218] ;  /* 0x00008600ff06cb82 */ /* 0x000f220000000a00 */
[----:B------:R-:W-:Y:S02]  /*9a70*/  LEA.HI.X R20, R20, R229, R3, 0x6, P0 ;  /* 0x000000e514147211 */ /* 0x000fe400000f3403 */
[C---:B------:R-:W-:Y:S05]  /*9a80*/  IADD3 R3, P6, R216.reuse, R19, RZ ;  /* 0x00000013d8037210 */ /* 0x040fea0007fde0ff */
[----:B------:R-:W1:Y:S08]  /*9a90*/  @!P3 LDC.64 R4, c[0x0][0x218] ;  /* 0x00008600ff04bb82 */ /* 0x000e700000000a00 */
[----:B------:R-:W1:Y:S08]  /*9aa0*/  @!P2 LDC.64 R16, c[0x0][0x218] ;  /* 0x00008600ff10ab82 */ /* 0x000e700000000a00 */
[----:B------:R-:W1:Y:S01]  /*9ab0*/  @!P4 LDC.64 R14, c[0x0][0x218] ;  /* 0x00008600ff0ecb82 */ /* 0x000e620000000a00 */
[C---:B--2---:R-:W-:Y:S02]  /*9ac0*/  @!P4 LEA R30, P1, R19.reuse, R12, 0x1 ;  /* 0x0000000c131ec211 */ /* 0x044fe400078208ff */
[C---:B-----5:R-:W-:Y:S02]  /*9ad0*/  @!P3 LEA R28, P0, R19.reuse, R10, 0x1 ;  /* 0x0000000a131cb211 */ /* 0x060fe400078008ff */
[C-C-:B------:R-:W-:Y:S02]  /*9ae0*/  @!P4 LEA.HI.X R31, R19.reuse, R13, R20.reuse, 0x1, P1 ;  /* 0x0000000d131fc211 */ /* 0x140fe400008f0c14 */
[C-C-:B------:R-:W-:Y:S01]  /*9af0*/  @!P3 LEA.HI.X R29, R19.reuse, R11, R20.reuse, 0x1, P0 ;  /* 0x0000000b131db211 */ /* 0x140fe200000f0c14 */
[----:B------:R-:W2:Y:S01]  /*9b00*/  @!P3 LDC.64 R12, c[0x0][0x218] ;  /* 0x00008600ff0cbb82 */ /* 0x000ea20000000a00 */
[----:B---3--:R-:W-:Y:S01]  /*9b10*/  @!P2 LEA R26, P0, R19, R8, 0x1 ;  /* 0x00000008131aa211 */ /* 0x008fe200078008ff */
[----:B------:R-:W-:Y:S01]  /*9b20*/  @!PT LDS RZ, [RZ] ;  /* 0x00000000fffff984 */ /* 0x000fe20000000800 */
[----:B------:R-:W-:Y:S01]  /*9b30*/  @!PT LDS RZ, [RZ] ;  /* 0x00000000fffff984 */ /* 0x000fe20000000800 */
[----:B------:R-:W-:Y:S01]  /*9b40*/  @!PT LDS RZ, [RZ] ;  /* 0x00000000fffff984 */ /* 0x000fe20000000800 */
[----:B------:R3:W-:Y:S01]  /*9b50*/  @!P4 LDGSTS.E.BYPASS.LTC128B.128 [R221+0x6000], desc[UR8][R30.64] ;  /* 0x060000001eddcfae */ /* 0x0007e2000b901d48 */
[----:B----4-:R-:W-:Y:S02]  /*9b60*/  @!P4 LEA R22, P1, R3, R6, 0x1 ;  /* 0x000000060316c211 */ /* 0x010fe400078208ff */
[--C-:B------:R-:W-:Y:S01]  /*9b70*/  @!P2 LEA.HI.X R27, R19, R9, R20.reuse, 0x1, P0 ;  /* 0x00000009131ba211 */ /* 0x100fe200000f0c14 */
[----:B------:R3:W-:Y:S01]  /*9b80*/  @P3 STS.128 [R221+0x8000], RZ ;  /* 0x008000ffdd003388 */ /* 0x0007e20000000c00 */
[----:B-1----:R-:W-:Y:S01]  /*9b90*/  @!P3 LEA R24, P0, R3, R4, 0x1 ;  /* 0x000000040318b211 */ /* 0x002fe200078008ff */
[----:B------:R-:W1:Y:S01]  /*9ba0*/  @!P2 LDC.64 R10, c[0x0][0x218] ;  /* 0x00008600ff0aab82 */ /* 0x000e620000000a00 */
[----:B------:R-:W-:Y:S01]  /*9bb0*/  IMAD.X R20, R207, 0x1, R20, P6 ;  /* 0x00000001cf147824 */ /* 0x000fe200030e0614 */
[----:B------:R-:W-:Y:S01]  /*9bc0*/  @!PT LDS RZ, [RZ] ;  /* 0x00000000fffff984 */ /* 0x000fe20000000800 */
[----:B------:R-:W-:Y:S01]  /*9bd0*/  @!PT LDS RZ, [RZ] ;  /* 0x00000000fffff984 */ /* 0x000fe20000000800 */
[----:B------:R-:W-:Y:S01]  /*9be0*/  @!PT LDS RZ, [RZ] ;  /* 0x00000000fffff984 */ /* 0x000fe20000000800 */
[----:B------:R3:W-:Y:S04]  /*9bf0*/  @!P3 LDGSTS.E.BYPASS.LTC128B.128 [R221+0x8000], desc[UR8][R28.64+0x80] ;  /* 0x080000801cddbfae */ /* 0x0007e8000b901d48 */
[----:B------:R3:W-:Y:S01]  /*9c00*/  @P2 STS.128 [R221+0xa000], RZ ;  /* 0x00a000ffdd002388 */ /* 0x0007e20000000c00 */
[C-C-:B------:R-:W-:Y:S01]  /*9c10*/  @!P4 LEA.HI.X R23, R3.reuse, R7, R20.reuse, 0x1, P1 ;  /* 0x000000070317c211 */ /* 0x140fe200008f0c14 */
[----:B------:R-:W4:Y:S01]  /*9c20*/  @!P4 LDC.64 R8, c[0x0][0x218] ;  /* 0x00008600ff08cb82 */ /* 0x000f220000000a00 */
[C-C-:B------:R-:W-:Y:S01]  /*9c30*/  @!P3 LEA.HI.X R25, R3.reuse, R5, R20.reuse, 0x1, P0 ;  /* 0x000000050319b211 */ /* 0x140fe200000f0c14 */
[----:B------:R-:W-:Y:S01]  /*9c40*/  @!PT LDS RZ, [RZ] ;  /* 0x00000000fffff984 */ /* 0x000fe20000000800 */
[----:B------:R-:W-:Y:S01]  /*9c50*/  @!PT LDS RZ, [RZ] ;  /* 0x00000000fffff984 */ /* 0x000fe20000000800 */
[----:B------:R-:W-:Y:S01]  /*9c60*/  @!PT LDS RZ, [RZ] ;  /* 0x00000000fffff984 */ /* 0x000fe20000000800 */
[----:B------:R3:W-:Y:S01]  /*9c70*/  @!P2 LDGSTS.E.BYPASS.LTC128B.128 [R221+0xa000], desc[UR8][R26.64+0x100] ;  /* 0x0a0001001addafae */ /* 0x0007e2000b901d48 */
[C---:B------:R-:W-:Y:S02]  /*9c80*/  @!P2 LEA R16, P0, R3.reuse, R16, 0x1 ;  /* 0x000000100310a211 */ /* 0x040fe400078008ff */
[C---:B------:R-:W-:Y:S01]  /*9c90*/  IADD3 R19, P1, R216.reuse, R3, RZ ;  /* 0x00000003d8137210 */ /* 0x040fe20007f3e0ff */
[----:B------:R3:W-:Y:S01]  /*9ca0*/  @P4 STS.128 [R221+0x6800], RZ ;  /* 0x006800ffdd004388 */ /* 0x0007e20000000c00 */
[--C-:B------:R-:W-:Y:S01]  /*9cb0*/  @!P2 LEA.HI.X R17, R3, R17, R20.reuse, 0x1, P0 ;  /* 0x000000110311a211 */ /* 0x100fe200000f0c14 */
[----:B------:R-:W5:Y:S01]  /*9cc0*/  @!P3 LDC.64 R6, c[0x0][0x218] ;  /* 0x00008600ff06bb82 */ /* 0x000f620000000a00 */
[C---:B------:R-:W-:Y:S01]  /*9cd0*/  @!P4 LEA R14, P0, R19.reuse, R14, 0x1 ;  /* 0x0000000e130ec211 */ /* 0x040fe200078008ff */
[----:B------:R-:W-:Y:S01]  /*9ce0*/  @!PT LDS RZ, [RZ] ;  /* 0x00000000fffff984 */ /* 0x000fe20000000800 */
[----:B------:R-:W-:Y:S01]  /*9cf0*/  @!PT LDS RZ, [RZ] ;  /* 0x00000000fffff984 */ /* 0x000fe20000000800 */
[----:B------:R-:W-:Y:S01]  /*9d00*/  @!PT LDS RZ, [RZ] ;  /* 0x00000000fffff984 */ /* 0x000fe20000000800 */
[----:B------:R3:W-:Y:S01]  /*9d10*/  @!P4 LDGSTS.E.BYPASS.LTC128B.128 [R221+0x6800], desc[UR8][R22.64] ;  /* 0x0680000016ddcfae */ /* 0x0007e2000b901d48 */
[----:B--2---:R-:W-:Y:S01]  /*9d20*/  @!P3 LEA R12, P6, R19, R12, 0x1 ;  /* 0x0000000c130cb211 */ /* 0x004fe200078c08ff */
[----:B------:R-:W-:Y:S02]  /*9d30*/  IMAD.X R20, R207, 0x1, R20, P1 ;  /* 0x00000001cf147824 */ /* 0x000fe400008e0614 */
[----:B------:R3:W-:Y:S02]  /*9d40*/  @P3 STS.128 [R221+0x8800], RZ ;  /* 0x008800ffdd003388 */ /* 0x0007e40000000c00 */
[----:B------:R-:W2:Y:S01]  /*9d50*/  @!P2 LDC.64 R4, c[0x0][0x218] ;  /* 0x00008600ff04ab82 */ /* 0x000ea20000000a00 */
[C-C-:B------:R-:W-:Y:S01]  /*9d60*/  @!P4 LEA.HI.X R15, R19.reuse, R15, R20.reuse, 0x1, P0 ;  /* 0x0000000f130fc211 */ /* 0x140fe200000f0c14 */
[----:B------:R-:W-:Y:S01]  /*9d70*/  @!PT LDS RZ, [RZ] ;  /* 0x00000000fffff984 */ /* 0x000fe20000000800 */
[----:B------:R-:W-:Y:S01]  /*9d80*/  @!PT LDS RZ, [RZ] ;  /* 0x00000000fffff984 */ /* 0x000fe20000000800 */
[----:B------:R-:W-:Y:S01]  /*9d90*/  @!PT LDS RZ, [RZ] ;  /* 0x00000000fffff984 */ /* 0x000fe20000000800 */
[----:B------:R3:W-:Y:S01]  /*9da0*/  @!P3 LDGSTS.E.BYPASS.LTC128B.128 [R221+0x8800], desc[UR8][R24.64+0x80] ;  /* 0x0880008018ddbfae */ /* 0x0007e2000b901d48 */
[C-C-:B------:R-:W-:Y:S02]  /*9db0*/  @!P3 LEA.HI.X R13, R19.reuse, R13, R20.reuse, 0x1, P6 ;  /* 0x0000000d130db211 */ /* 0x140fe400030f0c14 */
[C---:B-1----:R-:W-:Y:S01]  /*9dc0*/  @!P2 LEA R10, P1, R19.reuse, R10, 0x1 ;  /* 0x0000000a130aa211 */ /* 0x042fe200078208ff */
[----:B------:R3:W-:Y:S01]  /*9dd0*/  @P2 STS.128 [R221+0xa800], RZ ;  /* 0x00a800ffdd002388 */ /* 0x0007e20000000c00 */
[----:B------:R-:W-:Y:S02]  /*9de0*/  IADD3 R3, P0, R216, R19, RZ ;  /* 0x00000013d8037210 */ /* 0x000fe40007f1e0ff */
[--C-:B------:R-:W-:Y:S01]  /*9df0*/  @!P2 LEA.HI.X R11, R19, R11, R20.reuse, 0x1, P1 ;  /* 0x0000000b130ba211 */ /* 0x100fe200008f0c14 */
[----:B------:R-:W-:Y:S01]  /*9e00*/  @!PT LDS RZ, [RZ] ;  /* 0x00000000fffff984 */ /* 0x000fe20000000800 */
[----:B------:R-:W-:Y:S01]  /*9e10*/  @!PT LDS RZ, [RZ] ;  /* 0x00000000fffff984 */ /* 0x000fe20000000800 */
[----:B------:R-:W-:Y:S01]  /*9e20*/  @!PT LDS RZ, [RZ] ;  /* 0x00000000fffff984 */ /* 0x000fe20000000800 */
[----:B------:R3:W-:Y:S01]  /*9e30*/  @!P2 LDGSTS.E.BYPASS.LTC128B.128 [R221+0xa800], desc[UR8][R16.64+0x100] ;  /* 0x0a80010010ddafae */ /* 0x0007e2000b901d48 */
[----:B----4-:R-:W-:Y:S01]  /*9e40*/  @!P4 LEA R8, P6, R3, R8, 0x1 ;  /* 0x000000080308c211 */ /* 0x010fe200078c08ff */
[----:B------:R-:W-:Y:S02]  /*9e50*/  IMAD.X R20, R207, 0x1, R20, P0 ;  /* 0x00000001cf147824 */ /* 0x000fe400000e0614 */
[----:B------:R3:W-:Y:S01]  /*9e60*/  @P4 STS.128 [R221+0x7000], RZ ;  /* 0x007000ffdd004388 */ /* 0x0007e20000000c00 */
[C---:B-----5:R-:W-:Y:S03]  /*9e70*/  @!P3 LEA R6, P1, R3.reuse, R6, 0x1 ;  /* 0x000000060306b211 */ /* 0x060fe600078208ff */
[----:B------:R-:W-:Y:S01]  /*9e80*/  @!PT LDS RZ, [RZ] ;  /* 0x00000000fffff984 */ /* 0x000fe20000000800 */
[----:B------:R-:W-:Y:S01]  /*9e90*/  @!PT LDS RZ, [RZ] ;  /* 0x00000000fffff984 */ /* 0x000fe20000000800 */
[----:B------:R-:W-:Y:S01]  /*9ea0*/  @!PT LDS RZ, [RZ] ;  /* 0x00000000fffff984 */ /* 0x000fe20000000800 */
[----:B------:R3:W-:Y:S01]  /*9eb0*/  @!P4 LDGSTS.E.BYPASS.LTC128B.128 [R221+0x7000], desc[UR8][R14.64] ;  /* 0x070000000eddcfae */ /* 0x0007e2000b901d48 */
[C-C-:B------:R-:W-:Y:S02]  /*9ec0*/  @!P4 LEA.HI.X R9, R3.reuse, R9, R20.reuse, 0x1, P6 ;  /* 0x000000090309c211 */ /* 0x140fe400030f0c14 */
        /* <DEDUP_REMOVED lines=30> */
.L_x_638:
[----:B------:R-:W-:Y:S01]  /*a0b0*/  ISETP.GE.AND P3, PT, R223, UR10, PT ;  /* 0x0000000adf007c0c */ /* 0x000fe2000bf66270 */
[----:B------:R-:W-:Y:S04]  /*a0c0*/  DEPBAR.LE SB0, 0x0 ;  /* 0x000080000000791a */ /* 0x000fe80000000000 */
[----:B------:R-:W-:Y:S01]  /*a0d0*/  BAR.SYNC.DEFER_BLOCKING 0x0 ;  /* 0x0000000000007b1d */ /* 0x000fe20000010000 */
[----:B------:R-:W-:Y:S01]  /*a0e0*/  SHF.R.S32.HI R2, RZ, 0x1f, R231 ;  /* 0x0000001fff027819 */ /* 0x000fe200000114e7 */
[----:B------:R-:W-:Y:S01]  /*a0f0*/  IMAD R243, R217, R231, RZ ;  /* 0x000000e7d9f37224 */ /* 0x000fe200078e02ff */
[----:B------:R-:W-:Y:S01]  /*a100*/  ISETP.GE.AND P2, PT, R222, UR10, PT ;  /* 0x0000000ade007c0c */ /* 0x000fe2000bf46270 */
[-C--:B------:R-:W-:Y:S04]  /*a110*/  IMAD.WIDE.U32 R240, R231, R218.reuse, R232 ;  /* 0x000000dae7f07225 */ /* 0x080fe800078e00e8 */
[----:B------:R-:W-:Y:S01]  /*a120*/  IMAD R243, R2, R218, R243 ;  /* 0x000000da02f37224 */ /* 0x000fe200078e02f3 */
[C---:B-1----:R-:W-:Y:S03]  /*a130*/  @!P4 LEA R248, P1, R240.reuse, R214, 0x1 ;  /* 0x000000d6f0f8c211 */ /* 0x042fe600078208ff */
[----:B------:R-:W-:Y:S05]  /*a140*/  IMAD.IADD R134, R241, 0x1, R243 ;  /* 0x00000001f1867824 */ /* 0x000fea00078e02f3 */
        /* <DEDUP_REMOVED lines=19> */
[--C-:B------:R-:W-:Y:S04]  /*a280*/  @!P2 LEA.HI.X R247, R240, R133, R134.reuse, 0x1, P0 ;  /* 0x00000085f0f7a211 */ /* 0x100fe800000f0c86 */
[----:B------:R-:W-:Y:S01]  /*a290*/  @P2 STS.128 [R221+0x10000], RZ ;  /* 0x010000ffdd002388 */ /* 0x000fe20000000c00 */
[----:B------:R-:W1:Y:S04]  /*a2a0*/  @!P3 LDC.64 R132, c[0x0][0x220] ;  /* 0x00008800ff84bb82 */ /* 0x000e680000000a00 */
[----:B------:R-:W-:Y:S01]  /*a2b0*/  @!PT LDS RZ, [RZ] ;  /* 0x00000000fffff984 */ /* 0x000fe20000000800 */
[----:B------:R-:W-:Y:S01]  /*a2c0*/  @!PT LDS RZ, [RZ] ;  /* 0x00000000fffff984 */ /* 0x000fe20000000800 */
[----:B------:R-:W-:Y:S01]  /*a2d0*/  @!PT LDS RZ, [RZ] ;  /* 0x00000000fffff984 */ /* 0x000fe20000000800 */
[----:B------:R4:W-:Y:S05]  /*a2e0*/  @!P2 LDGSTS.E.BYPASS.LTC128B.128 [R221+0x10000], desc[UR8][R246.64+0x100] ;  /* 0x10000100f6ddafae */ /* 0x0009ea000b901d48 */
[----:B------:R-:W-:Y:S01]  /*a2f0*/  @P4 STS.128 [R221+0xc800], RZ ;  /* 0x00c800ffdd004388 */ /* 0x000fe20000000c00 */
[C---:B-----5:R-:W-:Y:S02]  /*a300*/  IADD3 R245, P5, R230.reuse, R240, RZ ;  /* 0x000000f0e6f57210 */ /* 0x060fe40007fbe0ff */
[----:B------:R-:W5:Y:S02]  /*a310*/  @!P3 LDC.64 R240, c[0x0][0x220] ;  /* 0x00008800fff0bb82 */ /* 0x000f640000000a00 */
[----:B--2---:R-:W-:Y:S01]  /*a320*/  @!P4 LEA R248, P1, R245, R212, 0x1 ;  /* 0x000000d4f5f8c211 */ /* 0x004fe200078208ff */
[----:B------:R-:W-:Y:S01]  /*a330*/  IMAD.X R134, R225, 0x1, R134, P5 ;  /* 0x00000001e1867824 */ /* 0x000fe200028e0686 */
[C---:B---3--:R-:W-:Y:S04]  /*a340*/  @!P3 LEA R250, P0, R245.reuse, R2, 0x1 ;  /* 0x00000002f5fab211 */ /* 0x048fe800078008ff */
[C-C-:B------:R-:W-:Y:S02]  /*a350*/  @!P4 LEA.HI.X R249, R245.reuse, R213, R134.reuse, 0x1, P1 ;  /* 0x000000d5f5f9c211 */ /* 0x140fe400008f0c86 */
[C-C-:B------:R-:W-:Y:S02]  /*a360*/  @!P3 LEA.HI.X R251, R245.reuse, R3, R134.reuse, 0x1, P0 ;  /* 0x00000003f5fbb211 */ /* 0x140fe400000f0c86 */
[C---:B----4-:R-:W-:Y:S01]  /*a370*/  @!P2 LEA R242, P0, R245.reuse, R242, 0x1 ;  /* 0x000000f2f5f2a211 */ /* 0x050fe200078008ff */
[----:B------:R-:W-:Y:S01]  /*a380*/  @!PT LDS RZ, [RZ] ;  /* 0x00000000fffff984 */ /* 0x000fe20000000800 */
[----:B------:R-:W-:Y:S01]  /*a390*/  @!PT LDS RZ, [RZ] ;  /* 0x00000000fffff984 */ /* 0x000fe20000000800 */
[----:B------:R-:W-:Y:S01]  /*a3a0*/  @!PT LDS RZ, [RZ] ;  /* 0x00000000fffff984 */ /* 0x000fe20000000800 */
[----:B------:R-:W-:Y:S01]  /*a3b0*/  @!P4 LDGSTS.E.BYPASS.LTC128B.128 [R221+0xc800], desc[UR8][R248.64] ;  /* 0x0c800000f8ddcfae */ /* 0x000fe2000b901d48 */
[C---:B------:R-:W-:Y:S01]  /*a3c0*/  IADD3 R247, P1, R230.reuse, R245, RZ ;  /* 0x000000f5e6f77210 */ /* 0x040fe20007f3e0ff */
[----:B------:R-:W2:Y:S01]  /*a3d0*/  @!P2 LDC.64 R2, c[0x0][0x220] ;  /* 0x00008800ff02ab82 */ /* 0x000ea20000000a00 */
[--C-:B------:R-:W-:Y:S02]  /*a3e0*/  @!P2 LEA.HI.X R243, R245, R243, R134.reuse, 0x1, P0 ;  /* 0x000000f3f5f3a211 */ /* 0x100fe400000f0c86 */
[----:B------:R-:W-:Y:S01]  /*a3f0*/  @P3 STS.128 [R221+0xe800], RZ ;  /* 0x00e800ffdd003388 */ /* 0x000fe20000000c00 */
[----:B------:R-:W-:Y:S01]  /*a400*/  @!P4 LEA R244, P0, R247, R210, 0x1 ;  /* 0x000000d2f7f4c211 */ /* 0x000fe200078008ff */
[----:B------:R-:W-:Y:S01]  /*a410*/  IMAD.X R134, R225, 0x1, R134, P1 ;  /* 0x00000001e1867824 */ /* 0x000fe200008e0686 */
[----:B------:R-:W-:Y:S02]  /*a420*/  IADD3 R234, P6, R230, R247, RZ ;  /* 0x000000f7e6ea7210 */ /* 0x000fe40007fde0ff */
[----:B------:R-:W-:Y:S01]  /*a430*/  @!PT LDS RZ, [RZ] ;  /* 0x00000000fffff984 */ /* 0x000fe20000000800 */
[----:B------:R-:W-:Y:S01]  /*a440*/  @!PT LDS RZ, [RZ] ;  /* 0x00000000fffff984 */ /* 0x000fe20000000800 */
[----:B------:R-:W-:Y:S01]  /*a450*/  @!PT LDS RZ, [RZ] ;  /* 0x00000000fffff984 */ /* 0x000fe20000000800 */
[----:B------:R-:W-:Y:S02]  /*a460*/  @!P3 LDGSTS.E.BYPASS.LTC128B.128 [R221+0xe800], desc[UR8][R250.64+0x80] ;  /* 0x0e800080faddbfae */ /* 0x000fe4000b901d48 */
[C-C-:B------:R-:W-:Y:S03]  /*a470*/  @!P4 LEA.HI.X R245, R247.reuse, R211, R134.reuse, 0x1, P0 ;  /* 0x000000d3f7f5c211 */ /* 0x140fe600000f0c86 */
[----:B------:R-:W-:Y:S01]  /*a480*/  @P2 STS.128 [R221+0x10800], RZ ;  /* 0x010800ffdd002388 */ /* 0x000fe20000000c00 */
[C---:B-----5:R-:W-:Y:S02]  /*a490*/  @!P3 LEA R240, P1, R247.reuse, R240, 0x1 ;  /* 0x000000f0f7f0b211 */ /* 0x060fe400078208ff */
[C---:B-1----:R-:W-:Y:S02]  /*a4a0*/  @!P2 LEA R238, P0, R247.reuse, R238, 0x1 ;  /* 0x000000eef7eea211 */ /* 0x042fe400078008ff */
[----:B------:R-:W-:Y:S01]  /*a4b0*/  @!PT LDS RZ, [RZ] ;  /* 0x00000000fffff984 */ /* 0x000fe20000000800 */
[----:B------:R-:W-:Y:S01]  /*a4c0*/  @!PT LDS RZ, [RZ] ;  /* 0x00000000fffff984 */ /* 0x000fe20000000800 */
[----:B------:R-:W-:Y:S01]  /*a4d0*/  @!PT LDS RZ, [RZ] ;  /* 0x00000000fffff984 */ /* 0x000fe20000000800 */
[----:B------:R-:W-:Y:S01]  /*a4e0*/  @!P2 LDGSTS.E.BYPASS.LTC128B.128 [R221+0x10800], desc[UR8][R242.64+0x100] ;  /* 0x10800100f2ddafae */ /* 0x000fe2000b901d48 */
[C-C-:B------:R-:W-:Y:S02]  /*a4f0*/  @!P3 LEA.HI.X R241, R247.reuse, R241, R134.reuse, 0x1, P1 ;  /* 0x000000f1f7f1b211 */ /* 0x140fe400008f0c86 */
[--C-:B------:R-:W-:Y:S02]  /*a500*/  @!P2 LEA.HI.X R239, R247, R239, R134.reuse, 0x1, P0 ;  /* 0x000000eff7efa211 */ /* 0x100fe400000f0c86 */
[----:B------:R-:W-:Y:S01]  /*a510*/  @P4 STS.128 [R221+0xd000], RZ ;  /* 0x00d000ffdd004388 */ /* 0x000fe20000000c00 */
[----:B------:R-:W-:Y:S01]  /*a520*/  IMAD.X R134, R225, 0x1, R134, P6 ;  /* 0x00000001e1867824 */ /* 0x000fe200030e0686 */
[C---:B------:R-:W-:Y:S03]  /*a530*/  @!P4 LEA R246, P5, R234.reuse, R208, 0x1 ;  /* 0x000000d0eaf6c211 */ /* 0x040fe600078a08ff */
[----:B------:R-:W-:Y:S01]  /*a540*/  @!PT LDS RZ, [RZ] ;  /* 0x00000000fffff984 */ /* 0x000fe20000000800 */
[----:B------:R-:W-:Y:S01]  /*a550*/  @!PT LDS RZ, [RZ] ;  /* 0x00000000fffff984 */ /* 0x000fe20000000800 */
[----:B------:R-:W-:Y:S01]  /*a560*/  @!PT LDS RZ, [RZ] ;  /* 0x00000000fffff984 */ /* 0x000fe20000000800 */
[----:B------:R-:W-:Y:S01]  /*a570*/  @!P4 LDGSTS.E.BYPASS.LTC128B.128 [R221+0xd000], desc[UR8][R244.64] ;  /* 0x0d000000f4ddcfae */ /* 0x000fe2000b901d48 */
[C---:B------:R-:W-:Y:S02]  /*a580*/  @!P3 LEA R132, P1, R234.reuse, R132, 0x1 ;  /* 0x00000084ea84b211 */ /* 0x040fe400078208ff */
[C-C-:B------:R-:W-:Y:S02]  /*a590*/  @!P4 LEA.HI.X R247, R234.reuse, R209, R134.reuse, 0x1, P5 ;  /* 0x000000d1eaf7c211 */ /* 0x140fe400028f0c86 */
[----:B------:R-:W-:Y:S01]  /*a5a0*/  @P3 STS.128 [R221+0xf000], RZ ;  /* 0x00f000ffdd003388 */ /* 0x000fe20000000c00 */
[C-C-:B------:R-:W-:Y:S02]  /*a5b0*/  @!P3 LEA.HI.X R133, R234.reuse, R133, R134.reuse, 0x1, P1 ;  /* 0x00000085ea85b211 */ /* 0x140fe400008f0c86 */
[C---:B--2---:R-:W-:Y:S02]  /*a5c0*/  @!P2 LEA R2, P0, R234.reuse, R2, 0x1 ;  /* 0x00000002ea02a211 */ /* 0x044fe400078008ff */
[----:B------:R-:W-:Y:S01]  /*a5d0*/  @!PT LDS RZ, [RZ] ;  /* 0x00000000fffff984 */ /* 0x000fe20000000800 */
[----:B------:R-:W-:Y:S01]  /*a5e0*/  @!PT LDS RZ, [RZ] ;  /* 0x00000000fffff984 */ /* 0x000fe20000000800 */
[----:B------:R-:W-:Y:S01]  /*a5f0*/  @!PT LDS RZ, [RZ] ;  /* 0x00000000fffff984 */ /* 0x000fe20000000800 */
[----:B------:R-:W-:Y:S01]  /*a600*/  @!P3 LDGSTS.E.BYPASS.LTC128B.128 [R221+0xf000], desc[UR8][R240.64+0x80] ;  /* 0x0f000080f0ddbfae */ /* 0x000fe2000b901d48 */
[----:B------:R-:W-:Y:S02]  /*a610*/  ISETP.GT.AND P5, PT, R231, RZ, PT ;  /* 0x000000ffe700720c */ /* 0x000fe40003fa4270 */
        /* <DEDUP_REMOVED lines=181> */
[----:B------:R2:W-:Y:S01]  /*b170*/  MUFU.TANH R165, R3 ;  /* 0x0000000300a57308 */ /* 0x0005e20000002400 */
[C---:B------:R-:W-:Y:S03]  /*b180*/  HMMA.16816.F32 R24, R176.reuse, R142, R24 ;  /* 0x0000008eb018723c */ /* 0x040fe60000001818 */
[----:B------:R-:W-:Y:S01]  /*b190*/  FMUL.FTZ R133, R8, UR5 ;  /* 0x0000000508857c20 */ /* 0x000fe20008410000 */
[----:B------:R-:W-:Y:S05]  /*b1a0*/  FMUL.FTZ R132, R9, UR5 ;  /* 0x0000000509847c20 */ /* 0x000fea0008410000 */
[----:B------:R3:W4:Y:S02]  /*b1b0*/  MUFU.TANH R182, R2 ;  /* 0x0000000200b67308 */ /* 0x0007240000002400 */
[----:B------:R-:W-:Y:S01]  /*b1c0*/  FMUL.FTZ R250, R18, UR5 ;  /* 0x0000000512fa7c20 */ /* 0x000fe20008410000 */
[----:B------:R-:W-:Y:S01]  /*b1d0*/  FMUL.FTZ R252, R17, UR5 ;  /* 0x0000000511fc7c20 */ /* 0x000fe20008410000 */
[----:B------:R-:W-:Y:S01]  /*b1e0*/  FMUL.FTZ R251, R19, UR5 ;  /* 0x0000000513fb7c20 */ /* 0x000fe20008410000 */
[----:B------:R-:W-:Y:S05]  /*b1f0*/  FMUL.FTZ R248, R20, UR5 ;  /* 0x0000000514f87c20 */ /* 0x000fea0008410000 */
[----:B------:R5:W4:Y:S01]  /*b200*/  MUFU.TANH R166, R234 ;  /* 0x000000ea00a67308 */ /* 0x000b220000002400 */
[----:B--2---:R-:W-:Y:S01]  /*b210*/  FMUL.FTZ R3, R11, UR5 ;  /* 0x000000050b037c20 */ /* 0x004fe20008410000 */
[----:B------:R-:W-:Y:S01]  /*b220*/  FMUL.FTZ R247, R22, UR5 ;  /* 0x0000000516f77c20 */ /* 0x000fe20008410000 */
[----:B------:R-:W-:Y:S01]  /*b230*/  FMUL.FTZ R246, R21, UR5 ;  /* 0x0000000515f67c20 */ /* 0x000fe20008410000 */
[----:B------:R-:W-:Y:S06]  /*b240*/  FMUL.FTZ R249, R23, UR5 ;  /* 0x0000000517f97c20 */ /* 0x000fec0008410000 */
[----:B------:R2:W-:Y:S01]  /*b250*/  MUFU.TANH R181, R3 ;  /* 0x0000000300b57308 */ /* 0x0005e20000002400 */
[----:B---3--:R-:W-:Y:S01]  /*b260*/  FMUL.FTZ R2, R10, UR5 ;  /* 0x000000050a027c20 */ /* 0x008fe20008410000 */
[C---:B-1----:R-:W-:Y:S03]  /*b270*/  HMMA.16816.F32 R28, R176.reuse, R136, R28 ;  /* 0x00000088b01c723c */ /* 0x042fe6000000181c */
[----:B------:R-:W-:Y:S01]  /*b280*/  FMUL.FTZ R244, R24, UR5 ;  /* 0x0000000518f47c20 */ /* 0x000fe20008410000 */
[----:B------:R-:W-:Y:S01]  /*b290*/  FMUL.FTZ R245, R26, UR5 ;  /* 0x000000051af57c20 */ /* 0x000fe20008410000 */
[----:B------:R-:W-:Y:S03]  /*b2a0*/  FMUL.FTZ R242, R25, UR5 ;  /* 0x0000000519f27c20 */ /* 0x000fe60008410000 */
[----:B------:R1:W-:Y:S03]  /*b2b0*/  MUFU.TANH R175, R2 ;  /* 0x0000000200af7308 */ /* 0x0003e60000002400 */
[----:B-----5:R-:W-:Y:S01]  /*b2c0*/  FMUL.FTZ R234, R12, UR5 ;  /* 0x000000050cea7c20 */ /* 0x020fe20008410000 */
[----:B------:R-:W-:Y:S03]  /*b2d0*/  HMMA.16816.F32 R32, R176, R138, R32 ;  /* 0x0000008ab020723c */ /* 0x000fe60000001820 */
[----:B------:R-:W-:Y:S03]  /*b2e0*/  FMUL.FTZ R243, R27, UR5 ;  /* 0x000000051bf37c20 */ /* 0x000fe60008410000 */
[----:B------:R3:W5:Y:S01]  /*b2f0*/  MUFU.TANH R167, R134 ;  /* 0x0000008600a77308 */ /* 0x0007620000002400 */
[----:B--2---:R-:W-:Y:S09]  /*b300*/  FMUL.FTZ R3, R16, UR5 ;  /* 0x0000000510037c20 */ /* 0x004ff20008410000 */
[----:B------:R2:W5:Y:S01]  /*b310*/  MUFU.TANH R150, R133 ;  /* 0x0000008500967308 */ /* 0x0005620000002400 */
[----:B-1----:R-:W-:Y:S01]  /*b320*/  FMUL.FTZ R2, R15, UR5 ;  /* 0x000000050f027c20 */ /* 0x002fe20008410000 */
[----:B------:R-:W-:Y:S01]  /*b330*/  FMUL.FTZ R238, R28, UR5 ;  /* 0x000000051cee7c20 */ /* 0x000fe20008410000 */
[----:B------:R-:W-:Y:S01]  /*b340*/  FMUL.FTZ R241, R30, UR5 ;  /* 0x000000051ef17c20 */ /* 0x000fe20008410000 */
[----:B------:R-:W-:Y:S01]  /*b350*/  FMUL.FTZ R240, R29, UR5 ;  /* 0x000000051df07c20 */ /* 0x000fe20008410000 */
[----:B------:R-:W-:Y:S05]  /*b360*/  FMUL.FTZ R239, R31, UR5 ;  /* 0x000000051fef7c20 */ /* 0x000fea0008410000 */
[----:B------:R4:W-:Y:S01]  /*b370*/  MUFU.TANH R162, R3 ;  /* 0x0000000300a27308 */ /* 0x0009e20000002400 */
[----:B---3--:R-:W-:Y:S01]  /*b380*/  FMUL.FTZ R134, R14, UR5 ;  /* 0x000000050e867c20 */ /* 0x008fe20008410000 */
[----:B------:R-:W-:Y:S01]  /*b390*/  FMUL.FTZ R236, R32, UR5 ;  /* 0x0000000520ec7c20 */ /* 0x000fe20008410000 */
[----:B------:R-:W-:Y:S07]  /*b3a0*/  FMUL.FTZ R35, R35, UR5 ;  /* 0x0000000523237c20 */ /* 0x000fee0008410000 */
[----:B------:R1:W-:Y:S01]  /*b3b0*/  MUFU.TANH R163, R2 ;  /* 0x0000000200a37308 */ /* 0x0003e20000002400 */
[----:B--2---:R-:W-:Y:S09]  /*b3c0*/  FMUL.FTZ R133, R13, UR5 ;  /* 0x000000050d857c20 */ /* 0x004ff20008410000 */
[----:B------:R2:W3:Y:S01]  /*b3d0*/  MUFU.TANH R183, R132 ;  /* 0x0000008400b77308 */ /* 0x0004e20000002400 */
[----:B----4-:R-:W-:Y:S04]  /*b3e0*/  FMNMX.FTZ R3, R182, R135, !PT ;  /* 0x00000087b6037209 */ /* 0x010fe80007810000 */
[----:B------:R-:W-:Y:S05]  /*b3f0*/  FMNMX.FTZ R3, R166, R3, !PT ;  /* 0x00000003a6037209 */ /* 0x000fea0007810000 */
[----:B------:R-:W4:Y:S01]  /*b400*/  MUFU.TANH R170, R234 ;  /* 0x000000ea00aa7308 */ /* 0x000f220000002400 */
[----:B-1----:R-:W-:Y:S04]  /*b410*/  FMNMX.FTZ R2, R165, R0, !PT ;  /* 0x00000000a5027209 */ /* 0x002fe80007810000 */
[----:B-----5:R-:W-:Y:S05]  /*b420*/  FMNMX.FTZ R2, R167, R2, !PT ;  /* 0x00000002a7027209 */ /* 0x020fea0007810000 */
[----:B------:R-:W1:Y:S01]  /*b430*/  MUFU.TANH R173, R134 ;  /* 0x0000008600ad7308 */ /* 0x000e620000002400 */
[----:B--2---:R-:W-:Y:S02]  /*b440*/  FMNMX.FTZ R132, R150, R3, !PT ;  /* 0x0000000396847209 */ /* 0x004fe40007810000 */
[----:B------:R-:W-:Y:S02]  /*b450*/  FMNMX.FTZ R2, R175, R2, !PT ;  /* 0x00000002af027209 */ /* 0x000fe40007810000 */
[----:B---3--:R-:W-:Y:S02]  /*b460*/  FMNMX.FTZ R3, R183, R132, !PT ;  /* 0x00000084b7037209 */ /* 0x008fe40007810000 */
[----:B------:R-:W-:Y:S03]  /*b470*/  FMNMX.FTZ R2, R181, R2, !PT ;  /* 0x00000002b5027209 */ /* 0x000fe60007810000 */
[----:B------:R-:W2:Y:S01]  /*b480*/  MUFU.TANH R174, R133 ;  /* 0x0000008500ae7308 */ /* 0x000ea20000002400 */
[----:B----4-:R-:W-:Y:S01]  /*b490*/  FMNMX.FTZ R3, R170, R3, !PT ;  /* 0x00000003aa037209 */ /* 0x010fe20007810000 */
[----:B------:R-:W-:Y:S08]  /*b4a0*/  FMUL.FTZ R234, R33, UR5 ;  /* 0x0000000521ea7c20 */ /* 0x000ff00008410000 */
[----:B------:R-:W3:Y:S01]  /*b4b0*/  MUFU.TANH R250, R250 ;  /* 0x000000fa00fa7308 */ /* 0x000ee20000002400 */
[----:B-1----:R-:W-:Y:S01]  /*b4c0*/  FMNMX.FTZ R2, R173, R2, !PT ;  /* 0x00000002ad027209 */ /* 0x002fe20007810000 */
[----:B------:R-:W-:Y:S08]  /*b4d0*/  FMUL.FTZ R134, R34, UR5 ;  /* 0x0000000522867c20 */ /* 0x000ff00008410000 */
[----:B------:R-:W1:Y:S01]  /*b4e0*/  MUFU.TANH R252, R252 ;  /* 0x000000fc00fc7308 */ /* 0x000e620000002400 */
[----:B--2---:R-:W-:Y:S02]  /*b4f0*/  FMNMX.FTZ R3, R174, R3, !PT ;  /* 0x00000003ae037209 */ /* 0x004fe40007810000 */
[----:B------:R-:W-:Y:S02]  /*b500*/  FMNMX.FTZ R133, R163, R2, !PT ;  /* 0x00000002a3857209 */ /* 0x000fe40007810000 */
[----:B------:R-:W-:Y:S05]  /*b510*/  FMNMX.FTZ R3, R162, R3, !PT ;  /* 0x00000003a2037209 */ /* 0x000fea0007810000 */
        /* <DEDUP_REMOVED lines=32> */
[----:B------:R3:W4:Y:S01]  /*b720*/  MUFU.TANH R133, R35 ;  /* 0x0000002300857308 */ /* 0x0007220000002400 */
[----:B-1----:R-:W-:Y:S02]  /*b730*/  FMNMX.FTZ R2, R134, R3, !PT ;  /* 0x0000000386027209 */ /* 0x002fe40007810000 */
[----:B--2---:R-:W-:Y:S01]  /*b740*/  FMNMX.FTZ R18, R234, R132, !PT ;  /* 0x00000084ea127209 */ /* 0x004fe20007810000 */
[----:B------:R-:W-:Y:S06]  /*b750*/  @P5 BRA `(.L_x_640) ;  /* 0xffffffe000945947 */ /* 0x000fec000383ffff */
.L_x_639:
[----:B------:R-:W1:Y:S01]  /*b760*/  SHFL.BFLY PT, R3, R18, 0x2, 0x1f ;  /* 0x0c401f0012037f89 */ /* 0x000e6200000e0000 */
[----:B---34-:R-:W-:Y:S02]  /*b770*/  FMNMX.FTZ R7, R133, R2, !PT ;  /* 0x0000000285077209 */ /* 0x018fe40007810000 */
[----:B------:R-:W-:Y:S05]  /*b780*/  IADD3 R231, R231, -0x1, RZ ;  /* 0xffffffffe7e77810 */ /* 0x000fea0007ffe0ff */
[----:B------:R-:W-:Y:S08]  /*b790*/  LDSM.16.MT88.4 R24, [R198+0xc000] ;  /* 0x00c00000c618783b */ /* 0x000ff00000004200 */
        /* <DEDUP_REMOVED lines=9> */
[----:B------:R-:W2:Y:S08]  /*b830*/  SHFL.BFLY PT, R3, R4, 0x1, 0x1f ;  /* 0x0c201f0004037f89 */ /* 0x000eb000000e0000 */
[----:B------:R-:W3:Y:S01]  /*b840*/  LDSM.16.MT88.4 R16, [R200+0xc000] ;  /* 0x00c00000c810783b */ /* 0x000ee20000004200 */
        /* <DEDUP_REMOVED lines=14> */
[----:B------:R-:W-:Y:S01]  /*b930*/  FMUL.FTZ R6, R0, UR4 ;  /* 0x0000000400067c20 */ /* 0x000fe20008410000 */
[----:B------:R-:W1:Y:S01]  /*b940*/  MUFU.EX2 R2, R5 ;  /* 0x0000000500027308 */ /* 0x000e620000000800 */
[--C-:B------:R-:W-:Y:S01]  /*b950*/  FFMA.FTZ R169, R165, UR4, -R144.reuse ;  /* 0x00000004a5a97c23 */ /* 0x100fe20008010890 */
[--C-:B------:R-:W-:Y:S01]  /*b960*/  FFMA.FTZ R165, R167, UR4, -R144.reuse ;  /* 0x00000004a7a57c23 */ /* 0x100fe20008010890 */
[--C-:B------:R-:W-:Y:S01]  /*b970*/  FFMA.FTZ R167, R150, UR4, -R145.reuse ;  /* 0x0000000496a77c23 */ /* 0x100fe20008010891 */
[--C-:B------:R-:W-:Y:S01]  /*b980*/  FFMA.FTZ R164, R175, UR4, -R144.reuse ;  /* 0x00000004afa47c23 */ /* 0x100fe20008010890 */
[--C-:B------:R-:W-:Y:S01]  /*b990*/  FFMA.FTZ R135, R181, UR4, -R144.reuse ;  /* 0x00000004b5877c23 */ /* 0x100fe20008010890 */
[----:B------:R-:W-:Y:S01]  /*b9a0*/  LDSM.16.MT88.4 R148, [R198+0xf800] ;  /* 0x00f80000c694783b */ /* 0x000fe20000004200 */
        /* <DEDUP_REMOVED lines=33> */
[----:B------:R-:W4:Y:S01]  /*bbc0*/  MUFU.EX2 R165, R165 ;  /* 0x000000a500a57308 */ /* 0x000f220000000800 */
[----:B-1----:R-:W-:Y:S01]  /*bbd0*/  F2FP.F16.F32.PACK_AB R128, R168, R171 ;  /* 0x000000aba880723e */ /* 0x002fe200000000ff */
[----:B------:R-:W1:Y:S01]  /*bbe0*/  LDSM.16.MT88.4 R104, [R198+0xe000] ;  /* 0x00e00000c668783b */ /* 0x000e620000004200 */
[--C-:B------:R-:W-:Y:S01]  /*bbf0*/  FFMA.FTZ R134, R134, UR4, -R144.reuse ;  /* 0x0000000486867c23 */ /* 0x100fe20008010890 */
[--C-:B------:R-:W-:Y:S01]  /*bc00*/  FFMA.FTZ R133, R133, UR4, -R144.reuse ;  /* 0x0000000485857c23 */ /* 0x100fe20008010890 */
        /* <DEDUP_REMOVED lines=11> */
[----:B------:R-:W5:Y:S01]  /*bcc0*/  MUFU.EX2 R166, R166 ;  /* 0x000000a600a67308 */ /* 0x000f620000000800 */
[----:B----4-:R-:W-:Y:S01]  /*bcd0*/  F2FP.F16.F32.PACK_AB R129, R165, R169 ;  /* 0x000000a9a581723e */ /* 0x010fe200000000ff */
        /* <DEDUP_REMOVED lines=15> */
[----:B-----5:R-:W-:Y:S01]  /*bdd0*/  F2FP.F16.F32.PACK_AB R130, R166, R167 ;  /* 0x000000a7a682723e */ /* 0x020fe200000000ff */
        /* <DEDUP_REMOVED lines=22> */
[C---:B---3--:R-:W-:Y:S01]  /*bf40*/  HMMA.16816.F32 R4, R128.reuse, R16, R4 ;  /* 0x000000108004723c */ /* 0x048fe20000001804 */
[----:B------:R-:W-:Y:S04]  /*bf50*/  MUFU.EX2 R172, R172 ;  /* 0x000000ac00ac7308 */ /* 0x000fe80000000800 */
[----:B------:R-:W-:Y:S01]  /*bf60*/  FMUL.FTZ R78, R0, R78 ;  /* 0x0000004e004e7220 */ /* 0x000fe20000410000 */
[C---:B------:R-:W-:Y:S05]  /*bf70*/  HMMA.16816.F32 R8, R128.reuse, R18, R8 ;  /* 0x000000128008723c */ /* 0x040fea0000001808 */
[----:B------:R-:W-:Y:S01]  /*bf80*/  MUFU.EX2 R175, R175 ;  /* 0x000000af00af7308 */ /* 0x000fe20000000800 */
        /* <DEDUP_REMOVED lines=8> */
[----:B------:R-:W-:Y:S01]  /*c010*/  FMUL.FTZ R25, R2, R109 ;  /* 0x0000006d02197220 */ /* 0x000fe20000410000 */
[----:B------:R-:W-:Y:S01]  /*c020*/  FMUL.FTZ R79, R0, R79 ;  /* 0x0000004f004f7220 */ /* 0x000fe20000410000 */
[C---:B------:R-:W-:Y:S01]  /*c030*/  FMUL.FTZ R80, R2.reuse, R80 ;  /* 0x0000005002507220 */ /* 0x040fe20000410000 */
[C---:B------:R-:W-:Y:S03]  /*c040*/  HMMA.16816.F32 R16, R128.reuse, R26, R16 ;  /* 0x0000001a8010723c */ /* 0x040fe60000001810 */
[----:B------:R-:W-:Y:S01]  /*c050*/  FMUL.FTZ R81, R2, R81 ;  /* 0x0000005102517220 */ /* 0x000fe20000410000 */
[C---:B------:R-:W-:Y:S01]  /*c060*/  FMUL.FTZ R82, R0.reuse, R82 ;  /* 0x0000005200527220 */ /* 0x040fe20000410000 */
[C---:B------:R-:W-:Y:S01]  /*c070*/  FMUL.FTZ R83, R0.reuse, R83 ;  /* 0x0000005300537220 */ /* 0x040fe20000410000 */
[C---:B------:R-:W-:Y:S01]  /*c080*/  HMMA.16816.F32 R20, R128.reuse, R32, R20 ;  /* 0x000000208014723c */ /* 0x040fe20000001814 */
[----:B------:R-:W-:Y:S04]  /*c090*/  MUFU.EX2 R179, R179 ;  /* 0x000000b300b37308 */ /* 0x000fe80000000800 */
[C---:B------:R-:W-:Y:S01]  /*c0a0*/  FMUL.FTZ R26, R0.reuse, R110 ;  /* 0x0000006e001a7220 */ /* 0x040fe20000410000 */
[----:B------:R-:W-:Y:S01]  /*c0b0*/  FMUL.FTZ R27, R0, R111 ;  /* 0x0000006f001b7220 */ /* 0x000fe20000410000 */
[C---:B------:R-:W-:Y:S01]  /*c0c0*/  FMUL.FTZ R32, R2.reuse, R100 ;  /* 0x0000006402207220 */ /* 0x040fe20000410000 */
[----:B------:R-:W3:Y:S03]  /*c0d0*/  LDSM.16.MT88.4 R108, [R197+0xe000] ;  /* 0x00e00000c56c783b */ /* 0x000ee60000004200 */
[----:B------:R-:W-:Y:S01]  /*c0e0*/  MUFU.EX2 R180, R180 ;  /* 0x000000b400b47308 */ /* 0x000fe20000000800 */
[----:B------:R-:W-:Y:S01]  /*c0f0*/  FMUL.FTZ R33, R2, R101 ;  /* 0x0000006502217220 */ /* 0x000fe20000410000 */
[--C-:B------:R-:W-:Y:S01]  /*c100*/  FFMA.FTZ R174, R174, UR4, -R145.reuse ;  /* 0x00000004aeae7c23 */ /* 0x100fe20008010891 */
[C---:B------:R-:W-:Y:S03]  /*c110*/  HMMA.16816.F32 R24, R128.reuse, R34, R24 ;  /* 0x000000228018723c */ /* 0x040fe60000001818 */
[C---:B------:R-:W-:Y:S04]  /*c120*/  FMUL.FTZ R84, R2.reuse, R84 ;  /* 0x0000005402547220 */ /* 0x040fe80000410000 */
[----:B------:R4:W-:Y:S01]  /*c130*/  MUFU.EX2 R173, R174 ;  /* 0x000000ae00ad7308 */ /* 0x0009e20000000800 */
[----:B------:R-:W-:Y:S01]  /*c140*/  FMUL.FTZ R85, R2, R85 ;  /* 0x0000005502557220 */ /* 0x000fe20000410000 */
[C---:B------:R-:W-:Y:S03]  /*c150*/  HMMA.16816.F32 R28, R128.reuse, R136, R28 ;  /* 0x00000088801c723c */ /* 0x040fe6000000181c */
[C---:B------:R-:W-:Y:S01]  /*c160*/  FMUL.FTZ R34, R0.reuse, R102 ;  /* 0x0000006600227220 */ /* 0x040fe20000410000 */
[C---:B------:R-:W-:Y:S01]  /*c170*/  FMUL.FTZ R35, R0.reuse, R103 ;  /* 0x0000006700237220 */ /* 0x040fe20000410000 */
[C---:B------:R-:W-:Y:S01]  /*c180*/  FMUL.FTZ R86, R0.reuse, R86 ;  /* 0x0000005600567220 */ /* 0x040fe20000410000 */
[----:B------:R-:W5:Y:S02]  /*c190*/  LDSM.16.MT88.4 R100, [R196+0xe000] ;  /* 0x00e00000c464783b */ /* 0x000f640000004200 */
[----:B------:R-:W-:Y:S03]  /*c1a0*/  MUFU.EX2 R183, R183 ;  /* 0x000000b700b77308 */ /* 0x000fe60000000800 */
[----:B------:R-:W-:Y:S01]  /*c1b0*/  FMUL.FTZ R87, R0, R87 ;  /* 0x0000005700577220 */ /* 0x000fe20000410000 */
[--C-:B------:R-:W-:Y:S01]  /*c1c0*/  FFMA.FTZ R170, R170, UR4, -R145.reuse ;  /* 0x00000004aaaa7c23 */ /* 0x100fe20008010891 */
[C---:B------:R-:W-:Y:S01]  /*c1d0*/  HMMA.16816.F32 R32, R128.reuse, R138, R32 ;  /* 0x0000008a8020723c */ /* 0x040fe20000001820 */
[----:B------:R-:W-:Y:S02]  /*c1e0*/  LDSM.16.MT88.4 R136, [R198+0xe800] ;  /* 0x00e80000c688783b */ /* 0x000fe40000004200 */
[--C-:B----4-:R-:W-:Y:S01]  /*c1f0*/  FFMA.FTZ R174, R162, UR4, -R145.reuse ;  /* 0x00000004a2ae7c23 */ /* 0x110fe20008010891 */
[--C-:B------:R-:W-:Y:S02]  /*c200*/  FFMA.FTZ R177, R252, UR4, -R145.reuse ;  /* 0x00000004fcb17c23 */ /* 0x100fe40008010891 */
[C---:B--2---:R-:W-:Y:S01]  /*c210*/  HMMA.16816.F32 R36, R128.reuse, R120, R36 ;  /* 0x000000788024723c */ /* 0x044fe20000001824 */
[----:B------:R-:W2:Y:S02]  /*c220*/  MUFU.EX2 R170, R170 ;  /* 0x000000aa00aa7308 */ /* 0x000ea40000000800 */
[----:B------:R-:W-:Y:S03]  /*c230*/  LDSM.16.MT88.4 R160, [R200+0x11800] ;  /* 0x01180000c8a0783b */ /* 0x000fe60000004200 */
[C---:B------:R-:W-:Y:S05]  /*c240*/  HMMA.16816.F32 R40, R128.reuse, R122, R40 ;  /* 0x0000007a8028723c */ /* 0x040fea0000001828 */
[----:B------:R-:W-:Y:S01]  /*c250*/  MUFU.EX2 R174, R174 ;  /* 0x000000ae00ae7308 */ /* 0x000fe20000000800 */
[C---:B------:R-:W-:Y:S01]  /*c260*/  FMUL.FTZ R88, R2.reuse, R88 ;  /* 0x0000005802587220 */ /* 0x040fe20000410000 */
[C---:B-1----:R-:W-:Y:S01]  /*c270*/  HMMA.16816.F32 R44, R128.reuse, R104, R44 ;  /* 0x00000068802c723c */ /* 0x042fe2000000182c */
[----:B------:R-:W-:Y:S03]  /*c280*/  LDSM.16.MT88.4 R120, [R196+0xc800] ;  /* 0x00c80000c478783b */ /* 0x000fe60000004200 */
[----:B------:R-:W-:Y:S02]  /*c290*/  FMUL.FTZ R89, R2, R89 ;  /* 0x0000005902597220 */ /* 0x000fe40000410000 */
[C---:B------:R-:W-:Y:S02]  /*c2a0*/  HMMA.16816.F32 R48, R128.reuse, R106, R48 ;  /* 0x0000006a8030723c */ /* 0x040fe40000001830 */
[----:B------:R-:W1:Y:S01]  /*c2b0*/  MUFU.EX2 R177, R177 ;  /* 0x000000b100b17308 */ /* 0x000e620000000800 */
[----:B------:R-:W4:Y:S02]  /*c2c0*/  LDSM.16.MT88.4 R104, [R198+0x10000] ;  /* 0x01000000c668783b */ /* 0x000f240000004200 */
[C---:B------:R-:W-:Y:S01]  /*c2d0*/  FMUL.FTZ R90, R0.reuse, R90 ;  /* 0x0000005a005a7220 */ /* 0x040fe20000410000 */
[C---:B---3--:R-:W-:Y:S06]  /*c2e0*/  HMMA.16816.F32 R52, R128.reuse, R108, R52 ;  /* 0x0000006c8034723c */ /* 0x048fec0000001834 */
[----:B------:R-:W-:Y:S01]  /*c2f0*/  MUFU.EX2 R243, R243 ;  /* 0x000000f300f37308 */ /* 0x000fe20000000800 */
[----:B------:R-:W-:Y:S01]  /*c300*/  FMUL.FTZ R91, R0, R91 ;  /* 0x0000005b005b7220 */ /* 0x000fe20000410000 */
[C---:B------:R-:W-:Y:S01]  /*c310*/  HMMA.16816.F32 R56, R128.reuse, R110, R56 ;  /* 0x0000006e8038723c */ /* 0x040fe20000001838 */
[----:B------:R-:W-:Y:S02]  /*c320*/  LDSM.16.MT88.4 R108, [R200+0xc800] ;  /* 0x00c80000c86c783b */ /* 0x000fe40000004200 */
[C---:B------:R-:W-:Y:S03]  /*c330*/  FMUL.FTZ R92, R2.reuse, R92 ;  /* 0x0000005c025c7220 */ /* 0x040fe60000410000 */
[C---:B-----5:R-:W-:Y:S02]  /*c340*/  HMMA.16816.F32 R60, R128.reuse, R100, R60 ;  /* 0x00000064803c723c */ /* 0x060fe4000000183c */
[----:B------:R-:W-:Y:S03]  /*c350*/  MUFU.EX2 R239, R239 ;  /* 0x000000ef00ef7308 */ /* 0x000fe60000000800 */
[----:B------:R-:W-:Y:S01]  /*c360*/  FMUL.FTZ R93, R2, R93 ;  /* 0x0000005d025d7220 */ /* 0x000fe20000410000 */
[C---:B------:R-:W-:Y:S01]  /*c370*/  HMMA.16816.F32 R64, R128.reuse, R102, R64 ;  /* 0x000000668040723c */ /* 0x040fe20000001840 */
[----:B------:R-:W3:Y:S05]  /*c380*/  LDSM.16.MT88.4 R100, [R197+0x10000] ;  /* 0x01000000c564783b */ /* 0x000eea0000004200 */
[----:B------:R-:W-:Y:S01]  /*c390*/  MUFU.EX2 R134, R134 ;  /* 0x0000008600867308 */ /* 0x000fe20000000800 */
[C---:B------:R-:W-:Y:S01]  /*c3a0*/  FMUL.FTZ R94, R0.reuse, R94 ;  /* 0x0000005e005e7220 */ /* 0x040fe20000410000 */
[C---:B------:R-:W-:Y:S03]  /*c3b0*/  HMMA.16816.F32 R68, R128.reuse, R112, R68 ;  /* 0x000000708044723c */ /* 0x040fe60000001844 */
[----:B------:R-:W-:Y:S03]  /*c3c0*/  FMUL.FTZ R95, R0, R95 ;  /* 0x0000005f005f7220 */ /* 0x000fe60000410000 */
[C---:B------:R-:W-:Y:S01]  /*c3d0*/  HMMA.16816.F32 R72, R128.reuse, R114, R72 ;  /* 0x000000728048723c */ /* 0x040fe20000001848 */
[----:B------:R-:W-:Y:S01]  /*c3e0*/  LDSM.16.MT88.4 R112, [R198+0xc800] ;  /* 0x00c80000c670783b */ /* 0x000fe20000004200 */
[----:B------:R-:W-:Y:S03]  /*c3f0*/  MUFU.EX2 R133, R133 ;  /* 0x0000008500857308 */ /* 0x000fe60000000800 */
[C---:B------:R-:W-:Y:S01]  /*c400*/  FMUL.FTZ R96, R2.reuse, R96 ;  /* 0x0000006002607220 */ /* 0x040fe20000410000 */
[----:B------:R-:W-:Y:S01]  /*c410*/  FMUL.FTZ R97, R2, R97 ;  /* 0x0000006102617220 */ /* 0x000fe20000410000 */
[C---:B----4-:R-:W-:Y:S04]  /*c420*/  HMMA.16816.F32 R76, R128.reuse, R104, R76 ;  /* 0x00000068804c723c */ /* 0x050fe8000000184c */
[C---:B------:R-:W-:Y:S01]  /*c430*/  FMUL.FTZ R98, R0.reuse, R98 ;  /* 0x0000006200627220 */ /* 0x040fe20000410000 */
[----:B------:R-:W-:Y:S01]  /*c440*/  FMUL.FTZ R99, R0, R99 ;  /* 0x0000006300637220 */ /* 0x000fe20000410000 */
[C---:B------:R-:W-:Y:S01]  /*c450*/  HMMA.16816.F32 R80, R128.reuse, R106, R80 ;  /* 0x0000006a8050723c */ /* 0x040fe20000001850 */
[----:B------:R-:W4:Y:S04]  /*c460*/  LDSM.16.MT88.4 R104, [R196+0x10000] ;  /* 0x01000000c468783b */ /* 0x000f280000004200 */
[--C-:B------:R-:W-:Y:S01]  /*c470*/  FFMA.FTZ R247, R242, UR4, -R145.reuse ;  /* 0x00000004f2f77c23 */ /* 0x100fe20008010891 */
[--C-:B------:R-:W-:Y:S01]  /*c480*/  FFMA.FTZ R242, R245, UR4, -R144.reuse ;  /* 0x00000004f5f27c23 */ /* 0x100fe20008010890 */
[--C-:B------:R-:W-:Y:S01]  /*c490*/  FFMA.FTZ R178, R248, UR4, -R145.reuse ;  /* 0x00000004f8b27c23 */ /* 0x100fe20008010891 */
[--C-:B------:R-:W-:Y:S03]  /*c4a0*/  FFMA.FTZ R181, R246, UR4, -R145.reuse ;  /* 0x00000004f6b57c23 */ /* 0x100fe60008010891 */
[--C-:B------:R-:W-:Y:S01]  /*c4b0*/  FFMA.FTZ R182, R244, UR4, -R145.reuse ;  /* 0x00000004f4b67c23 */ /* 0x100fe20008010891 */
[--C-:B------:R-:W-:Y:S01]  /*c4c0*/  FFMA.FTZ R245, R240, UR4, -R145.reuse ;  /* 0x00000004f0f57c23 */ /* 0x100fe20008010891 */
[----:B------:R-:W-:Y:S01]  /*c4d0*/  FFMA.FTZ R240, R241, UR4, -R144 ;  /* 0x00000004f1f07c23 */ /* 0x000fe20008010890 */
[--C-:B------:R-:W-:Y:S01]  /*c4e0*/  FFMA.FTZ R238, R238, UR4, -R145.reuse ;  /* 0x00000004eeee7c23 */ /* 0x100fe20008010891 */
[--C-:B------:R-:W-:Y:S01]  /*c4f0*/  FFMA.FTZ R236, R236, UR4, -R145.reuse ;  /* 0x00000004ecec7c23 */ /* 0x100fe20008010891 */
[C---:B---3--:R-:W-:Y:S01]  /*c500*/  HMMA.16816.F32 R84, R128.reuse, R100, R84 ;  /* 0x000000648054723c */ /* 0x048fe20000001854 */
[----:B------:R-:W-:Y:S02]  /*c510*/  MUFU.EX2 R178, R178 ;  /* 0x000000b200b27308 */ /* 0x000fe40000000800 */
[----:B------:R-:W-:Y:S01]  /*c520*/  FFMA.FTZ R145, R234, UR4, -R145 ;  /* 0x00000004ea917c23 */ /* 0x000fe20008010891 */
[----:B------:R-:W-:Y:S01]  /*c530*/  FFMA.FTZ R171, R2, R237, R171 ;  /* 0x000000ed02ab7223 */ /* 0x000fe200000100ab */
[----:B------:R-:W-:Y:S01]  /*c540*/  FFMA.FTZ R169, R0, R235, R169 ;  /* 0x000000eb00a97223 */ /* 0x000fe200000100a9 */
[C---:B------:R-:W-:Y:S05]  /*c550*/  HMMA.16816.F32 R88, R128.reuse, R102, R88 ;  /* 0x000000668058723c */ /* 0x040fea0000001858 */
[----:B------:R3:W-:Y:S01]  /*c560*/  MUFU.EX2 R241, R145 ;  /* 0x0000009100f17308 */ /* 0x0007e20000000800 */
[----:B--2---:R-:W-:Y:S01]  /*c570*/  F2FP.F16.F32.PACK_AB R100, R173, R170 ;  /* 0x000000aaad64723e */ /* 0x004fe200000000ff */
[----:B------:R-:W-:Y:S01]  /*c580*/  FADD.FTZ R168, R168, R171 ;  /* 0x000000aba8a87221 */ /* 0x000fe20000010000 */
[----:B------:R-:W-:Y:S03]  /*c590*/  F2FP.F16.F32.PACK_AB R101, R175, R172 ;  /* 0x000000acaf65723e */ /* 0x000fe600000000ff */
[----:B------:R-:W-:Y:S01]  /*c5a0*/  FADD.FTZ R169, R165, R169 ;  /* 0x000000a9a5a97221 */ /* 0x000fe20000010000 */
[----:B-1----:R-:W-:Y:S03]  /*c5b0*/  F2FP.F16.F32.PACK_AB R102, R177, R174 ;  /* 0x000000aeb166723e */ /* 0x002fe600000000ff */
[----:B------:R-:W1:Y:S01]  /*c5c0*/  MUFU.EX2 R181, R181 ;  /* 0x000000b500b57308 */ /* 0x000e620000000800 */
[----:B------:R-:W-:Y:S01]  /*c5d0*/  F2FP.F16.F32.PACK_AB R103, R179, R176 ;  /* 0x000000b0b367723e */ /* 0x000fe200000000ff */
[----:B------:R-:W-:Y:S01]  /*c5e0*/  FADD.FTZ R164, R164, R169 ;  /* 0x000000a9a4a47221 */ /* 0x000fe20000010000 */
[----:B------:R-:W-:Y:S03]  /*c5f0*/  MOV R0, R3 ;  /* 0x0000000300007202 */ /* 0x000fe60000000f00 */
[----:B------:R-:W-:Y:S01]  /*c600*/  FADD.FTZ R135, R135, R164 ;  /* 0x000000a487877221 */ /* 0x000fe20000010000 */
[C---:B----4-:R-:W-:Y:S01]  /*c610*/  HMMA.16816.F32 R92, R128.reuse, R104, R92 ;  /* 0x00000068805c723c */ /* 0x050fe2000000185c */
[----:B---3--:R-:W-:Y:S02]  /*c620*/  LDSM.16.MT88.4 R144, [R200+0xf800] ;  /* 0x00f80000c890783b */ /* 0x008fe40000004200 */
[----:B------:R-:W-:Y:S01]  /*c630*/  MUFU.EX2 R182, R182 ;  /* 0x000000b600b67308 */ /* 0x000fe20000000800 */
[----:B------:R-:W-:Y:S01]  /*c640*/  FADD.FTZ R172, R172, R135 ;  /* 0x00000087acac7221 */ /* 0x000fe20000010000 */
[----:B------:R-:W-:Y:S01]  /*c650*/  MOV R135, R132 ;  /* 0x0000008400877202 */ /* 0x000fe20000000f00 */
[----:B------:R-:W-:Y:S03]  /*c660*/  HMMA.16816.F32 R96, R128, R106, R96 ;  /* 0x0000006a8060723c */ /* 0x000fe60000001860 */
[----:B------:R-:W2:Y:S04]  /*c670*/  LDSM.16.MT88.4 R104, [R196+0xe800] ;  /* 0x00e80000c468783b */ /* 0x000ea80000004200 */
[----:B------:R-:W3:Y:S01]  /*c680*/  MUFU.EX2 R247, R247 ;  /* 0x000000f700f77308 */ /* 0x000ee20000000800 */
[----:B------:R-:W-:Y:S01]  /*c690*/  FADD.FTZ R175, R175, R172 ;  /* 0x000000acafaf7221 */ /* 0x000fe20000010000 */
[C---:B------:R-:W-:Y:S02]  /*c6a0*/  HMMA.16816.F32 R4, R100.reuse, R108, R4 ;  /* 0x0000006c6404723c */ /* 0x040fe40000001804 */
[----:B------:R-:W-:Y:S04]  /*c6b0*/  LDSM.16.MT88.4 R128, [R196+0xd000] ;  /* 0x00d00000c480783b */ /* 0x000fe80000004200 */
[C---:B------:R-:W-:Y:S02]  /*c6c0*/  HMMA.16816.F32 R8, R100.reuse, R110, R8 ;  /* 0x0000006e6408723c */ /* 0x040fe40000001808 */
[----:B------:R-:W4:Y:S03]  /*c6d0*/  MUFU.EX2 R242, R242 ;  /* 0x000000f200f27308 */ /* 0x000f260000000800 */
[----:B------:R-:W-:Y:S01]  /*c6e0*/  FADD.FTZ R176, R176, R175 ;  /* 0x000000afb0b07221 */ /* 0x000fe20000010000 */
[C---:B------:R-:W-:Y:S01]  /*c6f0*/  HMMA.16816.F32 R12, R100.reuse, R112, R12 ;  /* 0x00000070640c723c */ /* 0x040fe2000000180c */
[----:B------:R-:W5:Y:S05]  /*c700*/  LDSM.16.MT88.4 R108, [R200+0x10800] ;  /* 0x01080000c86c783b */ /* 0x000f6a0000004200 */
[----:B------:R-:W-:Y:S01]  /*c710*/  MUFU.EX2 R238, R238 ;  /* 0x000000ee00ee7308 */ /* 0x000fe20000000800 */
[----:B------:R-:W-:Y:S01]  /*c720*/  FADD.FTZ R179, R179, R176 ;  /* 0x000000b0b3b37221 */ /* 0x000fe20000010000 */
[C---:B------:R-:W-:Y:S01]  /*c730*/  HMMA.16816.F32 R16, R100.reuse, R114, R16 ;  /* 0x000000726410723c */ /* 0x040fe20000001810 */
[----:B------:R-:W3:Y:S07]  /*c740*/  LDSM.16.MT88.4 R112, [R198+0x10800] ;  /* 0x01080000c670783b */ /* 0x000eee0000004200 */
[----:B------:R-:W4:Y:S01]  /*c750*/  MUFU.EX2 R245, R245 ;  /* 0x000000f500f57308 */ /* 0x000f220000000800 */
[C---:B------:R-:W-:Y:S06]  /*c760*/  HMMA.16816.F32 R20, R100.reuse, R116, R20 ;  /* 0x000000746414723c */ /* 0x040fec0000001814 */
[C---:B------:R-:W-:Y:S01]  /*c770*/  HMMA.16816.F32 R24, R100.reuse, R118, R24 ;  /* 0x000000766418723c */ /* 0x040fe20000001818 */
[----:B------:R-:W4:Y:S02]  /*c780*/  LDSM.16.MT88.4 R116, [R197+0x10800] ;  /* 0x01080000c574783b */ /* 0x000f240000004200 */
[----:B------:R-:W4:Y:S03]  /*c790*/  MUFU.EX2 R240, R240 ;  /* 0x000000f000f07308 */ /* 0x000f260000000800 */
[C---:B------:R-:W-:Y:S07]  /*c7a0*/  HMMA.16816.F32 R28, R100.reuse, R120, R28 ;  /* 0x00000078641c723c */ /* 0x040fee000000181c */
[----:B------:R-:W4:Y:S01]  /*c7b0*/  MUFU.EX2 R236, R236 ;  /* 0x000000ec00ec7308 */ /* 0x000f220000000800 */
        /* <DEDUP_REMOVED lines=14> */
[C---:B-----5:R-:W-:Y:S06]  /*c8a0*/  HMMA.16816.F32 R68, R100.reuse, R108, R68 ;  /* 0x0000006c6444723c */ /* 0x060fec0000001844 */
[C---:B------:R-:W-:Y:S05]  /*c8b0*/  HMMA.16816.F32 R72, R100.reuse, R110, R72 ;  /* 0x0000006e6448723c */ /* 0x040fea0000001848 */
[----:B-1----:R-:W-:Y:S01]  /*c8c0*/  F2FP.F16.F32.PACK_AB R108, R181, R178 ;  /* 0x000000b2b56c723e */ /* 0x002fe200000000ff */
[C---:B---3--:R-:W-:Y:S05]  /*c8d0*/  HMMA.16816.F32 R76, R100.reuse, R112, R76 ;  /* 0x00000070644c723c */ /* 0x048fea000000184c */
[----:B------:R-:W-:Y:S01]  /*c8e0*/  F2FP.F16.F32.PACK_AB R109, R183, R180 ;  /* 0x000000b4b76d723e */ /* 0x000fe200000000ff */
[C---:B------:R-:W-:Y:S01]  /*c8f0*/  HMMA.16816.F32 R80, R100.reuse, R114, R80 ;  /* 0x000000726450723c */ /* 0x040fe20000001850 */
[----:B------:R-:W1:Y:S04]  /*c900*/  LDSM.16.MT88.4 R112, [R197+0xd000] ;  /* 0x00d00000c570783b */ /* 0x000e680000004200 */
[----:B------:R-:W-:Y:S01]  /*c910*/  F2FP.F16.F32.PACK_AB R110, R247, R182 ;  /* 0x000000b6f76e723e */ /* 0x000fe200000000ff */
[C---:B----4-:R-:W-:Y:S05]  /*c920*/  HMMA.16816.F32 R84, R100.reuse, R116, R84 ;  /* 0x000000746454723c */ /* 0x050fea0000001854 */
[----:B------:R-:W-:Y:S01]  /*c930*/  F2FP.F16.F32.PACK_AB R111, R243, R242 ;  /* 0x000000f2f36f723e */ /* 0x000fe200000000ff */
[C---:B------:R-:W-:Y:S01]  /*c940*/  HMMA.16816.F32 R88, R100.reuse, R118, R88 ;  /* 0x000000766458723c */ /* 0x040fe20000001858 */
[----:B------:R-:W3:Y:S04]  /*c950*/  LDSM.16.MT88.4 R116, [R198+0xf000] ;  /* 0x00f00000c674783b */ /* 0x000ee80000004200 */
[----:B------:R-:W-:Y:S01]  /*c960*/  FADD.FTZ R180, R180, R179 ;  /* 0x000000b3b4b47221 */ /* 0x000fe20000010000 */
[C---:B--2---:R-:W-:Y:S05]  /*c970*/  HMMA.16816.F32 R92, R100.reuse, R104, R92 ;  /* 0x00000068645c723c */ /* 0x044fea000000185c */
[----:B------:R-:W-:Y:S01]  /*c980*/  FADD.FTZ R183, R183, R180 ;  /* 0x000000b4b7b77221 */ /* 0x000fe20000010000 */
[----:B------:R-:W-:Y:S01]  /*c990*/  HMMA.16816.F32 R96, R100, R106, R96 ;  /* 0x0000006a6460723c */ /* 0x000fe20000001860 */
[----:B------:R-:W2:Y:S04]  /*c9a0*/  LDSM.16.MT88.4 R100, [R196+0xf000] ;  /* 0x00f00000c464783b */ /* 0x000ea80000004200 */
[----:B------:R-:W-:Y:S01]  /*c9b0*/  FADD.FTZ R242, R242, R183 ;  /* 0x000000b7f2f27221 */ /* 0x000fe20000010000 */
[C---:B------:R-:W-:Y:S03]  /*c9c0*/  HMMA.16816.F32 R4, R108.reuse, R120, R4 ;  /* 0x000000786c04723c */ /* 0x040fe60000001804 */
[----:B------:R-:W4:Y:S02]  /*c9d0*/  LDSM.16.MT88.4 R104, [R200+0x11000] ;  /* 0x01100000c868783b */ /* 0x000f240000004200 */
[----:B------:R-:W-:Y:S01]  /*c9e0*/  FADD.FTZ R243, R243, R242 ;  /* 0x000000f2f3f37221 */ /* 0x000fe20000010000 */
[C---:B------:R-:W-:Y:S05]  /*c9f0*/  HMMA.16816.F32 R8, R108.reuse, R122, R8 ;  /* 0x0000007a6c08723c */ /* 0x040fea0000001808 */
[----:B------:R-:W-:Y:S01]  /*ca00*/  LDSM.16.MT88.4 R120, [R196+0x11000] ;  /* 0x01100000c478783b */ /* 0x000fe20000004200 */
[C---:B------:R-:W-:Y:S06]  /*ca10*/  HMMA.16816.F32 R12, R108.reuse, R124, R12 ;  /* 0x0000007c6c0c723c */ /* 0x040fec000000180c */
[C---:B------:R-:W-:Y:S01]  /*ca20*/  HMMA.16816.F32 R16, R108.reuse, R126, R16 ;  /* 0x0000007e6c10723c */ /* 0x040fe20000001810 */
[----:B------:R-:W-:Y:S05]  /*ca30*/  LDSM.16.MT88.4 R124, [R200+0xd800] ;  /* 0x00d80000c87c783b */ /* 0x000fea0000004200 */
[C---:B-1----:R-:W-:Y:S06]  /*ca40*/  HMMA.16816.F32 R20, R108.reuse, R112, R20 ;  /* 0x000000706c14723c */ /* 0x042fec0000001814 */
[C---:B------:R-:W-:Y:S01]  /*ca50*/  HMMA.16816.F32 R24, R108.reuse, R114, R24 ;  /* 0x000000726c18723c */ /* 0x040fe20000001818 */
[----:B------:R-:W1:Y:S05]  /*ca60*/  LDSM.16.MT88.4 R112, [R198+0x11000] ;  /* 0x01100000c670783b */ /* 0x000e6a0000004200 */
[C---:B------:R-:W-:Y:S06]  /*ca70*/  HMMA.16816.F32 R28, R108.reuse, R128, R28 ;  /* 0x000000806c1c723c */ /* 0x040fec000000181c */
[C---:B------:R-:W-:Y:S06]  /*ca80*/  HMMA.16816.F32 R32, R108.reuse, R130, R32 ;  /* 0x000000826c20723c */ /* 0x040fec0000001820 */
[C---:B------:R-:W-:Y:S06]  /*ca90*/  HMMA.16816.F32 R36, R108.reuse, R136, R36 ;  /* 0x000000886c24723c */ /* 0x040fec0000001824 */
[C---:B------:R-:W-:Y:S05]  /*caa0*/  HMMA.16816.F32 R40, R108.reuse, R138, R40 ;  /* 0x0000008a6c28723c */ /* 0x040fea0000001828 */
[----:B------:R-:W-:Y:S01]  /*cab0*/  F2FP.F16.F32.PACK_AB R136, R245, R238 ;  /* 0x000000eef588723e */ /* 0x000fe200000000ff */
[C---:B---3--:R-:W-:Y:S05]  /*cac0*/  HMMA.16816.F32 R44, R108.reuse, R116, R44 ;  /* 0x000000746c2c723c */ /* 0x048fea000000182c */
[----:B------:R-:W-:Y:S01]  /*cad0*/  F2FP.F16.F32.PACK_AB R137, R239, R240 ;  /* 0x000000f0ef89723e */ /* 0x000fe200000000ff */
[C---:B------:R-:W-:Y:S01]  /*cae0*/  HMMA.16816.F32 R48, R108.reuse, R118, R48 ;  /* 0x000000766c30723c */ /* 0x040fe20000001830 */
[----:B------:R-:W3:Y:S04]  /*caf0*/  LDSM.16.MT88.4 R116, [R197+0x11000] ;  /* 0x01100000c574783b */ /* 0x000ee80000004200 */
[----:B------:R-:W-:Y:S01]  /*cb00*/  F2FP.F16.F32.PACK_AB R138, R241, R236 ;  /* 0x000000ecf18a723e */ /* 0x000fe200000000ff */
[C---:B------:R-:W-:Y:S05]  /*cb10*/  HMMA.16816.F32 R52, R108.reuse, R140, R52 ;  /* 0x0000008c6c34723c */ /* 0x040fea0000001834 */
[----:B------:R-:W-:Y:S01]  /*cb20*/  F2FP.F16.F32.PACK_AB R139, R133, R134 ;  /* 0x00000086858b723e */ /* 0x000fe200000000ff */
        /* <DEDUP_REMOVED lines=8> */
[C---:B----4-:R-:W-:Y:S05]  /*cbb0*/  HMMA.16816.F32 R68, R108.reuse, R104, R68 ;  /* 0x000000686c44723c */ /* 0x050fea0000001844 */
[----:B------:R-:W-:Y:S01]  /*cbc0*/  FADD.FTZ R235, R133, R134 ;  /* 0x0000008685eb7221 */ /* 0x000fe20000010000 */
[C---:B------:R-:W-:Y:S01]  /*cbd0*/  HMMA.16816.F32 R72, R108.reuse, R106, R72 ;  /* 0x0000006a6c48723c */ /* 0x040fe20000001848 */
[----:B------:R-:W4:Y:S05]  /*cbe0*/  LDSM.16.MT88.4 R104, [R197+0xd800] ;  /* 0x00d80000c568783b */ /* 0x000f2a0000004200 */
[C---:B-1----:R-:W-:Y:S06]  /*cbf0*/  HMMA.16816.F32 R76, R108.reuse, R112, R76 ;  /* 0x000000706c4c723c */ /* 0x042fec000000184c */
[C---:B------:R-:W-:Y:S06]  /*cc00*/  HMMA.16816.F32 R80, R108.reuse, R114, R80 ;  /* 0x000000726c50723c */ /* 0x040fec0000001850 */
[C---:B---3--:R-:W-:Y:S06]  /*cc10*/  HMMA.16816.F32 R84, R108.reuse, R116, R84 ;  /* 0x000000746c54723c */ /* 0x048fec0000001854 */
[C---:B------:R-:W-:Y:S06]  /*cc20*/  HMMA.16816.F32 R88, R108.reuse, R118, R88 ;  /* 0x000000766c58723c */ /* 0x040fec0000001858 */
[C---:B------:R-:W-:Y:S06]  /*cc30*/  HMMA.16816.F32 R92, R108.reuse, R120, R92 ;  /* 0x000000786c5c723c */ /* 0x040fec000000185c */
[----:B------:R-:W-:Y:S06]  /*cc40*/  HMMA.16816.F32 R96, R108, R122, R96 ;  /* 0x0000007a6c60723c */ /* 0x000fec0000001860 */
[C---:B------:R-:W-:Y:S01]  /*cc50*/  HMMA.16816.F32 R128, R136.reuse, R124, R4 ;  /* 0x0000007c8880723c */ /* 0x040fe20000001804 */
[----:B------:R-:W1:Y:S05]  /*cc60*/  LDSM.16.MT88.4 R4, [R198+0x11800] ;  /* 0x01180000c604783b */ /* 0x000e6a0000004200 */
[C---:B------:R-:W-:Y:S03]  /*cc70*/  HMMA.16816.F32 R124, R136.reuse, R126, R8 ;  /* 0x0000007e887c723c */ /* 0x040fe60000001808 */
[----:B------:R-:W3:Y:S03]  /*cc80*/  LDSM.16.MT88.4 R8, [R197+0x11800] ;  /* 0x01180000c508783b */ /* 0x000ee60000004200 */
[C---:B--2---:R-:W-:Y:S05]  /*cc90*/  HMMA.16816.F32 R120, R136.reuse, R100, R12 ;  /* 0x000000648878723c */ /* 0x044fea000000180c */
[----:B------:R-:W2:Y:S01]  /*cca0*/  LDSM.16.MT88.4 R12, [R196+0x11800] ;  /* 0x01180000c40c783b */ /* 0x000ea20000004200 */
        /* <DEDUP_REMOVED lines=29> */
[C---:B-1----:R-:W-:Y:S06]  /*ce80*/  HMMA.16816.F32 R76, R136.reuse, R4, R76 ;  /* 0x00000004884c723c */ /* 0x042fec000000184c */
[C---:B------:R-:W-:Y:S06]  /*ce90*/  HMMA.16816.F32 R80, R136.reuse, R6, R80 ;  /* 0x000000068850723c */ /* 0x040fec0000001850 */
[C---:B---3--:R-:W-:Y:S06]  /*cea0*/  HMMA.16816.F32 R84, R136.reuse, R8, R84 ;  /* 0x000000088854723c */ /* 0x048fec0000001854 */
[C---:B------:R-:W-:Y:S06]  /*ceb0*/  HMMA.16816.F32 R88, R136.reuse, R10, R88 ;  /* 0x0000000a8858723c */ /* 0x040fec0000001858 */
[C---:B--2---:R-:W-:Y:S06]  /*cec0*/  HMMA.16816.F32 R92, R136.reuse, R12, R92 ;  /* 0x0000000c885c723c */ /* 0x044fec000000185c */
[----:B------:R-:W-:Y:S01]  /*ced0*/  HMMA.16816.F32 R96, R136, R14, R96 ;  /* 0x0000000e8860723c */ /* 0x000fe20000001860 */
[----:B------:R-:W-:Y:S11]  /*cee0*/  @!UPT UIADD3 URZ, URZ, URZ, URZ ;  /* 0x0000003f3f3ff290 */ /* 0x000ff6000fffe03f */
[----:B------:R-:W-:Y:S01]  /*cef0*/  @!UPT UIADD3 URZ, URZ, URZ, URZ ;  /* 0x0000003f3f3ff290 */ /* 0x000fe2000fffe03f */
[----:B------:R-:W-:Y:S11]  /*cf00*/  @P5 BRA `(.L_x_638) ;  /* 0xffffffd000685947 */ /* 0x000ff6000383ffff */
.L_x_637:
[----:B------:R-:W1:Y:S01]  /*cf10*/  SHFL.BFLY PT, R2, R235, 0x2, 0x1f ;  /* 0x0c401f00eb027f89 */ /* 0x000e6200000e0000 */
[----:B------:R-:W-:Y:S01]  /*cf20*/  MOV R10, 0x3f800000 ;  /* 0x3f800000000a7802 */ /* 0x000fe20000000f00 */
[----:B------:R-:W2:Y:S01]  /*cf30*/  S2UR UR4, SR_CgaCtaId ;  /* 0x00000000000479c3 */ /* 0x000ea20000008800 */
[----:B------:R-:W-:Y:S01]  /*cf40*/  MOV R9, 0x3f800000 ;  /* 0x3f80000000097802 */ /* 0x000fe20000000f00 */
[----:B------:R-:W3:Y:S01]  /*cf50*/  SHFL.BFLY PT, R0, R237, 0x2, 0x1f ;  /* 0x0c401f00ed007f89 */ /* 0x000ee200000e0000 */
[----:B------:R-:W-:Y:S01]  /*cf60*/  UMOV UR5, 0x400 ;  /* 0x0000040000057882 */ /* 0x000fe20000000000 */
        /* <DEDUP_REMOVED lines=8> */
[-C--:B------:R-:W-:Y:S02]  /*cff0*/  LEA.HI R4, R0, R11.reuse, RZ, 0x5 ;  /* 0x0000000b00047211 */ /* 0x080fe400078f28ff */
[----:B------:R-:W-:Y:S02]  /*d000*/  LOP3.LUT R12, R8, 0x3ffffffc, RZ, 0xc0, !PT ;  /* 0x3ffffffc080c7812 */ /* 0x000fe400078ec0ff */
[----:B------:R-:W-:Y:S01]  /*d010*/  LEA.HI R0, R0, R11, RZ, 0x3 ;  /* 0x0000000b00007211 */ /* 0x000fe200078f18ff */
[----:B-1----:R-:W-:Y:S01]  /*d020*/  FADD.FTZ R5, R2, R5 ;  /* 0x0000000502057221 */ /* 0x002fe20000010000 */
[----:B------:R-:W-:Y:S02]  /*d030*/  LOP3.LUT R2, R4, 0xffffffe0, RZ, 0xc0, !PT ;  /* 0xffffffe004027812 */ /* 0x000fe400078ec0ff */
[----:B------:R-:W-:Y:S01]  /*d040*/  SHF.R.S32.HI R4, RZ, 0x5, R4 ;  /* 0x00000005ff047819 */ /* 0x000fe20000011404 */
[----:B--2---:R-:W-:Y:S01]  /*d050*/  FADD.FTZ R6, R7, R6 ;  /* 0x0000000607067221 */ /* 0x004fe20000010000 */
[----:B------:R-:W-:-:S02]  /*d060*/  FSETP.NE.FTZ.AND P3, PT, R5, RZ, PT ;  /* 0x000000ff0500720b */ /* 0x000fc40003f75000 */
[-C--:B------:R-:W-:Y:S02]  /*d070*/  IADD3 R7, -R12, R11.reuse, RZ ;  /* 0x0000000b0c077210 */ /* 0x080fe40007ffe1ff */
[----:B------:R-:W-:Y:S02]  /*d080*/  IADD3 R2, -R2, R11, RZ ;  /* 0x0000000b02027210 */ /* 0x000fe40007ffe1ff */
[--C-:B------:R-:W-:Y:S02]  /*d090*/  SHF.R.S32.HI R11, RZ, 0x2, R8.reuse ;  /* 0x00000002ff0b7819 */ /* 0x100fe40000011408 */
[----:B------:R-:W-:Y:S02]  /*d0a0*/  SHF.R.S32.HI R8, RZ, 0x1f, R8 ;  /* 0x0000001fff087819 */ /* 0x000fe40000011408 */
[----:B------:R-:W-:Y:S02]  /*d0b0*/  FSETP.NE.FTZ.AND P4, PT, R6, RZ, PT ;  /* 0x000000ff0600720b */ /* 0x000fe40003f95000 */
[----:B------:R-:W-:Y:S01]  /*d0c0*/  LEA.HI R8, R8, R11, RZ, 0x3 ;  /* 0x0000000b08087211 */ /* 0x000fe200078f18ff */
[----:B------:R-:W1:Y:S01]  /*d0d0*/  @P3 MUFU.RCP R10, R5 ;  /* 0x00000005000a3308 */ /* 0x000e620000001000 */
[----:B------:R-:W-:-:S02]  /*d0e0*/  LEA R7, R4, R7, 0x9 ;  /* 0x0000000704077211 */ /* 0x000fc400078e48ff */
[----:B------:R-:W-:-:S04]  /*d0f0*/  LOP3.LUT R8, R8, 0xfffffff8, RZ, 0xc0, !PT ;  /* 0xfffffff808087812 */ /* 0x000fc800078ec0ff */
[----:B------:R-:W-:-:S03]  /*d100*/  IADD3 R8, R11, -R8, RZ ;  /* 0x800000080b087210 */ /* 0x000fc60007ffe0ff */
[----:B------:R-:W2:Y:S01]  /*d110*/  @P4 MUFU.RCP R9, R6 ;  /* 0x0000000600094308 */ /* 0x000ea20000001000 */
[----:B------:R-:W-:-:S04]  /*d120*/  LOP3.LUT R11, R8, 0x1, RZ, 0xc0, !PT ;  /* 0x00000001080b7812 */ /* 0x000fc800078ec0ff */
[----:B------:R-:W-:Y:S01]  /*d130*/  ISETP.NE.U32.AND P5, PT, R11, 0x1, PT ;  /* 0x000000010b00780c */ /* 0x000fe20003fa5070 */
        /* <DEDUP_REMOVED lines=49> */
[C---:B--2---:R-:W-:Y:S01]  /*d450*/  FMUL.FTZ R128, R9.reuse, R128 ;  /* 0x0000008009807220 */ /* 0x044fe20000410000 */
[----:B------:R-:W-:Y:S01]  /*d460*/  R2P PR, R8, 0x6 ;  /* 0x0000000608007804 */ /* 0x000fe20000000000 */
[C---:B------:R-:W-:Y:S01]  /*d470*/  FMUL.FTZ R129, R9.reuse, R129 ;  /* 0x0000008109817220 */ /* 0x040fe20000410000 */
[----:B------:R-:W-:Y:S01]  /*d480*/  LOP3.LUT R10, R10, 0x1c0, RZ, 0xc0, !PT ;  /* 0x000001c00a0a7812 */ /* 0x000fe200078ec0ff */
[----:B------:R-:W-:Y:S01]  /*d490*/  FMUL.FTZ R124, R9, R124 ;  /* 0x0000007c097c7220 */ /* 0x000fe20000410000 */
[----:B------:R-:W-:Y:S01]  /*d4a0*/  ISETP.NE.AND P0, PT, R219, -0x1, PT ;  /* 0xffffffffdb00780c */ /* 0x000fe20003f05270 */
[C---:B------:R-:W-:Y:S01]  /*d4b0*/  FMUL.FTZ R125, R9.reuse, R125 ;  /* 0x0000007d097d7220 */ /* 0x040fe20000410000 */
[----:B------:R-:W-:Y:S01]  /*d4c0*/  LEA.HI R10, R10, R10, RZ, 0x1d ;  /* 0x0000000a0a0a7211 */ /* 0x000fe200078fe8ff */
[C---:B------:R-:W-:Y:S01]  /*d4d0*/  FMUL.FTZ R120, R9.reuse, R120 ;  /* 0x0000007809787220 */ /* 0x040fe20000410000 */
[----:B------:R-:W-:Y:S01]  /*d4e0*/  MOV R8, 0x20 ;  /* 0x0000002000087802 */ /* 0x000fe20000000f00 */
[----:B------:R-:W-:Y:S01]  /*d4f0*/  FMUL.FTZ R121, R9, R121 ;  /* 0x0000007909797220 */ /* 0x000fe20000410000 */
[----:B------:R-:W-:Y:S01]  /*d500*/  LEA R7, R7, R10, 0x1 ;  /* 0x0000000a07077211 */ /* 0x000fe200078e08ff */
[C---:B------:R-:W-:Y:S01]  /*d510*/  FMUL.FTZ R116, R9.reuse, R116 ;  /* 0x0000007409747220 */ /* 0x040fe20000410000 */
[----:B------:R-:W-:Y:S01]  /*d520*/  SEL R10, R8, 0xffffffe0, !P1 ;  /* 0xffffffe0080a7807 */ /* 0x000fe20004800000 */
[----:B------:R-:W-:Y:S01]  /*d530*/  FMUL.FTZ R117, R9, R117 ;  /* 0x0000007509757220 */ /* 0x000fe20000410000 */
        /* <DEDUP_REMOVED lines=11> */
[----:B------:R-:W-:Y:S01]  /*d5f0*/  FMUL.FTZ R105, R9, R105 ;  /* 0x0000006909697220 */ /* 0x000fe20000410000 */
        /* <DEDUP_REMOVED lines=12> */
[----:B------:R-:W-:Y:S01]  /*d6c0*/  IADD3 R17, R10, R13, RZ ;  /* 0x0000000d0a117210 */ /* 0x000fe20007ffe0ff */
[----:B------:R1:W-:Y:S01]  /*d6d0*/  STS [R13+0x400], R126 ;  /* 0x0004007e0d007388 */ /* 0x0003e20000000800 */
[----:B------:R-:W-:Y:S01]  /*d6e0*/  F2FP.F16.F32.PACK_AB R116, R117, R116 ;  /* 0x000000747574723e */ /* 0x000fe200000000ff */
[----:B------:R-:W2:Y:S01]  /*d6f0*/  @P0 LDC.64 R10, c[0x0][0x298] ;  /* 0x0000a600ff0a0b82 */ /* 0x000ea20000000a00 */
[----:B------:R-:W-:Y:S01]  /*d700*/  F2FP.F16.F32.PACK_AB R118, R119, R118 ;  /* 0x000000767776723e */ /* 0x000fe200000000ff */
        /* <DEDUP_REMOVED lines=41> */
[----:B------:R-:W-:Y:S01]  /*d9a0*/  FMUL.FTZ R81, R9, R81 ;  /* 0x0000005109517220 */ /* 0x000fe20000410000 */
[----:B--2---:R-:W-:-:S04]  /*d9b0*/  @P0 IMAD.WIDE.U32 R24, R219, R10, RZ ;  /* 0x0000000adb180225 */ /* 0x004fc800078e00ff */
        /* <DEDUP_REMOVED lines=8> */
[----:B------:R-:W-:Y:S01]  /*da40*/  F2FP.F16.F32.PACK_AB R100, R101, R100 ;  /* 0x000000646564723e */ /* 0x000fe200000000ff */
[----:B------:R-:W-:Y:S01]  /*da50*/  @P0 IMAD R11, R219, R11, R25 ;  /* 0x0000000bdb0b0224 */ /* 0x000fe200078e0219 */
        /* <DEDUP_REMOVED lines=34> */
.L_x_641:
[----:B------:R-:W-:Y:S01]  /*dc80*/  ULDC.U8 UR4, c[0x0][0x3d8] ;  /* 0x0000f60000047ab9 */ /* 0x000fe20000000000 */
[----:B------:R-:W-:Y:S01]  /*dc90*/  F2FP.F16.F32.PACK_AB R84, R85, R84 ;  /* 0x000000545554723e */ /* 0x000fe200000000ff */
[----:B------:R-:W-:Y:S01]  /*dca0*/  IMAD.IADD R27, R17, 0x1, R8 ;  /* 0x00000001111b7824 */ /* 0x000fe200078e0208 */
[----:B------:R-:W-:Y:S01]  /*dcb0*/  ISETP.NE.AND P1, PT, RZ, UR4, PT ;  /* 0x00000004ff007c0c */ /* 0x000fe2000bf25270 */
[----:B------:R-:W-:Y:S01]  /*dcc0*/  ULDC.U8 UR4, c[0x0][0x3d9] ;  /* 0x0000f64000047ab9 */ /* 0x000fe20000000000 */
[----:B------:R-:W-:Y:S02]  /*dcd0*/  F2FP.F16.F32.PACK_AB R86, R87, R86 ;  /* 0x000000565756723e */ /* 0x000fe400000000ff */
[----:B------:R-:W-:Y:S02]  /*dce0*/  CS2R R28, SRZ ;  /* 0x00000000001c7805 */ /* 0x000fe4000001ff00 */
[----:B------:R-:W-:Y:S02]  /*dcf0*/  ISETP.NE.OR P5, PT, RZ, UR4, !P1 ;  /* 0x00000004ff007c0c */ /* 0x000fe4000cfa5670 */
        /* <DEDUP_REMOVED lines=15> */
.L_x_642:
[----:B------:R-:W-:Y:S01]  /*ddf0*/  ISETP.NE.AND P5, PT, RZ, UR4, PT ;  /* 0x00000004ff007c0c */ /* 0x000fe2000bfa5270 */
[----:B------:R-:W1:Y:S01]  /*de00*/  S2R R8, SR_TID.X ;  /* 0x0000000000087919 */ /* 0x000e620000002100 */
[----:B------:R-:W-:Y:S01]  /*de10*/  PLOP3.LUT P0, PT, PT, PT, PT, 0x8, 0x0 ;  /* 0x000000000000781c */ /* 0x000fe20003f0e170 */
[----:B------:R-:W2:Y:S01]  /*de20*/  @P4 MUFU.LG2 R6, R6 ;  /* 0x0000000600064308 */ /* 0x000ea20000000c00 */
[----:B------:R-:W-:Y:S01]  /*de30*/  SHF.R.S32.HI R39, RZ, 0x1f, R4 ;  /* 0x0000001fff277819 */ /* 0x000fe20000011404 */
[----:B------:R-:W-:Y:S01]  /*de40*/  STS [R27], R100 ;  /* 0x000000641b007388 */ /* 0x000fe20000000800 */
[----:B------:R-:W3:Y:S01]  /*de50*/  @P4 LDC R37, c[0x0][0x2e8] ;  /* 0x0000ba00ff254b82 */ /* 0x000ee20000000800 */
[----:B------:R-:W-:Y:S01]  /*de60*/  BSSY B0, `(.L_x_643) ;  /* 0x0000068000007945 */ /* 0x000fe20003800000 */
[----:B------:R-:W-:Y:S01]  /*de70*/  LEA.HI R39, R39, R4, RZ, 0x2 ;  /* 0x0000000427277211 */ /* 0x000fe200078f10ff */
[----:B------:R-:W-:Y:S02]  /*de80*/  STS [R27+0x400], R102 ;  /* 0x000400661b007388 */ /* 0x000fe40000000800 */
[----:B------:R-:W4:Y:S01]  /*de90*/  @P3 MUFU.LG2 R5, R5 ;  /* 0x0000000500053308 */ /* 0x000f220000000c00 */
[----:B------:R-:W-:Y:S01]  /*dea0*/  LOP3.LUT R39, R39, 0xffffffc, RZ, 0xc0, !PT ;  /* 0x0ffffffc27277812 */ /* 0x000fe200078ec0ff */
[----:B------:R-:W-:Y:S01]  /*deb0*/  STS [R7+0x2000], R36 ;  /* 0x0020002407007388 */ /* 0x000fe20000000800 */
[----:B------:R-:W5:Y:S01]  /*dec0*/  @!P5 LDC R10, c[0x0][0x2c4] ;  /* 0x0000b100ff0adb82 */ /* 0x000f620000000800 */
[----:B------:R-:W-:Y:S01]  /*ded0*/  @!P5 PLOP3.LUT P0, PT, P1, PT, PT, 0x80, 0x0 ;  /* 0x000000000000d81c */ /* 0x000fe20000f0f070 */
[----:B------:R-:W-:Y:S01]  /*dee0*/  @P5 IMAD.MOV.U32 R30, RZ, RZ, 0x1 ;  /* 0x00000001ff1e5424 */ /* 0x000fe200078e00ff */
[----:B------:R-:W-:Y:S01]  /*def0*/  STS [R7+0x2400], R38 ;  /* 0x0024002607007388 */ /* 0x000fe20000000800 */
[----:B------:R-:W-:-:S03]  /*df00*/  IMAD.IADD R39, R4, 0x1, -R39 ;  /* 0x0000000104277824 */ /* 0x000fc600078e0a27 */
[----:B------:R-:W-:Y:S01]  /*df10*/  STS [R13+0x2000], R40 ;  /* 0x002000280d007388 */ /* 0x000fe20000000800 */
[----:B------:R-:W2:Y:S03]  /*df20*/  @!P5 LDC R31, c[0x0][0x270] ;  /* 0x00009c00ff1fdb82 */ /* 0x000ea60000000800 */
[----:B------:R-:W-:Y:S04]  /*df30*/  STS [R13+0x2400], R42 ;  /* 0x0024002a0d007388 */ /* 0x000fe80000000800 */
[----:B------:R-:W-:Y:S04]  /*df40*/  STS [R15+0x2000], R44 ;  /* 0x0020002c0f007388 */ /* 0x000fe80000000800 */
[----:B------:R-:W-:Y:S04]  /*df50*/  STS [R15+0x2400], R46 ;  /* 0x0024002e0f007388 */ /* 0x000fe80000000800 */
[----:B------:R-:W-:Y:S01]  /*df60*/  STS [R17+0x2000], R48 ;  /* 0x0020003011007388 */ /* 0x000fe20000000800 */
[----:B-----5:R-:W2:Y:S01]  /*df70*/  @P0 LDC R10, c[0x0][0x2e4] ;  /* 0x0000b900ff0a0b82 */ /* 0x020ea20000000800 */
[----:B------:R-:W-:-:S02]  /*df80*/  LOP3.LUT P0, RZ, R2, 0x3, RZ, 0xc0, !PT ;  /* 0x0000000302ff7812 */ /* 0x000fc4000780c0ff */
[----:B------:R-:W-:Y:S04]  /*df90*/  STS [R17+0x2400], R50 ;  /* 0x0024003211007388 */ /* 0x000fe80000000800 */
[----:B------:R-:W-:Y:S01]  /*dfa0*/  STS [R19+0x2000], R52 ;  /* 0x0020003413007388 */ /* 0x000fe20000000800 */
[----:B------:R-:W5:Y:S03]  /*dfb0*/  @P3 LDC R2, c[0x0][0x2e8] ;  /* 0x0000ba00ff023b82 */ /* 0x000f660000000800 */
[----:B------:R-:W-:Y:S04]  /*dfc0*/  STS [R19+0x2400], R54 ;  /* 0x0024003613007388 */ /* 0x000fe80000000800 */
[----:B------:R-:W-:Y:S04]  /*dfd0*/  STS [R21+0x2000], R56 ;  /* 0x0020003815007388 */ /* 0x000fe80000000800 */
[----:B------:R-:W-:Y:S04]  /*dfe0*/  STS [R21+0x2400], R58 ;  /* 0x0024003a15007388 */ /* 0x000fe80000000800 */
[----:B------:R-:W-:Y:S01]  /*dff0*/  STS [R23+0x2000], R60 ;  /* 0x0020003c17007388 */ /* 0x000fe20000000800 */
[----:B--2---:R-:W-:-:S03]  /*e000*/  @!P5 IMAD R30, R10, R31, RZ ;  /* 0x0000001f0a1ed224 */ /* 0x004fc600078e02ff */
        /* <DEDUP_REMOVED lines=10> */
[----:B------:R3:W-:Y:S01]  /*e0b0*/  STS [R17+0x4400], R82 ;  /* 0x0044005211007388 */ /* 0x0007e20000000800 */
[----:B-1----:R-:W-:-:S03]  /*e0c0*/  SHF.R.S32.HI R7, RZ, 0x1f, R8 ;  /* 0x0000001fff077819 */ /* 0x002fc60000011408 */
[----:B------:R-:W-:Y:S04]  /*e0d0*/  STS [R19+0x4000], R84 ;  /* 0x0040005413007388 */ /* 0x000fe80000000800 */
[----:B------:R-:W-:Y:S01]  /*e0e0*/  STS [R19+0x4400], R86 ;  /* 0x0044005613007388 */ /* 0x000fe20000000800 */
[----:B--2---:R-:W1:Y:S03]  /*e0f0*/  @P5 LDC.64 R12, c[0x0][0x2c0] ;  /* 0x0000b000ff0c5b82 */ /* 0x004e660000000a00 */
[----:B------:R-:W-:Y:S04]  /*e100*/  STS [R21+0x4000], R88 ;  /* 0x0040005815007388 */ /* 0x000fe80000000800 */
[----:B------:R-:W-:Y:S01]  /*e110*/  STS [R21+0x4400], R90 ;  /* 0x0044005a15007388 */ /* 0x000fe20000000800 */
[----:B----4-:R-:W2:Y:S03]  /*e120*/  @P5 LDC R15, c[0x0][0x2c0] ;  /* 0x0000b000ff0f5b82 */ /* 0x010ea60000000800 */
[----:B------:R-:W-:Y:S04]  /*e130*/  STS [R23+0x4000], R92 ;  /* 0x0040005c17007388 */ /* 0x000fe80000000800 */
[----:B------:R-:W-:Y:S01]  /*e140*/  STS [R23+0x4400], R94 ;  /* 0x0044005e17007388 */ /* 0x000fe20000000800 */
[----:B---3--:R-:W-:-:S02]  /*e150*/  LEA.HI R17, R7, R8, RZ, 0x5 ;  /* 0x0000000807117211 */ /* 0x008fc400078f28ff */
[----:B------:R-:W-:Y:S01]  /*e160*/  LEA.HI R7, R7, R8, RZ, 0x3 ;  /* 0x0000000807077211 */ /* 0x000fe200078f18ff */
[----:B------:R3:W-:Y:S01]  /*e170*/  STS [R27+0x4000], R9 ;  /* 0x004000091b007388 */ /* 0x0007e20000000800 */
[----:B------:R-:W-:Y:S02]  /*e180*/  LOP3.LUT R17, R17, 0xffffffe0, RZ, 0xc0, !PT ;  /* 0xffffffe011117812 */ /* 0x000fe400078ec0ff */
[----:B------:R-:W-:Y:S01]  /*e190*/  LOP3.LUT R35, R7, 0xfffffff8, RZ, 0xc0, !PT ;  /* 0xfffffff807237812 */ /* 0x000fe200078ec0ff */
[----:B------:R4:W-:Y:S01]  /*e1a0*/  STS [R27+0x4400], R98 ;  /* 0x004400621b007388 */ /* 0x0009e20000000800 */
[----:B-1----:R-:W-:Y:S01]  /*e1b0*/  @P5 IMAD R13, R13, R12, RZ ;  /* 0x0000000c0d0d5224 */ /* 0x002fe200078e02ff */
[----:B------:R-:W-:Y:S01]  /*e1c0*/  @!P5 MOV R13, R10 ;  /* 0x0000000a000dd202 */ /* 0x000fe20000000f00 */
[C---:B------:R-:W-:Y:S01]  /*e1d0*/  IMAD.IADD R26, R8.reuse, 0x1, -R17 ;  /* 0x00000001081a7824 */ /* 0x040fe200078e0a11 */
[----:B------:R-:W-:Y:S01]  /*e1e0*/  BAR.SYNC.DEFER_BLOCKING 0x0 ;  /* 0x0000000000007b1d */ /* 0x000fe20000010000 */
[----:B------:R-:W-:-:S02]  /*e1f0*/  IMAD.IADD R35, R8, 0x1, -R35 ;  /* 0x0000000108237824 */ /* 0x000fc400078e0a23 */
[----:B------:R-:W-:Y:S02]  /*e200*/  IMAD.MOV.U32 R8, RZ, RZ, 0x7f800000 ;  /* 0x7f800000ff087424 */ /* 0x000fe400078e00ff */
[----:B------:R-:W-:Y:S01]  /*e210*/  @!P5 IMAD.MOV.U32 R15, RZ, RZ, 0x1 ;  /* 0x00000001ff0fd424 */ /* 0x000fe200078e00ff */
[----:B------:R-:W1:Y:S01]  /*e220*/  S2R R25, SR_CTAID.Y ;  /* 0x0000000000197919 */ /* 0x000e620000002600 */
[----:B------:R-:W2:Y:S01]  /*e230*/  S2R R33, SR_CTAID.X ;  /* 0x0000000000217919 */ /* 0x000ea20000002500 */
[----:B------:R-:W5:Y:S01]  /*e240*/  S2R R14, SR_CTAID.Z ;  /* 0x00000000000e7919 */ /* 0x000f620000002700 */
[----:B---3--:R-:W-:-:S04]  /*e250*/  SHF.R.S32.HI R9, RZ, 0x1f, R26 ;  /* 0x0000001fff097819 */ /* 0x008fc8000001141a */
[----:B------:R-:W-:Y:S01]  /*e260*/  LEA.HI R9, R9, R26, RZ, 0x2 ;  /* 0x0000001a09097211 */ /* 0x000fe200078f10ff */
[----:B----4-:R-:W-:Y:S01]  /*e270*/  @P4 FMUL.FTZ R27, R6, 0.69314718246459960938 ;  /* 0x3f317218061b4820 */ /* 0x010fe20000410000 */
[----:B------:R3:W4:Y:S02]  /*e280*/  LDS.128 R20, [R221+0x1800] ;  /* 0x00180000dd147984 */ /* 0x0007240000000c00 */
[----:B------:R-:W-:Y:S01]  /*e290*/  SHF.R.S32.HI R4, RZ, 0x2, R9 ;  /* 0x00000002ff047819 */ /* 0x000fe20000011409 */
[----:B------:R-:W-:Y:S01]  /*e2a0*/  @P4 FFMA.FTZ R8, R132, R37, R27 ;  /* 0x0000002584084223 */ /* 0x000fe2000001001b */
[----:B------:R3:W3:Y:S03]  /*e2b0*/  LDS.128 R16, [R221+0x3800] ;  /* 0x00380000dd107984 */ /* 0x0006e60000000c00 */
[----:B------:R-:W-:Y:S02]  /*e2c0*/  IMAD R6, R39, 0x10, R4 ;  /* 0x0000001027067824 */ /* 0x000fe400078e0204 */
[----:B------:R-:W-:Y:S01]  /*e2d0*/  @P3 FMUL.FTZ R4, R5, 0.69314718246459960938 ;  /* 0x3f31721805043820 */ /* 0x000fe20000410000 */
[----:B-1----:R-:W-:-:S02]  /*e2e0*/  IMAD R25, R25, R30, RZ ;  /* 0x0000001e19197224 */ /* 0x002fc400078e02ff */
[----:B--2---:R-:W-:-:S03]  /*e2f0*/  IMAD R9, R33, R15, RZ ;  /* 0x0000000f21097224 */ /* 0x004fc600078e02ff */
[----:B------:R-:W-:Y:S01]  /*e300*/  SEL R25, R25, RZ, !P2 ;  /* 0x000000ff19197207 */ /* 0x000fe20005000000 */
[----:B------:R-:W-:Y:S02]  /*e310*/  IMAD R12, R33, -0x40, R224 ;  /* 0xffffffc0210c7824 */ /* 0x000fe400078e02e0 */
[----:B------:R-:W-:Y:S01]  /*e320*/  IMAD.SHL.U32 R10, R9, 0x40, RZ ;  /* 0x00000040090a7824 */ /* 0x000fe200078e00ff */
[----:B------:R-:W-:Y:S01]  /*e330*/  MOV R9, 0x7f800000 ;  /* 0x7f80000000097802 */ /* 0x000fe20000000f00 */
[----:B-----5:R-:W-:Y:S02]  /*e340*/  IMAD R13, R14, R13, R25 ;  /* 0x0000000d0e0d7224 */ /* 0x020fe400078e0219 */
[----:B------:R-:W-:Y:S01]  /*e350*/  @P3 FFMA.FTZ R9, R3, R2, R4 ;  /* 0x0000000203093223 */ /* 0x000fe20000010004 */
[----:B------:R-:W-:Y:S02]  /*e360*/  SHF.R.S32.HI R5, RZ, 0x1f, R10 ;  /* 0x0000001fff057819 */ /* 0x000fe4000001140a */
[----:B------:R-:W-:-:S02]  /*e370*/  IADD3 R10, P2, P1, R10, R28, R13 ;  /* 0x0000001c0a0a7210 */ /* 0x000fc4000795e00d */
[----:B------:R-:W-:Y:S01]  /*e380*/  SHF.R.S32.HI R28, RZ, 0x1f, R13 ;  /* 0x0000001fff1c7819 */ /* 0x000fe2000001140d */
[----:B------:R-:W-:-:S03]  /*e390*/  IMAD.SHL.U32 R13, R35, 0x8, RZ ;  /* 0x00000008230d7824 */ /* 0x000fc600078e00ff */
[----:B------:R-:W-:Y:S01]  /*e3a0*/  IADD3.X R28, R5, R29, R28, P2, P1 ;  /* 0x0000001d051c7210 */ /* 0x000fe200017e241c */
[----:B---34-:R-:W-:Y:S06]  /*e3b0*/  @P0 BRA `(.L_x_644) ;  /* 0x0000000000480947 */ /* 0x018fec0003800000 */
        /* <DEDUP_REMOVED lines=18> */
.L_x_644:
[----:B------:R-:W-:Y:S05]  /*e4e0*/  BSYNC B0 ;  /* 0x0000000000007941 */ /* 0x000fea0003800000 */
.L_x_643:
[----:B-1----:R-:W-:Y:S01]  /*e4f0*/  SHF.R.S32.HI R2, RZ, 0x1f, R13 ;  /* 0x0000001fff027819 */ /* 0x002fe2000001140d */
[----:B------:R-:W-:Y:S01]  /*e500*/  ULDC.64 UR4, c[0x0][0x2a0] ;  /* 0x0000a80000047ab9 */ /* 0x000fe20000000a00 */
[----:B------:R-:W-:Y:S01]  /*e510*/  IADD3 R24, P1, R13, R24, RZ ;  /* 0x000000180d187210 */ /* 0x000fe20007f3e0ff */
[----:B------:R-:W-:Y:S01]  /*e520*/  BSSY B0, `(.L_x_645) ;  /* 0x0000026000007945 */ /* 0x000fe20003800000 */
[----:B------:R-:W-:Y:S02]  /*e530*/  SHF.R.S32.HI R3, RZ, 0x3, R0 ;  /* 0x00000003ff037819 */ /* 0x000fe40000011400 */
[----:B------:R-:W-:Y:S01]  /*e540*/  LEA.HI.SX32 R5, R0, 0x10, 0x1d ;  /* 0x0000001000057811 */ /* 0x000fe200078feaff */
[----:B------:R-:W-:Y:S01]  /*e550*/  IMAD.X R25, R2, 0x1, R11, P1 ;  /* 0x0000000102197824 */ /* 0x000fe200008e060b */
[----:B------:R-:W-:Y:S01]  /*e560*/  SHF.R.S32.HI R2, RZ, 0x1f, R14 ;  /* 0x0000001fff027819 */ /* 0x000fe2000001140e */
[----:B------:R1:W2:Y:S01]  /*e570*/  LDS.128 R8, [R221+0x2000] ;  /* 0x00200000dd087984 */ /* 0x0002a20000000c00 */
[----:B------:R-:W-:-:S02]  /*e580*/  SHF.R.S32.HI R6, RZ, 0x3, R7 ;  /* 0x00000003ff067819 */ /* 0x000fc40000011407 */
[-C--:B------:R-:W-:Y:S01]  /*e590*/  ISETP.GE.AND P0, PT, R3, R12.reuse, PT ;  /* 0x0000000c0300720c */ /* 0x080fe20003f06270 */
[----:B------:R-:W-:Y:S01]  /*e5a0*/  IMAD R29, R2, UR4, RZ ;  /* 0x00000004021d7c24 */ /* 0x000fe2000f8e02ff */
[-C--:B------:R-:W-:Y:S02]  /*e5b0*/  ISETP.GE.AND P3, PT, R5, R12.reuse, PT ;  /* 0x0000000c0500720c */ /* 0x080fe40003f66270 */
[----:B------:R-:W-:Y:S01]  /*e5c0*/  LEA.HI.SX32 R3, R0, 0x20, 0x1d ;  /* 0x0000002000037811 */ /* 0x000fe200078feaff */
[----:B------:R-:W-:Y:S01]  /*e5d0*/  IMAD R29, R14, UR5, R29 ;  /* 0x000000050e1d7c24 */ /* 0x000fe2000f8e021d */
[----:B------:R-:W-:Y:S02]  /*e5e0*/  LEA.HI.SX32 R5, R0, 0x30, 0x1d ;  /* 0x0000003000057811 */ /* 0x000fe400078feaff */
[----:B------:R-:W-:Y:S02]  /*e5f0*/  SHF.R.S32.HI R7, RZ, 0x1f, R6 ;  /* 0x0000001fff077819 */ /* 0x000fe40000011406 */
[-C--:B------:R-:W-:Y:S01]  /*e600*/  ISETP.GE.AND P2, PT, R3, R12.reuse, PT ;  /* 0x0000000c0300720c */ /* 0x080fe20003f46270 */
[----:B------:R-:W-:Y:S01]  /*e610*/  IMAD.WIDE.U32 R2, R14, UR4, R24 ;  /* 0x000000040e027c25 */ /* 0x000fe2000f8e0018 */
[----:B------:R-:W-:Y:S01]  /*e620*/  ISETP.GE.AND P1, PT, R5, R12, PT ;  /* 0x0000000c0500720c */ /* 0x000fe20003f26270 */
[----:B------:R1:W3:Y:S02]  /*e630*/  LDS.128 R24, [R221] ;  /* 0x00000000dd187984 */ /* 0x0002e40000000c00 */
[----:B------:R-:W-:-:S02]  /*e640*/  IMAD.WIDE R14, R220, 0x40, R6 ;  /* 0x00000040dc0e7825 */ /* 0x000fc400078e0206 */
[----:B------:R1:W4:Y:S02]  /*e650*/  LDS.128 R4, [R221+0x4000] ;  /* 0x00400000dd047984 */ /* 0x0003240000000c00 */
        /* <DEDUP_REMOVED lines=16> */
[----:B--2---:R3:W-:Y:S04]  /*e760*/  @!P5 STG.E.128 desc[UR8][R30.64+0x80], R8 ;  /* 0x000080081e00d986 */ /* 0x0047e8000c101d08 */
[----:B----4-:R3:W-:Y:S02]  /*e770*/  @!P4 STG.E.128 desc[UR8][R30.64+0x100], R4 ;  /* 0x000100041e00c986 */ /* 0x0107e4000c101d08 */
.L_x_646:
[----:B------:R-:W-:Y:S05]  /*e780*/  BSYNC B0 ;  /* 0x0000000000007941 */ /* 0x000fea0003800000 */
.L_x_645:
[----:B---3--:R3:W1:Y:S01]  /*e790*/  LDS.128 R24, [R221+0x800] ;  /* 0x00080000dd187984 */ /* 0x0086620000000c00 */
[----:B------:R-:W-:Y:S03]  /*e7a0*/  BSSY B0, `(.L_x_647) ;  /* 0x0000017000007945 */ /* 0x000fe60003800000 */
[----:B--2---:R3:W2:Y:S04]  /*e7b0*/  LDS.128 R8, [R221+0x2800] ;  /* 0x00280000dd087984 */ /* 0x0046a80000000c00 */
[----:B----4-:R3:W4:Y:S01]  /*e7c0*/  LDS.128 R4, [R221+0x4800] ;  /* 0x00480000dd047984 */ /* 0x0107220000000c00 */
        /* <DEDUP_REMOVED lines=18> */
[----:B--2---:R1:W-:Y:S04]  /*e8f0*/  @!P3 STG.E.128 desc[UR8][R30.64+0x80], R8 ;  /* 0x000080081e00b986 */ /* 0x0043e8000c101d08 */
[----:B----4-:R1:W-:Y:S02]  /*e900*/  @!P0 STG.E.128 desc[UR8][R30.64+0x100], R4 ;  /* 0x000100041e008986 */ /* 0x0103e4000c101d08 */
.L_x_648:
[----:B------:R-:W-:Y:S05]  /*e910*/  BSYNC B0 ;  /* 0x0000000000007941 */ /* 0x000fea0003800000 */
.L_x_647:
[----:B-1----:R1:W1:Y:S01]  /*e920*/  LDS.128 R24, [R221+0x1000] ;  /* 0x00100000dd187984 */ /* 0x0022620000000c00 */
[----:B------:R-:W-:Y:S03]  /*e930*/  BSSY B0, `(.L_x_649) ;  /* 0x0000017000007945 */ /* 0x000fe60003800000 */
[----:B--2---:R2:W1:Y:S04]  /*e940*/  LDS.128 R8, [R221+0x3000] ;  /* 0x00300000dd087984 */ /* 0x0044680000000c00 */
        /* <DEDUP_REMOVED lines=20> */
[----:B----4-:R1:W-:Y:S02]  /*ea90*/  @!P0 STG.E.128 desc[UR8][R30.64+0x100], R4 ;  /* 0x000100041e008986 */ /* 0x0103e4000c101d08 */
.L_x_650:
[----:B------:R-:W-:Y:S05]  /*eaa0*/  BSYNC B0 ;  /* 0x0000000000007941 */ /* 0x000fea0003800000 */
.L_x_649:
[----:B-1--4-:R1:W4:Y:S01]  /*eab0*/  LDS.128 R4, [R221+0x5800] ;  /* 0x00580000dd047984 */ /* 0x0123220000000c00 */
        /* <DEDUP_REMOVED lines=20> */
[----:B----4-:R-:W-:Y:S01]  /*ec00*/  STG.E.128 desc[UR8][R2.64+0x100], R4 ;  /* 0x0001000402007986 */ /* 0x010fe2000c101d08 */
[----:B------:R-:W-:Y:S05]  /*ec10*/  EXIT ;  /* 0x000000000000794d */ /* 0x000fea0003800000 */
.L_x_602:
[----:B------:R-:W1:Y:S01]  /*ec20*/  LDC.U8 R8, c[0x0][0x3d9] ;  /* 0x0000f640ff087b82 */ /* 0x000e620000000000 */
[----:B------:R-:W-:Y:S01]  /*ec30*/  ISETP.NE.AND P3, PT, R219, -0x1, PT ;  /* 0xffffffffdb00780c */ /* 0x000fe20003f65270 */
[----:B------:R-:W-:Y:S01]  /*ec40*/  ULDC.64 UR4, c[0x0][0x2a0] ;  /* 0x0000a80000047ab9 */ /* 0x000fe20000000a00 */
[----:B------:R-:W-:Y:S01]  /*ec50*/  IADD3 R224, -R129, R224, RZ ;  /* 0x000000e081e07210 */ /* 0x000fe20007ffe1ff */
[----:B------:R-:W-:Y:S04]  /*ec60*/  BSSY B0, `(.L_x_651) ;  /* 0x000003b000007945 */ /* 0x000fe80003800000 */
[----:B------:R-:W2:Y:S06]  /*ec70*/  LDC.U8 R7, c[0x0][0x3d8] ;  /* 0x0000f600ff077b82 */ /* 0x000eac0000000000 */
[----:B------:R-:W-:-:S02]  /*ec80*/  @!P3 SHF.R.S32.HI R9, RZ, 0x1f, R11 ;  /* 0x0000001fff09b819 */ /* 0x000fc4000001140b */
[----:B------:R-:W3:Y:S08]  /*ec90*/  @!P3 LDC.64 R2, c[0x0][0x290] ;  /* 0x0000a400ff02bb82 */ /* 0x000ef00000000a00 */
[----:B------:R-:W4:Y:S01]  /*eca0*/  @P3 LDC.64 R4, c[0x0][0x298] ;  /* 0x0000a600ff043b82 */ /* 0x000f220000000a00 */
[----:B-1----:R-:W-:Y:S02]  /*ecb0*/  ISETP.NE.AND P0, PT, R8, RZ, PT ;  /* 0x000000ff0800720c */ /* 0x002fe40003f05270 */
[----:B--2---:R-:W-:-:S02]  /*ecc0*/  ISETP.NE.AND P2, PT, R7, RZ, PT ;  /* 0x000000ff0700720c */ /* 0x004fc40003f45270 */
[----:B------:R-:W-:Y:S02]  /*ecd0*/  ISETP.NE.AND P1, PT, R7, RZ, !P0 ;  /* 0x000000ff0700720c */ /* 0x000fe40004725270 */
[----:B------:R-:W-:-:S07]  /*ece0*/  ISETP.NE.OR P2, PT, R8, RZ, !P2 ;  /* 0x000000ff0800720c */ /* 0x000fce0005745670 */
[----:B------:R-:W1:Y:S01]  /*ecf0*/  @!P0 LDC R0, c[0x0][0x2c4] ;  /* 0x0000b100ff008b82 */ /* 0x000e620000000800 */
[-C--:B---3--:R-:W-:Y:S01]  /*ed00*/  @!P3 IMAD R10, R9, R2.reuse, RZ ;  /* 0x00000002090ab224 */ /* 0x088fe200078e02ff */
[----:B------:R-:W-:Y:S01]  /*ed10*/  SHF.R.S32.HI R9, RZ, 0x1f, R6 ;  /* 0x0000001fff097819 */ /* 0x000fe20000011406 */
[----:B------:R-:W-:-:S03]  /*ed20*/  @!P3 IMAD.WIDE.U32 R14, R11, R2, RZ ;  /* 0x000000020b0eb225 */ /* 0x000fc600078e00ff */
[----:B------:R-:W-:Y:S01]  /*ed30*/  LEA.HI R12, R9, R6, RZ, 0x3 ;  /* 0x00000006090c7211 */ /* 0x000fe200078f18ff */
[----:B------:R-:W-:Y:S02]  /*ed40*/  @!P3 IMAD R3, R11, R3, R10 ;  /* 0x000000030b03b224 */ /* 0x000fe400078e020a */
[C---:B----4-:R-:W-:Y:S01]  /*ed50*/  @P3 IMAD.WIDE.U32 R22, R219.reuse, R4, RZ ;  /* 0x00000004db163225 */ /* 0x050fe200078e00ff */
[----:B------:R-:W2:Y:S03]  /*ed60*/  @P0 LDC R10, c[0x0][0x2c0] ;  /* 0x0000b000ff0a0b82 */ /* 0x000ea60000000800 */
[----:B------:R-:W-:Y:S01]  /*ed70*/  @P3 IMAD R9, R219, R5, R23 ;  /* 0x00000005db093224 */ /* 0x000fe200078e0217 */
[----:B------:R-:W-:Y:S01]  /*ed80*/  LOP3.LUT R5, R12, 0xfffffff8, RZ, 0xc0, !PT ;  /* 0xfffffff80c057812 */ /* 0x000fe200078ec0ff */
[----:B------:R-:W-:Y:S01]  /*ed90*/  @!P3 IMAD.MOV.U32 R22, RZ, RZ, R14 ;  /* 0x000000ffff16b224 */ /* 0x000fe200078e000e */
[----:B------:R-:W-:Y:S01]  /*eda0*/  SHF.R.S32.HI R12, RZ, 0x3, R12 ;  /* 0x00000003ff0c7819 */ /* 0x000fe2000001140c */
[----:B------:R-:W-:Y:S01]  /*edb0*/  @!P3 IMAD.IADD R9, R15, 0x1, R3 ;  /* 0x000000010f09b824 */ /* 0x000fe200078e0203 */
[----:B------:R-:W3:Y:S01]  /*edc0*/  @!P2 LDC R8, c[0x0][0x2c4] ;  /* 0x0000b100ff08ab82 */ /* 0x000ee20000000800 */
[----:B------:R-:W-:Y:S01]  /*edd0*/  IMAD.IADD R6, R6, 0x1, -R5 ;  /* 0x0000000106067824 */ /* 0x000fe200078e0a05 */
[----:B------:R-:W-:Y:S01]  /*ede0*/  SHF.R.S32.HI R14, RZ, 0x1f, R21 ;  /* 0x0000001fff0e7819 */ /* 0x000fe20000011415 */
[----:B------:R-:W-:Y:S01]  /*edf0*/  VIADD R7, R12, 0x10 ;  /* 0x000000100c077836 */ /* 0x000fe20000000000 */
[----:B------:R-:W-:Y:S01]  /*ee00*/  SHF.R.S32.HI R13, RZ, 0x1f, R12 ;  /* 0x0000001fff0d7819 */ /* 0x000fe2000001140c */
[----:B------:R-:W-:-:S02]  /*ee10*/  IMAD.SHL.U32 R4, R6, 0x8, RZ ;  /* 0x0000000806047824 */ /* 0x000fc400078e00ff */
[----:B------:R-:W-:Y:S01]  /*ee20*/  IMAD R14, R14, UR4, RZ ;  /* 0x000000040e0e7c24 */ /* 0x000fe2000f8e02ff */
[----:B-1----:R-:W1:Y:S01]  /*ee30*/  @P1 LDC R0, c[0x0][0x2e4] ;  /* 0x0000b900ff001b82 */ /* 0x002e620000000800 */
[----:B------:R-:W-:Y:S01]  /*ee40*/  ISETP.GE.AND P3, PT, R7, R224, PT ;  /* 0x000000e00700720c */ /* 0x000fe20003f66270 */
[----:B------:R-:W-:Y:S01]  /*ee50*/  IMAD.WIDE R220, R220, 0x40, R12 ;  /* 0x00000040dcdc7825 */ /* 0x000fe200078e020c */
[----:B------:R-:W-:-:S03]  /*ee60*/  IADD3 R22, P1, R4, R22, RZ ;  /* 0x0000001604167210 */ /* 0x000fc60007f3e0ff */
[C---:B------:R-:W-:Y:S01]  /*ee70*/  IMAD R25, R21.reuse, UR5, R14 ;  /* 0x0000000515197c24 */ /* 0x040fe2000f8e020e */
[----:B------:R-:W-:Y:S01]  /*ee80*/  LEA.HI.X.SX32 R23, R4, R9, 0x1, P1 ;  /* 0x0000000904177211 */ /* 0x000fe200008f0eff */
[----:B------:R-:W4:Y:S01]  /*ee90*/  @!P0 LDC R5, c[0x0][0x270] ;  /* 0x00009c00ff058b82 */ /* 0x000f220000000800 */
[----:B------:R-:W-:Y:S01]  /*eea0*/  ISETP.GE.AND P1, PT, R12, R224, PT ;  /* 0x000000e00c00720c */ /* 0x000fe20003f26270 */
[C---:B------:R-:W-:Y:S01]  /*eeb0*/  VIADD R15, R4.reuse, 0x40 ;  /* 0x00000040040f7836 */ /* 0x040fe20000000000 */
[----:B------:R-:W-:Y:S01]  /*eec0*/  IADD3 R14, R4, 0x80, RZ ;  /* 0x00000080040e7810 */ /* 0x000fe20007ffe0ff */
[----:B------:R-:W-:-:S04]  /*eed0*/  IMAD.WIDE.U32 R22, R21, UR4, R22 ;  /* 0x0000000415167c25 */ /* 0x000fc8000f8e0016 */
[----:B------:R-:W1:Y:S01]  /*eee0*/  @P0 LDC.64 R2, c[0x0][0x2c0] ;  /* 0x0000b000ff020b82 */ /* 0x000e620000000a00 */
[----:B------:R-:W-:-:S05]  /*eef0*/  IMAD.IADD R25, R25, 0x1, R23 ;  /* 0x0000000119197824 */ /* 0x000fca00078e0217 */
[----:B--23--:R-:W-:Y:S05]  /*ef00*/  @P1 BRA `(.L_x_652) ;  /* 0x0000000000401947 */ /* 0x00cfea0003800000 */
        /* <DEDUP_REMOVED lines=16> */
.L_x_652:
[----:B------:R-:W-:Y:S05]  /*f010*/  BSYNC B0 ;  /* 0x0000000000007941 */ /* 0x000fea0003800000 */
.L_x_651:
[----:B------:R-:W-:Y:S01]  /*f020*/  BSSY B0, `(.L_x_653) ;  /* 0x0000018000007945 */ /* 0x000fe20003800000 */
[----:B------:R-:W-:Y:S01]  /*f030*/  ISETP.NE.OR P1, PT, R219, -0x1, P2 ;  /* 0xffffffffdb00780c */ /* 0x000fe20001725670 */
[----:B--2---:R-:W-:Y:S01]  /*f040*/  @P0 IMAD.MOV.U32 R18, RZ, RZ, 0x1 ;  /* 0x00000001ff120424 */ /* 0x004fe200078e00ff */
[----:B------:R-:W-:Y:S01]  /*f050*/  IADD3 R9, R12, 0x20, RZ ;  /* 0x000000200c097810 */ /* 0x000fe20007ffe0ff */
        /* <DEDUP_REMOVED lines=20> */
.L_x_654:
[----:B------:R-:W-:Y:S05]  /*f1a0*/  BSYNC B0 ;  /* 0x0000000000007941 */ /* 0x000fea0003800000 */
.L_x_653:
[----:B------:R-:W-:Y:S01]  /*f1b0*/  ISETP.GE.AND P4, PT, R9, R224, PT ;  /* 0x000000e00900720c */ /* 0x000fe20003f86270 */
[----:B-1--4-:R-:W-:Y:S01]  /*f1c0*/  @!P0 IMAD R18, R0, R5, RZ ;  /* 0x0000000500128224 */ /* 0x012fe200078e02ff */
[----:B------:R-:W-:Y:S01]  /*f1d0*/  BSSY B0, `(.L_x_655) ;  /* 0x000001b000007945 */ /* 0x000fe20003800000 */
[----:B------:R-:W-:Y:S01]  /*f1e0*/  @P0 IMAD R2, R3, R2, RZ ;  /* 0x0000000203020224 */ /* 0x000fe200078e02ff */
[----:B------:R-:W-:Y:S01]  /*f1f0*/  ISETP.NE.AND P3, PT, R6, RZ, PT ;  /* 0x000000ff0600720c */ /* 0x000fe20003f65270 */
[C---:B------:R-:W-:Y:S01]  /*f200*/  @!P1 IMAD R219, R11.reuse, R8, RZ ;  /* 0x000000080bdb9224 */ /* 0x040fe200078e02ff */
[----:B------:R-:W-:Y:S01]  /*f210*/  @!P0 MOV R2, R0 ;  /* 0x0000000000028202 */ /* 0x000fe20000000f00 */
[----:B------:R-:W-:Y:S01]  /*f220*/  IMAD R18, R11, R18, RZ ;  /* 0x000000120b127224 */ /* 0x000fe200078e02ff */
[----:B------:R-:W-:-:S05]  /*f230*/  IADD3 R3, R12, 0x30, RZ ;  /* 0x000000300c037810 */ /* 0x000fca0007ffe0ff */
        /* <DEDUP_REMOVED lines=20> */
.L_x_656:
[----:B------:R-:W-:Y:S05]  /*f380*/  BSYNC B0 ;  /* 0x0000000000007941 */ /* 0x000fea0003800000 */
.L_x_655:
[-C--:B------:R-:W-:Y:S01]  /*f390*/  ISETP.GE.AND P1, PT, R3, R224.reuse, PT ;  /* 0x000000e00300720c */ /* 0x080fe20003f26270 */
[----:B------:R-:W-:Y:S01]  /*f3a0*/  @!P0 IMAD.MOV.U32 R10, RZ, RZ, 0x1 ;  /* 0x00000001ff0a8424 */ /* 0x000fe200078e00ff */
[----:B------:R-:W-:Y:S01]  /*f3b0*/  SEL R18, R18, RZ, P2 ;  /* 0x000000ff12127207 */ /* 0x000fe20001000000 */
[----:B------:R-:W-:Y:S01]  /*f3c0*/  BSSY B0, `(.L_x_657) ;  /* 0x000001d000007945 */ /* 0x000fe20003800000 */
[-C--:B------:R-:W-:Y:S02]  /*f3d0*/  ISETP.GE.OR P6, PT, R12, R224.reuse, P3 ;  /* 0x000000e00c00720c */ /* 0x080fe40001fc6670 */
[----:B------:R-:W-:Y:S02]  /*f3e0*/  CS2R R16, SRZ ;  /* 0x0000000000107805 */ /* 0x000fe4000001ff00 */
[----:B------:R-:W-:Y:S01]  /*f3f0*/  ISETP.GE.OR P5, PT, R7, R224, P3 ;  /* 0x000000e00700720c */ /* 0x000fe20001fa6670 */
[----:B------:R-:W-:Y:S01]  /*f400*/  IMAD R2, R21, R2, R18 ;  /* 0x0000000215027224 */ /* 0x000fe200078e0212 */
[----:B------:R-:W-:Y:S01]  /*f410*/  ISETP.GE.OR P4, PT, R9, R224, P3 ;  /* 0x000000e00900720c */ /* 0x000fe20001f86670 */
[----:B------:R-:W-:Y:S01]  /*f420*/  IMAD R129, R129, R10, RZ ;  /* 0x0000000a81817224 */ /* 0x000fe200078e02ff */
[----:B------:R-:W-:-:S02]  /*f430*/  ISETP.GE.OR P3, PT, R3, R224, P3 ;  /* 0x000000e00300720c */ /* 0x000fc40001f66670 */
[----:B------:R-:W-:Y:S01]  /*f440*/  @!P2 SHF.R.S32.HI R6, RZ, 0x1f, R219 ;  /* 0x0000001fff06a819 */ /* 0x000fe200000114db */
[----:B------:R-:W-:Y:S10]  /*f450*/  @P1 BRA `(.L_x_658) ;  /* 0x00000000004c1947 */ /* 0x000ff40003800000 */
[----:B------:R-:W-:Y:S01]  /*f460*/  IADD3 R0, P0, R220, 0x30, RZ ;  /* 0x00000030dc007810 */ /* 0x000fe20007f1e0ff */
[----:B------:R-:W-:Y:S01]  /*f470*/  ULDC.64 UR4, c[0x0][0x298] ;  /* 0x0000a60000047ab9 */ /* 0x000fe20000000a00 */
[----:B------:R-:W-:Y:S01]  /*f480*/  MOV R19, R25 ;  /* 0x0000001900137202 */ /* 0x000fe20000000f00 */
[----:B------:R-:W-:Y:S01]  /*f490*/  IMAD.MOV.U32 R18, RZ, RZ, R22 ;  /* 0x000000ffff127224 */ /* 0x000fe200078e0016 */
[----:B------:R-:W-:Y:S01]  /*f4a0*/  ULDC UR6, c[0x0][0x2d0] ;  /* 0x0000b40000067ab9 */ /* 0x000fe20000000800 */
[----:B------:R-:W-:Y:S01]  /*f4b0*/  IMAD.X R5, RZ, RZ, R221, P0 ;  /* 0x000000ffff057224 */ /* 0x000fe200000e06dd */
[----:B------:R-:W-:Y:S01]  /*f4c0*/  ISETP.GE.AND P0, PT, R4, UR6, PT ;  /* 0x0000000604007c0c */ /* 0x000fe2000bf06270 */
[----:B------:R-:W-:-:S04]  /*f4d0*/  IMAD.WIDE.U32 R18, R0, UR4, R18 ;  /* 0x0000000400127c25 */ /* 0x000fc8000f8e0012 */
[----:B------:R-:W-:-:S04]  /*f4e0*/  IMAD R5, R5, UR4, RZ ;  /* 0x0000000405057c24 */ /* 0x000fc8000f8e02ff */
[----:B------:R-:W-:Y:S01]  /*f4f0*/  IMAD R5, R0, UR5, R5 ;  /* 0x0000000500057c24 */ /* 0x000fe2000f8e0205 */
[----:B------:R-:W-:Y:S02]  /*f500*/  ULDC.64 UR4, c[0x0][0x280] ;  /* 0x0000a00000047ab9 */ /* 0x000fe40000000a00 */
[----:B------:R-:W-:Y:S01]  /*f510*/  LEA R4, P1, R18, UR4, 0x1 ;  /* 0x0000000412047c11 */ /* 0x000fe2000f8208ff */
[----:B------:R-:W-:-:S05]  /*f520*/  IMAD.IADD R5, R19, 0x1, R5 ;  /* 0x0000000113057824 */ /* 0x000fca00078e0205 */
[----:B------:R-:W-:Y:S02]  /*f530*/  LEA.HI.X R5, R18, UR5, R5, 0x1, P1 ;  /* 0x0000000512057c11 */ /* 0x000fe400088f0c05 */
[----:B------:R-:W-:-:S03]  /*f540*/  ISETP.GE.AND P1, PT, R15, UR6, PT ;  /* 0x000000060f007c0c */ /* 0x000fc6000bf26270 */
[----:B------:R3:W-:Y:S01]  /*f550*/  @!P0 STG.E.128 desc[UR8][R4.64], RZ ;  /* 0x000000ff04008986 */ /* 0x0007e2000c101d08 */
[----:B------:R-:W-:-:S09]  /*f560*/  ISETP.GE.AND P0, PT, R14, UR6, PT ;  /* 0x000000060e007c0c */ /* 0x000fd2000bf06270 */
[----:B------:R3:W-:Y:S04]  /*f570*/  @!P1 STG.E.128 desc[UR8][R4.64+0x80], RZ ;  /* 0x000080ff04009986 */ /* 0x0007e8000c101d08 */
[----:B------:R3:W-:Y:S02]  /*f580*/  @!P0 STG.E.128 desc[UR8][R4.64+0x100], RZ ;  /* 0x000100ff04008986 */ /* 0x0007e4000c101d08 */
.L_x_658:
[----:B------:R-:W-:Y:S05]  /*f590*/  BSYNC B0 ;  /* 0x0000000000007941 */ /* 0x000fea0003800000 */
.L_x_657:
[----:B------:R-:W-:Y:S01]  /*f5a0*/  @!P2 IMAD.MOV.U32 R16, RZ, RZ, R219 ;  /* 0x000000ffff10a224 */ /* 0x000fe200078e00db */
[----:B---3--:R-:W-:Y:S01]  /*f5b0*/  SHF.R.S32.HI R5, RZ, 0x1f, R129 ;  /* 0x0000001fff057819 */ /* 0x008fe20000011481 */
[----:B------:R-:W-:Y:S01]  /*f5c0*/  @!P2 IMAD.MOV.U32 R17, RZ, RZ, R6 ;  /* 0x000000ffff11a224 */ /* 0x000fe200078e0006 */
[----:B------:R-:W-:Y:S02]  /*f5d0*/  BSSY B0, `(.L_x_659) ;  /* 0x000000d000007945 */ /* 0x000fe40003800000 */
[--C-:B------:R-:W-:Y:S02]  /*f5e0*/  IADD3 R129, P1, P0, R129, R16, R2.reuse ;  /* 0x0000001081817210 */ /* 0x100fe4000783e002 */
[----:B------:R-:W-:-:S04]  /*f5f0*/  SHF.R.S32.HI R16, RZ, 0x1f, R2 ;  /* 0x0000001fff107819 */ /* 0x000fc80000011402 */
[----:B------:R-:W-:Y:S01]  /*f600*/  IADD3.X R16, R5, R17, R16, P1, P0 ;  /* 0x0000001105107210 */ /* 0x000fe20000fe0410 */
[----:B------:R-:W-:Y:S06]  /*f610*/  @P6 BRA `(.L_x_660) ;  /* 0x0000000000206947 */ /* 0x000fec0003800000 */
[----:B------:R-:W-:Y:S01]  /*f620*/  IMAD R0, R12, R10, RZ ;  /* 0x0000000a0c007224 */ /* 0x000fe200078e02ff */
[----:B------:R-:W-:Y:S01]  /*f630*/  ULDC.64 UR4, c[0x0][0x2b0] ;  /* 0x0000ac0000047ab9 */ /* 0x000fe20000000a00 */
[----:B------:R-:W-:-:S03]  /*f640*/  IMAD.MOV.U32 R11, RZ, RZ, 0x7f800000 ;  /* 0x7f800000ff0b7424 */ /* 0x000fc600078e00ff */
[----:B------:R-:W-:-:S04]  /*f650*/  IADD3 R5, P0, R0, R129, RZ ;  /* 0x0000008100057210 */ /* 0x000fc80007f1e0ff */
[----:B------:R-:W-:Y:S02]  /*f660*/  LEA.HI.X.SX32 R0, R0, R16, 0x1, P0 ;  /* 0x0000001000007211 */ /* 0x000fe400000f0eff */
[----:B------:R-:W-:-:S04]  /*f670*/  LEA R4, P0, R5, UR4, 0x2 ;  /* 0x0000000405047c11 */ /* 0x000fc8000f8010ff */
[----:B------:R-:W-:-:S05]  /*f680*/  LEA.HI.X R5, R5, UR5, R0, 0x2, P0 ;  /* 0x0000000505057c11 */ /* 0x000fca00080f1400 */
[----:B------:R3:W-:Y:S04]  /*f690*/  STG.E desc[UR8][R4.64], R11 ;  /* 0x0000000b04007986 */ /* 0x0007e8000c101908 */
.L_x_660:
[----:B------:R-:W-:Y:S05]  /*f6a0*/  BSYNC B0 ;  /* 0x0000000000007941 */ /* 0x000fea0003800000 */
.L_x_659:
[----:B------:R-:W-:Y:S04]  /*f6b0*/  BSSY B0, `(.L_x_661) ;  /* 0x000000a000007945 */ /* 0x000fe80003800000 */
[----:B------:R-:W-:Y:S05]  /*f6c0*/  @P5 BRA `(.L_x_662) ;  /* 0x0000000000205947 */ /* 0x000fea0003800000 */
[----:B------:R-:W-:Y:S01]  /*f6d0*/  IMAD R0, R7, R10, RZ ;  /* 0x0000000a07007224 */ /* 0x000fe200078e02ff */
[----:B------:R-:W-:Y:S01]  /*f6e0*/  ULDC.64 UR4, c[0x0][0x2b0] ;  /* 0x0000ac0000047ab9 */ /* 0x000fe20000000a00 */
[----:B------:R-:W-:-:S03]  /*f6f0*/  IMAD.MOV.U32 R7, RZ, RZ, 0x7f800000 ;  /* 0x7f800000ff077424 */ /* 0x000fc600078e00ff */
[----:B---3--:R-:W-:-:S04]  /*f700*/  IADD3 R5, P0, R0, R129, RZ ;  /* 0x0000008100057210 */ /* 0x008fc80007f1e0ff */
[----:B------:R-:W-:Y:S02]  /*f710*/  LEA.HI.X.SX32 R0, R0, R16, 0x1, P0 ;  /* 0x0000001000007211 */ /* 0x000fe400000f0eff */
[----:B------:R-:W-:-:S04]  /*f720*/  LEA R4, P0, R5, UR4, 0x2 ;  /* 0x0000000405047c11 */ /* 0x000fc8000f8010ff */
[----:B------:R-:W-:-:S05]  /*f730*/  LEA.HI.X R5, R5, UR5, R0, 0x2, P0 ;  /* 0x0000000505057c11 */ /* 0x000fca00080f1400 */
[----:B------:R4:W-:Y:S04]  /*f740*/  STG.E desc[UR8][R4.64], R7 ;  /* 0x0000000704007986 */ /* 0x0009e8000c101908 */
.L_x_662:
[----:B------:R-:W-:Y:S05]  /*f750*/  BSYNC B0 ;  /* 0x0000000000007941 */ /* 0x000fea0003800000 */
.L_x_661:
[----:B------:R-:W-:Y:S04]  /*f760*/  BSSY B0, `(.L_x_663) ;  /* 0x000000a000007945 */ /* 0x000fe80003800000 */
[----:B------:R-:W-:Y:S05]  /*f770*/  @P4 BRA `(.L_x_664) ;  /* 0x0000000000204947 */ /* 0x000fea0003800000 */
[----:B------:R-:W-:Y:S01]  /*f780*/  IMAD R0, R9, R10, RZ ;  /* 0x0000000a09007224 */ /* 0x000fe200078e02ff */
[----:B------:R-:W-:Y:S01]  /*f790*/  ULDC.64 UR4, c[0x0][0x2b0] ;  /* 0x0000ac0000047ab9 */ /* 0x000fe20000000a00 */
[----:B----4-:R-:W-:-:S03]  /*f7a0*/  IMAD.MOV.U32 R7, RZ, RZ, 0x7f800000 ;  /* 0x7f800000ff077424 */ /* 0x010fc600078e00ff */
[----:B---3--:R-:W-:-:S04]  /*f7b0*/  IADD3 R5, P0, R0, R129, RZ ;  /* 0x0000008100057210 */ /* 0x008fc80007f1e0ff */
[----:B------:R-:W-:Y:S02]  /*f7c0*/  LEA.HI.X.SX32 R0, R0, R16, 0x1, P0 ;  /* 0x0000001000007211 */ /* 0x000fe400000f0eff */
[----:B------:R-:W-:-:S04]  /*f7d0*/  LEA R4, P0, R5, UR4, 0x2 ;  /* 0x0000000405047c11 */ /* 0x000fc8000f8010ff */
[----:B------:R-:W-:-:S05]  /*f7e0*/  LEA.HI.X R5, R5, UR5, R0, 0x2, P0 ;  /* 0x0000000505057c11 */ /* 0x000fca00080f1400 */
[----:B------:R3:W-:Y:S04]  /*f7f0*/  STG.E desc[UR8][R4.64], R7 ;  /* 0x0000000704007986 */ /* 0x0007e8000c101908 */
.L_x_664:
[----:B------:R-:W-:Y:S05]  /*f800*/  BSYNC B0 ;  /* 0x0000000000007941 */ /* 0x000fea0003800000 */
.L_x_663:
[----:B------:R-:W-:Y:S05]  /*f810*/  @P3 EXIT ;  /* 0x000000000000394d */ /* 0x000fea0003800000 */
[----:B------:R-:W-:Y:S01]  /*f820*/  IMAD R3, R3, R10, RZ ;  /* 0x0000000a03037224 */ /* 0x000fe200078e02ff */
[----:B------:R-:W-:Y:S01]  /*f830*/  ULDC.64 UR4, c[0x0][0x2b0] ;  /* 0x0000ac0000047ab9 */ /* 0x000fe20000000a00 */
[----:B---34-:R-:W-:-:S03]  /*f840*/  IMAD.MOV.U32 R5, RZ, RZ, 0x7f800000 ;  /* 0x7f800000ff057424 */ /* 0x018fc600078e00ff */
[----:B------:R-:W-:-:S04]  /*f850*/  IADD3 R129, P0, R3, R129, RZ ;  /* 0x0000008103817210 */ /* 0x000fc80007f1e0ff */
[----:B------:R-:W-:Y:S02]  /*f860*/  LEA.HI.X.SX32 R16, R3, R16, 0x1, P0 ;  /* 0x0000001003107211 */ /* 0x000fe400000f0eff */
[----:B------:R-:W-:-:S04]  /*f870*/  LEA R2, P0, R129, UR4, 0x2 ;  /* 0x0000000481027c11 */ /* 0x000fc8000f8010ff */
[----:B------:R-:W-:-:S05]  /*f880*/  LEA.HI.X R3, R129, UR5, R16, 0x2, P0 ;  /* 0x0000000581037c11 */ /* 0x000fca00080f1410 */
[----:B------:R-:W-:Y:S01]  /*f890*/  STG.E desc[UR8][R2.64], R5 ;  /* 0x0000000502007986 */ /* 0x000fe2000c101908 */
[----:B------:R-:W-:Y:S05]  /*f8a0*/  EXIT ;  /* 0x000000000000794d */ /* 0x000fea0003800000 */
.L_x_665:
        /* <DEDUP_REMOVED lines=13> */
.L_x_810:


//--------------------- .text._ZN5flash16flash_fwd_kernelI23Flash_fwd_kernel_traitsILi192ELi64ELi64ELi4ELb0ELb0EN7cutlass6half_tE19Flash_kernel_traitsILi192ELi64ELi64ELi4ES3_EELb1ELb1ELb0ELb1ELb0ELb0ELb0ELb1EEEvNS_16Flash_fwd_paramsE --------------------------
	.section	.text._ZN5flash16flash_fwd_kernelI23Flash_fwd_kernel_traitsILi192ELi64ELi64ELi4ELb0ELb0EN7cutlass6half_tE19Flash_kernel_traitsILi192ELi64ELi64ELi4ES3_EELb1ELb1ELb0ELb1ELb0ELb0ELb0ELb1EEEvNS_16Flash_fwd_paramsE,"ax",@progbits
	.align	128
        .global         _ZN5flash16flash_fwd_kernelI23Flash_fwd_kernel_traitsILi192ELi64ELi64ELi4ELb0ELb0EN7cutlass6half_tE19Flash_kernel_traitsILi192ELi64ELi64ELi4ES3_EELb1ELb1ELb0ELb1ELb0ELb0ELb0ELb1EEEvNS_16Flash_fwd_paramsE
        .type           _ZN5flash16flash_fwd_kernelI23Flash_fwd_kernel_traitsILi192ELi64ELi64ELi4ELb0ELb0EN7cutlass6half_tE19Flash_kernel_traitsILi192ELi64ELi64ELi4ES3_EELb1ELb1ELb0ELb1ELb0ELb0ELb0ELb1EEEvNS_16Flash_fwd_paramsE,@function
        .size           _ZN5flash16flash_fwd_kernelI23Flash_fwd_kernel_traitsILi192ELi64ELi64ELi4ELb0ELb0EN7cutlass6half_tE19Flash_kernel_traitsILi192ELi64ELi64ELi4ES3_EELb1ELb1ELb0ELb1ELb0ELb0ELb0ELb1EEEvNS_16Flash_fwd_paramsE,(.L_x_811 - _ZN5flash16flash_fwd_kernelI23Flash_fwd_kernel_traitsILi192ELi64ELi64ELi4ELb0ELb0EN7cutlass6half_tE19Flash_kernel_traitsILi192ELi64ELi64ELi4ES3_EELb1ELb1ELb0ELb1ELb0ELb0ELb0ELb1EEEvNS_16Flash_fwd_paramsE)
        .other          _ZN5flash16flash_fwd_kernelI23Flash_fwd_kernel_traitsILi192ELi64ELi64ELi4ELb0ELb0EN7cutlass6half_tE19Flash_kernel_traitsILi192ELi64ELi64ELi4ES3_EELb1ELb1ELb0ELb1ELb0ELb0ELb0ELb1EEEvNS_16Flash_fwd_paramsE,@"STO_CUDA_ENTRY STV_DEFAULT"
_ZN5flash16flash_fwd_kernelI23Flash_fwd_kernel_traitsILi192ELi64ELi64ELi4ELb0ELb0EN7cutlass6half_tE19Flash_kernel_traitsILi192ELi64ELi64ELi4ES3_EELb1ELb1ELb0ELb1ELb0ELb0ELb0ELb1EEEvNS_16Flash_fwd_paramsE:
.text._ZN5flash16flash_fwd_kernelI23Flash_fwd_kernel_traitsILi192ELi64ELi64ELi4ELb0ELb0EN7cutlass6half_tE19Flash_kernel_traitsILi192ELi64ELi64ELi4ES3_EELb1ELb1ELb0ELb1ELb0ELb0ELb0ELb1EEEvNS_16Flash_fwd_paramsE:
        /* <DEDUP_REMOVED lines=15> */
[----:B------:R-:W1:Y:S08]  /*00f0*/  S2UR UR22, SR_CTAID.Y ;  /* 0x00000000001679c3 */ /* 0x000e700000002600 */
[----:B------:R-:W4:Y:S01]  /*0100*/  S2UR UR20, SR_CTAID.Z ;  /* 0x00000000001479c3 */ /* 0x000f220000002700 */
[----:B--2---:R-:W-:-:S07]  /*0110*/  @P2 IMAD.MOV.U32 R2, RZ, RZ, R8 ;  /* 0x000000ffff022224 */ /* 0x004fce00078e0008 */
[----:B------:R-:W2:Y:S01]  /*0120*/  @P2 LDC R0, c[0x0][0x3b0] ;  /* 0x0000ec00ff002b82 */ /* 0x000ea20000000800 */
[----:B---3--:R-:W-:-:S06]  /*0130*/  @P2 IMAD.MOV.U32 R3, RZ, RZ, R9 ;  /* 0x000000ffff032224 */ /* 0x008fcc00078e0009 */
[----:B------:R-:W2:Y:S01]  /*0140*/  @P2 LDG.E.64 R2, desc[UR24][R2.64] ;  /* 0x0000001802022981 */ /* 0x000ea2000c1e1b00 */
[----:B------:R-:W-:Y:S02]  /*0150*/  UISETP.NE.U32.AND UP2, UPT, UR6, URZ, UPT ;  /* 0x0000003f0600728c */ /* 0x000fe4000bf45070 */
[----:B-1----:R-:W-:Y:S02]  /*0160*/  UIMAD.WIDE UR8, UR22, 0x4, UR8 ;  /* 0x00000004160878a5 */ /* 0x002fe4000f8e0208 */
[----:B------:R-:W-:Y:S02]  /*0170*/  UISETP.NE.AND.EX UP2, UPT, UR7, URZ, UPT, UP2 ;  /* 0x0000003f0700728c */ /* 0x000fe4000bf45320 */
[----:B----4-:R-:W-:Y:S01]  /*0180*/  ULOP3.LUT UR4, UR20, UR13, UR22, 0xfe, !UPT ;  /* 0x0000000d14047292 */ /* 0x010fe2000f8efe16 */
[----:B------:R-:W-:-:S03]  /*0190*/  ULDC.64 UR6, c[0x0][0x2f8] ;  /* 0x0000be0000067ab9 */ /* 0x000fc60000000a00 */
[----:B------:R-:W-:Y:S01]  /*01a0*/  PLOP3.LUT P0, PT, PT, PT, UP2, 0x80, 0x0 ;  /* 0x000000000000781c */ /* 0x000fe20003f0f028 */
[----:B------:R-:W-:Y:S01]  /*01b0*/  UISETP.EQ.U32.AND UP0, UPT, UR6, URZ, UPT ;  /* 0x0000003f0600728c */ /* 0x000fe2000bf02070 */
[----:B------:R-:W-:Y:S01]  /*01c0*/  LOP3.LUT P3, RZ, R115, UR4, RZ, 0xfc, !PT ;  /* 0x0000000473ff7c12 */ /* 0x000fe2000f86fcff */
[----:B------:R-:W-:Y:S02]  /*01d0*/  ULDC.64 UR4, c[0x0][0x300] ;  /* 0x0000c00000047ab9 */ /* 0x000fe40000000a00 */
[----:B------:R-:W-:-:S03]  /*01e0*/  UISETP.NE.U32.AND UP1, UPT, UR4, URZ, UPT ;  /* 0x0000003f0400728c */ /* 0x000fc6000bf25070 */
[----:B------:R-:W-:Y:S01]  /*01f0*/  ULDC.U8 UR4, c[0x0][0x3c2] ;  /* 0x0000f08000047ab9 */ /* 0x000fe20000000000 */
[----:B------:R-:W-:Y:S02]  /*0200*/  UISETP.NE.AND.EX UP1, UPT, UR5, URZ, UPT, UP1 ;  /* 0x0000003f0500728c */ /* 0x000fe4000bf25310 */
[----:B------:R-:W-:-:S03]  /*0210*/  UISETP.NE.AND UP3, UPT, UR4, URZ, UPT ;  /* 0x0000003f0400728c */ /* 0x000fc6000bf65270 */
[----:B------:R-:W-:Y:S01]  /*0220*/  ULDC.64 UR4, c[0x0][0x2f8] ;  /* 0x0000be0000047ab9 */ /* 0x000fe20000000a00 */
[----:B------:R-:W1:Y:S01]  /*0230*/  @!P3 LDC.64 R6, c[0x0][0x3b8] ;  /* 0x0000ee00ff06bb82 */ /* 0x000e620000000a00 */
[----:B------:R-:W-:Y:S02]  /*0240*/  UISETP.EQ.OR.EX UP0, UPT, UR7, URZ, !UP3, UP0 ;  /* 0x0000003f0700728c */ /* 0x000fe4000df02700 */
[----:B------:R-:W-:Y:S01]  /*0250*/  UIMAD.WIDE UR4, UR22, 0x4, UR4 ;  /* 0x00000004160478a5 */ /* 0x000fe2000f8e0204 */
        /* <DEDUP_REMOVED lines=10> */
[----:B------:R-:W-:Y:S01]  /*0300*/  @UP1 ULDC.64 UR8, c[0x0][0x300] ;  /* 0x0000c00000081ab9 */ /* 0x000fe20000000a00 */
[----:B-1----:R-:W-:Y:S02]  /*0310*/  @!P3 IMAD.MOV.U32 R4, RZ, RZ, R8 ;  /* 0x000000ffff04b224 */ /* 0x002fe400078e0008 */
[----:B------:R-:W-:-:S05]  /*0320*/  @!P3 IMAD.MOV.U32 R5, RZ, RZ, R9 ;  /* 0x000000ffff05b224 */ /* 0x000fca00078e0009 */
[----:B------:R1:W-:Y:S01]  /*0330*/  @!P3 STG.E.64 desc[UR24][R6.64+0x8], R4 ;  /* 0x000008040600b986 */ /* 0x0003e2000c101b18 */
[----:B------:R-:W-:Y:S01]  /*0340*/  PLOP3.LUT P2, PT, PT, PT, UP0, 0x80, 0x0 ;  /* 0x000000000000781c */ /* 0x000fe20003f4f008 */
[----:B------:R-:W-:Y:S02]  /*0350*/  @UP1 UIMAD.WIDE UR8, UR22, 0x4, UR8 ;  /* 0x00000004160818a5 */ /* 0x000fe4000f8e0208 */
[----:B-1----:R-:W2:Y:S04]  /*0360*/  @P0 LDG.E R7, desc[UR24][R2.64] ;  /* 0x0000001802070981 */ /* 0x002ea8000c1e1900 */
[----:B------:R1:W3:Y:S01]  /*0370*/  @P0 LDG.E R6, desc[UR24][R2.64+0x4] ;  /* 0x0000041802060981 */ /* 0x0002e2000c1e1900 */
[----:B------:R-:W-:Y:S02]  /*0380*/  IMAD.U32 R4, RZ, RZ, UR8 ;  /* 0x00000008ff047e24 */ /* 0x000fe4000f8e00ff */
[----:B------:R-:W-:-:S05]  /*0390*/  IMAD.U32 R5, RZ, RZ, UR9 ;  /* 0x00000009ff057e24 */ /* 0x000fca000f8e00ff */
[----:B------:R-:W4:Y:S01]  /*03a0*/  @P1 LDG.E R4, desc[UR24][R4.64] ;  /* 0x0000001804041981 */ /* 0x000f22000c1e1900 */
[----:B-1----:R-:W-:Y:S02]  /*03b0*/  IMAD.U32 R2, RZ, RZ, UR4 ;  /* 0x00000004ff027e24 */ /* 0x002fe4000f8e00ff */
[----:B------:R-:W-:Y:S01]  /*03c0*/  IMAD.U32 R3, RZ, RZ, UR5 ;  /* 0x00000005ff037e24 */ /* 0x000fe2000f8e00ff */
[----:B------:R-:W-:Y:S01]  /*03d0*/  UMOV UR12, 0xffffffff ;  /* 0xffffffff000c7882 */ /* 0x000fe20000000000 */
[----:B------:R-:W-:Y:S01]  /*03e0*/  UMOV UR4, URZ ;  /* 0x0000003f00047c82 */ /* 0x000fe20008000000 */
[----:B------:R-:W-:Y:S01]  /*03f0*/  UMOV UR8, 0xffffffff ;  /* 0xffffffff00087882 */ /* 0x000fe20000000000 */
[----:B------:R-:W-:Y:S01]  /*0400*/  SHF.R.S32.HI R24, RZ, 0x1f, R115 ;  /* 0x0000001fff187819 */ /* 0x000fe20000011473 */
[----:B------:R-:W5:Y:S01]  /*0410*/  @!P2 LDG.E R0, desc[UR24][R2.64] ;  /* 0x000000180200a981 */ /* 0x000f62000c1e1900 */
[----:B------:R-:W-:Y:S02]  /*0420*/  ULDC.U8 UR5, c[0x0][0x388] ;  /* 0x0000e20000057ab9 */ /* 0x000fe40000000000 */
[----:B------:R-:W-:-:S02]  /*0430*/  LEA.HI R14, R24, R115, RZ, 0x5 ;  /* 0x00000073180e7211 */ /* 0x000fc400078f28ff */
[----:B--2---:R-:W-:Y:S02]  /*0440*/  @P0 R2UR UR12, R7 ;  /* 0x00000000070c02ca */ /* 0x004fe400000e0000 */
[----:B---3--:R-:W-:Y:S02]  /*0450*/  @P0 R2UR UR14, R6 ;  /* 0x00000000060e02ca */ /* 0x008fe400000e0000 */
[----:B------:R-:W-:-:S04]  /*0460*/  ISETP.NE.U32.AND P0, PT, RZ, UR6, PT ;  /* 0x00000006ff007c0c */ /* 0x000fc8000bf05070 */
[----:B------:R-:W-:-:S07]  /*0470*/  ISETP.NE.AND.EX P0, PT, RZ, UR7, PT, P0 ;  /* 0x00000007ff007c0c */ /* 0x000fce000bf05300 */
[----:B------:R-:W-:Y:S01]  /*0480*/  @UP2 UIADD3 UR14, UR14, -UR12, URZ ;  /* 0x8000000c0e0e2290 */ /* 0x000fe2000fffe03f */
[----:B----4-:R-:W-:-:S06]  /*0490*/  @P1 R2UR UR4, R4 ;  /* 0x00000000040412ca */ /* 0x010fcc00000e0000 */
[----:B------:R-:W-:Y:S01]  /*04a0*/  @!UP2 ULDC UR14, c[0x0][0x2c4] ;  /* 0x0000b100000eaab9 */ /* 0x000fe20000000800 */
[----:B-----5:R-:W-:Y:S01]  /*04b0*/  @!P2 R2UR UR8, R0 ;  /* 0x000000000008a2ca */ /* 0x020fe200000e0000 */
        /* <DEDUP_REMOVED lines=8> */
.L_x_666:
[----:B------:R-:W-:-:S05]  /*0540*/  ULDC UR9, c[0x0][0x2c8] ;  /* 0x0000b20000097ab9 */ /* 0x000fca0000000800 */
.L_x_667:
        /* <DEDUP_REMOVED lines=39> */
[----:B------:R-:W-:Y:S01]  /*07c0*/  LEA.HI R12, R24, R115, RZ, 0x3 ;  /* 0x00000073180c7211 */ /* 0x000fe200078f18ff */
[----:B------:R-:W-:Y:S01]  /*07d0*/  UIMAD UR9, UR22, UR9, UR20 ;  /* 0x00000009160972a4 */ /* 0x000fe2000f8e0214 */
[----:B------:R-:W-:Y:S01]  /*07e0*/  SHF.R.S32.HI R112, RZ, 0x5, R14 ;  /* 0x00000005ff707819 */ /* 0x000fe2000001140e */
[----:B------:R-:W-:Y:S01]  /*07f0*/  UISETP.NE.AND UP1, UPT, UR12, -0x1, UPT ;  /* 0xffffffff0c00788c */ /* 0x000fe2000bf25270 */
[----:B------:R-:W-:Y:S01]  /*0800*/  IMAD.U32 R10, RZ, RZ, UR13 ;  /* 0x0000000dff0a7e24 */ /* 0x000fe2000f8e00ff */
[----:B------:R-:W-:Y:S02]  /*0810*/  USHF.L.U32 UR7, UR9, 0x5, URZ ;  /* 0x0000000509077899 */ /* 0x000fe4000800063f */
[----:B------:R-:W-:-:S02]  /*0820*/  UISETP.NE.AND UP0, UPT, UR8, -0x1, UPT ;  /* 0xffffffff0800788c */ /* 0x000fc4000bf05270 */
[----:B------:R-:W-:Y:S01]  /*0830*/  USHF.R.S32.HI UR6, URZ, 0x1f, UR7 ;  /* 0x0000001f3f067899 */ /* 0x000fe20008011407 */
[----:B------:R-:W-:-:S04]  /*0840*/  ULDC UR18, c[0x0][0x2d8] ;  /* 0x0000b60000127ab9 */ /* 0x000fc80000000800 */
[----:B------:R-:W-:-:S04]  /*0850*/  @!UP1 USHF.R.S32.HI UR10, URZ, 0x1f, UR22 ;  /* 0x0000001f3f0a9899 */ /* 0x000fc80008011416 */
[----:B------:R-:W-:Y:S01]  /*0860*/  @UP0 UIADD3 UR30, UR4, UR8, URZ ;  /* 0x00000008041e0290 */ /* 0x000fe2000fffe03f */
[----:B-1----:R-:W-:Y:S02]  /*0870*/  IABS R15, R16 ;  /* 0x00000010000f7213 */ /* 0x002fe40000000000 */
[----:B------:R-:W-:Y:S02]  /*0880*/  ISETP.NE.AND P3, PT, R16, RZ, PT ;  /* 0x000000ff1000720c */ /* 0x000fe40003f65270 */
[----:B------:R-:W1:Y:S01]  /*0890*/  I2F.RP R2, R15 ;  /* 0x0000000f00027306 */ /* 0x000e620000209400 */
[----:B--2---:R-:W-:-:S07]  /*08a0*/  IABS R4, R4 ;  /* 0x0000000400047213 */ /* 0x004fce0000000000 */
[----:B-1----:R-:W1:Y:S02]  /*08b0*/  MUFU.RCP R2, R2 ;  /* 0x0000000200027308 */ /* 0x002e640000001000 */
[----:B-1----:R-:W-:-:S06]  /*08c0*/  VIADD R2, R2, 0xffffffe ;  /* 0x0ffffffe02027836 */ /* 0x002fcc0000000000 */
[----:B------:R-:W1:Y:S02]  /*08d0*/  F2I.FTZ.U32.TRUNC.NTZ R3, R2 ;  /* 0x0000000200037305 */ /* 0x000e64000021f000 */
[----:B-1----:R-:W-:Y:S02]  /*08e0*/  IMAD.MOV R0, RZ, RZ, -R3 ;  /* 0x000000ffff007224 */ /* 0x002fe400078e0a03 */
[----:B------:R-:W-:Y:S02]  /*08f0*/  IMAD.MOV.U32 R2, RZ, RZ, RZ ;  /* 0x000000ffff027224 */ /* 0x000fe400078e00ff */
[----:B------:R-:W-:-:S04]  /*0900*/  IMAD R0, R0, R15, RZ ;  /* 0x0000000f00007224 */ /* 0x000fc800078e02ff */
[----:B------:R-:W-:Y:S01]  /*0910*/  IMAD.HI.U32 R2, R3, R0, R2 ;  /* 0x0000000003027227 */ /* 0x000fe200078e0002 */
[----:B------:R-:W-:-:S05]  /*0920*/  LOP3.LUT R0, R14, 0xffffffe0, RZ, 0xc0, !PT ;  /* 0xffffffe00e007812 */ /* 0x000fca00078ec0ff */
[----:B------:R-:W-:-:S04]  /*0930*/  IMAD.HI.U32 R6, R2, R4, RZ ;  /* 0x0000000402067227 */ /* 0x000fc800078e00ff */
[----:B------:R-:W-:Y:S02]  /*0940*/  IMAD.MOV R2, RZ, RZ, -R6 ;  /* 0x000000ffff027224 */ /* 0x000fe400078e0a06 */
[----:B------:R-:W-:Y:S02]  /*0950*/  IMAD.IADD R0, R115, 0x1, -R0 ;  /* 0x0000000173007824 */ /* 0x000fe400078e0a00 */
[----:B------:R-:W-:Y:S01]  /*0960*/  IMAD R2, R15, R2, R4 ;  /* 0x000000020f027224 */ /* 0x000fe200078e0204 */
[----:B------:R-:W-:Y:S02]  /*0970*/  LOP3.LUT R4, R12, 0xfffffff8, RZ, 0xc0, !PT ;  /* 0xfffffff80c047812 */ /* 0x000fe400078ec0ff */
[--C-:B------:R-:W-:Y:S02]  /*0980*/  SHF.R.S32.HI R3, RZ, 0x1f, R0.reuse ;  /* 0x0000001fff037819 */ /* 0x100fe40000011400 */
[----:B------:R-:W-:Y:S01]  /*0990*/  IADD3 R119, P1, P0, R8, UR7, R0 ;  /* 0x0000000708777c10 */ /* 0x000fe2000f83e000 */
[----:B------:R-:W-:Y:S01]  /*09a0*/  IMAD.IADD R35, R115, 0x1, -R4 ;  /* 0x0000000173237824 */ /* 0x000fe200078e0a04 */
[----:B------:R-:W-:-:S02]  /*09b0*/  SHF.R.S32.HI R12, RZ, 0x3, R12 ;  /* 0x00000003ff0c7819 */ /* 0x000fc4000001140c */
[----:B------:R-:W-:Y:S01]  /*09c0*/  IADD3.X R118, R9, UR6, R3, P1, P0 ;  /* 0x0000000609767c10 */ /* 0x000fe20008fe0403 */
[----:B------:R-:W-:Y:S01]  /*09d0*/  IMAD.SHL.U32 R32, R35, 0x8, RZ ;  /* 0x0000000823207824 */ /* 0x000fe200078e00ff */
[----:B------:R-:W-:Y:S01]  /*09e0*/  SHF.R.S32.HI R4, RZ, 0x1f, R0 ;  /* 0x0000001fff047819 */ /* 0x000fe20000011400 */
[----:B------:R-:W-:Y:S01]  /*09f0*/  IMAD.SHL.U32 R3, R12, 0x40, RZ ;  /* 0x000000400c037824 */ /* 0x000fe200078e00ff */
[----:B------:R-:W-:Y:S01]  /*0a00*/  @UP1 ULDC.64 UR6, c[0x0][0x240] ;  /* 0x0000900000061ab9 */ /* 0x000fe20000000a00 */
[----:B------:R1:W-:Y:S01]  /*0a10*/  STL [R1+0x80], R119 ;  /* 0x0000807701007387 */ /* 0x0003e20000100800 */
[----:B------:R-:W-:Y:S01]  /*0a20*/  LEA.HI R4, R4, R0, RZ, 0x2 ;  /* 0x0000000004047211 */ /* 0x000fe200078f10ff */
[----:B------:R-:W-:Y:S01]  /*0a30*/  @UP1 UIMAD.WIDE.U32 UR32, UR12, UR6, URZ ;  /* 0x000000060c2012a5 */ /* 0x000fe2000f8e003f */
[----:B------:R-:W-:Y:S02]  /*0a40*/  LOP3.LUT R3, R3, 0x1c0, RZ, 0xc0, !PT ;  /* 0x000001c003037812 */ /* 0x000fe400078ec0ff */
[----:B------:R-:W-:Y:S01]  /*0a50*/  ISETP.GT.U32.AND P2, PT, R15, R2, PT ;  /* 0x000000020f00720c */ /* 0x000fe20003f44070 */
[----:B------:R-:W-:Y:S01]  /*0a60*/  @UP1 UIMAD UR15, UR12, UR7, UR33 ;  /* 0x000000070c0f12a4 */ /* 0x000fe2000f8e0221 */
[----:B------:R-:W-:-:S02]  /*0a70*/  LOP3.LUT R5, R3, 0x38, R32, 0xf8, !PT ;  /* 0x0000003803057812 */ /* 0x000fc400078ef820 */
[----:B------:R-:W-:Y:S01]  /*0a80*/  SHF.R.U32.HI R7, RZ, 0x3, R3 ;  /* 0x00000003ff077819 */ /* 0x000fe20000011603 */
[----:B------:R-:W-:Y:S01]  /*0a90*/  @!UP1 ULDC.64 UR6, c[0x0][0x228] ;  /* 0x00008a0000069ab9 */ /* 0x000fe20000000a00 */
[----:B------:R-:W-:Y:S01]  /*0aa0*/  LOP3.LUT R3, R4, 0x7ffffffc, RZ, 0xc0, !PT ;  /* 0x7ffffffc04037812 */ /* 0x000fe200078ec0ff */
[----:B------:R-:W-:Y:S01]  /*0ab0*/  @!UP1 UIMAD UR10, UR10, UR6, URZ ;  /* 0x000000060a0a92a4 */ /* 0x000fe2000f8e023f */
[----:B------:R-:W-:Y:S01]  /*0ac0*/  LOP3.LUT R7, R5, R7, RZ, 0x3c, !PT ;  /* 0x0000000705077212 */ /* 0x000fe200078e3cff */
[----:B------:R-:W-:Y:S01]  /*0ad0*/  @!UP1 UIMAD.WIDE.U32 UR34, UR22, UR6, URZ ;  /* 0x00000006162292a5 */ /* 0x000fe2000f8e003f */
[----:B------:R-:W-:Y:S01]  /*0ae0*/  PLOP3.LUT P0, PT, PT, PT, UP0, 0x80, 0x0 ;  /* 0x000000000000781c */ /* 0x000fe20003f0f008 */
[----:B------:R-:W-:Y:S01]  /*0af0*/  IMAD.IADD R5, R0, 0x1, -R3 ;  /* 0x0000000100057824 */ /* 0x000fe200078e0a03 */
[----:B------:R-:W-:Y:S01]  /*0b00*/  LOP3.LUT R0, R16, UR20, RZ, 0x3c, !PT ;  /* 0x0000001410007c12 */ /* 0x000fe2000f8e3cff */
[----:B------:R-:W-:Y:S01]  /*0b10*/  @!UP1 UIMAD UR7, UR22, UR7, UR10 ;  /* 0x00000007160792a4 */ /* 0x000fe2000f8e020a */
[----:B------:R-:W-:Y:S01]  /*0b20*/  @!P2 IMAD.IADD R2, R2, 0x1, -R15 ;  /* 0x000000010202a824 */ /* 0x000fe200078e0a0f */
[----:B------:R-:W-:Y:S01]  /*0b30*/  ULDC UR6, c[0x0][0x2d4] ;  /* 0x0000b50000067ab9 */ /* 0x000fe20000000800 */
[----:B------:R-:W-:Y:S01]  /*0b40*/  ISETP.GE.AND P1, PT, R0, RZ, PT ;  /* 0x000000ff0000720c */ /* 0x000fe20003f26270 */
[----:B------:R-:W-:Y:S01]  /*0b50*/  @UP0 ULDC.64 UR10, c[0x0][0x248] ;  /* 0x00009200000a0ab9 */ /* 0x000fe20000000a00 */
[----:B------:R-:W-:Y:S01]  /*0b60*/  SHF.R.S32.HI R0, RZ, 0x1f, R14 ;  /* 0x0000001fff007819 */ /* 0x000fe2000001140e */
[----:B------:R-:W-:Y:S01]  /*0b70*/  @UP0 UIMAD.WIDE.U32 UR36, UR30, UR10, URZ ;  /* 0x0000000a1e2402a5 */ /* 0x000fe2000f8e003f */
[----:B------:R-:W-:Y:S01]  /*0b80*/  SHF.R.S32.HI R13, RZ, 0x1f, R12 ;  /* 0x0000001fff0d7819 */ /* 0x000fe2000001140c */
[----:B------:R-:W-:Y:S01]  /*0b90*/  UIMAD UR6, UR9, UR6, UR23 ;  /* 0x00000006090672a4 */ /* 0x000fe2000f8e0217 */
[----:B------:R-:W-:Y:S01]  /*0ba0*/  LEA.HI R0, R0, R112, RZ, 0x2 ;  /* 0x0000007000007211 */ /* 0x000fe200078f10ff */
[----:B------:R-:W-:Y:S01]  /*0bb0*/  @UP0 UIMAD UR30, UR30, UR11, URZ ;  /* 0x0000000b1e1e02a4 */ /* 0x000fe2000f8e023f */
[----:B------:R-:W-:Y:S01]  /*0bc0*/  LEA.HI R3, R24, R115, RZ, 0x6 ;  /* 0x0000007318037211 */ /* 0x000fe200078f30ff */
[----:B------:R-:W-:Y:S01]  /*0bd0*/  @UP1 UMOV UR16, UR32 ;  /* 0x0000002000101c82 */ /* 0x000fe20008000000 */
[----:B------:R-:W-:Y:S01]  /*0be0*/  LOP3.LUT R0, R0, 0xffffffc, RZ, 0xc0, !PT ;  /* 0x0ffffffc00007812 */ /* 0x000fe200078ec0ff */
[----:B------:R-:W-:Y:S01]  /*0bf0*/  UIMAD UR27, UR6, UR18, URZ ;  /* 0x00000012061b72a4 */ /* 0x000fe2000f8e023f */
[----:B------:R-:W-:Y:S01]  /*0c00*/  SHF.R.S32.HI R22, RZ, 0x2, R4 ;  /* 0x00000002ff167819 */ /* 0x000fe20000011404 */
[----:B------:R-:W-:Y:S01]  /*0c10*/  @UP0 UIADD3 UR30, UR37, UR30, URZ ;  /* 0x0000001e251e0290 */ /* 0x000fe2000fffe03f */
[----:B------:R-:W-:Y:S01]  /*0c20*/  ISETP.GE.U32.AND P4, PT, R2, R15, PT ;  /* 0x0000000f0200720c */ /* 0x000fe20003f86070 */
[----:B------:R-:W-:Y:S01]  /*0c30*/  IMAD.IADD R0, R112, 0x1, -R0 ;  /* 0x0000000170007824 */ /* 0x000fe200078e0a00 */
[----:B------:R-:W-:Y:S01]  /*0c40*/  @UP0 UMOV UR32, UR36 ;  /* 0x0000002400200c82 */ /* 0x000fe20008000000 */
[----:B------:R-:W-:Y:S01]  /*0c50*/  @!UP1 UIADD3 UR15, UR35, UR7, URZ ;  /* 0x00000007230f9290 */ /* 0x000fe2000fffe03f */
[----:B------:R-:W-:Y:S01]  /*0c60*/  IMAD.WIDE R10, R10, 0x40, R12 ;  /* 0x000000400a0a7825 */ /* 0x000fe200078e020c */
[----:B------:R-:W-:-:S03]  /*0c70*/  @!UP1 UMOV UR16, UR34 ;  /* 0x0000002200109c82 */ /* 0x000fc60008000000 */
[----:B------:R-:W-:Y:S02]  /*0c80*/  IMAD.SHL.U32 R3, R3, 0x8, RZ ;  /* 0x0000000803037824 */ /* 0x000fe400078e00ff */
[----:B------:R-:W-:Y:S01]  /*0c90*/  IMAD R2, R0, 0x10, R22 ;  /* 0x0000001000027824 */ /* 0x000fe200078e0216 */
[----:B-1----:R-:W-:Y:S06]  /*0ca0*/  @P0 BRA `(.L_x_669) ;  /* 0x0000000000300947 */ /* 0x002fec0003800000 */
        /* <DEDUP_REMOVED lines=12> */
.L_x_669:
[----:B------:R-:W-:Y:S01]  /*0d70*/  @UP0 UIADD3 UR6, UR4, UR8, URZ ;  /* 0x0000000804060290 */ /* 0x000fe2000fffe03f */
[----:B------:R-:W-:Y:S01]  /*0d80*/  SHF.L.U32 R0, R5, 0x1, RZ ;  /* 0x0000000105007819 */ /* 0x000fe200000006ff */
[----:B------:R-:W-:Y:S01]  /*0d90*/  USHF.R.S32.HI UR21, URZ, 0x1f, UR20 ;  /* 0x0000001f3f157899 */ /* 0x000fe20008011414 */
[----:B------:R-:W-:Y:S01]  /*0da0*/  SHF.R.S32.HI R33, RZ, 0x1f, R32 ;  /* 0x0000001fff217819 */ /* 0x000fe20000011420 */
[----:B------:R-:W-:Y:S01]  /*0db0*/  @UP0 ULDC.64 UR8, c[0x0][0x250] ;  /* 0x0000940000080ab9 */ /* 0x000fe20000000a00 */
[----:B------:R-:W-:Y:S01]  /*0dc0*/  LOP3.LUT R192, R7, 0xfffffe00, R3, 0xf8, !PT ;  /* 0xfffffe0007c07812 */ /* 0x000fe200078ef803 */
[----:B------:R-:W-:Y:S01]  /*0dd0*/  @UP0 UIMAD.WIDE.U32 UR34, UR6, UR8, URZ ;  /* 0x00000008062202a5 */ /* 0x000fe2000f8e003f */
[----:B------:R-:W-:Y:S01]  /*0de0*/  IMAD R114, R2, UR18, R0 ;  /* 0x0000001202727c24 */ /* 0x000fe2000f8e0200 */
[----:B------:R-:W-:-:S04]  /*0df0*/  @UP0 UIMAD UR6, UR6, UR9, URZ ;  /* 0x00000009060602a4 */ /* 0x000fc8000f8e023f */
        /* <DEDUP_REMOVED lines=14> */
.L_x_670:
[----:B------:R-:W-:Y:S01]  /*0ee0*/  @!P2 IADD3 R6, R6, 0x1, RZ ;  /* 0x000000010606a810 */ /* 0x000fe20007ffe0ff */
[C---:B------:R-:W-:Y:S01]  /*0ef0*/  IMAD R0, R13.reuse, UR10, RZ ;  /* 0x0000000a0d007c24 */ /* 0x040fe2000f8e02ff */
[----:B------:R-:W1:Y:S01]  /*0f00*/  S2UR UR4, SR_CgaCtaId ;  /* 0x00000000000479c3 */ /* 0x000e620000008800 */
[--C-:B------:R-:W-:Y:S01]  /*0f10*/  IMAD.WIDE.U32 R4, R12, UR10, R32.reuse ;  /* 0x0000000a0c047c25 */ /* 0x100fe2000f8e0020 */
[----:B------:R-:W-:Y:S01]  /*0f20*/  @P4 IADD3 R6, R6, 0x1, RZ ;  /* 0x0000000106064810 */ /* 0x000fe20007ffe0ff */
[----:B------:R-:W-:Y:S01]  /*0f30*/  BSSY B0, `(.L_x_671) ;  /* 0x0000050000007945 */ /* 0x000fe20003800000 */
[----:B------:R-:W-:Y:S01]  /*0f40*/  IADD3 R122, R32, 0x80, RZ ;  /* 0x00000080207a7810 */ /* 0x000fe20007ffe0ff */
[C---:B------:R-:W-:Y:S01]  /*0f50*/  IMAD.WIDE.U32 R2, R12.reuse, UR8, R32 ;  /* 0x000000080c027c25 */ /* 0x040fe2000f8e0020 */
[C---:B------:R-:W-:Y:S02]  /*0f60*/  IADD3 R18, R12.reuse, 0x10, RZ ;  /* 0x000000100c127810 */ /* 0x040fe40007ffe0ff */
[----:B------:R-:W-:Y:S01]  /*0f70*/  IADD3 R19, R12, 0x20, RZ ;  /* 0x000000200c137810 */ /* 0x000fe20007ffe0ff */
[----:B------:R-:W-:-:S02]  /*0f80*/  IMAD R7, R13, UR8, RZ ;  /* 0x000000080d077c24 */ /* 0x000fc4000f8e02ff */
[----:B------:R-:W-:Y:S02]  /*0f90*/  IMAD R9, R12, UR11, R0 ;  /* 0x0000000b0c097c24 */ /* 0x000fe4000f8e0200 */
[----:B------:R-:W-:Y:S01]  /*0fa0*/  IMAD.MOV.U32 R0, RZ, RZ, R6 ;  /* 0x000000ffff007224 */ /* 0x000fe200078e0006 */
[----:B------:R-:W-:Y:S01]  /*0fb0*/  IADD3 R6, P2, R4, UR32, RZ ;  /* 0x0000002004067c10 */ /* 0x000fe2000ff5e0ff */
[----:B------:R-:W-:Y:S01]  /*0fc0*/  IMAD R8, R12, UR9, R7 ;  /* 0x000000090c087c24 */ /* 0x000fe2000f8e0207 */
[----:B------:R-:W-:Y:S01]  /*0fd0*/  IADD3 R4, P0, R2, UR34, RZ ;  /* 0x0000002202047c10 */ /* 0x000fe2000ff1e0ff */
[----:B------:R-:W-:Y:S01]  /*0fe0*/  VIADD R123, R32, 0x40 ;  /* 0x00000040207b7836 */ /* 0x000fe20000000000 */
[----:B------:R-:W-:Y:S01]  /*0ff0*/  IADD3.X R7, R5, UR30, R9, P2, !PT ;  /* 0x0000001e05077c10 */ /* 0x000fe200097fe409 */
[----:B------:R-:W-:Y:S01]  /*1000*/  ULDC.64 UR30, c[0x0][0x260] ;  /* 0x00009800001e7ab9 */ /* 0x000fe20000000a00 */
[----:B------:R-:W-:Y:S01]  /*1010*/  IADD3.X R5, R3, UR6, R8, P0, !PT ;  /* 0x0000000603057c10 */ /* 0x000fe200087fe408 */
[----:B------:R-:W-:Y:S01]  /*1020*/  ULDC.64 UR6, c[0x0][0x258] ;  /* 0x0000960000067ab9 */ /* 0x000fe20000000a00 */
[----:B------:R-:W-:Y:S01]  /*1030*/  @!P1 IADD3 R0, -R0, RZ, RZ ;  /* 0x000000ff00009210 */ /* 0x000fe20007ffe1ff */
[----:B------:R-:W-:Y:S01]  /*1040*/  UIMAD UR33, UR21, UR6, URZ ;  /* 0x00000006152172a4 */ /* 0x000fe2000f8e023f */
[----:B------:R-:W-:Y:S01]  /*1050*/  @!P3 LOP3.LUT R0, RZ, R16, RZ, 0x33, !PT ;  /* 0x00000010ff00b212 */ /* 0x000fe200078e33ff */
[----:B------:R-:W-:Y:S01]  /*1060*/  IMAD.U32 R14, RZ, RZ, UR6 ;  /* 0x00000006ff0e7e24 */ /* 0x000fe2000f8e00ff */
[----:B------:R-:W-:Y:S01]  /*1070*/  UIADD3 UR32, -UR23, UR14, URZ ;  /* 0x0000000e17207290 */ /* 0x000fe2000fffe13f */
[----:B------:R-:W-:Y:S01]  /*1080*/  IADD3 R2, P1, R32, UR16, RZ ;  /* 0x0000001020027c10 */ /* 0x000fe2000ff3e0ff */
[----:B------:R-:W-:Y:S01]  /*1090*/  UIMAD UR33, UR20, UR7, UR33 ;  /* 0x00000007142172a4 */ /* 0x000fe2000f8e0221 */
[----:B------:R-:W-:Y:S01]  /*10a0*/  IMAD.WIDE.U32 R28, R0, UR30, R6 ;  /* 0x0000001e001c7c25 */ /* 0x000fe2000f8e0006 */
[----:B------:R-:W-:Y:S01]  /*10b0*/  SHF.R.S32.HI R8, RZ, 0x1f, R0 ;  /* 0x0000001fff087819 */ /* 0x000fe20000011400 */
[----:B------:R-:W-:Y:S01]  /*10c0*/  ULDC.64 UR6, c[0x0][0x268] ;  /* 0x00009a0000067ab9 */ /* 0x000fe20000000a00 */
[----:B------:R-:W-:Y:S01]  /*10d0*/  ISETP.GE.AND P0, PT, R12, UR32, PT ;  /* 0x000000200c007c0c */ /* 0x000fe2000bf06270 */
[----:B------:R-:W-:Y:S01]  /*10e0*/  IMAD.WIDE.U32 R26, R0, UR6, R4 ;  /* 0x00000006001a7c25 */ /* 0x000fe2000f8e0004 */
[----:B------:R2:W-:Y:S01]  /*10f0*/  STL.64 [R1+0x58], R28 ;  /* 0x0000581c01007387 */ /* 0x0005e20000100a00 */
[----:B------:R-:W-:Y:S01]  /*1100*/  IADD3.X R3, R33, UR15, RZ, P1, !PT ;  /* 0x0000000f21037c10 */ /* 0x000fe20008ffe4ff */
[----:B------:R-:W-:Y:S01]  /*1110*/  UMOV UR15, 0x400 ;  /* 0x00000400000f7882 */ /* 0x000fe20000000000 */
[----:B------:R-:W-:Y:S01]  /*1120*/  UIADD3 UR16, UR17, -0x1, URZ ;  /* 0xffffffff11107890 */ /* 0x000fe2000fffe03f */
[----:B------:R2:W-:Y:S01]  /*1130*/  STL.64 [R1+0x78], R26 ;  /* 0x0000781a01007387 */ /* 0x0005e20000100a00 */
[----:B-1----:R-:W-:Y:S01]  /*1140*/  ULEA UR4, UR4, UR15, 0x18 ;  /* 0x0000000f04047291 */ /* 0x002fe2000f8ec03f */
[----:B------:R-:W-:Y:S01]  /*1150*/  IMAD.WIDE.U32 R14, R14, UR20, R2 ;  /* 0x000000140e0e7c25 */ /* 0x000fe2000f8e0002 */
[----:B------:R-:W-:Y:S01]  /*1160*/  USHF.R.S32.HI UR15, URZ, 0x1f, UR16 ;  /* 0x0000001f3f0f7899 */ /* 0x000fe20008011410 */
[----:B------:R2:W-:Y:S02]  /*1170*/  STL [R1+0x1c], R123 ;  /* 0x00001c7b01007387 */ /* 0x0005e40000100800 */
[C---:B------:R-:W-:Y:S01]  /*1180*/  IMAD R2, R8.reuse, UR30, RZ ;  /* 0x0000001e08027c24 */ /* 0x040fe2000f8e02ff */
[----:B------:R-:W-:Y:S01]  /*1190*/  IADD3 R9, R15, UR33, RZ ;  /* 0x000000210f097c10 */ /* 0x000fe2000fffe0ff */
[----:B------:R2:W-:Y:S01]  /*11a0*/  STL [R1+0x20], R122 ;  /* 0x0000207a01007387 */ /* 0x0005e20000100800 */
[----:B------:R-:W-:Y:S01]  /*11b0*/  IMAD R8, R8, UR6, RZ ;  /* 0x0000000608087c24 */ /* 0x000fe2000f8e02ff */
[----:B------:R-:W-:Y:S01]  /*11c0*/  LEA R192, R192, UR4, 0x1 ;  /* 0x00000004c0c07c11 */ /* 0x000fe2000f8e08ff */
[----:B------:R-:W-:-:S02]  /*11d0*/  IMAD R21, R0, UR31, R2 ;  /* 0x0000001f00157c24 */ /* 0x000fc4000f8e0202 */
        /* <DEDUP_REMOVED lines=37> */
.L_x_672:
[----:B------:R-:W-:Y:S05]  /*1430*/  BSYNC B0 ;  /* 0x0000000000007941 */ /* 0x000fea0003800000 */
.L_x_671:
        /* <DEDUP_REMOVED lines=49> */
.L_x_674:
[----:B------:R-:W-:Y:S05]  /*1750*/  BSYNC B0 ;  /* 0x0000000000007941 */ /* 0x000fea0003800000 */
.L_x_673:
[----:B------:R-:W-:Y:S04]  /*1760*/  BSSY B0, `(.L_x_675) ;  /* 0x0000028000007945 */ /* 0x000fe80003800000 */
[----:B------:R-:W-:Y:S05]  /*1770*/  @P4 BRA `(.L_x_676) ;  /* 0x0000000000984947 */ /* 0x000fea0003800000 */
        /* <DEDUP_REMOVED lines=38> */
.L_x_676:
[----:B------:R-:W-:Y:S05]  /*19e0*/  BSYNC B0 ;  /* 0x0000000000007941 */ /* 0x000fea0003800000 */
.L_x_675:
        /* <DEDUP_REMOVED lines=40> */
.L_x_678:
[----:B------:R-:W-:Y:S05]  /*1c70*/  BSYNC B0 ;  /* 0x0000000000007941 */ /* 0x000fea0003800000 */
.L_x_677:
        /* <DEDUP_REMOVED lines=8> */
[----:B------:R-:W-:Y:S01]  /*1d00*/  BSSY B0, `(.L_x_679) ;  /* 0x0000024000007945 */ /* 0x000fe20003800000 */
[----:B------:R-:W-:Y:S01]  /*1d10*/  ISETP.GE.AND P6, PT, R18, UR27, PT ;  /* 0x0000001b12007c0c */ /* 0x000fe2000bfc6270 */
[----:B-1-3--:R-:W-:Y:S01]  /*1d20*/  IMAD.WIDE.U32 R2, R11, UR31, R120 ;  /* 0x0000001f0b027c25 */ /* 0x00afe2000f8e0078 */
[----:B------:R-:W-:Y:S01]  /*1d30*/  UIMAD UR6, UR15, UR31, UR6 ;  /* 0x0000001f0f0672a4 */ /* 0x000fe2000f8e0206 */
[----:B------:R-:W-:-:S05]  /*1d40*/  ISETP.GE.AND P0, PT, R19, UR27, PT ;  /* 0x0000001b13007c0c */ /* 0x000fca000bf06270 */
[----:B----4-:R-:W-:Y:S01]  /*1d50*/  VIADD R5, R3, UR6 ;  /* 0x0000000603057c36 */ /* 0x010fe20008000000 */
[----:B------:R-:W-:Y:S07]  /*1d60*/  @P1 BRA `(.L_x_680) ;  /* 0x0000000000741947 */ /* 0x000fee0003800000 */
        /* <DEDUP_REMOVED lines=29> */
.L_x_680:
[----:B------:R-:W-:Y:S05]  /*1f40*/  BSYNC B0 ;  /* 0x0000000000007941 */ /* 0x000fea0003800000 */
.L_x_679:
        /* <DEDUP_REMOVED lines=35> */
.L_x_682:
[----:B------:R-:W-:Y:S05]  /*2180*/  BSYNC B0 ;  /* 0x0000000000007941 */ /* 0x000fea0003800000 */
.L_x_681:
[----:B------:R-:W-:Y:S01]  /*2190*/  BSSY B0, `(.L_x_683) ;  /* 0x0000024000007945 */ /* 0x000fe20003800000 */
[----:B------:R-:W-:-:S03]  /*21a0*/  ISETP.GE.AND P6, PT, R20, UR27, PT ;  /* 0x0000001b14007c0c */ /* 0x000fc6000bfc6270 */
[----:B------:R-:W-:Y:S10]  /*21b0*/  @P0 BRA `(.L_x_684) ;  /* 0x0000000000840947 */ /* 0x000ff40003800000 */
        /* <DEDUP_REMOVED lines=33> */
.L_x_684:
[----:B------:R-:W-:Y:S05]  /*23d0*/  BSYNC B0 ;  /* 0x0000000000007941 */ /* 0x000fea0003800000 */
.L_x_683:
        /* <DEDUP_REMOVED lines=11> */
[----:B-1-34-:R-:W1:Y:S01]  /*2490*/  @!P3 LDC.64 R6, c[0x0][0x218] ;  /* 0x00008600ff06bb82 */ /* 0x01ae620000000a00 */
        /* <DEDUP_REMOVED lines=24> */
.L_x_686:
[----:B------:R-:W-:Y:S05]  /*2620*/  BSYNC B0 ;  /* 0x0000000000007941 */ /* 0x000fea0003800000 */
.L_x_685:
[----:B------:R-:W-:Y:S01]  /*2630*/  ULDC.64 UR10, c[0x0][0x3c8] ;  /* 0x0000f200000a7ab9 */ /* 0x000fe20000000a00 */
[----:B------:R-:W0:Y:S01]  /*2640*/  LDGDEPBAR ;  /* 0x00000000000079af */ /* 0x000e220000000000 */
[----:B------:R-:W-:-:S04]  /*2650*/  UISETP.NE.U32.AND UP1, UPT, UR10, URZ, UPT ;  /* 0x0000003f0a00728c */ /* 0x000fc8000bf25070 */
[----:B------:R-:W-:-:S06]  /*2660*/  UISETP.NE.AND.EX UP1, UPT, UR11, URZ, UPT, UP1 ;  /* 0x0000003f0b00728c */ /* 0x000fcc000bf25310 */
[----:B------:R-:W-:-:S05]  /*2670*/  PLOP3.LUT P1, PT, PT, PT, UP1, 0x80, 0x0 ;  /* 0x000000000000781c */ /* 0x000fca0003f2f018 */
[----:B------:R-:W-:Y:S01]  /*2680*/  @UP1 USHF.R.S32.HI UR34, URZ, 0x1f, UR22 ;  /* 0x0000001f3f221899 */ /* 0x000fe20008011416 */
[----:B------:R-:W-:-:S03]  /*2690*/  @UP1 ULDC.64 UR6, c[0x0][0x3d0] ;  /* 0x0000f40000061ab9 */ /* 0x000fc60000000a00 */
[----:B------:R-:W-:Y:S02]  /*26a0*/  @UP1 UIMAD UR34, UR34, UR6, URZ ;  /* 0x00000006222212a4 */ /* 0x000fe4000f8e023f */
[----:B------:R-:W-:Y:S02]  /*26b0*/  @UP1 UIMAD.WIDE.U32 UR20, UR22, UR6, UR20 ;  /* 0x00000006161412a5 */ /* 0x000fe4000f8e0014 */
[----:B------:R-:W-:Y:S01]  /*26c0*/  @UP1 UIMAD UR7, UR22, UR7, UR34 ;  /* 0x00000007160712a4 */ /* 0x000fe2000f8e0222 */
[----:B-1-3--:R-:W-:Y:S01]  /*26d0*/  LEA.HI R5, R24, R115, RZ, 0x4 ;  /* 0x0000007318057211 */ /* 0x00afe200078f20ff */
[----:B------:R-:W-:Y:S01]  /*26e0*/  @UP1 ULEA UR10, UP0, UR20, UR10, 0x2 ;  /* 0x0000000a140a1291 */ /* 0x000fe2000f80103f */
[----:B------:R-:W-:-:S04]  /*26f0*/  DEPBAR.LE SB0, 0x0 ;  /* 0x000080000000791a */ /* 0x000fc80000000000 */
[----:B------:R-:W-:Y:S01]  /*2700*/  @UP1 UIADD3 UR7, UR21, UR7, URZ ;  /* 0x0000000715071290 */ /* 0x000fe2000fffe03f */
[----:B------:R-:W-:Y:S01]  /*2710*/  IMAD.U32 R2, RZ, RZ, UR10 ;  /* 0x0000000aff027e24 */ /* 0x000fe2000f8e00ff */
[----:B------:R-:W-:Y:S02]  /*2720*/  @UP1 ULDC UR6, c[0x0][0x2e8] ;  /* 0x0000ba0000061ab9 */ /* 0x000fe40000000800 */
[----:B------:R-:W-:-:S06]  /*2730*/  @UP1 ULEA.HI.X UR11, UR20, UR11, UR7, 0x2, UP0 ;  /* 0x0000000b140b1291 */ /* 0x000fcc00080f1407 */
[----:B------:R-:W-:-:S05]  /*2740*/  IMAD.U32 R3, RZ, RZ, UR11 ;  /* 0x0000000bff037e24 */ /* 0x000fca000f8e00ff */
[----:B----4-:R1:W3:Y:S01]  /*2750*/  @P1 LDG.E R8, desc[UR24][R2.64] ;  /* 0x0000001802081981 */ /* 0x0102e2000c1e1900 */
[----:B------:R-:W-:Y:S01]  /*2760*/  LOP3.LUT R0, R5, 0xfffffff0, RZ, 0xc0, !PT ;  /* 0xfffffff005007812 */ /* 0x000fe200078ec0ff */
[----:B------:R-:W3:Y:S01]  /*2770*/  @P1 MUFU.RCP R6, UR6 ;  /* 0x0000000600061d08 */ /* 0x000ee20008001000 */
[----:B------:R-:W-:Y:S01]  /*2780*/  ISETP.GE.AND P2, PT, R12, UR27, PT ;  /* 0x0000001b0c007c0c */ /* 0x000fe2000bf46270 */
[----:B------:R-:W-:Y:S01]  /*2790*/  BAR.SYNC.DEFER_BLOCKING 0x0 ;  /* 0x0000000000007b1d */ /* 0x000fe20000010000 */
[----:B------:R-:W-:Y:S01]  /*27a0*/  IMAD.IADD R15, R27, 0x1, R23 ;  /* 0x000000011b0f7824 */ /* 0x000fe200078e0217 */
[----:B------:R-:W-:Y:S01]  /*27b0*/  USHF.L.U64.HI UR10, UR8, 0x6, UR9 ;  /* 0x00000006080a7899 */ /* 0x000fe20008010209 */
[----:B------:R-:W-:Y:S01]  /*27c0*/  IMAD.IADD R0, R115, 0x1, -R0 ;  /* 0x0000000173007824 */ /* 0x000fe200078e0a00 */
[----:B------:R-:W-:Y:S01]  /*27d0*/  USHF.L.U32 UR11, UR8, 0x6, URZ ;  /* 0x00000006080b7899 */ /* 0x000fe2000800063f */
[----:B------:R-:W-:Y:S01]  /*27e0*/  IMAD.MOV.U32 R14, RZ, RZ, R26 ;  /* 0x000000ffff0e7224 */ /* 0x000fe200078e001a */
[----:B------:R-:W-:Y:S01]  /*27f0*/  UIMAD UR7, UR10, UR16, URZ ;  /* 0x000000100a0772a4 */ /* 0x000fe2000f8e023f */
[----:B------:R-:W-:Y:S01]  /*2800*/  BSSY B0, `(.L_x_687) ;  /* 0x0000046000007945 */ /* 0x000fe20003800000 */
[----:B------:R-:W-:-:S02]  /*2810*/  ISETP.GE.AND P6, PT, R18, UR27, PT ;  /* 0x0000001b12007c0c */ /* 0x000fc4000bfc6270 */
[----:B------:R4:W-:Y:S01]  /*2820*/  STL.64 [R1+0x68], R14 ;  /* 0x0000680e01007387 */ /* 0x0009e20000100a00 */
[----:B------:R-:W-:Y:S01]  /*2830*/  UIMAD UR7, UR15, UR11, UR7 ;  /* 0x0000000b0f0772a4 */ /* 0x000fe2000f8e0207 */
[----:B------:R-:W-:Y:S02]  /*2840*/  ISETP.GE.AND P0, PT, R19, UR27, PT ;  /* 0x0000001b13007c0c */ /* 0x000fe4000bf06270 */
[----:B------:R-:W-:Y:S01]  /*2850*/  UMOV UR15, URZ ;  /* 0x0000003f000f7c82 */ /* 0x000fe20008000000 */
[----:B-1----:R-:W-:Y:S02]  /*2860*/  SHF.R.S32.HI R2, RZ, 0x1f, R0 ;  /* 0x0000001fff027819 */ /* 0x002fe40000011400 */
[----:B------:R-:W-:Y:S01]  /*2870*/  SHF.R.S32.HI R3, RZ, 0x4, R5 ;  /* 0x00000004ff037819 */ /* 0x000fe20000011405 */
[----:B------:R4:W-:Y:S01]  /*2880*/  @P2 STS.128 [R192+0xc000], RZ ;  /* 0x00c000ffc0002388 */ /* 0x0009e20000000c00 */
[----:B------:R-:W-:Y:S02]  /*2890*/  LEA.HI R7, R2, R0, RZ, 0x3 ;  /* 0x0000000002077211 */ /* 0x000fe400078f18ff */
[----:B------:R-:W-:Y:S01]  /*28a0*/  LEA.HI R2, R5, R3, RZ, 0x1 ;  /* 0x0000000305027211 */ /* 0x000fe200078f08ff */
[----:B------:R4:W-:Y:S01]  /*28b0*/  @P2 STS.128 [R192+0xe000], RZ ;  /* 0x00e000ffc0002388 */ /* 0x0009e20000000c00 */
[----:B------:R-:W-:-:S02]  /*28c0*/  LOP3.LUT R4, R7, 0xfffffff8, RZ, 0xc0, !PT ;  /* 0xfffffff807047812 */ /* 0x000fc400078ec0ff */
[----:B------:R-:W-:Y:S01]  /*28d0*/  LOP3.LUT R2, R2, 0xfffffffe, RZ, 0xc0, !PT ;  /* 0xfffffffe02027812 */ /* 0x000fe200078ec0ff */
[----:B------:R4:W-:Y:S02]  /*28e0*/  @P2 STS.128 [R192+0x10000], RZ ;  /* 0x010000ffc0002388 */ /* 0x0009e40000000c00 */
[----:B------:R-:W-:Y:S02]  /*28f0*/  IMAD.IADD R34, R0, 0x1, -R4 ;  /* 0x0000000100227824 */ /* 0x000fe400078e0a04 */
[----:B------:R-:W-:Y:S02]  /*2900*/  IMAD.SHL.U32 R0, R35, 0x40, RZ ;  /* 0x0000004023007824 */ /* 0x000fe400078e00ff */
[----:B------:R-:W-:Y:S02]  /*2910*/  IMAD.SHL.U32 R4, R12, 0x8, RZ ;  /* 0x000000080c047824 */ /* 0x000fe400078e00ff */
[----:B------:R-:W-:Y:S01]  /*2920*/  IMAD.IADD R12, R3, 0x1, -R2 ;  /* 0x00000001030c7824 */ /* 0x000fe200078e0a02 */
[----:B------:R-:W-:Y:S01]  /*2930*/  LOP3.LUT R0, R0, 0x1c0, RZ, 0xc0, !PT ;  /* 0x000001c000007812 */ /* 0x000fe200078ec0ff */
[----:B------:R-:W-:Y:S01]  /*2940*/  IMAD.SHL.U32 R2, R34, 0x40, RZ ;  /* 0x0000004022027824 */ /* 0x000fe200078e00ff */
[----:B------:R-:W-:-:S02]  /*2950*/  LEA R3, R112, UR23, 0x4 ;  /* 0x0000001770037c11 */ /* 0x000fc4000f8e20ff */
[----:B------:R-:W-:Y:S01]  /*2960*/  LOP3.LUT R5, R0, 0x8, R4, 0xf8, !PT ;  /* 0x0000000800057812 */ /* 0x000fe200078ef804 */
[----:B------:R-:W-:Y:S01]  /*2970*/  IMAD.SHL.U32 R4, R12, 0x8, RZ ;  /* 0x000000080c047824 */ /* 0x000fe200078e00ff */
[----:B------:R-:W-:Y:S02]  /*2980*/  SHF.R.U32.HI R0, RZ, 0x3, R0 ;  /* 0x00000003ff007819 */ /* 0x000fe40000011600 */
[----:B------:R-:W-:Y:S02]  /*2990*/  LOP3.LUT R2, R2, 0x1c0, RZ, 0xc0, !PT ;  /* 0x000001c002027812 */ /* 0x000fe400078ec0ff */
[----:B------:R-:W-:Y:S01]  /*29a0*/  LOP3.LUT R13, R5, R0, RZ, 0x3c, !PT ;  /* 0x00000000050d7212 */ /* 0x000fe200078e3cff */
[----:B------:R-:W-:Y:S01]  /*29b0*/  IMAD.U32 R0, RZ, RZ, UR26 ;  /* 0x0000001aff007e24 */ /* 0x000fe2000f8e00ff */
[----:B------:R-:W-:Y:S02]  /*29c0*/  IADD3 R3, R3, 0x1, R22 ;  /* 0x0000000103037810 */ /* 0x000fe40007ffe016 */
[----:B------:R-:W-:-:S02]  /*29d0*/  LOP3.LUT R5, R2, 0x8, R4, 0xf8, !PT ;  /* 0x0000000802057812 */ /* 0x000fc400078ef804 */
[----:B------:R-:W-:Y:S02]  /*29e0*/  SHF.R.U32.HI R4, RZ, 0x3, R2 ;  /* 0x00000003ff047819 */ /* 0x000fe40000011602 */
[----:B------:R-:W-:-:S05]  /*29f0*/  IADD3 R2, R0, -UR14, R3 ;  /* 0x8000000e00027c10 */ /* 0x000fca000fffe003 */
[----:B------:R-:W-:Y:S02]  /*2a00*/  VIADD R113, R2, UR19 ;  /* 0x0000001302717c36 */ /* 0x000fe40008000000 */
[----:B---3--:R-:W-:Y:S01]  /*2a10*/  @P1 FMUL.FTZ R0, R8, R6 ;  /* 0x0000000608001220 */ /* 0x008fe20000410000 */
[----:B------:R-:W-:Y:S01]  /*2a20*/  LOP3.LUT R8, R5, R4, RZ, 0x3c, !PT ;  /* 0x0000000405087212 */ /* 0x000fe200078e3cff */
[----:B------:R-:W-:-:S03]  /*2a30*/  IMAD.WIDE.U32 R4, R11, UR11, R14 ;  /* 0x0000000b0b047c25 */ /* 0x000fc6000f8e000e */
[----:B------:R-:W-:Y:S01]  /*2a40*/  @P1 R2UR UR6, R0 ;  /* 0x00000000000612ca */ /* 0x000fe200000e0000 */
[----:B------:R-:W-:Y:S02]  /*2a50*/  VIADD R9, R5, UR7 ;  /* 0x0000000705097c36 */ /* 0x000fe40008000000 */
[----:B------:R-:W-:-:S10]  /*2a60*/  IMAD.SHL.U32 R0, R7, 0x40, RZ ;  /* 0x0000004007007824 */ /* 0x000fd400078e00ff */
[----:B------:R-:W-:Y:S01]  /*2a70*/  @UP1 UMOV UR15, UR6 ;  /* 0x00000006000f1c82 */ /* 0x000fe20008000000 */
[----:B----4-:R-:W-:Y:S05]  /*2a80*/  @P2 BRA `(.L_x_688) ;  /* 0x0000000000742947 */ /* 0x010fea0003800000 */
        /* <DEDUP_REMOVED lines=29> */
.L_x_688:
[----:B------:R-:W-:Y:S05]  /*2c60*/  BSYNC B0 ;  /* 0x0000000000007941 */ /* 0x000fea0003800000 */
.L_x_687:
[----:B------:R4:W-:Y:S01]  /*2c70*/  @P6 STS.128 [R192+0xc800], RZ ;  /* 0x00c800ffc0006388 */ /* 0x0009e20000000c00 */
[----:B------:R-:W-:Y:S01]  /*2c80*/  USHF.L.U64.HI UR19, UR8, 0x4, UR9 ;  /* 0x0000000408137899 */ /* 0x000fe20008010209 */
[----:B------:R-:W-:Y:S01]  /*2c90*/  BSSY B0, `(.L_x_689) ;  /* 0x0000025000007945 */ /* 0x000fe20003800000 */
[----:B------:R-:W-:Y:S01]  /*2ca0*/  USHF.L.U32 UR20, UR8, 0x4, URZ ;  /* 0x0000000408147899 */ /* 0x000fe2000800063f */
[----:B------:R4:W-:Y:S01]  /*2cb0*/  @P6 STS.128 [R192+0xe800], RZ ;  /* 0x00e800ffc0006388 */ /* 0x0009e20000000c00 */
[----:B---3--:R-:W-:-:S03]  /*2cc0*/  LOP3.LUT R6, R8, 0xfffffe00, R0, 0xf8, !PT ;  /* 0xfffffe0008067812 */ /* 0x008fc600078ef800 */
        /* <DEDUP_REMOVED lines=8> */
[----:B------:R-:W3:Y:S01]  /*2d50*/  @!P4 LDC.64 R10, c[0x0][0x220] ;  /* 0x00008800ff0acb82 */ /* 0x000ee20000000a00 */
        /* <DEDUP_REMOVED lines=24> */
.L_x_690:
[----:B------:R-:W-:Y:S05]  /*2ee0*/  BSYNC B0 ;  /* 0x0000000000007941 */ /* 0x000fea0003800000 */
.L_x_689:
[----:B------:R4:W-:Y:S01]  /*2ef0*/  @P0 STS.128 [R192+0xd000], RZ ;  /* 0x00d000ffc0000388 */ /* 0x0009e20000000c00 */
[----:B-123--:R-:W-:Y:S01]  /*2f00*/  IMAD R2, R112, 0x400, R6 ;  /* 0x0000040070027824 */ /* 0x00efe200078e0206 */
        /* <DEDUP_REMOVED lines=41> */
.L_x_692:
[----:B------:R-:W-:Y:S05]  /*31a0*/  BSYNC B0 ;  /* 0x0000000000007941 */ /* 0x000fea0003800000 */
.L_x_691:
[----:B------:R3:W-:Y:S01]  /*31b0*/  @P6 STS.128 [R192+0xd800], RZ ;  /* 0x00d800ffc0006388 */ /* 0x0007e20000000c00 */
[----:B------:R-:W-:Y:S03]  /*31c0*/  BSSY B0, `(.L_x_693) ;  /* 0x0000026000007945 */ /* 0x000fe60003800000 */
[----:B------:R3:W-:Y:S04]  /*31d0*/  @P6 STS.128 [R192+0xf800], RZ ;  /* 0x00f800ffc0006388 */ /* 0x0007e80000000c00 */
[----:B------:R3:W-:Y:S01]  /*31e0*/  @P6 STS.128 [R192+0x11800], RZ ;  /* 0x011800ffc0006388 */ /* 0x0007e20000000c00 */
[----:B------:R-:W-:Y:S05]  /*31f0*/  @P6 BRA `(.L_x_694) ;  /* 0x0000000000886947 */ /* 0x000fea0003800000 */
[----:B------:R-:W-:Y:S01]  /*3200*/  ULDC UR6, c[0x0][0x2d0] ;  /* 0x0000b40000067ab9 */ /* 0x000fe20000000800 */
[----:B-12---:R-:W-:Y:S01]  /*3210*/  IMAD.U32 R2, RZ, RZ, UR8 ;  /* 0x00000008ff027e24 */ /* 0x006fe2000f8e00ff */
        /* <DEDUP_REMOVED lines=32> */
.L_x_694:
[----:B------:R-:W-:Y:S05]  /*3420*/  BSYNC B0 ;  /* 0x0000000000007941 */ /* 0x000fea0003800000 */
.L_x_693:
[----:B--2---:R-:W-:Y:S01]  /*3430*/  LDSM.16.M88.4 R8, [R188] ;  /* 0x00000000bc08783b */ /* 0x004fe20000000200 */
[----:B-1----:R-:W-:Y:S01]  /*3440*/  IMAD.MOV.U32 R5, RZ, RZ, 0x10 ;  /* 0x00000010ff057424 */ /* 0x002fe200078e00ff */
[----:B------:R-:W-:Y:S01]  /*3450*/  LOP3.LUT P0, RZ, R35, 0x2, RZ, 0xc0, !PT ;  /* 0x0000000223ff7812 */ /* 0x000fe2000780c0ff */
[----:B------:R-:W-:Y:S01]  /*3460*/  IMAD.MOV.U32 R2, RZ, RZ, 0x20 ;  /* 0x00000020ff027424 */ /* 0x000fe200078e00ff */
[----:B------:R-:W1:Y:S01]  /*3470*/  LDSM.16.M88.4 R24, [R180+0x6000] ;  /* 0x00600000b418783b */ /* 0x000e620000000200 */
[----:B------:R-:W-:Y:S01]  /*3480*/  LOP3.LUT P1, RZ, R34, 0x2, RZ, 0xc0, !PT ;  /* 0x0000000222ff7812 */ /* 0x000fe2000782c0ff */
[----:B------:R-:W-:Y:S01]  /*3490*/  VIADD R3, R180, 0x6000 ;  /* 0x00006000b4037836 */ /* 0x000fe20000000000 */
[C---:B------:R-:W-:Y:S01]  /*34a0*/  SEL R0, R5.reuse, 0xfffffff0, !P0 ;  /* 0xfffffff005007807 */ /* 0x040fe20004000000 */
[----:B------:R-:W2:Y:S01]  /*34b0*/  LDSM.16.M88.4 R20, [R180+0x6800] ;  /* 0x00680000b414783b */ /* 0x000ea20000000200 */
[----:B------:R-:W-:Y:S01]  /*34c0*/  SEL R5, R5, 0xfffffff0, !P1 ;  /* 0xfffffff005057807 */ /* 0x000fe20004800000 */
[----:B------:R-:W-:Y:S01]  /*34d0*/  IMAD.SHL.U32 R115, R115, 0x2, RZ ;  /* 0x0000000273737824 */ /* 0x000fe200078e00ff */
[----:B------:R-:W-:Y:S01]  /*34e0*/  LOP3.LUT P1, RZ, R34, 0x4, RZ, 0xc0, !PT ;  /* 0x0000000422ff7812 */ /* 0x000fe2000782c0ff */
[----:B------:R-:W5:Y:S01]  /*34f0*/  LDSM.16.M88.4 R16, [R180+0x7000] ;  /* 0x00700000b410783b */ /* 0x000f620000000200 */
[----:B------:R-:W-:Y:S01]  /*3500*/  IMAD R7, R0, 0x2, R180 ;  /* 0x0000000200077824 */ /* 0x000fe200078e02b4 */
[----:B------:R-:W-:Y:S01]  /*3510*/  LOP3.LUT P0, RZ, R35, 0x4, RZ, 0xc0, !PT ;  /* 0x0000000423ff7812 */ /* 0x000fe2000780c0ff */
[--C-:B------:R-:W-:Y:S01]  /*3520*/  IMAD R189, R5, 0x2, R188.reuse ;  /* 0x0000000205bd7824 */ /* 0x100fe200078e02bc */
[----:B------:R-:W4:Y:S01]  /*3530*/  LDSM.16.M88.4 R28, [R180+0x7800] ;  /* 0x00780000b41c783b */ /* 0x000f220000000200 */
[----:B------:R-:W-:Y:S01]  /*3540*/  SEL R4, R2, 0xffffffe0, !P1 ;  /* 0xffffffe002047807 */ /* 0x000fe20004800000 */
[----:B------:R-:W-:Y:S01]  /*3550*/  IMAD R187, R0, 0x2, R3 ;  /* 0x0000000200bb7824 */ /* 0x000fe200078e0203 */
[----:B------:R-:W-:Y:S01]  /*3560*/  SEL R2, R2, 0xffffffe0, !P0 ;  /* 0xffffffe002027807 */ /* 0x000fe20004000000 */
[----:B------:R-:W-:Y:S01]  /*3570*/  LDSM.16.M88.4 R12, [R189] ;  /* 0x00000000bd0c783b */ /* 0x000fe20000000200 */
[----:B------:R-:W-:Y:S01]  /*3580*/  LOP3.LUT R117, R115, 0x6, RZ, 0xc0, !PT ;  /* 0x0000000673757812 */ /* 0x000fe200078ec0ff */
[----:B------:R-:W-:Y:S01]  /*3590*/  IMAD R191, R4, 0x2, R188 ;  /* 0x0000000204bf7824 */ /* 0x000fe200078e02bc */
[----:B------:R-:W-:Y:S01]  /*35a0*/  UISETP.GE.AND UP0, UPT, UR17, 0x2, UPT ;  /* 0x000000021100788c */ /* 0x000fe2000bf06270 */
[----:B------:R-:W3:Y:S01]  /*35b0*/  LDSM.16.M88.4 R44, [R7+0x6000] ;  /* 0x00600000072c783b */ /* 0x000ee20000000200 */
[----:B------:R-:W-:Y:S01]  /*35c0*/  IMAD R186, R2, 0x2, R180 ;  /* 0x0000000202ba7824 */ /* 0x000fe200078e02b4 */
[----:B------:R-:W-:Y:S01]  /*35d0*/  UIADD3 UR9, UR29, 0x646e171e, URZ ;  /* 0x646e171e1d097890 */ /* 0x000fe2000fffe03f */
[----:B------:R-:W-:Y:S01]  /*35e0*/  IMAD R190, R4, 0x2, R189 ;  /* 0x0000000204be7824 */ /* 0x000fe200078e02bd */
[----:B------:R-:W3:Y:S01]  /*35f0*/  LDSM.16.M88.4 R52, [R7+0x6800] ;  /* 0x006800000734783b */ /* 0x000ee20000000200 */
[----:B------:R-:W-:Y:S01]  /*3600*/  IMAD R185, R2, 0x2, R187 ;  /* 0x0000000202b97824 */ /* 0x000fe200078e02bb */
[----:B------:R-:W-:Y:S01]  /*3610*/  UIADD3 UR8, UR28, -0x4ab325aa, URZ ;  /* 0xb54cda561c087890 */ /* 0x000fe2000fffe03f */
[----:B------:R-:W-:Y:S01]  /*3620*/  IMAD.U32 R2, RZ, RZ, UR13 ;  /* 0x0000000dff027e24 */ /* 0x000fe2000f8e00ff */
[----:B------:R-:W3:Y:S01]  /*3630*/  LDSM.16.M88.4 R64, [R7+0x7000] ;  /* 0x007000000740783b */ /* 0x000ee20000000200 */
[----:B------:R-:W-:-:S02]  /*3640*/  IMAD.U32 R0, RZ, RZ, UR16 ;  /* 0x00000010ff007e24 */ /* 0x000fc4000f8e00ff */
[----:B------:R-:W-:Y:S01]  /*3650*/  IMAD R112, R2, 0x4, R112 ;  /* 0x0000000402707824 */ /* 0x000fe200078e0270 */
[----:B------:R-:W3:Y:S01]  /*3660*/  LDSM.16.M88.4 R56, [R7+0x7800] ;  /* 0x007800000738783b */ /* 0x000ee20000000200 */
[----:B------:R-:W-:Y:S02]  /*3670*/  IMAD R0, R0, 0x40, R117 ;  /* 0x0000004000007824 */ /* 0x000fe400078e0275 */
[----:B------:R-:W-:Y:S01]  /*3680*/  IMAD.U32 R2, RZ, RZ, UR26 ;  /* 0x0000001aff027e24 */ /* 0x000fe2000f8e00ff */
[----:B------:R-:W-:Y:S01]  /*3690*/  LDSM.16.M88.4 R68, [R186+0x6000] ;  /* 0x00600000ba44783b */ /* 0x000fe20000000200 */
[----:B------:R-:W-:Y:S01]  /*36a0*/  VIADD R3, R0, 0x1 ;  /* 0x0000000100037836 */ /* 0x000fe20000000000 */
[C---:B-1----:R-:W-:Y:S02]  /*36b0*/  HMMA.16816.F32 R36, R8.reuse, R24, RZ ;  /* 0x000000180824723c */ /* 0x042fe400000018ff */
[----:B------:R-:W-:Y:S04]  /*36c0*/  LDSM.16.M88.4 R84, [R186+0x6800] ;  /* 0x00680000ba54783b */ /* 0x000fe80000000200 */
[----:B------:R-:W-:Y:S01]  /*36d0*/  LDSM.16.M88.4 R92, [R186+0x7000] ;  /* 0x00700000ba5c783b */ /* 0x000fe20000000200 */
[C---:B------:R-:W-:Y:S03]  /*36e0*/  HMMA.16816.F32 R24, R8.reuse, R26, RZ ;  /* 0x0000001a0818723c */ /* 0x040fe600000018ff */
[----:B------:R-:W-:Y:S03]  /*36f0*/  LDSM.16.M88.4 R88, [R186+0x7800] ;  /* 0x00780000ba58783b */ /* 0x000fe60000000200 */
[C---:B--2---:R-:W-:Y:S01]  /*3700*/  HMMA.16816.F32 R40, R8.reuse, R20, RZ ;  /* 0x000000140828723c */ /* 0x044fe200000018ff */
[----:B------:R-:W-:Y:S04]  /*3710*/  LDSM.16.M88.4 R96, [R185] ;  /* 0x00000000b960783b */ /* 0x000fe80000000200 */
[----:B------:R-:W-:Y:S01]  /*3720*/  LDSM.16.M88.4 R100, [R185+0x800] ;  /* 0x00080000b964783b */ /* 0x000fe20000000200 */
[C---:B------:R-:W-:Y:S03]  /*3730*/  HMMA.16816.F32 R20, R8.reuse, R22, RZ ;  /* 0x000000160814723c */ /* 0x040fe600000018ff */
[----:B------:R-:W-:Y:S03]  /*3740*/  LDSM.16.M88.4 R108, [R185+0x1000] ;  /* 0x00100000b96c783b */ /* 0x000fe60000000200 */
[C---:B-----5:R-:W-:Y:S01]  /*3750*/  HMMA.16816.F32 R48, R8.reuse, R16, RZ ;  /* 0x000000100830723c */ /* 0x060fe200000018ff */
[----:B------:R-:W-:Y:S04]  /*3760*/  LDSM.16.M88.4 R104, [R180+0x9000] ;  /* 0x00900000b468783b */ /* 0x000fe80000000200 */
[----:B------:R-:W0:Y:S01]  /*3770*/  LDGDEPBAR ;  /* 0x00000000000079af */ /* 0x000e220000000000 */
[C---:B------:R-:W-:Y:S03]  /*3780*/  HMMA.16816.F32 R76, R8.reuse, R18, RZ ;  /* 0x00000012084c723c */ /* 0x040fe600000018ff */
[----:B------:R-:W-:Y:S03]  /*3790*/  LDSM.16.M88.4 R16, [R190] ;  /* 0x00000000be10783b */ /* 0x000fe60000000200 */
[C---:B----4-:R-:W-:Y:S01]  /*37a0*/  HMMA.16816.F32 R80, R8.reuse, R28, RZ ;  /* 0x0000001c0850723c */ /* 0x050fe200000018ff */
[----:B------:R-:W-:Y:S05]  /*37b0*/  STL [R1+0x60], R112 ;  /* 0x0000607001007387 */ /* 0x000fea0000100800 */
[----:B------:R-:W-:Y:S01]  /*37c0*/  HMMA.16816.F32 R72, R8, R30, RZ ;  /* 0x0000001e0848723c */ /* 0x000fe200000018ff */
[----:B------:R-:W1:Y:S05]  /*37d0*/  LDSM.16.M88.4 R8, [R191] ;  /* 0x00000000bf08783b */ /* 0x000e6a0000000200 */
[C---:B---3--:R-:W-:Y:S06]  /*37e0*/  HMMA.16816.F32 R60, R12.reuse, R44, R36 ;  /* 0x0000002c0c3c723c */ /* 0x048fec0000001824 */
[C---:B------:R-:W-:Y:S06]  /*37f0*/  HMMA.16816.F32 R28, R12.reuse, R46, R24 ;  /* 0x0000002e0c1c723c */ /* 0x040fec0000001818 */
[C---:B------:R-:W-:Y:S06]  /*3800*/  HMMA.16816.F32 R24, R12.reuse, R52, R40 ;  /* 0x000000340c18723c */ /* 0x040fec0000001828 */
[C---:B------:R-:W-:Y:S06]  /*3810*/  HMMA.16816.F32 R20, R12.reuse, R54, R20 ;  /* 0x000000360c14723c */ /* 0x040fec0000001814 */
[C---:B------:R-:W-:Y:S06]  /*3820*/  HMMA.16816.F32 R36, R12.reuse, R64, R48 ;  /* 0x000000400c24723c */ /* 0x040fec0000001830 */
[C---:B------:R-:W-:Y:S01]  /*3830*/  HMMA.16816.F32 R48, R12.reuse, R66, R76 ;  /* 0x000000420c30723c */ /* 0x040fe2000000184c */
[----:B------:R-:W-:Y:S05]  /*3840*/  LDSM.16.M88.4 R76, [R180+0x9800] ;  /* 0x00980000b44c783b */ /* 0x000fea0000000200 */
[C---:B------:R-:W-:Y:S01]  /*3850*/  HMMA.16816.F32 R44, R12.reuse, R56, R80 ;  /* 0x000000380c2c723c */ /* 0x040fe20000001850 */
[----:B------:R-:W-:Y:S05]  /*3860*/  LDSM.16.M88.4 R80, [R7+0x8000] ;  /* 0x008000000750783b */ /* 0x000fea0000000200 */
        /* <DEDUP_REMOVED lines=8> */
[----:B------:R-:W2:Y:S05]  /*38f0*/  LDSM.16.M88.4 R84, [R180+0x8800] ;  /* 0x00880000b454783b */ /* 0x000eaa0000000200 */
[C---:B------:R-:W-:Y:S06]  /*3900*/  HMMA.16816.F32 R64, R8.reuse, R94, R48 ;  /* 0x0000005e0840723c */ /* 0x040fec0000001830 */
[C---:B------:R-:W-:Y:S01]  /*3910*/  HMMA.16816.F32 R20, R8.reuse, R92, R36 ;  /* 0x0000005c0814723c */ /* 0x040fe20000001824 */
[----:B------:R-:W-:Y:S05]  /*3920*/  LDSM.16.M88.4 R92, [R7+0x9000] ;  /* 0x00900000075c783b */ /* 0x000fea0000000200 */
[C---:B------:R-:W-:Y:S06]  /*3930*/  HMMA.16816.F32 R44, R8.reuse, R88, R44 ;  /* 0x00000058082c723c */ /* 0x040fec000000182c */
[----:B------:R-:W-:Y:S01]  /*3940*/  HMMA.16816.F32 R28, R8, R90, R40 ;  /* 0x0000005a081c723c */ /* 0x000fe20000001828 */
[----:B------:R-:W3:Y:S04]  /*3950*/  LDSM.16.M88.4 R8, [R189+0x2000] ;  /* 0x00200000bd08783b */ /* 0x000ee80000000200 */
[----:B------:R-:W4:Y:S01]  /*3960*/  LDSM.16.M88.4 R88, [R7+0x8800] ;  /* 0x008800000758783b */ /* 0x000f220000000200 */
[C---:B------:R-:W-:Y:S06]  /*3970*/  HMMA.16816.F32 R36, R16.reuse, R96, R60 ;  /* 0x000000601024723c */ /* 0x040fec000000183c */
[C---:B------:R-:W-:Y:S01]  /*3980*/  HMMA.16816.F32 R40, R16.reuse, R98, R56 ;  /* 0x000000621028723c */ /* 0x040fe20000001838 */
[----:B------:R-:W-:Y:S05]  /*3990*/  LDSM.16.M88.4 R96, [R180+0xb000] ;  /* 0x00b00000b460783b */ /* 0x000fea0000000200 */
[C---:B------:R-:W-:Y:S06]  /*39a0*/  HMMA.16816.F32 R48, R16.reuse, R100, R52 ;  /* 0x000000641030723c */ /* 0x040fec0000001834 */
[C---:B------:R-:W-:Y:S01]  /*39b0*/  HMMA.16816.F32 R24, R16.reuse, R102, R24 ;  /* 0x000000661018723c */ /* 0x040fe20000001818 */
[----:B------:R-:W-:Y:S05]  /*39c0*/  LDSM.16.M88.4 R100, [R186+0x9000] ;  /* 0x00900000ba64783b */ /* 0x000fea0000000200 */
[C---:B------:R-:W-:Y:S01]  /*39d0*/  HMMA.16816.F32 R60, R16.reuse, R110, R64 ;  /* 0x0000006e103c723c */ /* 0x040fe20000001840 */
[----:B------:R-:W-:Y:S05]  /*39e0*/  LDSM.16.M88.4 R64, [R186+0x9800] ;  /* 0x00980000ba40783b */ /* 0x000fea0000000200 */
[C---:B------:R-:W-:Y:S06]  /*39f0*/  HMMA.16816.F32 R20, R16.reuse, R108, R20 ;  /* 0x0000006c1014723c */ /* 0x040fec0000001814 */
[C---:B-1----:R-:W-:Y:S06]  /*3a00*/  HMMA.16816.F32 R56, R16.reuse, R68, R44 ;  /* 0x000000441038723c */ /* 0x042fec000000182c */
[----:B------:R-:W-:Y:S01]  /*3a10*/  HMMA.16816.F32 R28, R16, R70, R28 ;  /* 0x00000046101c723c */ /* 0x000fe2000000181c */
[----:B------:R-:W-:Y:S04]  /*3a20*/  LDSM.16.M88.4 R16, [R191+0x2000] ;  /* 0x00200000bf10783b */ /* 0x000fe80000000200 */
[----:B------:R-:W-:Y:S01]  /*3a30*/  LDSM.16.M88.4 R68, [R186+0x8000] ;  /* 0x00800000ba44783b */ /* 0x000fe20000000200 */
[C---:B------:R-:W-:Y:S06]  /*3a40*/  HMMA.16816.F32 R36, R12.reuse, R72, R36 ;  /* 0x000000480c24723c */ /* 0x040fec0000001824 */
[C---:B------:R-:W-:Y:S01]  /*3a50*/  HMMA.16816.F32 R40, R12.reuse, R74, R40 ;  /* 0x0000004a0c28723c */ /* 0x040fe20000001828 */
[----:B------:R-:W-:Y:S05]  /*3a60*/  LDSM.16.M88.4 R72, [R186+0x8800] ;  /* 0x00880000ba48783b */ /* 0x000fea0000000200 */
[C---:B--2---:R-:W-:Y:S01]  /*3a70*/  HMMA.16816.F32 R44, R12.reuse, R84, R48 ;  /* 0x000000540c2c723c */ /* 0x044fe20000001830 */
[----:B------:R-:W1:Y:S05]  /*3a80*/  LDSM.16.M88.4 R48, [R7+0x9800] ;  /* 0x009800000730783b */ /* 0x000e6a0000000200 */
[C---:B------:R-:W-:Y:S01]  /*3a90*/  HMMA.16816.F32 R52, R12.reuse, R86, R24 ;  /* 0x000000560c34723c */ /* 0x040fe20000001818 */
[----:B------:R-:W-:Y:S05]  /*3aa0*/  LDSM.16.M88.4 R84, [R185+0x2800] ;  /* 0x00280000b954783b */ /* 0x000fea0000000200 */
[C---:B------:R-:W-:Y:S06]  /*3ab0*/  HMMA.16816.F32 R60, R12.reuse, R106, R60 ;  /* 0x0000006a0c3c723c */ /* 0x040fec000000183c */
[C---:B------:R-:W-:Y:S06]  /*3ac0*/  HMMA.16816.F32 R24, R12.reuse, R104, R20 ;  /* 0x000000680c18723c */ /* 0x040fec0000001814 */
[C---:B------:R-:W-:Y:S06]  /*3ad0*/  HMMA.16816.F32 R56, R12.reuse, R76, R56 ;  /* 0x0000004c0c38723c */ /* 0x040fec0000001838 */
[----:B------:R-:W-:Y:S01]  /*3ae0*/  HMMA.16816.F32 R20, R12, R78, R28 ;  /* 0x0000004e0c14723c */ /* 0x000fe2000000181c */
[----:B------:R-:W-:Y:S04]  /*3af0*/  LDSM.16.M88.4 R12, [R190+0x2000] ;  /* 0x00200000be0c783b */ /* 0x000fe80000000200 */
[----:B------:R-:W2:Y:S01]  /*3b00*/  LDSM.16.M88.4 R76, [R185+0x2000] ;  /* 0x00200000b94c783b */ /* 0x000ea20000000200 */
[C---:B---3--:R-:W-:Y:S06]  /*3b10*/  HMMA.16816.F32 R36, R8.reuse, R80, R36 ;  /* 0x000000500824723c */ /* 0x048fec0000001824 */
[C---:B------:R-:W-:Y:S01]  /*3b20*/  HMMA.16816.F32 R40, R8.reuse, R82, R40 ;  /* 0x000000520828723c */ /* 0x040fe20000001828 */
[----:B------:R-:W-:Y:S05]  /*3b30*/  LDSM.16.M88.4 R80, [R180+0xa800] ;  /* 0x00a80000b450783b */ /* 0x000fea0000000200 */
[C---:B----4-:R-:W-:Y:S06]  /*3b40*/  HMMA.16816.F32 R44, R8.reuse, R88, R44 ;  /* 0x00000058082c723c */ /* 0x050fec000000182c */
[C---:B------:R-:W-:Y:S01]  /*3b50*/  HMMA.16816.F32 R52, R8.reuse, R90, R52 ;  /* 0x0000005a0834723c */ /* 0x040fe20000001834 */
[----:B------:R-:W3:Y:S05]  /*3b60*/  LDSM.16.M88.4 R88, [R185+0x3000] ;  /* 0x00300000b958783b */ /* 0x000eea0000000200 */
[C---:B------:R-:W-:Y:S06]  /*3b70*/  HMMA.16816.F32 R60, R8.reuse, R94, R60 ;  /* 0x0000005e083c723c */ /* 0x040fec000000183c */
[C---:B------:R-:W-:Y:S01]  /*3b80*/  HMMA.16816.F32 R28, R8.reuse, R92, R24 ;  /* 0x0000005c081c723c */ /* 0x040fe20000001818 */
[----:B------:R-:W-:Y:S05]  /*3b90*/  LDSM.16.M88.4 R92, [R186+0xb000] ;  /* 0x00b00000ba5c783b */ /* 0x000fea0000000200 */
[C---:B-1----:R-:W-:Y:S06]  /*3ba0*/  HMMA.16816.F32 R56, R8.reuse, R48, R56 ;  /* 0x000000300838723c */ /* 0x042fec0000001838 */
[----:B------:R-:W-:Y:S01]  /*3bb0*/  HMMA.16816.F32 R24, R8, R50, R20 ;  /* 0x000000320818723c */ /* 0x000fe20000001814 */
[----:B------:R-:W1:Y:S04]  /*3bc0*/  LDSM.16.M88.4 R48, [R185+0x3800] ;  /* 0x00380000b930783b */ /* 0x000e680000000200 */
[----:B------:R-:W-:Y:S01]  /*3bd0*/  LDSM.16.M88.4 R8, [R188+0x4000] ;  /* 0x00400000bc08783b */ /* 0x000fe20000000200 */
[C---:B------:R-:W-:Y:S06]  /*3be0*/  HMMA.16816.F32 R20, R16.reuse, R68, R36 ;  /* 0x000000441014723c */ /* 0x040fec0000001824 */
[C---:B------:R-:W-:Y:S01]  /*3bf0*/  HMMA.16816.F32 R40, R16.reuse, R70, R40 ;  /* 0x000000461028723c */ /* 0x040fe20000001828 */
[----:B------:R-:W-:Y:S05]  /*3c00*/  LDSM.16.M88.4 R68, [R7+0xa000] ;  /* 0x00a000000744783b */ /* 0x000fea0000000200 */
        /* <DEDUP_REMOVED lines=9> */
[----:B------:R-:W5:Y:S01]  /*3ca0*/  LDSM.16.M88.4 R16, [R189+0x4000] ;  /* 0x00400000bd10783b */ /* 0x000f620000000200 */
[C---:B--2---:R-:W-:Y:S06]  /*3cb0*/  HMMA.16816.F32 R24, R12.reuse, R76, R20 ;  /* 0x0000004c0c18723c */ /* 0x044fec0000001814 */
[C---:B------:R-:W-:Y:S01]  /*3cc0*/  HMMA.16816.F32 R20, R12.reuse, R78, R40 ;  /* 0x0000004e0c14723c */ /* 0x040fe20000001828 */
[----:B------:R-:W2:Y:S05]  /*3cd0*/  LDSM.16.M88.4 R76, [R7+0xa800] ;  /* 0x00a80000074c783b */ /* 0x000eaa0000000200 */
[C---:B------:R-:W-:Y:S06]  /*3ce0*/  HMMA.16816.F32 R44, R12.reuse, R84, R44 ;  /* 0x000000540c2c723c */ /* 0x040fec000000182c */
[C---:B------:R-:W-:Y:S01]  /*3cf0*/  HMMA.16816.F32 R52, R12.reuse, R86, R52 ;  /* 0x000000560c34723c */ /* 0x040fe20000001834 */
[----:B------:R-:W-:Y:S05]  /*3d00*/  LDSM.16.M88.4 R84, [R185+0x5000] ;  /* 0x00500000b954783b */ /* 0x000fea0000000200 */
[C---:B---3--:R-:W-:Y:S06]  /*3d10*/  HMMA.16816.F32 R60, R12.reuse, R90, R60 ;  /* 0x0000005a0c3c723c */ /* 0x048fec000000183c */
[C---:B------:R-:W-:Y:S01]  /*3d20*/  HMMA.16816.F32 R40, R12.reuse, R88, R36 ;  /* 0x000000580c28723c */ /* 0x040fe20000001824 */
[----:B------:R-:W-:Y:S05]  /*3d30*/  LDSM.16.M88.4 R88, [R186+0xa800] ;  /* 0x00a80000ba58783b */ /* 0x000fea0000000200 */
[C---:B-1----:R-:W-:Y:S06]  /*3d40*/  HMMA.16816.F32 R56, R12.reuse, R48, R56 ;  /* 0x000000300c38723c */ /* 0x042fec0000001838 */
[----:B------:R-:W-:Y:S01]  /*3d50*/  HMMA.16816.F32 R36, R12, R50, R28 ;  /* 0x000000320c24723c */ /* 0x000fe2000000181c */
[----:B------:R-:W-:Y:S05]  /*3d60*/  LDSM.16.M88.4 R12, [R191+0x4000] ;  /* 0x00400000bf0c783b */ /* 0x000fea0000000200 */
[C---:B----4-:R-:W-:Y:S06]  /*3d70*/  HMMA.16816.F32 R28, R8.reuse, R72, R24 ;  /* 0x00000048081c723c */ /* 0x050fec0000001818 */
[C---:B------:R-:W-:Y:S01]  /*3d80*/  HMMA.16816.F32 R24, R8.reuse, R74, R20 ;  /* 0x0000004a0818723c */ /* 0x040fe20000001814 */
[----:B------:R1:W3:Y:S05]  /*3d90*/  LDSM.16.M88.4 R72, [R7+0xb800] ;  /* 0x00b800000748783b */ /* 0x0002ea0000000200 */
[C---:B------:R-:W-:Y:S06]  /*3da0*/  HMMA.16816.F32 R20, R8.reuse, R80, R44 ;  /* 0x000000500814723c */ /* 0x040fec000000182c */
[C---:B------:R-:W-:Y:S01]  /*3db0*/  HMMA.16816.F32 R52, R8.reuse, R82, R52 ;  /* 0x000000520834723c */ /* 0x040fe20000001834 */
[----:B------:R-:W4:Y:S05]  /*3dc0*/  LDSM.16.M88.4 R80, [R186+0xa000] ;  /* 0x00a00000ba50783b */ /* 0x000f2a0000000200 */
[C---:B------:R-:W-:Y:S06]  /*3dd0*/  HMMA.16816.F32 R60, R8.reuse, R98, R60 ;  /* 0x00000062083c723c */ /* 0x040fec000000183c */
[----:B------:R-:W-:Y:S01]  /*3de0*/  HMMA.16816.F32 R48, R8, R96, R40 ;  /* 0x000000600830723c */ /* 0x000fe20000001828 */
[----:B-1----:R-:W-:-:S04]  /*3df0*/  SHF.R.S32.HI R7, RZ, 0x1f, R114 ;  /* 0x0000001fff077819 */ /* 0x002fc80000011472 */
[----:B------:R-:W-:Y:S01]  /*3e00*/  LEA.HI.X.SX32 R201, R116, R7, 0x1, P5 ;  /* 0x0000000774c97211 */ /* 0x000fe200028f0eff */
[----:B-----5:R-:W-:Y:S01]  /*3e10*/  HMMA.16816.F32 R56, R8, R64, R56 ;  /* 0x000000400838723c */ /* 0x020fe20000001838 */
[----:B------:R-:W-:-:S05]  /*3e20*/  VIADD R7, R0, 0x9 ;  /* 0x0000000900077836 */ /* 0x000fca0000000000 */
[----:B------:R-:W-:Y:S01]  /*3e30*/  HMMA.16816.F32 R44, R8, R66, R36 ;  /* 0x00000042082c723c */ /* 0x000fe20000001824 */
[----:B------:R-:W1:Y:S04]  /*3e40*/  LDSM.16.M88.4 R64, [R186+0xb800] ;  /* 0x00b80000ba40783b */ /* 0x000e680000000200 */
[----:B------:R-:W-:Y:S01]  /*3e50*/  LDSM.16.M88.4 R8, [R190+0x4000] ;  /* 0x00400000be08783b */ /* 0x000fe20000000200 */
[C---:B------:R-:W-:Y:S06]  /*3e60*/  HMMA.16816.F32 R40, R16.reuse, R68, R28 ;  /* 0x000000441028723c */ /* 0x040fec000000181c */
[C---:B------:R-:W-:Y:S01]  /*3e70*/  HMMA.16816.F32 R36, R16.reuse, R70, R24 ;  /* 0x000000461024723c */ /* 0x040fe20000001818 */
[----:B------:R-:W5:Y:S05]  /*3e80*/  LDSM.16.M88.4 R68, [R185+0x4000] ;  /* 0x00400000b944783b */ /* 0x000f6a0000000200 */
[C---:B--2---:R-:W-:Y:S06]  /*3e90*/  HMMA.16816.F32 R24, R16.reuse, R76, R20 ;  /* 0x0000004c1018723c */ /* 0x044fec0000001814 */
[C---:B------:R-:W-:Y:S01]  /*3ea0*/  HMMA.16816.F32 R20, R16.reuse, R78, R52 ;  /* 0x0000004e1014723c */ /* 0x040fe20000001834 */
[----:B------:R-:W2:Y:S05]  /*3eb0*/  LDSM.16.M88.4 R76, [R185+0x4800] ;  /* 0x00480000b94c783b */ /* 0x000eaa0000000200 */
[----:B------:R-:W-:Y:S01]  /*3ec0*/  HMMA.16816.F32 R52, R16, R102, R60 ;  /* 0x000000661034723c */ /* 0x000fe2000000183c */
[----:B------:R-:W2:Y:S01]  /*3ed0*/  LDSM.16.M88.4 R60, [R185+0x5800] ;  /* 0x00580000b93c783b */ /* 0x000ea20000000200 */
[----:B------:R-:W-:-:S04]  /*3ee0*/  DEPBAR.LE SB0, 0x0 ;  /* 0x000080000000791a */ /* 0x000fc80000000000 */
[C---:B------:R-:W-:Y:S06]  /*3ef0*/  HMMA.16816.F32 R28, R16.reuse, R100, R48 ;  /* 0x00000064101c723c */ /* 0x040fec0000001830 */
[C---:B---3--:R-:W-:Y:S06]  /*3f00*/  HMMA.16816.F32 R56, R16.reuse, R72, R56 ;  /* 0x000000481038723c */ /* 0x048fec0000001838 */
[----:B------:R-:W-:Y:S06]  /*3f10*/  HMMA.16816.F32 R48, R16, R74, R44 ;  /* 0x0000004a1030723c */ /* 0x000fec000000182c */
[C---:B----4-:R-:W-:Y:S06]  /*3f20*/  HMMA.16816.F32 R44, R12.reuse, R80, R40 ;  /* 0x000000500c2c723c */ /* 0x050fec0000001828 */
[C---:B------:R-:W-:Y:S06]  /*3f30*/  HMMA.16816.F32 R40, R12.reuse, R82, R36 ;  /* 0x000000520c28723c */ /* 0x040fec0000001824 */
[C---:B------:R-:W-:Y:S06]  /*3f40*/  HMMA.16816.F32 R36, R12.reuse, R88, R24 ;  /* 0x000000580c24723c */ /* 0x040fec0000001818 */
[C---:B------:R-:W-:Y:S06]  /*3f50*/  HMMA.16816.F32 R24, R12.reuse, R94, R52 ;  /* 0x0000005e0c18723c */ /* 0x040fec0000001834 */
[C---:B------:R-:W-:Y:S06]  /*3f60*/  HMMA.16816.F32 R16, R12.reuse, R92, R28 ;  /* 0x0000005c0c10723c */ /* 0x040fec000000181c */
[C---:B------:R-:W-:Y:S06]  /*3f70*/  HMMA.16816.F32 R20, R12.reuse, R90, R20 ;  /* 0x0000005a0c14723c */ /* 0x040fec0000001814 */
[C---:B-1----:R-:W-:Y:S06]  /*3f80*/  HMMA.16816.F32 R28, R12.reuse, R64, R56 ;  /* 0x000000400c1c723c */ /* 0x042fec0000001838 */
[----:B------:R-:W-:Y:S06]  /*3f90*/  HMMA.16816.F32 R12, R12, R66, R48 ;  /* 0x000000420c0c723c */ /* 0x000fec0000001830 */
[C---:B-----5:R-:W-:Y:S06]  /*3fa0*/  HMMA.16816.F32 R52, R8.reuse, R68, R44 ;  /* 0x000000440834723c */ /* 0x060fec000000182c */
[C---:B------:R-:W-:Y:S06]  /*3fb0*/  HMMA.16816.F32 R40, R8.reuse, R70, R40 ;  /* 0x000000460828723c */ /* 0x040fec0000001828 */
[C---:B--2---:R-:W-:Y:S06]  /*3fc0*/  HMMA.16816.F32 R36, R8.reuse, R76, R36 ;  /* 0x0000004c0824723c */ /* 0x044fec0000001824 */
[C---:B------:R-:W-:Y:S06]  /*3fd0*/  HMMA.16816.F32 R44, R8.reuse, R86, R24 ;  /* 0x00000056082c723c */ /* 0x040fec0000001818 */
[----:B------:R-:W-:Y:S01]  /*3fe0*/  HMMA.16816.F32 R48, R8, R60, R28 ;  /* 0x0000003c0830723c */ /* 0x000fe2000000181c */
[C---:B------:R-:W-:Y:S01]  /*3ff0*/  VIADDMNMX R24, R113.reuse, 0x8, R2, PT ;  /* 0x0000000871187846 */ /* 0x040fe20003800102 */
[----:B------:R-:W-:Y:S01]  /*4000*/  VIADD R2, R0, 0x8 ;  /* 0x0000000800027836 */ /* 0x000fe20000000000 */
[----:B------:R-:W-:-:S02]  /*4010*/  VIMNMX R25, R113, UR26, PT ;  /* 0x0000001a71197c48 */ /* 0x000fc4000bfe0100 */
[CC--:B------:R-:W-:Y:S01]  /*4020*/  ISETP.GE.AND P3, PT, R3.reuse, R24.reuse, PT ;  /* 0x000000180300720c */ /* 0x0c0fe20003f66270 */
[C---:B------:R-:W-:Y:S01]  /*4030*/  HMMA.16816.F32 R20, R8.reuse, R78, R20 ;  /* 0x0000004e0814723c */ /* 0x040fe20000001814 */
[----:B------:R-:W-:Y:S01]  /*4040*/  BAR.SYNC.DEFER_BLOCKING 0x0 ;  /* 0x0000000000007b1d */ /* 0x000fe20000010000 */
[----:B------:R-:W-:Y:S02]  /*4050*/  ISETP.GE.AND P6, PT, R3, R25, PT ;  /* 0x000000190300720c */ /* 0x000fe40003fc6270 */
[----:B------:R-:W-:Y:S02]  /*4060*/  I2FP.F32.S32 R3, R3 ;  /* 0x0000000300037245 */ /* 0x000fe40000201400 */
[C---:B------:R-:W-:Y:S01]  /*4070*/  ISETP.GE.AND P4, PT, R2.reuse, R25, PT ;  /* 0x000000190200720c */ /* 0x040fe20003f86270 */
[----:B------:R-:W-:Y:S01]  /*4080*/  HMMA.16816.F32 R16, R8, R84, R16 ;  /* 0x000000540810723c */ /* 0x000fe20000001810 */
[----:B------:R-:W-:Y:S02]  /*4090*/  ISETP.GE.AND P1, PT, R2, R24, PT ;  /* 0x000000180200720c */ /* 0x000fe40003f26270 */
[----:B------:R-:W-:-:S02]  /*40a0*/  I2FP.F32.S32 R2, R2 ;  /* 0x0000000200027245 */ /* 0x000fc40000201400 */
[C---:B------:R-:W-:Y:S01]  /*40b0*/  ISETP.GE.AND P0, PT, R7.reuse, R25, PT ;  /* 0x000000190700720c */ /* 0x040fe20003f06270 */
[----:B------:R-:W-:Y:S01]  /*40c0*/  HMMA.16816.F32 R28, R8, R62, R12 ;  /* 0x0000003e081c723c */ /* 0x000fe2000000180c */
[----:B------:R-:W-:Y:S02]  /*40d0*/  ISETP.GE.AND P5, PT, R7, R24, PT ;  /* 0x000000180700720c */ /* 0x000fe40003fa6270 */
[----:B------:R-:W-:-:S04]  /*40e0*/  I2FP.F32.S32 R7, R7 ;  /* 0x0000000700077245 */ /* 0x000fc80000201400 */
[C---:B------:R-:W-:Y:S01]  /*40f0*/  FFMA.FTZ R10, R3.reuse, UR15, R53 ;  /* 0x0000000f030a7c23 */ /* 0x040fe20008010035 */
[----:B------:R-:W-:Y:S01]  /*4100*/  FFMA.FTZ R8, R3, UR15, R55 ;  /* 0x0000000f03087c23 */ /* 0x000fe20008010037 */
[----:B------:R-:W-:Y:S02]  /*4110*/  VIADD R3, R0, 0x10 ;  /* 0x0000001000037836 */ /* 0x000fe40000000000 */
[C---:B------:R-:W-:Y:S01]  /*4120*/  FFMA.FTZ R9, R2.reuse, UR15, R40 ;  /* 0x0000000f02097c23 */ /* 0x040fe20008010028 */
[----:B------:R-:W-:Y:S01]  /*4130*/  FFMA.FTZ R13, R2, UR15, R42 ;  /* 0x0000000f020d7c23 */ /* 0x000fe2000801002a */
[----:B------:R-:W-:Y:S01]  /*4140*/  VIADD R2, R0, 0x11 ;  /* 0x0000001100027836 */ /* 0x000fe20000000000 */
[----:B------:R-:W-:Y:S01]  /*4150*/  FSEL R35, R10, -INF , !P6 ;  /* 0xff8000000a237808 */ /* 0x000fe20007000000 */
[----:B------:R-:W-:Y:S01]  /*4160*/  FFMA.FTZ R12, R7, UR15, R41 ;  /* 0x0000000f070c7c23 */ /* 0x000fe20008010029 */
[C---:B------:R-:W-:Y:S02]  /*4170*/  ISETP.GE.AND P2, PT, R3.reuse, R25, PT ;  /* 0x000000190300720c */ /* 0x040fe40003f46270 */
[----:B------:R-:W-:-:S02]  /*4180*/  ISETP.GE.AND P6, PT, R3, R24, PT ;  /* 0x000000180300720c */ /* 0x000fc40003fc6270 */
[----:B------:R-:W-:Y:S02]  /*4190*/  I2FP.F32.S32 R3, R3 ;  /* 0x0000000300037245 */ /* 0x000fe40000201400 */
[----:B------:R-:W-:Y:S02]  /*41a0*/  FSEL R42, R8, -INF , !P3 ;  /* 0xff800000082a7808 */ /* 0x000fe40005800000 */
[----:B------:R-:W-:Y:S01]  /*41b0*/  FSEL R40, R9, -INF , !P4 ;  /* 0xff80000009287808 */ /* 0x000fe20006000000 */
[----:B------:R-:W-:Y:S01]  /*41c0*/  FFMA.FTZ R9, R7, UR15, R43 ;  /* 0x0000000f07097c23 */ /* 0x000fe2000801002b */
[C---:B------:R-:W-:Y:S01]  /*41d0*/  ISETP.GE.AND P3, PT, R2.reuse, R25, PT ;  /* 0x000000190200720c */ /* 0x040fe20003f66270 */
[C---:B------:R-:W-:Y:S01]  /*41e0*/  FFMA.FTZ R11, R3.reuse, UR15, R36 ;  /* 0x0000000f030b7c23 */ /* 0x040fe20008010024 */
[----:B------:R-:W-:Y:S01]  /*41f0*/  ISETP.GE.AND P4, PT, R2, R24, PT ;  /* 0x000000180200720c */ /* 0x000fe20003f86270 */
[----:B------:R-:W-:Y:S01]  /*4200*/  FFMA.FTZ R8, R3, UR15, R38 ;  /* 0x0000000f03087c23 */ /* 0x000fe20008010026 */
[----:B------:R-:W-:Y:S01]  /*4210*/  I2FP.F32.S32 R2, R2 ;  /* 0x0000000200027245 */ /* 0x000fe20000201400 */
[C---:B------:R-:W-:Y:S01]  /*4220*/  VIADD R7, R0.reuse, 0x18 ;  /* 0x0000001800077836 */ /* 0x040fe20000000000 */
[----:B------:R-:W-:Y:S01]  /*4230*/  FSEL R36, R13, -INF , !P1 ;  /* 0xff8000000d247808 */ /* 0x000fe20004800000 */
[----:B------:R-:W-:Y:S01]  /*4240*/  VIADD R3, R0, 0x19 ;  /* 0x0000001900037836 */ /* 0x000fe20000000000 */
[----:B------:R-:W-:Y:S01]  /*4250*/  FSEL R34, R12, -INF , !P0 ;  /* 0xff8000000c227808 */ /* 0x000fe20004000000 */
[C---:B------:R-:W-:Y:S01]  /*4260*/  FFMA.FTZ R10, R2.reuse, UR15, R37 ;  /* 0x0000000f020a7c23 */ /* 0x040fe20008010025 */
[----:B------:R-:W-:Y:S01]  /*4270*/  FFMA.FTZ R15, R2, UR15, R39 ;  /* 0x0000000f020f7c23 */ /* 0x000fe20008010027 */
[----:B------:R-:W-:Y:S01]  /*4280*/  VIADD R2, R0, 0x20 ;  /* 0x0000002000027836 */ /* 0x000fe20000000000 */
        /* <DEDUP_REMOVED lines=33> */
[----:B------:R-:W-:Y:S01]  /*44a0*/  FFMA.FTZ R9, R7, UR15, R19 ;  /* 0x0000000f07097c23 */ /* 0x000fe20008010013 */
[----:B------:R-:W-:Y:S01]  /*44b0*/  FSEL R169, R10, -INF , !P6 ;  /* 0xff8000000aa97808 */ /* 0x000fe20007000000 */
[C---:B------:R-:W-:Y:S01]  /*44c0*/  FFMA.FTZ R11, R3.reuse, UR15, R44 ;  /* 0x0000000f030b7c23 */ /* 0x040fe2000801002c */
[C---:B------:R-:W-:Y:S01]  /*44d0*/  ISETP.GE.AND P2, PT, R2.reuse, R25, PT ;  /* 0x000000190200720c */ /* 0x040fe20003f46270 */
[----:B------:R-:W-:Y:S01]  /*44e0*/  FFMA.FTZ R8, R3, UR15, R46 ;  /* 0x0000000f03087c23 */ /* 0x000fe2000801002e */
[----:B------:R-:W-:Y:S01]  /*44f0*/  ISETP.GE.AND P6, PT, R2, R24, PT ;  /* 0x000000180200720c */ /* 0x000fe20003fc6270 */
[C---:B------:R-:W-:Y:S01]  /*4500*/  VIADD R3, R0.reuse, 0x31 ;  /* 0x0000003100037836 */ /* 0x040fe20000000000 */
[----:B------:R-:W-:Y:S01]  /*4510*/  I2FP.F32.S32 R2, R2 ;  /* 0x0000000200027245 */ /* 0x000fe20000201400 */
[----:B------:R-:W-:Y:S01]  /*4520*/  FFMA.FTZ R12, R7, UR15, R17 ;  /* 0x0000000f070c7c23 */ /* 0x000fe20008010011 */
[----:B------:R-:W-:Y:S01]  /*4530*/  VIADD R7, R0, 0x30 ;  /* 0x0000003000077836 */ /* 0x000fe20000000000 */
[----:B------:R-:W-:-:S02]  /*4540*/  FSEL R194, R9, -INF , !P1 ;  /* 0xff80000009c27808 */ /* 0x000fc40004800000 */
[C---:B------:R-:W-:Y:S01]  /*4550*/  FFMA.FTZ R10, R2.reuse, UR15, R45 ;  /* 0x0000000f020a7c23 */ /* 0x040fe2000801002d */
[----:B------:R-:W-:Y:S01]  /*4560*/  FFMA.FTZ R13, R2, UR15, R47 ;  /* 0x0000000f020d7c23 */ /* 0x000fe2000801002f */
[----:B------:R-:W-:Y:S01]  /*4570*/  VIADD R2, R0, 0x38 ;  /* 0x0000003800027836 */ /* 0x000fe20000000000 */
[----:B------:R-:W-:Y:S02]  /*4580*/  FSEL R168, R11, -INF , !P0 ;  /* 0xff8000000ba87808 */ /* 0x000fe40004000000 */
[C---:B------:R-:W-:Y:S02]  /*4590*/  ISETP.GE.AND P1, PT, R3.reuse, R25, PT ;  /* 0x000000190300720c */ /* 0x040fe40003f26270 */
[----:B------:R-:W-:Y:S02]  /*45a0*/  ISETP.GE.AND P0, PT, R3, R24, PT ;  /* 0x000000180300720c */ /* 0x000fe40003f06270 */
[----:B------:R-:W-:Y:S02]  /*45b0*/  FSEL R193, R14, -INF , !P3 ;  /* 0xff8000000ec17808 */ /* 0x000fe40005800000 */
[----:B------:R-:W-:-:S02]  /*45c0*/  FSEL R117, R12, -INF , !P4 ;  /* 0xff8000000c757808 */ /* 0x000fc40006000000 */
[----:B------:R-:W-:Y:S02]  /*45d0*/  I2FP.F32.S32 R3, R3 ;  /* 0x0000000300037245 */ /* 0x000fe40000201400 */
[C---:B------:R-:W-:Y:S02]  /*45e0*/  ISETP.GE.AND P3, PT, R7.reuse, R25, PT ;  /* 0x000000190700720c */ /* 0x040fe40003f66270 */
[----:B------:R-:W-:Y:S01]  /*45f0*/  ISETP.GE.AND P4, PT, R7, R24, PT ;  /* 0x000000180700720c */ /* 0x000fe20003f86270 */
[C---:B------:R-:W-:Y:S01]  /*4600*/  FFMA.FTZ R11, R3.reuse, UR15, R51 ;  /* 0x0000000f030b7c23 */ /* 0x040fe20008010033 */
[----:B------:R-:W-:Y:S01]  /*4610*/  FSEL R200, R8, -INF , !P5 ;  /* 0xff80000008c87808 */ /* 0x000fe20006800000 */
[----:B------:R-:W-:Y:S01]  /*4620*/  FFMA.FTZ R8, R3, UR15, R49 ;  /* 0x0000000f03087c23 */ /* 0x000fe20008010031 */
[----:B------:R-:W-:Y:S02]  /*4630*/  FSEL R170, R10, -INF , !P2 ;  /* 0xff8000000aaa7808 */ /* 0x000fe40005000000 */
[----:B------:R-:W-:-:S02]  /*4640*/  I2FP.F32.S32 R7, R7 ;  /* 0x0000000700077245 */ /* 0x000fc40000201400 */
[C---:B------:R-:W-:Y:S02]  /*4650*/  ISETP.GE.AND P5, PT, R2.reuse, R25, PT ;  /* 0x000000190200720c */ /* 0x040fe40003fa6270 */
[----:B------:R-:W-:Y:S01]  /*4660*/  ISETP.GE.AND P2, PT, R2, R24, PT ;  /* 0x000000180200720c */ /* 0x000fe20003f46270 */
[C---:B------:R-:W-:Y:S01]  /*4670*/  FFMA.FTZ R9, R7.reuse, UR15, R48 ;  /* 0x0000000f07097c23 */ /* 0x040fe20008010030 */
[----:B------:R-:W-:Y:S01]  /*4680*/  I2FP.F32.S32 R2, R2 ;  /* 0x0000000200027245 */ /* 0x000fe20000201400 */
[----:B------:R-:W-:Y:S01]  /*4690*/  FFMA.FTZ R7, R7, UR15, R50 ;  /* 0x0000000f07077c23 */ /* 0x000fe20008010032 */
[----:B------:R-:W-:Y:S02]  /*46a0*/  FSEL R245, R11, -INF , !P0 ;  /* 0xff8000000bf57808 */ /* 0x000fe40004000000 */
[----:B------:R-:W-:Y:S01]  /*46b0*/  PLOP3.LUT P0, PT, PT, PT, UP0, 0x80, 0x0 ;  /* 0x000000000000781c */ /* 0x000fe20003f0f008 */
[C---:B------:R-:W-:Y:S01]  /*46c0*/  FFMA.FTZ R12, R2.reuse, UR15, R28 ;  /* 0x0000000f020c7c23 */ /* 0x040fe2000801001c */
[----:B------:R-:W-:Y:S01]  /*46d0*/  FFMA.FTZ R10, R2, UR15, R30 ;  /* 0x0000000f020a7c23 */ /* 0x000fe2000801001e */
[----:B------:R-:W-:Y:S01]  /*46e0*/  VIADD R2, R0, 0x39 ;  /* 0x0000003900027836 */ /* 0x000fe20000000000 */
[----:B------:R-:W-:-:S02]  /*46f0*/  FSEL R195, R13, -INF , !P6 ;  /* 0xff8000000dc37808 */ /* 0x000fc40007000000 */
[----:B------:R-:W-:Y:S02]  /*4700*/  FSEL R240, R9, -INF , !P3 ;  /* 0xff80000009f07808 */ /* 0x000fe40005800000 */
[----:B------:R-:W-:Y:S02]  /*4710*/  FSEL R244, R7, -INF , !P4 ;  /* 0xff80000007f47808 */ /* 0x000fe40006000000 */
[----:B------:R-:W-:Y:S02]  /*4720*/  FSEL R241, R8, -INF , !P1 ;  /* 0xff80000008f17808 */ /* 0x000fe40004800000 */
[CC--:B------:R-:W-:Y:S02]  /*4730*/  ISETP.GE.AND P6, PT, R0.reuse, R25.reuse, PT ;  /* 0x000000190000720c */ /* 0x0c0fe40003fc6270 */
[----:B------:R-:W-:Y:S02]  /*4740*/  ISETP.GE.AND P3, PT, R0, R24, PT ;  /* 0x000000180000720c */ /* 0x000fe40003f66270 */
[----:B------:R-:W-:-:S02]  /*4750*/  ISETP.GE.AND P4, PT, R2, R25, PT ;  /* 0x000000190200720c */ /* 0x000fc40003f86270 */
        /* <DEDUP_REMOVED lines=129> */
.L_x_697:
[----:B------:R-:W-:Y:S05]  /*4f70*/  BSYNC B0 ;  /* 0x0000000000007941 */ /* 0x000fea0003800000 */
.L_x_696:
[----:B------:R-:W0:Y:S02]  /*4f80*/  LDGDEPBAR ;  /* 0x00000000000079af */ /* 0x000e240000000000 */
.L_x_695:
[----:B------:R-:W-:Y:S01]  /*4f90*/  FMNMX.FTZ R0, R30, R35, !PT ;  /* 0x000000231e007209 */ /* 0x000fe20007810000 */
[----:B------:R-:W-:Y:S01]  /*4fa0*/  IMAD.WIDE.U32 R196, R112, -0x326172a9, RZ ;  /* 0xcd9e8d5770c47825 */ /* 0x000fe200078e00ff */
[----:B------:R-:W-:Y:S01]  /*4fb0*/  USHF.L.U32 UR35, UR16, 0x1, URZ ;  /* 0x0000000110237899 */ /* 0x000fe2000800063f */
[----:B------:R-:W-:Y:S01]  /*4fc0*/  LEA R181, R6, UR4, 0x1 ;  /* 0x0000000406b57c11 */ /* 0x000fe2000f8e08ff */
[----:B------:R-:W-:Y:S01]  /*4fd0*/  UIADD3 UR6, UR29, -0x4498517b, URZ ;  /* 0xbb67ae851d067890 */ /* 0x000fe2000fffe03f */
[----:B------:R-:W-:Y:S01]  /*4fe0*/  FMNMX.FTZ R0, R40, R0, !PT ;  /* 0x0000000028007209 */ /* 0x000fe20007810000 */
[----:B------:R-:W-:Y:S02]  /*4ff0*/  ULOP3.LUT UR7, UR35, UR29, URZ, 0x3c, !UPT ;  /* 0x0000001d23077292 */ /* 0x000fe4000f8e3c3f */
[----:B------:R-:W-:Y:S01]  /*5000*/  UIADD3 UR34, UR28, -0x61c88647, URZ ;  /* 0x9e3779b91c227890 */ /* 0x000fe2000fffe03f */
[----:B------:R-:W-:Y:S01]  /*5010*/  FMNMX.FTZ R0, R34, R0, !PT ;  /* 0x0000000022007209 */ /* 0x000fe20007810000 */
[----:B------:R-:W-:Y:S01]  /*5020*/  UIADD3 UR27, UR28, 0x3c6ef372, URZ ;  /* 0x3c6ef3721c1b7890 */ /* 0x000fe2000fffe03f */
[--C-:B------:R-:W-:Y:S01]  /*5030*/  IMAD R182, R5, 0x2, R181.reuse ;  /* 0x0000000205b67824 */ /* 0x100fe200078e02b5 */
[----:B------:R-:W-:Y:S01]  /*5040*/  ULDC UR36, c[0x0][0x2ec] ;  /* 0x0000bb0000247ab9 */ /* 0x000fe20000000800 */
[----:B------:R-:W-:Y:S01]  /*5050*/  FMNMX.FTZ R0, R56, R0, !PT ;  /* 0x0000000038007209 */ /* 0x000fe20007810000 */
[----:B------:R-:W-:Y:S01]  /*5060*/  UIADD3 UR26, UR29, 0x76cf5d0a, URZ ;  /* 0x76cf5d0a1d1a7890 */ /* 0x000fe2000fffe03f */
[----:B------:R-:W-:Y:S01]  /*5070*/  IMAD.U32 R5, RZ, RZ, UR5 ;  /* 0x00000005ff057e24 */ /* 0x000fe2000f8e00ff */
[----:B------:R-:W-:Y:S01]  /*5080*/  UIADD3 UR22, UR29, 0x32370b8f, URZ ;  /* 0x32370b8f1d167890 */ /* 0x000fe2000fffe03f */
[----:B------:R-:W-:Y:S01]  /*5090*/  FMNMX.FTZ R0, R57, R0, !PT ;  /* 0x0000000039007209 */ /* 0x000fe20007810000 */
[----:B------:R-:W-:Y:S01]  /*50a0*/  UIADD3 UR23, UR28, -0x255992d5, URZ ;  /* 0xdaa66d2b1c177890 */ /* 0x000fe2000fffe03f */
[C---:B------:R-:W-:Y:S01]  /*50b0*/  IMAD R184, R4.reuse, 0x2, R181 ;  /* 0x0000000204b87824 */ /* 0x040fe200078e02b5 */
[----:B------:R-:W-:Y:S01]  /*50c0*/  UIADD3 UR21, UR28, 0x78dde6e4, URZ ;  /* 0x78dde6e41c157890 */ /* 0x000fe2000fffe03f */
[----:B------:R-:W-:Y:S01]  /*50d0*/  FMNMX.FTZ R2, R53, R0, !PT ;  /* 0x0000000035027209 */ /* 0x000fe20007810000 */
[----:B------:R-:W-:Y:S01]  /*50e0*/  IMAD R183, R4, 0x2, R182 ;  /* 0x0000000204b77824 */ /* 0x000fe200078e02b6 */
[----:B------:R-:W-:Y:S01]  /*50f0*/  FMNMX.FTZ R0, R31, R42, !PT ;  /* 0x0000002a1f007209 */ /* 0x000fe20007810000 */
[----:B-1----:R-:W-:Y:S01]  /*5100*/  LDSM.16.MT88.4 R16, [R182+0xe000] ;  /* 0x00e00000b610783b */ /* 0x002fe20000004200 */
[----:B------:R-:W-:Y:S01]  /*5110*/  FMNMX.FTZ R2, R55, R2, !PT ;  /* 0x0000000237027209 */ /* 0x000fe20007810000 */
[----:B------:R-:W-:Y:S01]  /*5120*/  UIADD3 UR4, UR28, 0x1715609d, URZ ;  /* 0x1715609d1c047890 */ /* 0x000fe2000fffe03f */
[----:B------:R-:W-:Y:S01]  /*5130*/  FMNMX.FTZ R0, R36, R0, !PT ;  /* 0x0000000024007209 */ /* 0x000fe20007810000 */
[----:B------:R-:W-:Y:S01]  /*5140*/  LDSM.16.MT88.4 R20, [R181+0xe000] ;  /* 0x00e00000b514783b */ /* 0x000fe20000004200 */
[----:B------:R-:W-:Y:S01]  /*5150*/  FMNMX.FTZ R2, R169, R2, !PT ;  /* 0x00000002a9027209 */ /* 0x000fe20007810000 */
[----:B------:R-:W-:Y:S01]  /*5160*/  UIADD3 UR35, UR35, 0x1, URZ ;  /* 0x0000000123237890 */ /* 0x000fe2000fffe03f */
[----:B------:R-:W-:Y:S01]  /*5170*/  FMNMX.FTZ R0, R37, R0, !PT ;  /* 0x0000000025007209 */ /* 0x000fe20007810000 */
[----:B------:R-:W-:Y:S01]  /*5180*/  LDSM.16.MT88.4 R48, [R182+0x10000] ;  /* 0x01000000b630783b */ /* 0x000fe20000004200 */
[----:B------:R-:W-:Y:S01]  /*5190*/  FMNMX.FTZ R2, R117, R2, !PT ;  /* 0x0000000275027209 */ /* 0x000fe20007810000 */
[----:B------:R-:W-:Y:S01]  /*51a0*/  ULOP3.LUT UR35, UR35, UR29, URZ, 0x3c, !UPT ;  /* 0x0000001d23237292 */ /* 0x000fe2000f8e3c3f */
        /* <DEDUP_REMOVED lines=20> */
[----:B-1----:R-:W-:Y:S02]  /*52f0*/  FMNMX.FTZ R116, R2, R116, !PT ;  /* 0x0000007402747209 */ /* 0x002fe40007810000 */
[----:B------:R-:W-:Y:S01]  /*5300*/  LOP3.LUT R2, R118, UR28, RZ, 0x3c, !PT ;  /* 0x0000001c76027c12 */ /* 0x000fe2000f8e3cff */
[----:B------:R-:W-:Y:S02]  /*5310*/  IMAD.WIDE.U32 R118, R119, -0x2daee0ad, RZ ;  /* 0xd2511f5377767825 */ /* 0x000fe400078e00ff */
[----:B------:R-:W1:Y:S04]  /*5320*/  SHFL.BFLY PT, R7, R116, 0x1, 0x1f ;  /* 0x0c201f0074077f89 */ /* 0x000e6800000e0000 */
[----:B------:R3:W-:Y:S01]  /*5330*/  STL [R1+0x70], R2 ;  /* 0x0000700201007387 */ /* 0x0007e20000100800 */
[----:B--2---:R-:W-:-:S05]  /*5340*/  FMNMX.FTZ R9, R0, R3, !PT ;  /* 0x0000000300097209 */ /* 0x004fca0007810000 */
[----:B------:R-:W2:Y:S01]  /*5350*/  SHFL.BFLY PT, R13, R9, 0x1, 0x1f ;  /* 0x0c201f00090d7f89 */ /* 0x000ea200000e0000 */
[----:B-1----:R-:W-:-:S04]  /*5360*/  FMNMX.FTZ R116, R116, R7, !PT ;  /* 0x0000000774747209 */ /* 0x002fc80007810000 */
[C---:B------:R-:W-:Y:S01]  /*5370*/  FSETP.NEU.FTZ.AND P1, PT, R116.reuse, -INF , PT ;  /* 0xff8000007400780b */ /* 0x040fe20003f3d000 */
[----:B------:R-:W-:Y:S01]  /*5380*/  FMUL.FTZ R12, R116, UR36 ;  /* 0x00000024740c7c20 */ /* 0x000fe20008410000 */
[----:B---3--:R-:W-:-:S04]  /*5390*/  LOP3.LUT R2, R197, R2, RZ, 0x3c, !PT ;  /* 0x00000002c5027212 */ /* 0x008fc800078e3cff */
[----:B------:R-:W-:Y:S01]  /*53a0*/  FSEL R12, R12, RZ, P1 ;  /* 0x000000ff0c0c7208 */ /* 0x000fe20000800000 */
[----:B------:R-:W-:Y:S01]  /*53b0*/  IMAD.WIDE.U32 R46, R2, -0x2daee0ad, RZ ;  /* 0xd2511f53022e7825 */ /* 0x000fe200078e00ff */
[----:B------:R-:W-:Y:S01]  /*53c0*/  LOP3.LUT R2, R119, UR7, RZ, 0x3c, !PT ;  /* 0x0000000777027c12 */ /* 0x000fe2000f8e3cff */
[----:B------:R-:W-:-:S03]  /*53d0*/  UIADD3 UR7, UR29, -0x126145ec, URZ ;  /* 0xed9eba141d077890 */ /* 0x000fc6000fffe03f */
[----:B------:R-:W-:Y:S01]  /*53e0*/  LOP3.LUT R0, R47, UR6, R118, 0x96, !PT ;  /* 0x000000062f007c12 */ /* 0x000fe2000f8e9676 */
[----:B------:R-:W-:Y:S01]  /*53f0*/  IMAD.WIDE.U32 R2, R2, -0x326172a9, RZ ;  /* 0xcd9e8d5702027825 */ /* 0x000fe200078e00ff */
[----:B------:R-:W-:-:S03]  /*5400*/  UIADD3 UR6, UR29, -0x56f99767, URZ ;  /* 0xa90668991d067890 */ /* 0x000fc6000fffe03f */
[----:B------:R-:W-:Y:S01]  /*5410*/  IMAD.WIDE.U32 R44, R0, -0x326172a9, RZ ;  /* 0xcd9e8d57002c7825 */ /* 0x000fe200078e00ff */
[----:B------:R-:W-:-:S03]  /*5420*/  LOP3.LUT R3, R3, UR34, R196, 0x96, !PT ;  /* 0x0000002203037c12 */ /* 0x000fc6000f8e96c4 */
[----:B------:R-:W-:Y:S01]  /*5430*/  FFMA.FTZ R0, R30, UR36, -R12 ;  /* 0x000000241e007c23 */ /* 0x000fe2000801080c */
[----:B------:R-:W-:Y:S01]  /*5440*/  LOP3.LUT R10, R45, UR27, R2, 0x96, !PT ;  /* 0x0000001b2d0a7c12 */ /* 0x000fe2000f8e9602 */
[----:B------:R-:W-:Y:S02]  /*5450*/  IMAD.WIDE.U32 R2, R3, -0x2daee0ad, RZ ;  /* 0xd2511f5303027825 */ /* 0x000fe400078e00ff */
[----:B------:R1:W-:Y:S02]  /*5460*/  MUFU.EX2 R202, R0 ;  /* 0x0000000000ca7308 */ /* 0x0003e40000000800 */
[----:B------:R-:W-:Y:S01]  /*5470*/  IMAD.WIDE.U32 R10, R10, -0x2daee0ad, RZ ;  /* 0xd2511f530a0a7825 */ /* 0x000fe200078e00ff */
[----:B------:R-:W-:-:S04]  /*5480*/  LOP3.LUT R3, R3, UR26, R46, 0x96, !PT ;  /* 0x0000001a03037c12 */ /* 0x000fc8000f8e962e */
[----:B------:R-:W-:Y:S01]  /*5490*/  LOP3.LUT R7, R11, UR22, R2, 0x96, !PT ;  /* 0x000000160b077c12 */ /* 0x000fe2000f8e9602 */
[----:B------:R-:W-:-:S04]  /*54a0*/  IMAD.WIDE.U32 R2, R3, -0x326172a9, RZ ;  /* 0xcd9e8d5703027825 */ /* 0x000fc800078e00ff */
[----:B------:R-:W-:Y:S01]  /*54b0*/  IMAD.WIDE.U32 R26, R7, -0x326172a9, RZ ;  /* 0xcd9e8d57071a7825 */ /* 0x000fe200078e00ff */
[----:B------:R-:W-:Y:S02]  /*54c0*/  LOP3.LUT R8, R3, UR23, R44, 0x96, !PT ;  /* 0x0000001703087c12 */ /* 0x000fe4000f8e962c */
[----:B--2---:R-:W-:Y:S01]  /*54d0*/  FMNMX.FTZ R3, R9, R13, !PT ;  /* 0x0000000d09037209 */ /* 0x004fe20007810000 */
[----:B-1----:R-:W-:Y:S01]  /*54e0*/  FFMA.FTZ R0, R35, UR36, -R12 ;  /* 0x0000002423007c23 */ /* 0x002fe2000801080c */
[----:B------:R-:W-:Y:S01]  /*54f0*/  LOP3.LUT R2, R27, UR21, R2, 0x96, !PT ;  /* 0x000000151b027c12 */ /* 0x000fe2000f8e9602 */
[----:B------:R-:W-:Y:S01]  /*5500*/  IMAD.WIDE.U32 R8, R8, -0x2daee0ad, RZ ;  /* 0xd2511f5308087825 */ /* 0x000fe200078e00ff */
[----:B------:R-:W-:Y:S01]  /*5510*/  FSETP.NEU.FTZ.AND P1, PT, R3, -INF , PT ;  /* 0xff8000000300780b */ /* 0x000fe20003f3d000 */
[----:B------:R1:W-:Y:S02]  /*5520*/  MUFU.EX2 R216, R0 ;  /* 0x0000000000d87308 */ /* 0x0003e40000000800 */
[----:B------:R-:W-:-:S04]  /*5530*/  IMAD.WIDE.U32 R98, R2, -0x2daee0ad, RZ ;  /* 0xd2511f5302627825 */ /* 0x000fc800078e00ff */
[----:B------:R-:W-:Y:S01]  /*5540*/  FMUL.FTZ R2, R3, UR36 ;  /* 0x0000002403027c20 */ /* 0x000fe20008410000 */
[----:B------:R-:W-:-:S04]  /*5550*/  LOP3.LUT R14, R99, UR6, R8, 0x96, !PT ;  /* 0x00000006630e7c12 */ /* 0x000fc8000f8e9608 */
[----:B------:R-:W-:Y:S02]  /*5560*/  FSEL R2, R2, RZ, P1 ;  /* 0x000000ff02027208 */ /* 0x000fe40000800000 */
[----:B------:R-:W-:Y:S01]  /*5570*/  LOP3.LUT R8, R9, UR7, R10, 0x96, !PT ;  /* 0x0000000709087c12 */ /* 0x000fe2000f8e960a */
[----:B------:R-:W-:-:S04]  /*5580*/  IMAD.WIDE.U32 R14, R14, -0x326172a9, RZ ;  /* 0xcd9e8d570e0e7825 */ /* 0x000fc800078e00ff */
[----:B------:R-:W-:Y:S01]  /*5590*/  FFMA.FTZ R9, R42, UR36, -R2 ;  /* 0x000000242a097c23 */ /* 0x000fe20008010802 */
[----:B------:R-:W-:-:S04]  /*55a0*/  IMAD.WIDE.U32 R96, R8, -0x326172a9, RZ ;  /* 0xcd9e8d5708607825 */ /* 0x000fc800078e00ff */
[----:B-1----:R-:W-:Y:S01]  /*55b0*/  FFMA.FTZ R0, R40, UR36, -R12 ;  /* 0x0000002428007c23 */ /* 0x002fe2000801080c */
[--C-:B------:R-:W-:Y:S01]  /*55c0*/  SHF.R.U32.HI R7, RZ, 0x10, R14.reuse ;  /* 0x00000010ff077819 */ /* 0x100fe2000001160e */
[----:B------:R-:W-:Y:S01]  /*55d0*/  MUFU.EX2 R211, R9 ;  /* 0x0000000900d37308 */ /* 0x000fe20000000800 */
[----:B------:R-:W-:Y:S01]  /*55e0*/  SHF.R.U32.HI R10, RZ, 0x18, R14 ;  /* 0x00000018ff0a7819 */ /* 0x000fe2000001160e */
[----:B------:R-:W-:Y:S01]  /*55f0*/  LDSM.16.MT88.4 R40, [R181+0xc000] ;  /* 0x00c00000b528783b */ /* 0x000fe20000004200 */
[----:B------:R-:W-:Y:S02]  /*5600*/  LOP3.LUT R7, R7, 0xff, RZ, 0xc0, !PT ;  /* 0x000000ff07077812 */ /* 0x000fe400078ec0ff */
[----:B------:R-:W-:Y:S02]  /*5610*/  LOP3.LUT R11, R14, 0xff, RZ, 0xc0, !PT ;  /* 0x000000ff0e0b7812 */ /* 0x000fe400078ec0ff */
[----:B------:R-:W-:Y:S01]  /*5620*/  PRMT R13, R7, 0x5410, R10 ;  /* 0x00005410070d7816 */ /* 0x000fe2000000000a */
[----:B------:R1:W-:Y:S02]  /*5630*/  MUFU.EX2 R217, R0 ;  /* 0x0000000000d97308 */ /* 0x0003e40000000800 */
[----:B-1----:R-:W-:-:S02]  /*5640*/  FFMA.FTZ R0, R34, UR36, -R12 ;  /* 0x0000002422007c23 */ /* 0x002fc4000801080c */
[----:B------:R-:W-:Y:S04]  /*5650*/  LDSM.16.MT88.4 R32, [R183+0xc000] ;  /* 0x00c00000b720783b */ /* 0x000fe80000004200 */
[----:B------:R1:W-:Y:S02]  /*5660*/  MUFU.EX2 R204, R0 ;  /* 0x0000000000cc7308 */ /* 0x0003e40000000800 */
[----:B-1----:R-:W-:Y:S02]  /*5670*/  FFMA.FTZ R0, R31, UR36, -R2 ;  /* 0x000000241f007c23 */ /* 0x002fe40008010802 */
[----:B------:R-:W1:Y:S04]  /*5680*/  LDSM.16.MT88.4 R28, [R182+0xc000] ;  /* 0x00c00000b61c783b */ /* 0x000e680000004200 */
[----:B------:R2:W3:Y:S02]  /*5690*/  MUFU.EX2 R221, R0 ;  /* 0x0000000000dd7308 */ /* 0x0004e40000000800 */
[----:B--2---:R-:W-:-:S04]  /*56a0*/  LOP3.LUT R0, R14, 0xffff, RZ, 0xc0, !PT ;  /* 0x0000ffff0e007812 */ /* 0x004fc800078ec0ff */
[----:B------:R-:W-:Y:S02]  /*56b0*/  SHF.R.U32.HI R8, RZ, 0x8, R0 ;  /* 0x00000008ff087819 */ /* 0x000fe40000011600 */
[----:B------:R-:W-:Y:S02]  /*56c0*/  LOP3.LUT R0, R15, UR8, R96, 0x96, !PT ;  /* 0x000000080f007c12 */ /* 0x000fe4000f8e9660 */
[----:B------:R-:W-:Y:S01]  /*56d0*/  PRMT R11, R11, 0x5410, R8 ;  /* 0x000054100b0b7816 */ /* 0x000fe20000000008 */
[--C-:B------:R-:W-:Y:S01]  /*56e0*/  FFMA.FTZ R8, R36, UR36, -R2.reuse ;  /* 0x0000002424087c23 */ /* 0x100fe20008010802 */
[C---:B------:R-:W-:Y:S02]  /*56f0*/  LOP3.LUT R7, R0.reuse, 0xffff, RZ, 0xc0, !PT ;  /* 0x0000ffff00077812 */ /* 0x040fe400078ec0ff */
[----:B------:R-:W-:Y:S01]  /*5700*/  LOP3.LUT R10, R0, 0xff, RZ, 0xc0, !PT ;  /* 0x000000ff000a7812 */ /* 0x000fe200078ec0ff */
[----:B------:R2:W-:Y:S01]  /*5710*/  MUFU.EX2 R219, R8 ;  /* 0x0000000800db7308 */ /* 0x0005e20000000800 */
[----:B------:R-:W-:Y:S01]  /*5720*/  SHF.R.U32.HI R9, RZ, 0x8, R7 ;  /* 0x00000008ff097819 */ /* 0x000fe20000011607 */
[----:B------:R-:W-:Y:S01]  /*5730*/  FFMA.FTZ R7, R37, UR36, -R2 ;  /* 0x0000002425077c23 */ /* 0x000fe20008010802 */
[----:B------:R-:W-:Y:S01]  /*5740*/  SHF.R.U32.HI R6, RZ, 0x18, R0 ;  /* 0x00000018ff067819 */ /* 0x000fe20000011600 */
[----:B------:R-:W4:Y:S01]  /*5750*/  LDSM.16.MT88.4 R36, [R184+0xc000] ;  /* 0x00c00000b824783b */ /* 0x000f220000004200 */
[----:B------:R-:W-:-:S03]  /*5760*/  PRMT R9, R10, 0x5410, R9 ;  /* 0x000054100a097816 */ /* 0x000fc60000000009 */
[----:B------:R5:W1:Y:S01]  /*5770*/  MUFU.EX2 R171, R7 ;  /* 0x0000000700ab7308 */ /* 0x000a620000000800 */
[----:B--2---:R-:W-:-:S04]  /*5780*/  SHF.R.U32.HI R8, RZ, 0x10, R0 ;  /* 0x00000010ff087819 */ /* 0x004fc80000011600 */
[----:B------:R-:W-:-:S04]  /*5790*/  LOP3.LUT R0, R8, 0xff, RZ, 0xc0, !PT ;  /* 0x000000ff08007812 */ /* 0x000fc800078ec0ff */
[----:B------:R-:W-:Y:S02]  /*57a0*/  PRMT R8, R0, 0x5410, R6 ;  /* 0x0000541000087816 */ /* 0x000fe40000000006 */
[----:B---3--:R-:W-:Y:S02]  /*57b0*/  F2FP.F16.F32.PACK_AB R0, R211, R221 ;  /* 0x000000ddd300723e */ /* 0x008fe400000000ff */
[----:B-----5:R-:W-:Y:S02]  /*57c0*/  F2FP.F16.F32.PACK_AB R7, R216, R202 ;  /* 0x000000cad807723e */ /* 0x020fe400000000ff */
[C---:B------:R-:W-:Y:S02]  /*57d0*/  PRMT R173, R0.reuse, 0x7610, R173 ;  /* 0x0000761000ad7816 */ /* 0x040fe400000000ad */
[----:B------:R-:W-:Y:S02]  /*57e0*/  PRMT R177, R0, 0x7632, R177 ;  /* 0x0000763200b17816 */ /* 0x000fe400000000b1 */
[----:B------:R-:W-:-:S02]  /*57f0*/  LEA R0, R5, UR5, 0x10 ;  /* 0x0000000505007c11 */ /* 0x000fc4000f8e80ff */
[----:B------:R-:W-:Y:S02]  /*5800*/  F2FP.F16.F32.PACK_AB R6, R204, R217 ;  /* 0x000000d9cc06723e */ /* 0x000fe400000000ff */
[C---:B------:R-:W-:Y:S02]  /*5810*/  PRMT R174, R7.reuse, 0x7610, R174 ;  /* 0x0000761007ae7816 */ /* 0x040fe400000000ae */
[----:B------:R-:W-:Y:S02]  /*5820*/  PRMT R172, R7, 0x7632, R172 ;  /* 0x0000763207ac7816 */ /* 0x000fe400000000ac */
[----:B-1----:R-:W-:Y:S02]  /*5830*/  F2FP.F16.F32.PACK_AB R5, R171, R219 ;  /* 0x000000dbab05723e */ /* 0x002fe400000000ff */
[C---:B------:R-:W-:Y:S02]  /*5840*/  PRMT R176, R6.reuse, 0x7610, R176 ;  /* 0x0000761006b07816 */ /* 0x040fe400000000b0 */
[----:B------:R-:W-:-:S02]  /*5850*/  PRMT R175, R6, 0x7632, R175 ;  /* 0x0000763206af7816 */ /* 0x000fc400000000af */
[--C-:B------:R-:W-:Y:S02]  /*5860*/  HSET2.LE.AND R4, R9, R0.reuse, PT ;  /* 0x0000000009047233 */ /* 0x100fe40003803000 */
[----:B------:R-:W-:Y:S02]  /*5870*/  PRMT R6, R174, 0x5410, R172 ;  /* 0x00005410ae067816 */ /* 0x000fe400000000ac */
[C---:B------:R-:W-:Y:S02]  /*5880*/  PRMT R179, R5.reuse, 0x7610, R179 ;  /* 0x0000761005b37816 */ /* 0x040fe400000000b3 */
[----:B------:R-:W-:Y:S02]  /*5890*/  PRMT R178, R5, 0x7632, R178 ;  /* 0x0000763205b27816 */ /* 0x000fe400000000b2 */
[----:B------:R-:W-:Y:S02]  /*58a0*/  HSET2.LE.AND R5, R8, R0, PT ;  /* 0x0000000008057233 */ /* 0x000fe40003803000 */
[----:B------:R-:W-:-:S02]  /*58b0*/  LOP3.LUT R8, R4, R6, RZ, 0xc0, !PT ;  /* 0x0000000604087212 */ /* 0x000fc400078ec0ff */
[----:B------:R-:W-:Y:S02]  /*58c0*/  PRMT R4, R173, 0x5410, R177 ;  /* 0x00005410ad047816 */ /* 0x000fe400000000b1 */
[--C-:B------:R-:W-:Y:S02]  /*58d0*/  HSET2.LE.AND R6, R11, R0.reuse, PT ;  /* 0x000000000b067233 */ /* 0x100fe40003803000 */
[----:B------:R-:W-:Y:S02]  /*58e0*/  LOP3.LUT R9, R5, R4, RZ, 0xc0, !PT ;  /* 0x0000000405097212 */ /* 0x000fe400078ec0ff */
[----:B------:R-:W-:Y:S02]  /*58f0*/  PRMT R5, R176, 0x5410, R175 ;  /* 0x00005410b0057816 */ /* 0x000fe400000000af */
[----:B------:R-:W-:Y:S02]  /*5900*/  HSET2.LE.AND R4, R13, R0, PT ;  /* 0x000000000d047233 */ /* 0x000fe40003803000 */
[----:B------:R-:W-:-:S02]  /*5910*/  LOP3.LUT R10, R6, R5, RZ, 0xc0, !PT ;  /* 0x00000005060a7212 */ /* 0x000fc400078ec0ff */
[----:B------:R-:W-:-:S04]  /*5920*/  PRMT R5, R179, 0x5410, R178 ;  /* 0x00005410b3057816 */ /* 0x000fc800000000b2 */
[----:B------:R-:W-:Y:S01]  /*5930*/  LOP3.LUT R11, R4, R5, RZ, 0xc0, !PT ;  /* 0x00000005040b7212 */ /* 0x000fe200078ec0ff */
[--C-:B------:R-:W-:Y:S01]  /*5940*/  FFMA.FTZ R4, R56, UR36, -R12.reuse ;  /* 0x0000002438047c23 */ /* 0x100fe2000801080c */
[----:B------:R-:W-:-:S03]  /*5950*/  FFMA.FTZ R5, R55, UR36, -R12 ;  /* 0x0000002437057c23 */ /* 0x000fc6000801080c */
[----:B------:R1:W-:Y:S02]  /*5960*/  MUFU.EX2 R220, R4 ;  /* 0x0000000400dc7308 */ /* 0x0003e40000000800 */
[C---:B------:R-:W-:Y:S06]  /*5970*/  HMMA.16816.F32 R132, R8.reuse, R28, RZ ;  /* 0x0000001c0884723c */ /* 0x040fec00000018ff */
[C---:B------:R-:W-:Y:S01]  /*5980*/  HMMA.16816.F32 R144, R8.reuse, R30, RZ ;  /* 0x0000001e0890723c */ /* 0x040fe200000018ff */
[----:B------:R-:W2:Y:S01]  /*5990*/  LDSM.16.MT88.4 R28, [R184+0xe000] ;  /* 0x00e00000b81c783b */ /* 0x000ea20000004200 */
[----:B------:R3:W-:Y:S04]  /*59a0*/  MUFU.EX2 R205, R5 ;  /* 0x0000000500cd7308 */ /* 0x0007e80000000800 */
[----:B------:R-:W-:Y:S01]  /*59b0*/  HMMA.16816.F32 R140, R8, R32, RZ ;  /* 0x00000020088c723c */ /* 0x000fe200000018ff */
[----:B-1----:R-:W-:-:S05]  /*59c0*/  FFMA.FTZ R4, R57, UR36, -R12 ;  /* 0x0000002439047c23 */ /* 0x002fca000801080c */
[C---:B------:R-:W-:Y:S01]  /*59d0*/  HMMA.16816.F32 R120, R8.reuse, R34, RZ ;  /* 0x000000220878723c */ /* 0x040fe200000018ff */
[----:B------:R1:W5:Y:S01]  /*59e0*/  MUFU.EX2 R198, R4 ;  /* 0x0000000400c67308 */ /* 0x0003620000000800 */
[----:B------:R-:W2:Y:S04]  /*59f0*/  LDSM.16.MT88.4 R32, [R183+0xe000] ;  /* 0x00e00000b720783b */ /* 0x000ea80000004200 */
[----:B------:R-:W-:Y:S01]  /*5a00*/  HMMA.16816.F32 R92, R8, R18, RZ ;  /* 0x00000012085c723c */ /* 0x000fe200000018ff */
[----:B---3--:R-:W-:-:S04]  /*5a10*/  FFMA.FTZ R5, R59, UR36, -R2 ;  /* 0x000000243b057c23 */ /* 0x008fc80008010802 */
[----:B------:R3:W-:Y:S01]  /*5a20*/  MUFU.EX2 R203, R5 ;  /* 0x0000000500cb7308 */ /* 0x0007e20000000800 */
[----:B------:R-:W-:Y:S01]  /*5a30*/  HMMA.16816.F32 R100, R8, R16, RZ ;  /* 0x000000100864723c */ /* 0x000fe200000018ff */
[----:B-1----:R-:W-:-:S05]  /*5a40*/  FFMA.FTZ R4, R53, UR36, -R12 ;  /* 0x0000002435047c23 */ /* 0x002fca000801080c */
[C---:B----4-:R-:W-:Y:S01]  /*5a50*/  HMMA.16816.F32 R156, R8.reuse, R36, RZ ;  /* 0x00000024089c723c */ /* 0x050fe200000018ff */
[----:B------:R-:W1:Y:S01]  /*5a60*/  LDSM.16.MT88.4 R52, [R184+0x10000] ;  /* 0x01000000b834783b */ /* 0x000e620000004200 */
[----:B------:R-:W-:Y:S01]  /*5a70*/  FFMA.FTZ R16, R61, UR36, -R2 ;  /* 0x000000243d107c23 */ /* 0x000fe20008010802 */
[----:B------:R4:W1:Y:S01]  /*5a80*/  MUFU.EX2 R209, R4 ;  /* 0x0000000400d17308 */ /* 0x0008620000000800 */
[----:B-----5:R-:W-:Y:S02]  /*5a90*/  IMAD.MOV.U32 R47, RZ, RZ, R198 ;  /* 0x000000ffff2f7224 */ /* 0x020fe400078e00c6 */
[----:B------:R-:W-:Y:S01]  /*5aa0*/  HMMA.16816.F32 R128, R8, R38, RZ ;  /* 0x000000260880723c */ /* 0x000fe200000018ff */
[----:B------:R-:W5:Y:S01]  /*5ab0*/  LDSM.16.MT88.4 R36, [R181+0x10000] ;  /* 0x01000000b524783b */ /* 0x000f620000004200 */
[----:B---3--:R-:W-:-:S03]  /*5ac0*/  FFMA.FTZ R5, R58, UR36, -R2 ;  /* 0x000000243a057c23 */ /* 0x008fc60008010802 */
[----:B------:R-:W-:Y:S01]  /*5ad0*/  MUFU.EX2 R218, R16 ;  /* 0x0000001000da7308 */ /* 0x000fe20000000800 */
[C---:B--2---:R-:W-:Y:S06]  /*5ae0*/  HMMA.16816.F32 R88, R8.reuse, R28, RZ ;  /* 0x0000001c0858723c */ /* 0x044fec00000018ff */
[C---:B------:R-:W-:Y:S01]  /*5af0*/  HMMA.16816.F32 R80, R8.reuse, R30, RZ ;  /* 0x0000001e0850723c */ /* 0x040fe200000018ff */
[----:B------:R-:W2:Y:S01]  /*5b00*/  LDSM.16.MT88.4 R28, [R183+0x10000] ;  /* 0x01000000b71c783b */ /* 0x000ea20000004200 */
[----:B----4-:R-:W-:Y:S01]  /*5b10*/  LOP3.LUT R4, R97, UR4, R26, 0x96, !PT ;  /* 0x0000000461047c12 */ /* 0x010fe2000f8e961a */
[----:B------:R3:W4:Y:S03]  /*5b20*/  MUFU.EX2 R207, R5 ;  /* 0x0000000500cf7308 */ /* 0x0007260000000800 */
[----:B------:R-:W-:Y:S01]  /*5b30*/  HMMA.16816.F32 R112, R8, R20, RZ ;  /* 0x000000140870723c */ /* 0x000fe200000018ff */
[----:B------:R-:W-:-:S03]  /*5b40*/  IMAD.WIDE.U32 R26, R4, -0x2daee0ad, RZ ;  /* 0xd2511f53041a7825 */ /* 0x000fc600078e00ff */
[C---:B------:R-:W-:Y:S02]  /*5b50*/  LOP3.LUT R4, R26.reuse, 0xffff, RZ, 0xc0, !PT ;  /* 0x0000ffff1a047812 */ /* 0x040fe400078ec0ff */
[C---:B------:R-:W-:Y:S01]  /*5b60*/  HMMA.16816.F32 R104, R8.reuse, R22, RZ ;  /* 0x000000160868723c */ /* 0x040fe200000018ff */
[----:B------:R-:W-:Y:S01]  /*5b70*/  LOP3.LUT R6, R26, 0xff, RZ, 0xc0, !PT ;  /* 0x000000ff1a067812 */ /* 0x000fe200078ec0ff */
[----:B------:R-:W2:Y:S01]  /*5b80*/  LDSM.16.MT88.4 R20, [R181+0xc800] ;  /* 0x00c80000b514783b */ /* 0x000ea20000004200 */
[----:B------:R-:W-:Y:S02]  /*5b90*/  SHF.R.U32.HI R4, RZ, 0x8, R4 ;  /* 0x00000008ff047819 */ /* 0x000fe40000011604 */
[----:B------:R-:W-:Y:S01]  /*5ba0*/  SHF.R.U32.HI R18, RZ, 0x18, R26 ;  /* 0x00000018ff127819 */ /* 0x000fe2000001161a */
[----:B------:R-:W-:Y:S01]  /*5bb0*/  HMMA.16816.F32 R68, R8, R32, RZ ;  /* 0x000000200844723c */ /* 0x000fe200000018ff */
[----:B------:R-:W-:Y:S01]  /*5bc0*/  PRMT R19, R6, 0x5410, R4 ;  /* 0x0000541006137816 */ /* 0x000fe20000000004 */
[----:B------:R-:W-:Y:S01]  /*5bd0*/  FFMA.FTZ R6, R60, UR36, -R2 ;  /* 0x000000243c067c23 */ /* 0x000fe20008010802 */
[----:B------:R-:W-:-:S02]  /*5be0*/  LOP3.LUT R4, R27, UR9, R98, 0x96, !PT ;  /* 0x000000091b047c12 */ /* 0x000fc4000f8e9662 */
[----:B---3--:R-:W-:Y:S01]  /*5bf0*/  SHF.R.U32.HI R5, RZ, 0x10, R26 ;  /* 0x00000010ff057819 */ /* 0x008fe2000001161a */
[----:B------:R3:W5:Y:S01]  /*5c00*/  MUFU.EX2 R208, R6 ;  /* 0x0000000600d07308 */ /* 0x0007620000000800 */
[----:B------:R-:W-:Y:S01]  /*5c10*/  SHF.R.U32.HI R7, RZ, 0x10, R4 ;  /* 0x00000010ff077819 */ /* 0x000fe20000011604 */
[C---:B------:R-:W-:Y:S01]  /*5c20*/  HMMA.16816.F32 R64, R8.reuse, R34, RZ ;  /* 0x000000220840723c */ /* 0x040fe200000018ff */
[----:B------:R-:W-:Y:S01]  /*5c30*/  LOP3.LUT R17, R5, 0xff, RZ, 0xc0, !PT ;  /* 0x000000ff05117812 */ /* 0x000fe200078ec0ff */
[----:B------:R-:W2:Y:S01]  /*5c40*/  LDSM.16.MT88.4 R32, [R183+0xc800] ;  /* 0x00c80000b720783b */ /* 0x000ea20000004200 */
[C---:B------:R-:W-:Y:S02]  /*5c50*/  LOP3.LUT R5, R4.reuse, 0xffff, RZ, 0xc0, !PT ;  /* 0x0000ffff04057812 */ /* 0x040fe400078ec0ff */
[----:B------:R-:W-:Y:S01]  /*5c60*/  LOP3.LUT R13, R4, 0xff, RZ, 0xc0, !PT ;  /* 0x000000ff040d7812 */ /* 0x000fe200078ec0ff */
[----:B------:R-:W-:Y:S01]  /*5c70*/  HMMA.16816.F32 R136, R8, R40, RZ ;  /* 0x000000280888723c */ /* 0x000fe200000018ff */
[----:B------:R-:W-:-:S02]  /*5c80*/  SHF.R.U32.HI R5, RZ, 0x8, R5 ;  /* 0x00000008ff057819 */ /* 0x000fc40000011605 */
[----:B------:R-:W-:Y:S02]  /*5c90*/  PRMT R17, R17, 0x5410, R18 ;  /* 0x0000541011117816 */ /* 0x000fe40000000012 */
[----:B------:R-:W-:Y:S01]  /*5ca0*/  PRMT R13, R13, 0x5410, R5 ;  /* 0x000054100d0d7816 */ /* 0x000fe20000000005 */
[C---:B------:R-:W-:Y:S01]  /*5cb0*/  HMMA.16816.F32 R124, R8.reuse, R42, RZ ;  /* 0x0000002a087c723c */ /* 0x040fe200000018ff */
[----:B-1----:R-:W-:Y:S01]  /*5cc0*/  F2FP.F16.F32.PACK_AB R5, R205, R209 ;  /* 0x000000d1cd05723e */ /* 0x002fe200000000ff */
[----:B------:R-:W1:Y:S01]  /*5cd0*/  LDSM.16.MT88.4 R40, [R182+0xc800] ;  /* 0x00c80000b628783b */ /* 0x000e620000004200 */
[----:B---3--:R-:W-:Y:S02]  /*5ce0*/  SHF.R.U32.HI R6, RZ, 0x18, R4 ;  /* 0x00000018ff067819 */ /* 0x008fe40000011604 */
[----:B------:R-:W-:Y:S01]  /*5cf0*/  LOP3.LUT R4, R7, 0xff, RZ, 0xc0, !PT ;  /* 0x000000ff07047812 */ /* 0x000fe200078ec0ff */
[----:B------:R-:W-:Y:S01]  /*5d00*/  HMMA.16816.F32 R72, R8, R48, RZ ;  /* 0x000000300848723c */ /* 0x000fe200000018ff */
[----:B------:R-:W-:-:S02]  /*5d10*/  PRMT R152, R5, 0x7610, R152 ;  /* 0x0000761005987816 */ /* 0x000fc40000000098 */
[----:B------:R-:W-:Y:S02]  /*5d20*/  PRMT R7, R4, 0x5410, R6 ;  /* 0x0000541004077816 */ /* 0x000fe40000000006 */
[----:B------:R-:W-:Y:S01]  /*5d30*/  F2FP.F16.F32.PACK_AB R4, R198, R220 ;  /* 0x000000dcc604723e */ /* 0x000fe200000000ff */
[C---:B------:R-:W-:Y:S01]  /*5d40*/  HMMA.16816.F32 R76, R8.reuse, R50, RZ ;  /* 0x00000032084c723c */ /* 0x040fe200000018ff */
[----:B----4-:R-:W-:Y:S02]  /*5d50*/  F2FP.F16.F32.PACK_AB R6, R207, R203 ;  /* 0x000000cbcf06723e */ /* 0x010fe400000000ff */
[C---:B------:R-:W-:Y:S02]  /*5d60*/  PRMT R155, R4.reuse, 0x7610, R155 ;  /* 0x00007610049b7816 */ /* 0x040fe4000000009b */
[----:B------:R-:W-:Y:S01]  /*5d70*/  PRMT R154, R4, 0x7632, R154 ;  /* 0x00007632049a7816 */ /* 0x000fe2000000009a */
[----:B------:R-:W-:Y:S01]  /*5d80*/  HMMA.16816.F32 R48, R8, R52, RZ ;  /* 0x000000340830723c */ /* 0x000fe200000018ff */
[----:B-----5:R-:W-:-:S02]  /*5d90*/  F2FP.F16.F32.PACK_AB R4, R218, R208 ;  /* 0x000000d0da04723e */ /* 0x020fc400000000ff */
[----:B------:R-:W-:Y:S02]  /*5da0*/  PRMT R153, R6, 0x7610, R153 ;  /* 0x0000761006997816 */ /* 0x000fe40000000099 */
[C---:B------:R-:W-:Y:S01]  /*5db0*/  PRMT R149, R4.reuse, 0x7610, R149 ;  /* 0x0000761004957816 */ /* 0x040fe20000000095 */
[C---:B------:R-:W-:Y:S01]  /*5dc0*/  HMMA.16816.F32 R56, R8.reuse, R36, RZ ;  /* 0x000000240838723c */ /* 0x040fe200000018ff */
[----:B------:R-:W-:Y:S02]  /*5dd0*/  PRMT R148, R4, 0x7632, R148 ;  /* 0x0000763204947816 */ /* 0x000fe40000000094 */
[----:B------:R-:W-:Y:S02]  /*5de0*/  PRMT R151, R6, 0x7632, R151 ;  /* 0x0000763206977816 */ /* 0x000fe40000000097 */
[----:B------:R-:W-:Y:S01]  /*5df0*/  HSET2.LE.AND R4, R13, R0, PT ;  /* 0x000000000d047233 */ /* 0x000fe20003803000 */
[----:B------:R-:W-:Y:S01]  /*5e00*/  HMMA.16816.F32 R60, R8, R38, RZ ;  /* 0x00000026083c723c */ /* 0x000fe200000018ff */
[----:B------:R-:W-:Y:S01]  /*5e10*/  PRMT R6, R155, 0x5410, R154 ;  /* 0x000054109b067816 */ /* 0x000fe2000000009a */
[----:B------:R-:W-:Y:S01]  /*5e20*/  LDSM.16.MT88.4 R36, [R184+0xc800] ;  /* 0x00c80000b824783b */ /* 0x000fe20000004200 */
[----:B------:R-:W-:-:S02]  /*5e30*/  PRMT R150, R5, 0x7632, R150 ;  /* 0x0000763205967816 */ /* 0x000fc40000000096 */
[--C-:B------:R-:W-:Y:S01]  /*5e40*/  HSET2.LE.AND R5, R7, R0.reuse, PT ;  /* 0x0000000007057233 */ /* 0x100fe20003803000 */
[C---:B------:R-:W-:Y:S01]  /*5e50*/  HMMA.16816.F32 R52, R8.reuse, R54, RZ ;  /* 0x000000360834723c */ /* 0x040fe200000018ff */
[----:B------:R-:W-:Y:S02]  /*5e60*/  LOP3.LUT R4, R4, R6, RZ, 0xc0, !PT ;  /* 0x0000000604047212 */ /* 0x000fe400078ec0ff */
[----:B------:R-:W-:Y:S02]  /*5e70*/  PRMT R6, R153, 0x5410, R151 ;  /* 0x0000541099067816 */ /* 0x000fe40000000097 */
[----:B------:R-:W-:Y:S01]  /*5e80*/  PRMT R13, R152, 0x5410, R150 ;  /* 0x00005410980d7816 */ /* 0x000fe20000000096 */
[----:B--2---:R-:W-:Y:S01]  /*5e90*/  HMMA.16816.F32 R84, R8, R28, RZ ;  /* 0x0000001c0854723c */ /* 0x004fe200000018ff */
[----:B------:R-:W-:Y:S02]  /*5ea0*/  LOP3.LUT R5, R5, R6, RZ, 0xc0, !PT ;  /* 0x0000000605057212 */ /* 0x000fe400078ec0ff */
[----:B------:R-:W-:-:S02]  /*5eb0*/  HSET2.LE.AND R6, R19, R0, PT ;  /* 0x0000000013067233 */ /* 0x000fc40003803000 */
[----:B------:R-:W-:Y:S01]  /*5ec0*/  HSET2.LE.AND R7, R17, R0, PT ;  /* 0x0000000011077233 */ /* 0x000fe20003803000 */
[----:B------:R-:W-:Y:S01]  /*5ed0*/  HMMA.16816.F32 R108, R8, R30, RZ ;  /* 0x0000001e086c723c */ /* 0x000fe200000018ff */
[----:B------:R-:W2:Y:S01]  /*5ee0*/  LDSM.16.MT88.4 R8, [R184+0xe800] ;  /* 0x00e80000b808783b */ /* 0x000ea20000004200 */
[----:B------:R-:W-:Y:S02]  /*5ef0*/  LOP3.LUT R6, R6, R13, RZ, 0xc0, !PT ;  /* 0x0000000d06067212 */ /* 0x000fe400078ec0ff */
[----:B------:R-:W-:Y:S01]  /*5f00*/  PRMT R13, R149, 0x5410, R148 ;  /* 0x00005410950d7816 */ /* 0x000fe20000000094 */
[----:B------:R-:W3:Y:S03]  /*5f10*/  LDSM.16.MT88.4 R16, [R182+0xe800] ;  /* 0x00e80000b610783b */ /* 0x000ee60000004200 */
[----:B------:R-:W-:Y:S01]  /*5f20*/  LOP3.LUT R7, R7, R13, RZ, 0xc0, !PT ;  /* 0x0000000d07077212 */ /* 0x000fe200078ec0ff */
[----:B------:R-:W-:Y:S01]  /*5f30*/  LDSM.16.MT88.4 R28, [R183+0xe800] ;  /* 0x00e80000b71c783b */ /* 0x000fe20000004200 */
[----:B------:R-:W-:-:S05]  /*5f40*/  FFMA.FTZ R13, R170, UR36, -R12 ;  /* 0x00000024aa0d7c23 */ /* 0x000fca000801080c */
[C---:B------:R-:W-:Y:S06]  /*5f50*/  HMMA.16816.F32 R164, R4.reuse, R20, R136 ;  /* 0x0000001404a4723c */ /* 0x040fec0000001888 */
[C---:B------:R-:W-:Y:S01]  /*5f60*/  HMMA.16816.F32 R160, R4.reuse, R22, R124 ;  /* 0x0000001604a0723c */ /* 0x040fe2000000187c */
[----:B------:R-:W4:Y:S05]  /*5f70*/  LDSM.16.MT88.4 R20, [R181+0xe800] ;  /* 0x00e80000b514783b */ /* 0x000f2a0000004200 */
[C---:B------:R-:W-:Y:S06]  /*5f80*/  HMMA.16816.F32 R124, R4.reuse, R32, R140 ;  /* 0x00000020047c723c */ /* 0x040fec000000188c */
[----:B------:R-:W-:Y:S01]  /*5f90*/  HMMA.16816.F32 R120, R4, R34, R120 ;  /* 0x000000220478723c */ /* 0x000fe20000001878 */
[----:B------:R-:W5:Y:S01]  /*5fa0*/  LDSM.16.MT88.4 R32, [R181+0x10800] ;  /* 0x01080000b520783b */ /* 0x000f620000004200 */
[----:B------:R-:W-:-:S02]  /*5fb0*/  IMAD.MOV.U32 R141, RZ, RZ, R219 ;  /* 0x000000ffff8d7224 */ /* 0x000fc400078e00db */
[----:B------:R-:W-:Y:S02]  /*5fc0*/  IMAD.MOV.U32 R142, RZ, RZ, R218 ;  /* 0x000000ffff8e7224 */ /* 0x000fe400078e00da */
[----:B-1----:R-:W-:Y:S01]  /*5fd0*/  HMMA.16816.F32 R132, R4, R40, R132 ;  /* 0x000000280484723c */ /* 0x002fe20000001884 */
[----:B------:R-:W-:-:S05]  /*5fe0*/  IMAD.MOV.U32 R143, RZ, RZ, R217 ;  /* 0x000000ffff8f7224 */ /* 0x000fca00078e00d9 */
[C---:B--2---:R-:W-:Y:S06]  /*5ff0*/  HMMA.16816.F32 R88, R4.reuse, R8, R88 ;  /* 0x000000080458723c */ /* 0x044fec0000001858 */
[----:B------:R-:W-:Y:S01]  /*6000*/  HMMA.16816.F32 R80, R4, R10, R80 ;  /* 0x0000000a0450723c */ /* 0x000fe20000001850 */
[----:B------:R-:W-:-:S05]  /*6010*/  LOP3.LUT R8, R119, UR35, RZ, 0x3c, !PT ;  /* 0x0000002377087c12 */ /* 0x000fca000f8e3cff */
[----:B------:R-:W-:Y:S01]  /*6020*/  IMAD.WIDE.U32 R8, R8, -0x326172a9, RZ ;  /* 0xcd9e8d5708087825 */ /* 0x000fe200078e00ff */
[----:B---3--:R-:W-:Y:S03]  /*6030*/  HMMA.16816.F32 R100, R4, R16, R100 ;  /* 0x000000100464723c */ /* 0x008fe60000001864 */
[----:B------:R-:W-:Y:S01]  /*6040*/  FFMA.FTZ R11, R169, UR36, -R12 ;  /* 0x00000024a90b7c23 */ /* 0x000fe2000801080c */
[----:B------:R-:W-:-:S03]  /*6050*/  LOP3.LUT R9, R9, UR34, R196, 0x96, !PT ;  /* 0x0000002209097c12 */ /* 0x000fc6000f8e96c4 */
[----:B------:R1:W-:Y:S01]  /*6060*/  MUFU.EX2 R206, R11 ;  /* 0x0000000b00ce7308 */ /* 0x0003e20000000800 */
[----:B------:R-:W-:Y:S01]  /*6070*/  LOP3.LUT R10, R45, UR27, R8, 0x96, !PT ;  /* 0x0000001b2d0a7c12 */ /* 0x000fe2000f8e9608 */
[----:B----4-:R-:W-:Y:S01]  /*6080*/  HMMA.16816.F32 R112, R4, R20, R112 ;  /* 0x000000140470723c */ /* 0x010fe20000001870 */
[----:B------:R-:W-:-:S05]  /*6090*/  IMAD.WIDE.U32 R8, R9, -0x2daee0ad, RZ ;  /* 0xd2511f5309087825 */ /* 0x000fca00078e00ff */
[----:B------:R-:W-:Y:S01]  /*60a0*/  HMMA.16816.F32 R104, R4, R22, R104 ;  /* 0x000000160468723c */ /* 0x000fe20000001868 */
[----:B------:R-:W2:Y:S01]  /*60b0*/  LDSM.16.MT88.4 R20, [R182+0x10800] ;  /* 0x01080000b614783b */ /* 0x000ea20000004200 */
[----:B------:R-:W-:-:S04]  /*60c0*/  IMAD.WIDE.U32 R16, R10, -0x2daee0ad, RZ ;  /* 0xd2511f530a107825 */ /* 0x000fc800078e00ff */
[----:B------:R-:W-:Y:S01]  /*60d0*/  FFMA.FTZ R10, R117, UR36, -R12 ;  /* 0x00000024750a7c23 */ /* 0x000fe2000801080c */
[C---:B------:R-:W-:Y:S01]  /*60e0*/  HMMA.16816.F32 R144, R4.reuse, R42, R144 ;  /* 0x0000002a0490723c */ /* 0x040fe20000001890 */
[----:B------:R-:W-:Y:S01]  /*60f0*/  LOP3.LUT R8, R17, UR22, R8, 0x96, !PT ;  /* 0x0000001611087c12 */ /* 0x000fe2000f8e9608 */
[----:B------:R-:W3:Y:S01]  /*6100*/  LDSM.16.MT88.4 R40, [R184+0x10800] ;  /* 0x01080000b828783b */ /* 0x000ee20000004200 */
[----:B-1----:R-:W-:Y:S01]  /*6110*/  LOP3.LUT R11, R9, UR26, R46, 0x96, !PT ;  /* 0x0000001a090b7c12 */ /* 0x002fe2000f8e962e */
[----:B------:R-:W-:Y:S01]  /*6120*/  FFMA.FTZ R9, R168, UR36, -R12 ;  /* 0x00000024a8097c23 */ /* 0x000fe2000801080c */
[----:B------:R-:W-:Y:S01]  /*6130*/  IMAD.MOV.U32 R46, RZ, RZ, R171 ;  /* 0x000000ffff2e7224 */ /* 0x000fe200078e00ab */
[C---:B------:R-:W-:Y:S01]  /*6140*/  HMMA.16816.F32 R128, R4.reuse, R38, R128 ;  /* 0x000000260480723c */ /* 0x040fe20000001880 */
[----:B------:R1:W-:Y:S05]  /*6150*/  MUFU.EX2 R39, R10 ;  /* 0x0000000a00277308 */ /* 0x0003ea0000000800 */
[C---:B------:R-:W-:Y:S06]  /*6160*/  HMMA.16816.F32 R92, R4.reuse, R18, R92 ;  /* 0x00000012045c723c */ /* 0x040fec000000185c */
[C---:B-----5:R-:W-:Y:S01]  /*6170*/  HMMA.16816.F32 R212, R4.reuse, R34, R60 ;  /* 0x0000002204d4723c */ /* 0x060fe2000000183c */
[----:B------:R-:W-:Y:S01]  /*6180*/  IMAD.WIDE.U32 R18, R8, -0x326172a9, RZ ;  /* 0xcd9e8d5708127825 */ /* 0x000fe200078e00ff */
[----:B------:R4:W-:Y:S03]  /*6190*/  MUFU.EX2 R63, R9 ;  /* 0x00000009003f7308 */ /* 0x0009e60000000800 */
[----:B-1----:R-:W-:Y:S01]  /*61a0*/  IMAD.WIDE.U32 R10, R11, -0x326172a9, RZ ;  /* 0xcd9e8d570b0a7825 */ /* 0x002fe200078e00ff */
[----:B------:R-:W-:Y:S01]  /*61b0*/  HMMA.16816.F32 R236, R4, R32, R56 ;  /* 0x0000002004ec723c */ /* 0x000fe20000001838 */
[----:B------:R-:W1:Y:S01]  /*61c0*/  LDSM.16.MT88.4 R32, [R183+0x10800] ;  /* 0x01080000b720783b */ /* 0x000e620000004200 */
[----:B------:R-:W-:-:S02]  /*61d0*/  LOP3.LUT R60, R14, 0xffff, RZ, 0xc0, !PT ;  /* 0x0000ffff0e3c7812 */ /* 0x000fc400078ec0ff */
[C-C-:B------:R-:W-:Y:S02]  /*61e0*/  LOP3.LUT R8, R11.reuse, UR23, R44.reuse, 0x96, !PT ;  /* 0x000000170b087c12 */ /* 0x140fe4000f8e962c */
[----:B------:R-:W-:Y:S01]  /*61f0*/  LOP3.LUT R11, R11, UR23, R44, 0x96, !PT ;  /* 0x000000170b0b7c12 */ /* 0x000fe2000f8e962c */
[----:B------:R-:W-:Y:S01]  /*6200*/  HMMA.16816.F32 R156, R4, R36, R156 ;  /* 0x00000024049c723c */ /* 0x000fe2000000189c */
[----:B------:R-:W-:Y:S01]  /*6210*/  SHF.R.U32.HI R61, RZ, 0x10, R14 ;  /* 0x00000010ff3d7819 */ /* 0x000fe2000001160e */
[----:B------:R-:W-:Y:S01]  /*6220*/  IMAD R8, R8, -0x2daee0ad, RZ ;  /* 0xd2511f5308087824 */ /* 0x000fe200078e02ff */
[----:B----4-:R-:W-:-:S03]  /*6230*/  LOP3.LUT R9, R19, UR21, R10, 0x96, !PT ;  /* 0x0000001513097c12 */ /* 0x010fc6000f8e960a */
[----:B------:R-:W-:Y:S01]  /*6240*/  HMMA.16816.F32 R232, R4, R28, R68 ;  /* 0x0000001c04e8723c */ /* 0x000fe20000001844 */
[----:B------:R-:W-:Y:S01]  /*6250*/  IMAD.WIDE.U32 R36, R11, -0x2daee0ad, RZ ;  /* 0xd2511f530b247825 */ /* 0x000fe200078e00ff */
[----:B------:R4:W-:Y:S01]  /*6260*/  MUFU.EX2 R68, R13 ;  /* 0x0000000d00447308 */ /* 0x0009e20000000800 */
[----:B------:R-:W-:Y:S02]  /*6270*/  LOP3.LUT R10, R19, UR21, R10, 0x96, !PT ;  /* 0x00000015130a7c12 */ /* 0x000fe4000f8e960a */
[----:B------:R-:W-:-:S04]  /*6280*/  IMAD.WIDE.U32 R44, R9, -0x2daee0ad, RZ ;  /* 0xd2511f53092c7825 */ /* 0x000fc800078e00ff */
[----:B------:R-:W-:Y:S01]  /*6290*/  FFMA.FTZ R9, R193, UR36, -R2 ;  /* 0x00000024c1097c23 */ /* 0x000fe20008010802 */
[----:B------:R-:W-:Y:S01]  /*62a0*/  LOP3.LUT R11, R37, UR7, R16, 0x96, !PT ;  /* 0x00000007250b7c12 */ /* 0x000fe2000f8e9610 */
[C---:B--2---:R-:W-:Y:S01]  /*62b0*/  HMMA.16816.F32 R196, R4.reuse, R20, R72 ;  /* 0x0000001404c4723c */ /* 0x044fe20000001848 */
[----:B------:R-:W-:Y:S01]  /*62c0*/  LOP3.LUT R8, R45, UR6, R8, 0x96, !PT ;  /* 0x000000062d087c12 */ /* 0x000fe2000f8e9608 */
[----:B------:R2:W-:Y:S02]  /*62d0*/  MUFU.EX2 R69, R9 ;  /* 0x0000000900457308 */ /* 0x0005e40000000800 */
[----:B------:R-:W-:Y:S02]  /*62e0*/  IMAD.WIDE.U32 R16, R11, -0x326172a9, RZ ;  /* 0xcd9e8d570b107825 */ /* 0x000fe400078e00ff */
[----:B------:R-:W-:Y:S02]  /*62f0*/  HMMA.16816.F32 R168, R4, R22, R76 ;  /* 0x0000001604a8723c */ /* 0x000fe4000000184c */
[----:B------:R-:W-:Y:S01]  /*6300*/  FFMA.FTZ R21, R200, UR36, -R2 ;  /* 0x00000024c8157c23 */ /* 0x000fe20008010802 */
[----:B------:R-:W-:Y:S01]  /*6310*/  LOP3.LUT R19, R17, UR4, R18, 0x96, !PT ;  /* 0x0000000411137c12 */ /* 0x000fe2000f8e9612 */
[----:B----4-:R-:W-:-:S02]  /*6320*/  FFMA.FTZ R13, R194, UR36, -R2 ;  /* 0x00000024c20d7c23 */ /* 0x010fc40008010802 */
[----:B---3--:R-:W-:Y:S01]  /*6330*/  HMMA.16816.F32 R52, R4, R42, R52 ;  /* 0x0000002a0434723c */ /* 0x008fe20000001834 */
[----:B------:R-:W-:Y:S01]  /*6340*/  MUFU.EX2 R62, R21 ;  /* 0x00000015003e7308 */ /* 0x000fe20000000800 */
[----:B------:R-:W-:-:S04]  /*6350*/  LOP3.LUT R18, R17, UR4, R18, 0x96, !PT ;  /* 0x0000000411127c12 */ /* 0x000fc8000f8e9612 */
[C---:B------:R-:W-:Y:S01]  /*6360*/  HMMA.16816.F32 R228, R4.reuse, R30, R64 ;  /* 0x0000001e04e4723c */ /* 0x040fe20000001840 */
[----:B------:R-:W3:Y:S01]  /*6370*/  LDSM.16.MT88.4 R28, [R181+0xd000] ;  /* 0x00d00000b51c783b */ /* 0x000ee20000004200 */
[----:B--2---:R-:W-:Y:S01]  /*6380*/  IMAD.WIDE.U32 R8, R8, -0x326172a9, RZ ;  /* 0xcd9e8d5708087825 */ /* 0x004fe200078e00ff */
[----:B------:R2:W4:Y:S03]  /*6390*/  MUFU.EX2 R38, R13 ;  /* 0x0000000d00267308 */ /* 0x0005260000000800 */
[C---:B------:R-:W-:Y:S01]  /*63a0*/  HMMA.16816.F32 R48, R4.reuse, R40, R48 ;  /* 0x000000280430723c */ /* 0x040fe20000001830 */
[C---:B------:R-:W-:Y:S01]  /*63b0*/  LOP3.LUT R11, R8.reuse, 0xffff, RZ, 0xc0, !PT ;  /* 0x0000ffff080b7812 */ /* 0x040fe200078ec0ff */
[----:B------:R-:W-:Y:S01]  /*63c0*/  IMAD.MOV.U32 R42, RZ, RZ, R216 ;  /* 0x000000ffff2a7224 */ /* 0x000fe200078e00d8 */
[----:B------:R-:W-:Y:S02]  /*63d0*/  LOP3.LUT R20, R8, 0xff, RZ, 0xc0, !PT ;  /* 0x000000ff08147812 */ /* 0x000fe400078ec0ff */
[----:B------:R-:W-:Y:S01]  /*63e0*/  SHF.R.U32.HI R11, RZ, 0x8, R11 ;  /* 0x00000008ff0b7819 */ /* 0x000fe2000001160b */
[C---:B-1----:R-:W-:Y:S01]  /*63f0*/  HMMA.16816.F32 R56, R4.reuse, R32, R84 ;  /* 0x000000200438723c */ /* 0x042fe20000001854 */
[----:B------:R-:W-:Y:S01]  /*6400*/  LOP3.LUT R9, R9, UR8, R16, 0x96, !PT ;  /* 0x0000000809097c12 */ /* 0x000fe2000f8e9610 */
[----:B------:R-:W-:Y:S01]  /*6410*/  IMAD.MOV.U32 R41, RZ, RZ, R221 ;  /* 0x000000ffff297224 */ /* 0x000fe200078e00dd */
[----:B------:R-:W-:Y:S01]  /*6420*/  PRMT R23, R20, 0x5410, R11 ;  /* 0x0000541014177816 */ /* 0x000fe2000000000b */
[----:B------:R-:W-:Y:S01]  /*6430*/  FFMA.FTZ R11, R195, UR36, -R2 ;  /* 0x00000024c30b7c23 */ /* 0x000fe20008010802 */
[--C-:B------:R-:W-:Y:S01]  /*6440*/  SHF.R.U32.HI R22, RZ, 0x18, R8.reuse ;  /* 0x00000018ff167819 */ /* 0x100fe20000011608 */
[----:B------:R-:W-:Y:S01]  /*6450*/  HMMA.16816.F32 R108, R4, R34, R108 ;  /* 0x00000022046c723c */ /* 0x000fe2000000186c */
[C---:B------:R-:W-:Y:S01]  /*6460*/  LOP3.LUT R20, R9.reuse, 0xff, RZ, 0xc0, !PT ;  /* 0x000000ff09147812 */ /* 0x040fe200078ec0ff */
[----:B------:R1:W5:Y:S01]  /*6470*/  MUFU.EX2 R43, R11 ;  /* 0x0000000b002b7308 */ /* 0x0003620000000800 */
[----:B--2---:R-:W-:Y:S01]  /*6480*/  SHF.R.U32.HI R13, RZ, 0x10, R8 ;  /* 0x00000010ff0d7819 */ /* 0x004fe20000011608 */
[----:B------:R-:W2:Y:S01]  /*6490*/  LDSM.16.MT88.4 R32, [R182+0xd000] ;  /* 0x00d00000b620783b */ /* 0x000ea20000004200 */
[----:B------:R-:W-:Y:S01]  /*64a0*/  LOP3.LUT R8, R9, 0xffff, RZ, 0xc0, !PT ;  /* 0x0000ffff09087812 */ /* 0x000fe200078ec0ff */
[----:B------:R-:W-:Y:S01]  /*64b0*/  IMAD.MOV.U32 R87, RZ, RZ, R211 ;  /* 0x000000ffff577224 */ /* 0x000fe200078e00d3 */
[----:B------:R-:W-:Y:S01]  /*64c0*/  LOP3.LUT R21, R13, 0xff, RZ, 0xc0, !PT ;  /* 0x000000ff0d157812 */ /* 0x000fe200078ec0ff */
[----:B------:R-:W-:Y:S01]  /*64d0*/  IMAD.MOV.U32 R86, RZ, RZ, R210 ;  /* 0x000000ffff567224 */ /* 0x000fe200078e00d2 */
[----:B------:R-:W-:Y:S01]  /*64e0*/  SHF.R.U32.HI R13, RZ, 0x10, R9 ;  /* 0x00000010ff0d7819 */ /* 0x000fe20000011609 */
[----:B------:R-:W-:Y:S01]  /*64f0*/  IMAD.MOV.U32 R85, RZ, RZ, R209 ;  /* 0x000000ffff557224 */ /* 0x000fe200078e00d1 */
[----:B------:R-:W-:Y:S01]  /*6500*/  SHF.R.U32.HI R9, RZ, 0x18, R9 ;  /* 0x00000018ff097819 */ /* 0x000fe20000011609 */
[----:B------:R-:W-:Y:S01]  /*6510*/  IMAD.MOV.U32 R84, RZ, RZ, R208 ;  /* 0x000000ffff547224 */ /* 0x000fe200078e00d0 */
[----:B----4-:R-:W-:Y:S01]  /*6520*/  F2FP.F16.F32.PACK_AB R4, R38, R69 ;  /* 0x000000452604723e */ /* 0x010fe200000000ff */
[----:B------:R-:W-:Y:S01]  /*6530*/  IMAD.MOV.U32 R40, RZ, RZ, R220 ;  /* 0x000000ffff287224 */ /* 0x000fe200078e00dc */
[----:B------:R-:W-:-:S02]  /*6540*/  F2FP.F16.F32.PACK_AB R6, R68, R63 ;  /* 0x0000003f4406723e */ /* 0x000fc400000000ff */
[----:B------:R-:W-:Y:S02]  /*6550*/  PRMT R138, R4, 0x7632, R138 ;  /* 0x00007632048a7816 */ /* 0x000fe4000000008a */
[----:B-1----:R-:W-:Y:S02]  /*6560*/  SHF.R.U32.HI R11, RZ, 0x8, R8 ;  /* 0x00000008ff0b7819 */ /* 0x002fe40000011608 */
[----:B------:R-:W-:Y:S02]  /*6570*/  LOP3.LUT R8, R13, 0xff, RZ, 0xc0, !PT ;  /* 0x000000ff0d087812 */ /* 0x000fe400078ec0ff */
[----:B------:R-:W-:Y:S02]  /*6580*/  PRMT R13, R20, 0x5410, R11 ;  /* 0x00005410140d7816 */ /* 0x000fe4000000000b */
[----:B------:R-:W-:Y:S02]  /*6590*/  F2FP.F16.F32.PACK_AB R11, R39, R206 ;  /* 0x000000ce270b723e */ /* 0x000fe400000000ff */
[----:B------:R-:W-:-:S02]  /*65a0*/  PRMT R8, R8, 0x5410, R9 ;  /* 0x0000541008087816 */ /* 0x000fc40000000009 */
[----:B-----5:R-:W-:Y:S02]  /*65b0*/  F2FP.F16.F32.PACK_AB R5, R43, R62 ;  /* 0x0000003e2b05723e */ /* 0x020fe400000000ff */
[C---:B------:R-:W-:Y:S02]  /*65c0*/  PRMT R140, R11.reuse, 0x7610, R140 ;  /* 0x000076100b8c7816 */ /* 0x040fe4000000008c */
[----:B------:R-:W-:Y:S02]  /*65d0*/  PRMT R139, R11, 0x7632, R139 ;  /* 0x000076320b8b7816 */ /* 0x000fe4000000008b */
[----:B------:R-:W-:Y:S02]  /*65e0*/  PRMT R137, R4, 0x7610, R137 ;  /* 0x0000761004897816 */ /* 0x000fe40000000089 */
[C---:B------:R-:W-:Y:S02]  /*65f0*/  PRMT R136, R6.reuse, 0x7610, R136 ;  /* 0x0000761006887816 */ /* 0x040fe40000000088 */
[----:B------:R-:W-:-:S02]  /*6600*/  PRMT R119, R6, 0x7632, R119 ;  /* 0x0000763206777816 */ /* 0x000fc40000000077 */
[--C-:B------:R-:W-:Y:S02]  /*6610*/  HSET2.LE.AND R4, R13, R0.reuse, PT ;  /* 0x000000000d047233 */ /* 0x100fe40003803000 */
[C---:B------:R-:W-:Y:S02]  /*6620*/  PRMT R118, R5.reuse, 0x7632, R118 ;  /* 0x0000763205767816 */ /* 0x040fe40000000076 */
[----:B------:R-:W-:Y:S02]  /*6630*/  PRMT R117, R5, 0x7610, R117 ;  /* 0x0000761005757816 */ /* 0x000fe40000000075 */
[----:B------:R-:W-:Y:S02]  /*6640*/  HSET2.LE.AND R5, R8, R0, PT ;  /* 0x0000000008057233 */ /* 0x000fe40003803000 */
[----:B------:R-:W-:Y:S02]  /*6650*/  PRMT R6, R140, 0x5410, R139 ;  /* 0x000054108c067816 */ /* 0x000fe4000000008b */
[----:B------:R-:W-:-:S02]  /*6660*/  PRMT R8, R137, 0x5410, R138 ;  /* 0x0000541089087816 */ /* 0x000fc4000000008a */
[----:B------:R-:W-:Y:S02]  /*6670*/  LOP3.LUT R4, R4, R6, RZ, 0xc0, !PT ;  /* 0x0000000604047212 */ /* 0x000fe400078ec0ff */
[----:B------:R-:W-:Y:S02]  /*6680*/  PRMT R21, R21, 0x5410, R22 ;  /* 0x0000541015157816 */ /* 0x000fe40000000016 */
[--C-:B------:R-:W-:Y:S02]  /*6690*/  HSET2.LE.AND R6, R23, R0.reuse, PT ;  /* 0x0000000017067233 */ /* 0x100fe40003803000 */
[----:B------:R-:W-:Y:S02]  /*66a0*/  LOP3.LUT R5, R5, R8, RZ, 0xc0, !PT ;  /* 0x0000000805057212 */ /* 0x000fe400078ec0ff */
[----:B------:R-:W-:Y:S02]  /*66b0*/  PRMT R8, R136, 0x5410, R119 ;  /* 0x0000541088087816 */ /* 0x000fe40000000077 */
[----:B------:R-:W-:-:S02]  /*66c0*/  HSET2.LE.AND R7, R21, R0, PT ;  /* 0x0000000015077233 */ /* 0x000fc40003803000 */
[----:B------:R-:W-:Y:S01]  /*66d0*/  LOP3.LUT R6, R6, R8, RZ, 0xc0, !PT ;  /* 0x0000000806067212 */ /* 0x000fe200078ec0ff */
[----:B------:R-:W1:Y:S01]  /*66e0*/  LDSM.16.MT88.4 R20, [R184+0xd000] ;  /* 0x00d00000b814783b */ /* 0x000e620000004200 */
[----:B------:R-:W-:Y:S02]  /*66f0*/  PRMT R8, R117, 0x5410, R118 ;  /* 0x0000541075087816 */ /* 0x000fe40000000076 */
[----:B------:R-:W-:Y:S02]  /*6700*/  LOP3.LUT R11, R14, 0xff, RZ, 0xc0, !PT ;  /* 0x000000ff0e0b7812 */ /* 0x000fe400078ec0ff */
[----:B------:R-:W-:Y:S02]  /*6710*/  LOP3.LUT R7, R7, R8, RZ, 0xc0, !PT ;  /* 0x0000000807077212 */ /* 0x000fe400078ec0ff */
[----:B------:R-:W-:-:S05]  /*6720*/  ISETP.LE.U32.AND P1, PT, R11, UR5, PT ;  /* 0x000000050b007c0c */ /* 0x000fca000bf23070 */
[C---:B---3--:R-:W-:Y:S06]  /*6730*/  HMMA.16816.F32 R64, R4.reuse, R28, R164 ;  /* 0x0000001c0440723c */ /* 0x048fec00000018a4 */
[----:B------:R-:W-:Y:S01]  /*6740*/  HMMA.16816.F32 R72, R4, R30, R160 ;  /* 0x0000001e0448723c */ /* 0x000fe200000018a0 */
[----:B------:R-:W3:Y:S01]  /*6750*/  LDSM.16.MT88.4 R28, [R183+0xd000] ;  /* 0x00d00000b71c783b */ /* 0x000ee20000004200 */
[----:B------:R-:W-:Y:S02]  /*6760*/  IMAD.MOV.U32 R165, RZ, RZ, R203 ;  /* 0x000000ffffa57224 */ /* 0x000fe400078e00cb */
[----:B------:R-:W-:-:S02]  /*6770*/  IMAD.MOV.U32 R167, RZ, RZ, R202 ;  /* 0x000000ffffa77224 */ /* 0x000fc400078e00ca */
[----:B------:R-:W-:Y:S02]  /*6780*/  IMAD.MOV.U32 R164, RZ, RZ, R205 ;  /* 0x000000ffffa47224 */ /* 0x000fe400078e00cd */
[----:B------:R-:W-:Y:S02]  /*6790*/  IMAD.MOV.U32 R160, RZ, RZ, R201 ;  /* 0x000000ffffa07224 */ /* 0x000fe400078e00c9 */
[----:B--2---:R-:W-:Y:S01]  /*67a0*/  HMMA.16816.F32 R200, R4, R32, R132 ;  /* 0x0000002004c8723c */ /* 0x004fe20000001884 */
[----:B------:R-:W-:Y:S02]  /*67b0*/  IMAD.MOV.U32 R163, RZ, RZ, R207 ;  /* 0x000000ffffa37224 */ /* 0x000fe400078e00cf */
[----:B------:R-:W-:Y:S02]  /*67c0*/  IMAD.MOV.U32 R162, RZ, RZ, R206 ;  /* 0x000000ffffa27224 */ /* 0x000fe400078e00ce */
[----:B------:R-:W-:Y:S02]  /*67d0*/  IMAD.MOV.U32 R161, RZ, RZ, R69 ;  /* 0x000000ffffa17224 */ /* 0x000fe400078e0045 */
[----:B------:R-:W-:-:S02]  /*67e0*/  IMAD.MOV.U32 R134, RZ, RZ, R39 ;  /* 0x000000ffff867224 */ /* 0x000fc400078e0027 */
[----:B------:R-:W-:Y:S02]  /*67f0*/  IMAD.MOV.U32 R133, RZ, RZ, R38 ;  /* 0x000000ffff857224 */ /* 0x000fe400078e0026 */
[----:B------:R-:W-:Y:S01]  /*6800*/  IMAD.MOV.U32 R135, RZ, RZ, R204 ;  /* 0x000000ffff877224 */ /* 0x000fe200078e00cc */
[C---:B-1----:R-:W-:Y:S01]  /*6810*/  HMMA.16816.F32 R224, R4.reuse, R20, R156 ;  /* 0x0000001404e0723c */ /* 0x042fe2000000189c */
[----:B------:R-:W-:Y:S02]  /*6820*/  IMAD.MOV.U32 R166, RZ, RZ, R68 ;  /* 0x000000ffffa67224 */ /* 0x000fe400078e0044 */
[----:B------:R-:W-:Y:S02]  /*6830*/  IMAD.MOV.U32 R97, RZ, RZ, R164 ;  /* 0x000000ffff617224 */ /* 0x000fe400078e00a4 */
[----:B------:R-:W-:Y:S01]  /*6840*/  IMAD.MOV.U32 R99, RZ, RZ, R161 ;  /* 0x000000ffff637224 */ /* 0x000fe200078e00a1 */
[C---:B------:R-:W-:Y:S01]  /*6850*/  HMMA.16816.F32 R204, R4.reuse, R34, R144 ;  /* 0x0000002204cc723c */ /* 0x040fe20000001890 */
[----:B------:R-:W-:Y:S01]  /*6860*/  IMAD.WIDE.U32 R20, R10, -0x2daee0ad, RZ ;  /* 0xd2511f530a147825 */ /* 0x000fe200078e00ff */
[----:B------:R-:W1:Y:S04]  /*6870*/  LDSM.16.MT88.4 R32, [R181+0xf000] ;  /* 0x00f00000b520783b */ /* 0x000e680000004200 */
[----:B------:R-:W-:Y:S01]  /*6880*/  LOP3.LUT R8, R21, UR6, R36, 0x96, !PT ;  /* 0x0000000615087c12 */ /* 0x000fe2000f8e9624 */
[----:B------:R-:W-:Y:S01]  /*6890*/  IMAD.MOV.U32 R147, RZ, RZ, R85 ;  /* 0x000000ffff937224 */ /* 0x000fe200078e0055 */
[----:B------:R-:W2:Y:S01]  /*68a0*/  LDSM.16.MT88.4 R36, [R182+0xf000] ;  /* 0x00f00000b624783b */ /* 0x000ea20000004200 */
[C---:B------:R-:W-:Y:S01]  /*68b0*/  HMMA.16816.F32 R220, R4.reuse, R22, R128 ;  /* 0x0000001604dc723c */ /* 0x040fe20000001880 */
[----:B------:R-:W-:Y:S01]  /*68c0*/  IMAD.MOV.U32 R146, RZ, RZ, R43 ;  /* 0x000000ffff927224 */ /* 0x000fe200078e002b */
[----:B------:R-:W-:Y:S01]  /*68d0*/  LOP3.LUT R21, R15, UR8, R96, 0x96, !PT ;  /* 0x000000080f157c12 */ /* 0x000fe2000f8e9660 */
[----:B------:R-:W-:Y:S01]  /*68e0*/  IMAD.WIDE.U32 R8, R8, -0x326172a9, RZ ;  /* 0xcd9e8d5708087825 */ /* 0x000fe200078e00ff */
[----:B------:R-:W-:Y:S01]  /*68f0*/  LOP3.LUT R15, R27, UR9, R98, 0x96, !PT ;  /* 0x000000091b0f7c12 */ /* 0x000fe2000f8e9662 */
[----:B------:R-:W-:Y:S01]  /*6900*/  ULDC.64 UR6, c[0x0][0x2a8] ;  /* 0x0000aa0000067ab9 */ /* 0x000fe20000000a00 */
[C---:B---3--:R-:W-:Y:S01]  /*6910*/  HMMA.16816.F32 R208, R4.reuse, R28, R124 ;  /* 0x0000001c04d0723c */ /* 0x048fe2000000187c */
[----:B------:R-:W-:Y:S01]  /*6920*/  SHF.R.U32.HI R23, RZ, 0x18, R14 ;  /* 0x00000018ff177819 */ /* 0x000fe2000001160e */
[----:B------:R-:W-:Y:S01]  /*6930*/  IMAD.MOV.U32 R144, RZ, RZ, R40 ;  /* 0x000000ffff907224 */ /* 0x000fe200078e0028 */
[----:B------:R-:W-:Y:S01]  /*6940*/  LOP3.LUT R10, R9, UR8, R16, 0x96, !PT ;  /* 0x00000008090a7c12 */ /* 0x000fe2000f8e9610 */
[----:B------:R-:W-:Y:S01]  /*6950*/  IMAD.MOV.U32 R145, RZ, RZ, R41 ;  /* 0x000000ffff917224 */ /* 0x000fe200078e0029 */
[C---:B------:R-:W-:Y:S01]  /*6960*/  LOP3.LUT R22, R8.reuse, 0xffff, RZ, 0xc0, !PT ;  /* 0x0000ffff08167812 */ /* 0x040fe200078ec0ff */
[----:B------:R-:W-:Y:S01]  /*6970*/  HMMA.16816.F32 R216, R4, R30, R120 ;  /* 0x0000001e04d8723c */ /* 0x000fe20000001878 */
[----:B------:R-:W3:Y:S01]  /*6980*/  LDSM.16.MT88.4 R28, [R184+0xf000] ;  /* 0x00f00000b81c783b */ /* 0x000ee20000004200 */
[----:B------:R-:W-:Y:S01]  /*6990*/  LOP3.LUT R13, R8, 0xff, RZ, 0xc0, !PT ;  /* 0x000000ff080d7812 */ /* 0x000fe200078ec0ff */
[----:B------:R-:W-:Y:S01]  /*69a0*/  IMAD.MOV.U32 R96, RZ, RZ, R162 ;  /* 0x000000ffff607224 */ /* 0x000fe200078e00a2 */
[--C-:B------:R-:W-:Y:S01]  /*69b0*/  SHF.R.U32.HI R16, RZ, 0x10, R8.reuse ;  /* 0x00000010ff107819 */ /* 0x100fe20000011608 */
[----:B------:R-:W-:Y:S01]  /*69c0*/  LDSM.16.MT88.4 R124, [R181+0xd800] ;  /* 0x00d80000b57c783b */ /* 0x000fe20000004200 */
[----:B------:R-:W-:-:S02]  /*69d0*/  SHF.R.U32.HI R9, RZ, 0x18, R8 ;  /* 0x00000018ff097819 */ /* 0x000fc40000011608 */
[----:B------:R-:W-:Y:S02]  /*69e0*/  LOP3.LUT R8, R10, 0xff, RZ, 0xc0, !PT ;  /* 0x000000ff0a087812 */ /* 0x000fe400078ec0ff */
[----:B------:R-:W-:Y:S02]  /*69f0*/  ISETP.LE.U32.AND P6, PT, R9, UR5, PT ;  /* 0x0000000509007c0c */ /* 0x000fe4000bfc3070 */
[----:B------:R-:W-:Y:S02]  /*6a00*/  ISETP.LE.U32.AND P5, PT, R8, UR5, PT ;  /* 0x0000000508007c0c */ /* 0x000fe4000bfa3070 */
[----:B------:R-:W-:Y:S02]  /*6a10*/  LOP3.LUT R8, R10, 0xffff, RZ, 0xc0, !PT ;  /* 0x0000ffff0a087812 */ /* 0x000fe400078ec0ff */
[----:B------:R-:W-:Y:S02]  /*6a20*/  SHF.R.U32.HI R9, RZ, 0x18, R10 ;  /* 0x00000018ff097819 */ /* 0x000fe4000001160a */
[----:B------:R-:W-:-:S02]  /*6a30*/  SHF.R.U32.HI R8, RZ, 0x8, R8 ;  /* 0x00000008ff087819 */ /* 0x000fc40000011608 */
[----:B------:R-:W-:Y:S01]  /*6a40*/  SHF.R.U32.HI R10, RZ, 0x10, R10 ;  /* 0x00000010ff0a7819 */ /* 0x000fe2000001160a */
[C---:B-1----:R-:W-:Y:S01]  /*6a50*/  HMMA.16816.F32 R128, R4.reuse, R32, R112 ;  /* 0x000000200480723c */ /* 0x042fe20000001870 */
[----:B------:R-:W-:Y:S02]  /*6a60*/  LOP3.LUT R8, R8, 0xffff, RZ, 0xc0, !PT ;  /* 0x0000ffff08087812 */ /* 0x000fe400078ec0ff */
[----:B------:R-:W-:Y:S01]  /*6a70*/  ISETP.LE.U32.AND P2, PT, R9, UR5, PT ;  /* 0x0000000509007c0c */ /* 0x000fe2000bf43070 */
[----:B------:R-:W-:Y:S01]  /*6a80*/  @!P5 HADD2 R193, -R140.H0_H0, -RZ.H0_H0 ;  /* 0xa00000ff8cc1d230 */ /* 0x000fe20000000900 */
[----:B------:R-:W-:Y:S01]  /*6a90*/  ISETP.LE.U32.AND P4, PT, R8, UR5, PT ;  /* 0x0000000508007c0c */ /* 0x000fe2000bf83070 */
[----:B--2---:R-:W-:Y:S01]  /*6aa0*/  HMMA.16816.F32 R76, R4, R38, R92 ;  /* 0x00000026044c723c */ /* 0x004fe2000000185c */
[----:B------:R-:W-:Y:S02]  /*6ab0*/  LOP3.LUT R8, R16, 0xff, RZ, 0xc0, !PT ;  /* 0x000000ff10087812 */ /* 0x000fe400078ec0ff */
[----:B------:R-:W-:-:S02]  /*6ac0*/  LOP3.LUT R11, R10, 0xff, RZ, 0xc0, !PT ;  /* 0x000000ff0a0b7812 */ /* 0x000fc400078ec0ff */
[----:B------:R-:W-:Y:S01]  /*6ad0*/  @!P5 PRMT R140, R193, 0x5410, RZ ;  /* 0x00005410c18cd816 */ /* 0x000fe200000000ff */
[----:B------:R-:W-:Y:S01]  /*6ae0*/  HMMA.16816.F32 R104, R4, R34, R104 ;  /* 0x000000220468723c */ /* 0x000fe20000001868 */
[----:B------:R-:W1:Y:S01]  /*6af0*/  LDSM.16.MT88.4 R32, [R183+0xf000] ;  /* 0x00f00000b720783b */ /* 0x000e620000004200 */
[----:B------:R-:W-:Y:S01]  /*6b00*/  ISETP.LE.U32.AND P5, PT, R8, UR5, PT ;  /* 0x0000000508007c0c */ /* 0x000fe2000bfa3070 */
[----:B------:R-:W-:-:S04]  /*6b10*/  IMAD.WIDE.U32 R8, R18, -0x2daee0ad, RZ ;  /* 0xd2511f5312087825 */ /* 0x000fc800078e00ff */
[----:B------:R-:W-:Y:S01]  /*6b20*/  @!P2 HADD2 R195, -R138.H0_H0, -RZ.H0_H0 ;  /* 0xa00000ff8ac3a230 */ /* 0x000fe20000000900 */
[----:B------:R-:W-:Y:S01]  /*6b30*/  ISETP.LE.U32.AND P3, PT, R13, UR5, PT ;  /* 0x000000050d007c0c */ /* 0x000fe2000bf63070 */
[----:B------:R-:W-:Y:S01]  /*6b40*/  @!P4 HADD2 R194, -R139.H0_H0, -RZ.H0_H0 ;  /* 0xa00000ff8bc2c230 */ /* 0x000fe20000000900 */
[C---:B------:R-:W-:Y:S01]  /*6b50*/  HMMA.16816.F32 R68, R4.reuse, R36, R100 ;  /* 0x000000240444723c */ /* 0x040fe20000001864 */
[----:B------:R-:W2:Y:S01]  /*6b60*/  LDSM.16.MT88.4 R36, [R181+0x11000] ;  /* 0x01100000b524783b */ /* 0x000ea20000004200 */
[----:B------:R-:W-:Y:S01]  /*6b70*/  LOP3.LUT R10, R9, UR9, R44, 0x96, !PT ;  /* 0x00000009090a7c12 */ /* 0x000fe2000f8e962c */
[----:B------:R-:W-:Y:S01]  /*6b80*/  IMAD.WIDE.U32 R18, R19, -0x2daee0ad, RZ ;  /* 0xd2511f5313127825 */ /* 0x000fe200078e00ff */
[----:B------:R-:W-:Y:S02]  /*6b90*/  @!P4 PRMT R139, R194, 0x5410, RZ ;  /* 0x00005410c28bc816 */ /* 0x000fe400000000ff */
[----:B---3--:R-:W-:Y:S01]  /*6ba0*/  HMMA.16816.F32 R92, R4, R28, R88 ;  /* 0x0000001c045c723c */ /* 0x008fe20000001858 */
[----:B------:R-:W-:Y:S01]  /*6bb0*/  ISETP.LE.U32.AND P4, PT, R11, UR5, PT ;  /* 0x000000050b007c0c */ /* 0x000fe2000bf83070 */
[----:B------:R-:W-:Y:S01]  /*6bc0*/  FFMA.FTZ R11, R240, UR36, -R12 ;  /* 0x00000024f00b7c23 */ /* 0x000fe2000801080c */
[----:B------:R-:W-:-:S02]  /*6bd0*/  LOP3.LUT R14, R8, 0xffff, RZ, 0xc0, !PT ;  /* 0x0000ffff080e7812 */ /* 0x000fc400078ec0ff */
[----:B------:R-:W-:Y:S01]  /*6be0*/  SHF.R.U32.HI R9, RZ, 0x8, R22 ;  /* 0x00000008ff097819 */ /* 0x000fe20000011616 */
[----:B------:R-:W-:Y:S02]  /*6bf0*/  @!P3 HADD2 R240, -R136.H0_H0, -RZ.H0_H0 ;  /* 0xa00000ff88f0b230 */ /* 0x000fe40000000900 */
[----:B------:R-:W-:Y:S01]  /*6c00*/  IMAD.MOV.U32 R90, RZ, RZ, R134 ;  /* 0x000000ffff5a7224 */ /* 0x000fe200078e0086 */
[----:B------:R-:W-:Y:S01]  /*6c10*/  LOP3.LUT R17, R8, 0xff, RZ, 0xc0, !PT ;  /* 0x000000ff08117812 */ /* 0x000fe200078ec0ff */
[----:B------:R-:W-:Y:S01]  /*6c20*/  IMAD.MOV.U32 R89, RZ, RZ, R135 ;  /* 0x000000ffff597224 */ /* 0x000fe200078e0087 */
[----:B------:R-:W-:Y:S01]  /*6c30*/  SHF.R.U32.HI R13, RZ, 0x10, R8 ;  /* 0x00000010ff0d7819 */ /* 0x000fe20000011608 */
[----:B------:R-:W-:Y:S01]  /*6c40*/  IMAD.MOV.U32 R88, RZ, RZ, R160 ;  /* 0x000000ffff587224 */ /* 0x000fe200078e00a0 */
[----:B------:R-:W-:Y:S01]  /*6c50*/  SHF.R.U32.HI R16, RZ, 0x18, R8 ;  /* 0x00000018ff107819 */ /* 0x000fe20000011608 */
[----:B------:R-:W-:Y:S01]  /*6c60*/  IMAD.MOV.U32 R160, RZ, RZ, R84 ;  /* 0x000000ffffa07224 */ /* 0x000fe200078e0054 */
[----:B------:R-:W-:Y:S01]  /*6c70*/  LOP3.LUT R9, R9, 0xffff, RZ, 0xc0, !PT ;  /* 0x0000ffff09097812 */ /* 0x000fe200078ec0ff */
[----:B------:R-:W-:Y:S01]  /*6c80*/  IMAD.MOV.U32 R134, RZ, RZ, R86 ;  /* 0x000000ffff867224 */ /* 0x000fe200078e0056 */
[----:B------:R-:W-:Y:S01]  /*6c90*/  LOP3.LUT R8, R19, UR9, R20, 0x96, !PT ;  /* 0x0000000913087c12 */ /* 0x000fe2000f8e9614 */
[----:B------:R-:W-:Y:S01]  /*6ca0*/  IMAD.MOV.U32 R135, RZ, RZ, R87 ;  /* 0x000000ffff877224 */ /* 0x000fe200078e0057 */
[----:B------:R-:W-:Y:S01]  /*6cb0*/  @!P2 PRMT R138, R195, 0x5410, RZ ;  /* 0x00005410c38aa816 */ /* 0x000fe200000000ff */
[C---:B------:R-:W-:Y:S01]  /*6cc0*/  HMMA.16816.F32 R84, R4.reuse, R30, R80 ;  /* 0x0000001e0454723c */ /* 0x040fe20000001850 */
[----:B------:R3:W4:Y:S01]  /*6cd0*/  LDL.LU.S16 R80, [R1] ;  /* 0x0000000001507983 */ /* 0x0007220000300600 */
[----:B------:R-:W-:Y:S01]  /*6ce0*/  @!P4 HADD2 R248, -R137.H0_H0, -RZ.H0_H0 ;  /* 0xa00000ff89f8c230 */ /* 0x000fe20000000900 */
[----:B------:R-:W-:Y:S01]  /*6cf0*/  ISETP.LE.U32.AND P2, PT, R9, UR5, PT ;  /* 0x0000000509007c0c */ /* 0x000fe2000bf43070 */
[----:B------:R-:W-:Y:S01]  /*6d00*/  IMAD.MOV.U32 R91, RZ, RZ, R133 ;  /* 0x000000ffff5b7224 */ /* 0x000fe200078e0085 */
[----:B------:R-:W-:Y:S01]  /*6d10*/  LOP3.LUT R9, R8, 0xff, RZ, 0xc0, !PT ;  /* 0x000000ff08097812 */ /* 0x000fe200078ec0ff */
[----:B------:R-:W-:Y:S01]  /*6d20*/  IMAD.MOV.U32 R133, RZ, RZ, R163 ;  /* 0x000000ffff857224 */ /* 0x000fe200078e00a3 */
[----:B------:R-:W-:Y:S01]  /*6d30*/  @!P4 PRMT R137, R248, 0x5410, RZ ;  /* 0x00005410f889c816 */ /* 0x000fe200000000ff */
[----:B------:R-:W-:Y:S01]  /*6d40*/  IMAD.MOV.U32 R248, RZ, RZ, R134 ;  /* 0x000000fffff87224 */ /* 0x000fe200078e0086 */
[----:B------:R-:W-:Y:S01]  /*6d50*/  ISETP.LE.U32.AND P4, PT, R9, UR5, PT ;  /* 0x0000000509007c0c */ /* 0x000fe2000bf83070 */
[----:B------:R-:W-:Y:S01]  /*6d60*/  FFMA.FTZ R9, R241, UR36, -R12 ;  /* 0x00000024f1097c23 */ /* 0x000fe2000801080c */
[----:B-1----:R-:W-:Y:S01]  /*6d70*/  HMMA.16816.F32 R100, R4, R32, R232 ;  /* 0x000000200464723c */ /* 0x002fe200000018e8 */
[----:B------:R-:W-:Y:S01]  /*6d80*/  IMAD.MOV.U32 R20, RZ, RZ, R135 ;  /* 0x000000ffff147224 */ /* 0x000fe200078e0087 */
[----:B------:R1:W-:Y:S01]  /*6d90*/  MUFU.EX2 R232, R11 ;  /* 0x0000000b00e87308 */ /* 0x0003e20000000800 */
[----:B------:R-:W-:Y:S01]  /*6da0*/  @!P3 PRMT R136, R240, 0x5410, RZ ;  /* 0x00005410f088b816 */ /* 0x000fe200000000ff */
[----:B------:R-:W5:Y:S01]  /*6db0*/  LDSM.16.MT88.4 R28, [R184+0x11000] ;  /* 0x01100000b81c783b */ /* 0x000f620000004200 */
[----:B------:R-:W-:Y:S01]  /*6dc0*/  @!P2 HADD2 R241, -R119.H0_H0, -RZ.H0_H0 ;  /* 0xa00000ff77f1a230 */ /* 0x000fe20000000900 */
[----:B------:R-:W-:Y:S01]  /*6dd0*/  SHF.R.U32.HI R14, RZ, 0x8, R14 ;  /* 0x00000008ff0e7819 */ /* 0x000fe2000001160e */
[----:B------:R-:W-:-:S02]  /*6de0*/  IMAD.MOV.U32 R233, RZ, RZ, R133 ;  /* 0x000000ffffe97224 */ /* 0x000fc400078e0085 */
[C---:B------:R-:W-:Y:S01]  /*6df0*/  HMMA.16816.F32 R132, R4.reuse, R34, R228 ;  /* 0x000000220484723c */ /* 0x040fe200000018e4 */
[----:B------:R2:W3:Y:S01]  /*6e00*/  MUFU.EX2 R228, R9 ;  /* 0x0000000900e47308 */ /* 0x0004e20000000800 */
[----:B------:R-:W-:Y:S01]  /*6e10*/  IMAD.MOV.U32 R163, RZ, RZ, R42 ;  /* 0x000000ffffa37224 */ /* 0x000fe200078e002a */
[----:B------:R-:W-:Y:S01]  /*6e20*/  LDSM.16.MT88.4 R32, [R183+0x11000] ;  /* 0x01100000b720783b */ /* 0x000fe20000004200 */
[----:B------:R-:W-:Y:S01]  /*6e30*/  PRMT R17, R17, 0x5410, R14 ;  /* 0x0000541011117816 */ /* 0x000fe2000000000e */
[----:B------:R-:W-:Y:S02]  /*6e40*/  IMAD.MOV.U32 R234, RZ, RZ, R166 ;  /* 0x000000ffffea7224 */ /* 0x000fe400078e00a6 */
[----:B------:R-:W-:Y:S01]  /*6e50*/  IMAD.MOV.U32 R22, RZ, RZ, R145 ;  /* 0x000000ffff167224 */ /* 0x000fe200078e0091 */
[----:B------:R-:W3:Y:S01]  /*6e60*/  LDSM.16.MT88.4 R40, [R182+0x11000] ;  /* 0x01100000b628783b */ /* 0x000ee20000004200 */
[----:B------:R-:W-:Y:S01]  /*6e70*/  IMAD.MOV.U32 R235, RZ, RZ, R146 ;  /* 0x000000ffffeb7224 */ /* 0x000fe200078e0092 */
[----:B-1----:R-:W-:Y:S01]  /*6e80*/  SHF.R.U32.HI R11, RZ, 0x18, R8 ;  /* 0x00000018ff0b7819 */ /* 0x002fe20000011608 */
[----:B------:R-:W-:Y:S01]  /*6e90*/  IMAD.MOV.U32 R229, RZ, RZ, R165 ;  /* 0x000000ffffe57224 */ /* 0x000fe200078e00a5 */
[----:B------:R-:W-:Y:S01]  /*6ea0*/  @!P2 PRMT R119, R241, 0x5410, RZ ;  /* 0x00005410f177a816 */ /* 0x000fe200000000ff */
[----:B------:R-:W-:Y:S01]  /*6eb0*/  IMAD.MOV.U32 R240, RZ, RZ, R167 ;  /* 0x000000fffff07224 */ /* 0x000fe200078e00a7 */
[----:B------:R-:W-:Y:S01]  /*6ec0*/  ISETP.LE.U32.AND P3, PT, R11, UR5, PT ;  /* 0x000000050b007c0c */ /* 0x000fe2000bf63070 */
[----:B------:R-:W-:Y:S01]  /*6ed0*/  FFMA.FTZ R11, R243, UR36, -R12 ;  /* 0x00000024f30b7c23 */ /* 0x000fe2000801080c */
[----:B------:R-:W-:Y:S01]  /*6ee0*/  IMAD.MOV.U32 R231, RZ, RZ, R144 ;  /* 0x000000ffffe77224 */ /* 0x000fe200078e0090 */
[----:B--2---:R-:W-:Y:S01]  /*6ef0*/  LOP3.LUT R9, R13, 0xff, RZ, 0xc0, !PT ;  /* 0x000000ff0d097812 */ /* 0x004fe200078ec0ff */
[----:B------:R-:W-:Y:S01]  /*6f00*/  FFMA.FTZ R13, R242, UR36, -R12 ;  /* 0x00000024f20d7c23 */ /* 0x000fe2000801080c */
[----:B------:R-:W-:Y:S01]  /*6f10*/  LOP3.LUT R14, R10, 0xff, RZ, 0xc0, !PT ;  /* 0x000000ff0a0e7812 */ /* 0x000fe200078ec0ff */
[----:B------:R-:W-:Y:S01]  /*6f20*/  HMMA.16816.F32 R164, R4, R36, R236 ;  /* 0x0000002404a4723c */ /* 0x000fe200000018ec */
[----:B------:R-:W-:Y:S01]  /*6f30*/  PRMT R16, R9, 0x5410, R16 ;  /* 0x0000541009107816 */ /* 0x000fe20000000010 */
[----:B------:R1:W-:Y:S01]  /*6f40*/  MUFU.EX2 R195, R13 ;  /* 0x0000000d00c37308 */ /* 0x0003e20000000800 */
[----:B------:R-:W-:Y:S01]  /*6f50*/  SHF.R.U32.HI R9, RZ, 0x10, R8 ;  /* 0x00000010ff097819 */ /* 0x000fe20000011608 */
[----:B------:R-:W-:-:S02]  /*6f60*/  IMAD.MOV.U32 R230, RZ, RZ, R147 ;  /* 0x000000ffffe67224 */ /* 0x000fc400078e0093 */
[----:B------:R-:W-:Y:S01]  /*6f70*/  IMAD.MOV.U32 R98, RZ, RZ, R160 ;  /* 0x000000ffff627224 */ /* 0x000fe200078e00a0 */
[----:B------:R-:W-:Y:S01]  /*6f80*/  LOP3.LUT R9, R9, 0xff, RZ, 0xc0, !PT ;  /* 0x000000ff09097812 */ /* 0x000fe200078ec0ff */
[----:B------:R-:W-:Y:S01]  /*6f90*/  IMAD.MOV.U32 R237, RZ, RZ, R143 ;  /* 0x000000ffffed7224 */ /* 0x000fe200078e008f */
[----:B------:R-:W-:Y:S01]  /*6fa0*/  SHF.R.U32.HI R12, RZ, 0x18, R10 ;  /* 0x00000018ff0c7819 */ /* 0x000fe2000001160a */
[----:B------:R2:W-:Y:S01]  /*6fb0*/  MUFU.EX2 R194, R11 ;  /* 0x0000000b00c27308 */ /* 0x0005e20000000800 */
[----:B------:R-:W-:Y:S01]  /*6fc0*/  ISETP.LE.U32.AND P2, PT, R9, UR5, PT ;  /* 0x0000000509007c0c */ /* 0x000fe2000bf43070 */
[----:B------:R-:W-:Y:S01]  /*6fd0*/  FFMA.FTZ R9, R244, UR36, -R2 ;  /* 0x00000024f4097c23 */ /* 0x000fe20008010802 */
[----:B------:R-:W-:Y:S02]  /*6fe0*/  @!P6 HADD2 R242, -R118.H0_H0, -RZ.H0_H0 ;  /* 0xa00000ff76f2e230 */ /* 0x000fe40000000900 */
[----:B------:R-:W-:Y:S02]  /*6ff0*/  IMAD.MOV.U32 R239, RZ, RZ, R142 ;  /* 0x000000ffffef7224 */ /* 0x000fe400078e008e */
[----:B------:R-:W-:Y:S01]  /*7000*/  IMAD.MOV.U32 R236, RZ, RZ, R141 ;  /* 0x000000ffffec7224 */ /* 0x000fe200078e008d */
[C---:B-----5:R-:W-:Y:S01]  /*7010*/  HMMA.16816.F32 R156, R4.reuse, R28, R48 ;  /* 0x0000001c049c723c */ /* 0x060fe20000001830 */
[----:B------:R-:W-:Y:S01]  /*7020*/  IMAD.MOV.U32 R238, RZ, RZ, R163 ;  /* 0x000000ffffee7224 */ /* 0x000fe200078e00a3 */
[----:B-1----:R-:W-:Y:S01]  /*7030*/  LOP3.LUT R13, R8, 0xffff, RZ, 0xc0, !PT ;  /* 0x0000ffff080d7812 */ /* 0x002fe200078ec0ff */
[----:B------:R1:W-:Y:S01]  /*7040*/  MUFU.EX2 R193, R9 ;  /* 0x0000000900c17308 */ /* 0x0003e20000000800 */
[----:B------:R-:W-:Y:S01]  /*7050*/  LOP3.LUT R8, R10, 0xffff, RZ, 0xc0, !PT ;  /* 0x0000ffff0a087812 */ /* 0x000fe200078ec0ff */
[----:B------:R-:W-:Y:S01]  /*7060*/  @!P5 HADD2 R243, -R117.H0_H0, -RZ.H0_H0 ;  /* 0xa00000ff75f3d230 */ /* 0x000fe20000000900 */
[----:B--2---:R-:W-:Y:S01]  /*7070*/  SHF.R.U32.HI R11, RZ, 0x10, R10 ;  /* 0x00000010ff0b7819 */ /* 0x004fe2000001160a */
[----:B------:R-:W-:Y:S01]  /*7080*/  FFMA.FTZ R10, R245, UR36, -R2 ;  /* 0x00000024f50a7c23 */ /* 0x000fe20008010802 */
[----:B------:R-:W-:Y:S01]  /*7090*/  @!P6 PRMT R118, R242, 0x5410, RZ ;  /* 0x00005410f276e816 */ /* 0x000fe200000000ff */
[C---:B------:R-:W-:Y:S06]  /*70a0*/  HMMA.16816.F32 R144, R4.reuse, R30, R52 ;  /* 0x0000001e0490723c */ /* 0x040fec0000001834 */
[----:B---3--:R-:W-:Y:S01]  /*70b0*/  HMMA.16816.F32 R196, R4, R40, R196 ;  /* 0x0000002804c4723c */ /* 0x008fe200000018c4 */
[----:B------:R2:W3:Y:S01]  /*70c0*/  MUFU.EX2 R143, R10 ;  /* 0x0000000a008f7308 */ /* 0x0004e20000000800 */
[----:B-1----:R-:W-:-:S04]  /*70d0*/  SHF.R.U32.HI R9, RZ, 0x8, R8 ;  /* 0x00000008ff097819 */ /* 0x002fc80000011608 */
[C---:B------:R-:W-:Y:S01]  /*70e0*/  HMMA.16816.F32 R168, R4.reuse, R42, R168 ;  /* 0x0000002a04a8723c */ /* 0x040fe200000018a8 */
[----:B------:R-:W-:Y:S01]  /*70f0*/  LOP3.LUT R8, R11, 0xff, RZ, 0xc0, !PT ;  /* 0x000000ff0b087812 */ /* 0x000fe200078ec0ff */
[----:B------:R-:W-:Y:S01]  /*7100*/  IMAD.MOV.U32 R241, RZ, RZ, R248 ;  /* 0x000000fffff17224 */ /* 0x000fe200078e00f8 */
[----:B------:R-:W-:Y:S01]  /*7110*/  PRMT R14, R14, 0x5410, R9 ;  /* 0x000054100e0e7816 */ /* 0x000fe20000000009 */
[----:B------:R-:W-:Y:S01]  /*7120*/  FFMA.FTZ R9, R246, UR36, -R2 ;  /* 0x00000024f6097c23 */ /* 0x000fe20008010802 */
[----:B------:R-:W-:Y:S01]  /*7130*/  PRMT R12, R8, 0x5410, R12 ;  /* 0x00005410080c7816 */ /* 0x000fe2000000000c */
[C---:B------:R-:W-:Y:S01]  /*7140*/  HMMA.16816.F32 R160, R4.reuse, R38, R212 ;  /* 0x0000002604a0723c */ /* 0x040fe200000018d4 */
[----:B------:R-:W-:Y:S01]  /*7150*/  USHF.L.U32 UR18, UR18, 0x3, URZ ;  /* 0x0000000312127899 */ /* 0x000fe2000800063f */
[----:B------:R-:W-:Y:S01]  /*7160*/  LDSM.16.MT88.4 R48, [R184+0xd800] ;  /* 0x00d80000b830783b */ /* 0x000fe20000004200 */
[----:B--2---:R-:W-:Y:S01]  /*7170*/  SHF.R.U32.HI R10, RZ, 0x8, R13 ;  /* 0x00000008ff0a7819 */ /* 0x004fe2000001160d */
[----:B------:R-:W-:Y:S01]  /*7180*/  FFMA.FTZ R2, R247, UR36, -R2 ;  /* 0x00000024f7027c23 */ /* 0x000fe20008010802 */
[----:B------:R3:W-:Y:S01]  /*7190*/  MUFU.EX2 R142, R9 ;  /* 0x00000009008e7308 */ /* 0x0007e20000000800 */
[----:B------:R-:W-:Y:S01]  /*71a0*/  HSET2.LE.AND R11, R16, R0, PT ;  /* 0x00000000100b7233 */ /* 0x000fe20003803000 */
[----:B------:R-:W-:Y:S01]  /*71b0*/  HMMA.16816.F32 R28, R4, R32, R56 ;  /* 0x00000020041c723c */ /* 0x000fe20000001838 */
[----:B------:R-:W-:-:S02]  /*71c0*/  LOP3.LUT R8, R10, 0xffff, RZ, 0xc0, !PT ;  /* 0x0000ffff0a087812 */ /* 0x000fc400078ec0ff */
[----:B------:R-:W-:Y:S01]  /*71d0*/  @!P5 PRMT R117, R243, 0x5410, RZ ;  /* 0x00005410f375d816 */ /* 0x000fe200000000ff */
[----:B------:R-:W-:Y:S01]  /*71e0*/  IMAD.MOV.U32 R212, RZ, RZ, R238 ;  /* 0x000000ffffd47224 */ /* 0x000fe200078e00ee */
[----:B------:R-:W-:Y:S01]  /*71f0*/  F2FP.F16.F32.PACK_AB R10, R228, R232 ;  /* 0x000000e8e40a723e */ /* 0x000fe200000000ff */
[----:B------:R1:W2:Y:S01]  /*7200*/  MUFU.EX2 R141, R2 ;  /* 0x00000002008d7308 */ /* 0x0002a20000000800 */
[----:B------:R-:W-:Y:S01]  /*7210*/  ISETP.LE.U32.AND P6, PT, R8, UR5, PT ;  /* 0x0000000508007c0c */ /* 0x000fe2000bfc3070 */
[----:B------:R-:W-:Y:S01]  /*7220*/  IMAD.MOV.U32 R242, RZ, RZ, R88 ;  /* 0x000000fffff27224 */ /* 0x000fe200078e0058 */
[----:B------:R-:W-:Y:S01]  /*7230*/  HSET2.LE.AND R8, R17, R0, PT ;  /* 0x0000000011087233 */ /* 0x000fe20003803000 */
[----:B------:R-:W-:Y:S01]  /*7240*/  IMAD.MOV.U32 R215, RZ, RZ, R46 ;  /* 0x000000ffffd77224 */ /* 0x000fe200078e002e */
[C---:B------:R-:W-:Y:S01]  /*7250*/  PRMT R17, R10.reuse, 0x7610, R17 ;  /* 0x000076100a117816 */ /* 0x040fe20000000011 */
[----:B------:R-:W-:Y:S01]  /*7260*/  IMAD.MOV.U32 R214, RZ, RZ, R47 ;  /* 0x000000ffffd67224 */ /* 0x000fe200078e002f */
[----:B------:R-:W-:Y:S01]  /*7270*/  PRMT R16, R10, 0x7632, R16 ;  /* 0x000076320a107816 */ /* 0x000fe20000000010 */
[----:B------:R-:W-:Y:S01]  /*7280*/  LDSM.16.MT88.4 R40, [R182+0xd800] ;  /* 0x00d80000b628783b */ /* 0x000fe20000004200 */
[----:B---3--:R-:W-:Y:S01]  /*7290*/  F2FP.F16.F32.PACK_AB R9, R143, R193 ;  /* 0x000000c18f09723e */ /* 0x008fe200000000ff */
[----:B------:R-:W-:Y:S01]  /*72a0*/  HMMA.16816.F32 R32, R4, R34, R108 ;  /* 0x000000220420723c */ /* 0x000fe2000000186c */
[----:B------:R-:W-:Y:S01]  /*72b0*/  IMAD.MOV.U32 R248, RZ, RZ, R63 ;  /* 0x000000fffff87224 */ /* 0x000fe200078e003f */
[----:B------:R-:W-:Y:S01]  /*72c0*/  LDSM.16.MT88.4 R56, [R183+0xd800] ;  /* 0x00d80000b738783b */ /* 0x000fe20000004200 */
[----:B------:R-:W-:-:S02]  /*72d0*/  PRMT R13, R9, 0x7610, R13 ;  /* 0x00007610090d7816 */ /* 0x000fc4000000000d */
[--C-:B-1----:R-:W-:Y:S02]  /*72e0*/  HSET2.LE.AND R2, R14, R0.reuse, PT ;  /* 0x000000000e027233 */ /* 0x102fe40003803000 */
[----:B------:R-:W-:Y:S02]  /*72f0*/  PRMT R14, R9, 0x7632, R14 ;  /* 0x00007632090e7816 */ /* 0x000fe4000000000e */
[----:B------:R-:W-:Y:S02]  /*7300*/  PRMT R9, R17, 0x5410, R16 ;  /* 0x0000541011097816 */ /* 0x000fe40000000010 */
[----:B------:R-:W-:Y:S02]  /*7310*/  HSET2.LE.AND R0, R12, R0, PT ;  /* 0x000000000c007233 */ /* 0x000fe40003803000 */
[----:B------:R-:W-:Y:S02]  /*7320*/  LOP3.LUT R112, R2, R9, RZ, 0xc0, !PT ;  /* 0x0000000902707212 */ /* 0x000fe400078ec0ff */
[----:B------:R-:W-:-:S02]  /*7330*/  PRMT R2, R13, 0x5410, R14 ;  /* 0x000054100d027816 */ /* 0x000fc4000000000e */
[----:B------:R-:W-:Y:S02]  /*7340*/  F2FP.F16.F32.PACK_AB R9, R194, R195 ;  /* 0x000000c3c209723e */ /* 0x000fe400000000ff */
[----:B------:R-:W-:Y:S02]  /*7350*/  LOP3.LUT R113, R0, R2, RZ, 0xc0, !PT ;  /* 0x0000000200717212 */ /* 0x000fe400078ec0ff */
[C---:B------:R-:W-:Y:S02]  /*7360*/  LOP3.LUT R2, R15.reuse, 0xffff, RZ, 0xc0, !PT ;  /* 0x0000ffff0f027812 */ /* 0x040fe400078ec0ff */
[----:B------:R-:W-:Y:S02]  /*7370*/  LOP3.LUT R4, R15, 0xff, RZ, 0xc0, !PT ;  /* 0x000000ff0f047812 */ /* 0x000fe400078ec0ff */
[----:B------:R-:W-:Y:S01]  /*7380*/  SHF.R.U32.HI R2, RZ, 0x8, R2 ;  /* 0x00000008ff027819 */ /* 0x000fe20000011602 */
[----:B------:R-:W-:Y:S01]  /*7390*/  @!P4 HADD2 R244, -R17.H0_H0, -RZ.H0_H0 ;  /* 0xa00000ff11f4c230 */ /* 0x000fe20000000900 */
[----:B--2---:R-:W-:-:S02]  /*73a0*/  F2FP.F16.F32.PACK_AB R0, R141, R142 ;  /* 0x0000008e8d00723e */ /* 0x004fc400000000ff */
[C---:B------:R-:W-:Y:S02]  /*73b0*/  PRMT R12, R9.reuse, 0x7610, R12 ;  /* 0x00007610090c7816 */ /* 0x040fe4000000000c */
[----:B------:R-:W-:Y:S02]  /*73c0*/  PRMT R9, R9, 0x7632, R9 ;  /* 0x0000763209097816 */ /* 0x000fe40000000009 */
[----:B------:R-:W-:Y:S02]  /*73d0*/  ISETP.LE.U32.AND P5, PT, R4, UR5, PT ;  /* 0x0000000504007c0c */ /* 0x000fe4000bfa3070 */
[----:B------:R-:W-:Y:S02]  /*73e0*/  LOP3.LUT R2, R2, 0xffff, RZ, 0xc0, !PT ;  /* 0x0000ffff02027812 */ /* 0x000fe400078ec0ff */
[C---:B------:R-:W-:Y:S02]  /*73f0*/  PRMT R7, R0.reuse, 0x7610, R7 ;  /* 0x0000761000077816 */ /* 0x040fe40000000007 */
[----:B------:R-:W-:-:S02]  /*7400*/  PRMT R6, R0, 0x7632, R6 ;  /* 0x0000763200067816 */ /* 0x000fc40000000006 */
[----:B------:R-:W-:Y:S02]  /*7410*/  PRMT R0, R12, 0x5410, R9 ;  /* 0x000054100c007816 */ /* 0x000fe40000000009 */
[----:B------:R-:W-:Y:S02]  /*7420*/  @!P4 PRMT R17, R244, 0x5410, RZ ;  /* 0x00005410f411c816 */ /* 0x000fe400000000ff */
[----:B------:R-:W-:Y:S02]  /*7430*/  ISETP.LE.U32.AND P4, PT, R2, UR5, PT ;  /* 0x0000000502007c0c */ /* 0x000fe4000bf83070 */
[----:B------:R-:W-:Y:S01]  /*7440*/  SHF.R.U32.HI R2, RZ, 0x10, R15 ;  /* 0x00000010ff027819 */ /* 0x000fe2000001160f */
[----:B------:R-:W-:Y:S01]  /*7450*/  @!P3 HADD2 R246, -R14.H0_H0, -RZ.H0_H0 ;  /* 0xa00000ff0ef6b230 */ /* 0x000fe20000000900 */
[----:B------:R-:W-:Y:S02]  /*7460*/  LOP3.LUT R114, R8, R0, RZ, 0xc0, !PT ;  /* 0x0000000008727212 */ /* 0x000fe400078ec0ff */
[----:B------:R-:W-:Y:S01]  /*7470*/  PRMT R0, R7, 0x5410, R6 ;  /* 0x0000541007007816 */ /* 0x000fe20000000006 */
[----:B------:R-:W-:Y:S01]  /*7480*/  @!P6 HADD2 R245, -R16.H0_H0, -RZ.H0_H0 ;  /* 0xa00000ff10f5e230 */ /* 0x000fe20000000900 */
[----:B------:R-:W-:Y:S01]  /*7490*/  LOP3.LUT R2, R2, 0xff, RZ, 0xc0, !PT ;  /* 0x000000ff02027812 */ /* 0x000fe200078ec0ff */
[----:B------:R-:W-:Y:S01]  /*74a0*/  @!P5 HADD2 R249, -R155.H0_H0, -RZ.H0_H0 ;  /* 0xa00000ff9bf9d230 */ /* 0x000fe20000000900 */
[----:B------:R-:W-:-:S02]  /*74b0*/  LOP3.LUT R115, R11, R0, RZ, 0xc0, !PT ;  /* 0x000000000b737212 */ /* 0x000fc400078ec0ff */
[----:B------:R-:W-:Y:S02]  /*74c0*/  SHF.R.U32.HI R0, RZ, 0x18, R15 ;  /* 0x00000018ff007819 */ /* 0x000fe4000001160f */
[----:B------:R-:W-:Y:S02]  /*74d0*/  @!P3 PRMT R14, R246, 0x5410, RZ ;  /* 0x00005410f60eb816 */ /* 0x000fe400000000ff */
[----:B------:R-:W-:Y:S02]  /*74e0*/  ISETP.LE.U32.AND P3, PT, R2, UR5, PT ;  /* 0x0000000502007c0c */ /* 0x000fe4000bf63070 */
[----:B------:R-:W-:Y:S02]  /*74f0*/  LOP3.LUT R2, R21, 0xff, RZ, 0xc0, !PT ;  /* 0x000000ff15027812 */ /* 0x000fe400078ec0ff */
[----:B------:R-:W-:Y:S02]  /*7500*/  @!P6 PRMT R16, R245, 0x5410, RZ ;  /* 0x00005410f510e816 */ /* 0x000fe400000000ff */
[----:B------:R-:W-:-:S02]  /*7510*/  ISETP.LE.U32.AND P6, PT, R0, UR5, PT ;  /* 0x0000000500007c0c */ /* 0x000fc4000bfc3070 */
[----:B------:R-:W-:Y:S02]  /*7520*/  @!P5 PRMT R155, R249, 0x5410, RZ ;  /* 0x00005410f99bd816 */ /* 0x000fe400000000ff */
[----:B------:R-:W-:Y:S02]  /*7530*/  LOP3.LUT R0, R21, 0xffff, RZ, 0xc0, !PT ;  /* 0x0000ffff15007812 */ /* 0x000fe400078ec0ff */
[----:B------:R-:W-:Y:S02]  /*7540*/  ISETP.LE.U32.AND P5, PT, R2, UR5, PT ;  /* 0x0000000502007c0c */ /* 0x000fe4000bfa3070 */
[----:B------:R-:W-:Y:S01]  /*7550*/  SHF.R.U32.HI R0, RZ, 0x8, R0 ;  /* 0x00000008ff007819 */ /* 0x000fe20000011600 */
[----:B------:R-:W-:-:S03]  /*7560*/  @!P4 HADD2 R250, -R154.H0_H0, -RZ.H0_H0 ;  /* 0xa00000ff9afac230 */ /* 0x000fc60000000900 */
[----:B------:R-:W-:Y:S01]  /*7570*/  LOP3.LUT R0, R0, 0xffff, RZ, 0xc0, !PT ;  /* 0x0000ffff00007812 */ /* 0x000fe200078ec0ff */
[----:B------:R-:W-:Y:S01]  /*7580*/  @!P6 HADD2 R252, -R151.H0_H0, -RZ.H0_H0 ;  /* 0xa00000ff97fce230 */ /* 0x000fe20000000900 */
[----:B------:R-:W-:Y:S02]  /*7590*/  @!P4 PRMT R154, R250, 0x5410, RZ ;  /* 0x00005410fa9ac816 */ /* 0x000fe400000000ff */
[----:B------:R-:W-:Y:S02]  /*75a0*/  ISETP.LE.U32.AND P4, PT, R0, UR5, PT ;  /* 0x0000000500007c0c */ /* 0x000fe4000bf83070 */
[--C-:B------:R-:W-:Y:S02]  /*75b0*/  SHF.R.U32.HI R2, RZ, 0x10, R21.reuse ;  /* 0x00000010ff027819 */ /* 0x100fe40000011615 */
[----:B------:R-:W-:Y:S01]  /*75c0*/  SHF.R.U32.HI R0, RZ, 0x18, R21 ;  /* 0x00000018ff007819 */ /* 0x000fe20000011615 */
[----:B------:R-:W-:Y:S01]  /*75d0*/  @!P3 HADD2 R251, -R153.H0_H0, -RZ.H0_H0 ;  /* 0xa00000ff99fbb230 */ /* 0x000fe20000000900 */
[----:B------:R-:W-:-:S02]  /*75e0*/  @!P6 PRMT R151, R252, 0x5410, RZ ;  /* 0x00005410fc97e816 */ /* 0x000fc400000000ff */
[----:B------:R-:W-:Y:S02]  /*75f0*/  LOP3.LUT R2, R2, 0xff, RZ, 0xc0, !PT ;  /* 0x000000ff02027812 */ /* 0x000fe400078ec0ff */
[----:B------:R-:W-:Y:S02]  /*7600*/  ISETP.LE.U32.AND P6, PT, R0, UR5, PT ;  /* 0x0000000500007c0c */ /* 0x000fe4000bfc3070 */
[----:B------:R-:W-:Y:S02]  /*7610*/  @!P3 PRMT R153, R251, 0x5410, RZ ;  /* 0x00005410fb99b816 */ /* 0x000fe400000000ff */
[----:B------:R-:W-:Y:S02]  /*7620*/  ISETP.LE.U32.AND P3, PT, R2, UR5, PT ;  /* 0x0000000502007c0c */ /* 0x000fe4000bf63070 */
[----:B------:R1:W2:Y:S01]  /*7630*/  LDL.LU.S16 R2, [R1+0x8] ;  /* 0x0000080001027983 */ /* 0x0002a20000300600 */
[----:B------:R-:W-:Y:S01]  /*7640*/  LOP3.LUT R8, R26, 0xffff, RZ, 0xc0, !PT ;  /* 0x0000ffff1a087812 */ /* 0x000fe200078ec0ff */
[----:B----4-:R-:W-:-:S05]  /*7650*/  @!P5 HADD2 R80, -R174.H0_H0, -RZ.H0_H0 ;  /* 0xa00000ffae50d230 */ /* 0x010fca0000000900 */
[----:B------:R-:W-:Y:S01]  /*7660*/  PRMT R0, R80, 0x7610, R0 ;  /* 0x0000761050007816 */ /* 0x000fe20000000000 */
[----:B------:R-:W-:Y:S01]  /*7670*/  @!P2 HADD2 R247, -R13.H0_H0, -RZ.H0_H0 ;  /* 0xa00000ff0df7a230 */ /* 0x000fe20000000900 */
[----:B------:R-:W-:Y:S02]  /*7680*/  LOP3.LUT R5, R26, 0xff, RZ, 0xc0, !PT ;  /* 0x000000ff1a057812 */ /* 0x000fe400078ec0ff */
[--C-:B------:R-:W-:Y:S02]  /*7690*/  SHF.R.U32.HI R11, RZ, 0x10, R26.reuse ;  /* 0x00000010ff0b7819 */ /* 0x100fe4000001161a */
[----:B------:R-:W-:Y:S01]  /*76a0*/  SHF.R.U32.HI R4, RZ, 0x18, R26 ;  /* 0x00000018ff047819 */ /* 0x000fe2000001161a */
[----:B------:R-:W-:Y:S01]  /*76b0*/  IMAD.MOV.U32 R243, RZ, RZ, R89 ;  /* 0x000000fffff37224 */ /* 0x000fe200078e0059 */
[----:B------:R-:W-:Y:S01]  /*76c0*/  @!P5 PRMT R174, R0, 0x5410, RZ ;  /* 0x0000541000aed816 */ /* 0x000fe200000000ff */
[----:B------:R-:W-:Y:S01]  /*76d0*/  IMAD.MOV.U32 R10, RZ, RZ, R240 ;  /* 0x000000ffff0a7224 */ /* 0x000fe200078e00f0 */
[----:B------:R1:W3:Y:S04]  /*76e0*/  LDL.LU.S16 R0, [R1+0x4] ;  /* 0x0000040001007983 */ /* 0x0002e80000300600 */
[----:B------:R1:W4:Y:S01]  /*76f0*/  LDL.LU.S16 R27, [R1+0xc] ;  /* 0x00000c00011b7983 */ /* 0x0003220000300600 */
[----:B------:R-:W-:-:S02]  /*7700*/  @!P2 PRMT R13, R247, 0x5410, RZ ;  /* 0x00005410f70da816 */ /* 0x000fc400000000ff */
[----:B------:R-:W-:Y:S01]  /*7710*/  ISETP.LE.U32.AND P2, PT, R23, UR5, PT ;  /* 0x0000000517007c0c */ /* 0x000fe2000bf43070 */
[----:B------:R-:W-:Y:S01]  /*7720*/  HMMA.16816.F32 R120, R112, R124, R64 ;  /* 0x0000007c7078723c */ /* 0x000fe20000001840 */
[----:B--2---:R-:W-:Y:S01]  /*7730*/  @!P4 HADD2 R2, -R172.H0_H0, -RZ.H0_H0 ;  /* 0xa00000ffac02c230 */ /* 0x004fe20000000900 */
[----:B------:R-:W-:Y:S04]  /*7740*/  LDSM.16.MT88.4 R80, [R184+0xf800] ;  /* 0x00f80000b850783b */ /* 0x000fe80000004200 */
[----:B------:R-:W-:Y:S01]  /*7750*/  PRMT R26, R2, 0x7610, R26 ;  /* 0x00007610021a7816 */ /* 0x000fe2000000001a */
[----:B---3--:R-:W-:Y:S02]  /*7760*/  @!P3 HADD2 R0, -R173.H0_H0, -RZ.H0_H0 ;  /* 0xa00000ffad00b230 */ /* 0x008fe40000000900 */
[----:B----4-:R-:W-:-:S03]  /*7770*/  @!P6 HADD2 R27, -R177.H0_H0, -RZ.H0_H0 ;  /* 0xa00000ffb11be230 */ /* 0x010fc60000000900 */
[----:B------:R-:W-:Y:S01]  /*7780*/  PRMT R23, R0, 0x7610, R23 ;  /* 0x0000761000177816 */ /* 0x000fe20000000017 */
[----:B------:R-:W-:Y:S01]  /*7790*/  IMAD.MOV.U32 R111, RZ, RZ, R243 ;  /* 0x000000ffff6f7224 */ /* 0x000fe200078e00f3 */
[----:B------:R-:W-:Y:S01]  /*77a0*/  SHF.R.U32.HI R0, RZ, 0x8, R60 ;  /* 0x00000008ff007819 */ /* 0x000fe2000001163c */
[----:B------:R-:W-:Y:S01]  /*77b0*/  HMMA.16816.F32 R124, R112, R126, R72 ;  /* 0x0000007e707c723c */ /* 0x000fe20000001848 */
[----:B------:R-:W-:Y:S01]  /*77c0*/  @!P3 PRMT R173, R23, 0x5410, RZ ;  /* 0x0000541017adb816 */ /* 0x000fe200000000ff */
[----:B------:R-:W-:Y:S01]  /*77d0*/  IMAD.MOV.U32 R240, RZ, RZ, R229 ;  /* 0x000000fffff07224 */ /* 0x000fe200078e00e5 */
[----:B------:R-:W-:Y:S01]  /*77e0*/  ISETP.LE.U32.AND P3, PT, R5, UR5, PT ;  /* 0x0000000505007c0c */ /* 0x000fe2000bf63070 */
[----:B------:R-:W-:Y:S01]  /*77f0*/  IMAD.MOV.U32 R238, RZ, RZ, R231 ;  /* 0x000000ffffee7224 */ /* 0x000fe200078e00e7 */
[----:B------:R1:W2:Y:S01]  /*7800*/  LDL.LU.S16 R5, [R1+0x10] ;  /* 0x0000100001057983 */ /* 0x0002a20000300600 */
[----:B------:R-:W-:Y:S02]  /*7810*/  LOP3.LUT R0, R0, 0xffff, RZ, 0xc0, !PT ;  /* 0x0000ffff00007812 */ /* 0x000fe400078ec0ff */
[----:B------:R-:W-:Y:S01]  /*7820*/  PRMT R15, R27, 0x7610, R15 ;  /* 0x000076101b0f7816 */ /* 0x000fe2000000000f */
[----:B------:R-:W-:Y:S01]  /*7830*/  IMAD.MOV.U32 R244, RZ, RZ, R212 ;  /* 0x000000fffff47224 */ /* 0x000fe200078e00d4 */
[----:B------:R-:W-:Y:S01]  /*7840*/  @!P4 PRMT R172, R26, 0x5410, RZ ;  /* 0x000054101aacc816 */ /* 0x000fe200000000ff */
[----:B------:R-:W-:Y:S01]  /*7850*/  LDSM.16.MT88.4 R64, [R181+0xf800] ;  /* 0x00f80000b540783b */ /* 0x000fe20000004200 */
[----:B------:R-:W-:-:S03]  /*7860*/  ISETP.LE.U32.AND P4, PT, R0, UR5, PT ;  /* 0x0000000500007c0c */ /* 0x000fc6000bf83070 */
[----:B------:R1:W3:Y:S01]  /*7870*/  LDL.LU.S16 R0, [R1+0x14] ;  /* 0x0000140001007983 */ /* 0x0002e20000300600 */
[----:B------:R-:W-:Y:S02]  /*7880*/  @!P6 PRMT R177, R15, 0x5410, RZ ;  /* 0x000054100fb1e816 */ /* 0x000fe400000000ff */
[----:B------:R-:W-:Y:S02]  /*7890*/  LOP3.LUT R15, R18, 0xffff, RZ, 0xc0, !PT ;  /* 0x0000ffff120f7812 */ /* 0x000fe400078ec0ff */
[----:B------:R-:W-:Y:S01]  /*78a0*/  LOP3.LUT R2, R61, 0xff, RZ, 0xc0, !PT ;  /* 0x000000ff3d027812 */ /* 0x000fe200078ec0ff */
[----:B------:R1:W4:Y:S03]  /*78b0*/  LDL.LU.S16 R19, [R1+0x18] ;  /* 0x0000180001137983 */ /* 0x0003260000300600 */
[----:B------:R-:W-:Y:S01]  /*78c0*/  ISETP.LE.U32.AND P5, PT, R2, UR5, PT ;  /* 0x0000000502007c0c */ /* 0x000fe2000bfa3070 */
[----:B------:R-:W-:Y:S01]  /*78d0*/  IMAD.MOV.U32 R243, RZ, RZ, R10 ;  /* 0x000000fffff37224 */ /* 0x000fe200078e000a */
[----:B------:R-:W-:Y:S01]  /*78e0*/  ISETP.LE.U32.AND P6, PT, R4, UR5, PT ;  /* 0x0000000504007c0c */ /* 0x000fe2000bfc3070 */
[----:B------:R-:W5:Y:S01]  /*78f0*/  LDSM.16.MT88.4 R72, [R182+0xf800] ;  /* 0x00f80000b648783b */ /* 0x000f620000004200 */
[----:B------:R-:W-:-:S02]  /*7900*/  LOP3.LUT R4, R18, 0xff, RZ, 0xc0, !PT ;  /* 0x000000ff12047812 */ /* 0x000fc400078ec0ff */
[----:B------:R-:W-:Y:S01]  /*7910*/  SHF.R.U32.HI R10, RZ, 0x10, R18 ;  /* 0x00000010ff0a7819 */ /* 0x000fe20000011612 */
[----:B--2---:R-:W-:-:S05]  /*7920*/  @!P1 HADD2 R5, -R176.H0_H0, -RZ.H0_H0 ;  /* 0xa00000ffb0059230 */ /* 0x004fca0000000900 */
[----:B------:R-:W-:-:S04]  /*7930*/  PRMT R2, R5, 0x7610, R2 ;  /* 0x0000761005027816 */ /* 0x000fc80000000002 */
[----:B------:R-:W-:Y:S01]  /*7940*/  @!P1 PRMT R176, R2, 0x5410, RZ ;  /* 0x0000541002b09816 */ /* 0x000fe200000000ff */
[----:B---3--:R-:W-:Y:S01]  /*7950*/  @!P4 HADD2 R0, -R175.H0_H0, -RZ.H0_H0 ;  /* 0xa00000ffaf00c230 */ /* 0x008fe20000000900 */
[----:B------:R-:W-:-:S04]  /*7960*/  SHF.R.U32.HI R2, RZ, 0x8, R8 ;  /* 0x00000008ff027819 */ /* 0x000fc80000011608 */
[----:B------:R-:W-:Y:S01]  /*7970*/  PRMT R21, R0, 0x7610, R21 ;  /* 0x0000761000157816 */ /* 0x000fe20000000015 */
[----:B----4-:R-:W-:Y:S01]  /*7980*/  @!P5 HADD2 R19, -R179.H0_H0, -RZ.H0_H0 ;  /* 0xa00000ffb313d230 */ /* 0x010fe20000000900 */
[----:B------:R-:W-:Y:S02]  /*7990*/  LOP3.LUT R2, R2, 0xffff, RZ, 0xc0, !PT ;  /* 0x0000ffff02027812 */ /* 0x000fe400078ec0ff */
[--C-:B------:R-:W-:Y:S02]  /*79a0*/  SHF.R.U32.HI R5, RZ, 0x18, R18.reuse ;  /* 0x00000018ff057819 */ /* 0x100fe40000011612 */
[----:B------:R-:W-:Y:S02]  /*79b0*/  PRMT R18, R19, 0x7610, R18 ;  /* 0x0000761013127816 */ /* 0x000fe40000000012 */
[----:B------:R-:W-:Y:S01]  /*79c0*/  @!P4 PRMT R175, R21, 0x5410, RZ ;  /* 0x0000541015afc816 */ /* 0x000fe200000000ff */
[----:B------:R1:W2:Y:S01]  /*79d0*/  LDL.LU.S16 R19, [R1+0x24] ;  /* 0x0000240001137983 */ /* 0x0002a20000300600 */
[----:B------:R-:W-:-:S03]  /*79e0*/  ISETP.LE.U32.AND P4, PT, R2, UR5, PT ;  /* 0x0000000502007c0c */ /* 0x000fc6000bf83070 */
[----:B------:R1:W3:Y:S01]  /*79f0*/  LDL.LU.S16 R2, [R1+0x28] ;  /* 0x0000280001027983 */ /* 0x0002e20000300600 */
[----:B------:R-:W-:Y:S02]  /*7a00*/  @!P5 PRMT R179, R18, 0x5410, RZ ;  /* 0x0000541012b3d816 */ /* 0x000fe400000000ff */
[----:B------:R-:W-:Y:S01]  /*7a10*/  ISETP.LE.U32.AND P5, PT, R4, UR5, PT ;  /* 0x0000000504007c0c */ /* 0x000fe2000bfa3070 */
[----:B------:R-:W-:Y:S02]  /*7a20*/  IMAD.MOV.U32 R229, RZ, RZ, R230 ;  /* 0x000000ffffe57224 */ /* 0x000fe400078e00e6 */
[----:B------:R-:W-:Y:S02]  /*7a30*/  IMAD.MOV.U32 R230, RZ, RZ, R90 ;  /* 0x000000ffffe67224 */ /* 0x000fe400078e005a */
[----:B------:R-:W-:Y:S02]  /*7a40*/  IMAD.MOV.U32 R231, RZ, RZ, R91 ;  /* 0x000000ffffe77224 */ /* 0x000fe400078e005b */
[----:B------:R-:W4:Y:S01]  /*7a50*/  LDSM.16.MT88.4 R88, [R183+0xf800] ;  /* 0x00f80000b758783b */ /* 0x000f220000004200 */
[----:B---3--:R-:W-:-:S05]  /*7a60*/  @!P3 HADD2 R2, -R152.H0_H0, -RZ.H0_H0 ;  /* 0xa00000ff9802b230 */ /* 0x008fca0000000900 */
[----:B------:R-:W-:Y:S02]  /*7a70*/  PRMT R4, R2, 0x7610, R4 ;  /* 0x0000761002047816 */ /* 0x000fe40000000004 */
[----:B------:R1:W3:Y:S04]  /*7a80*/  LDL.LU.S16 R2, [R1+0x2c] ;  /* 0x00002c0001027983 */ /* 0x0002e80000300600 */
[----:B------:R1:W3:Y:S01]  /*7a90*/  LDL.LU.S16 R18, [R1+0x30] ;  /* 0x0000300001127983 */ /* 0x0002e20000300600 */
[----:B------:R-:W-:-:S04]  /*7aa0*/  LOP3.LUT R0, R11, 0xff, RZ, 0xc0, !PT ;  /* 0x000000ff0b007812 */ /* 0x000fc800078ec0ff */
[----:B------:R-:W-:Y:S01]  /*7ab0*/  ISETP.LE.U32.AND P1, PT, R0, UR5, PT ;  /* 0x0000000500007c0c */ /* 0x000fe2000bf23070 */
[----:B--2---:R-:W-:Y:S01]  /*7ac0*/  @!P2 HADD2 R19, -R178.H0_H0, -RZ.H0_H0 ;  /* 0xa00000ffb213a230 */ /* 0x004fe20000000900 */
[C---:B-----5:R-:W-:Y:S04]  /*7ad0*/  HMMA.16816.F32 R68, R112.reuse, R72, R68 ;  /* 0x000000487044723c */ /* 0x060fe80000001844 */
[----:B------:R-:W-:Y:S02]  /*7ae0*/  PRMT R0, R19, 0x7610, R0 ;  /* 0x0000761013007816 */ /* 0x000fe40000000000 */
[----:B------:R-:W-:Y:S02]  /*7af0*/  HMMA.16816.F32 R72, R112, R74, R76 ;  /* 0x0000004a7048723c */ /* 0x000fe4000000184c */
[----:B------:R-:W-:-:S04]  /*7b00*/  @!P2 PRMT R178, R0, 0x5410, RZ ;  /* 0x0000541000b2a816 */ /* 0x000fc800000000ff */
[----:B------:R-:W-:Y:S01]  /*7b10*/  HMMA.16816.F32 R76, R112, R80, R92 ;  /* 0x00000050704c723c */ /* 0x000fe2000000185c */
[----:B------:R-:W-:-:S05]  /*7b20*/  LOP3.LUT R0, R10, 0xff, RZ, 0xc0, !PT ;  /* 0x000000ff0a007812 */ /* 0x000fca00078ec0ff */
[C---:B------:R-:W-:Y:S06]  /*7b30*/  HMMA.16816.F32 R80, R112.reuse, R82, R84 ;  /* 0x000000527050723c */ /* 0x040fec0000001854 */
[----:B----4-:R-:W-:Y:S01]  /*7b40*/  HMMA.16816.F32 R84, R112, R88, R100 ;  /* 0x000000587054723c */ /* 0x010fe20000001864 */
[----:B------:R1:W2:Y:S04]  /*7b50*/  LDL.LU.S16 R101, [R1+0x34] ;  /* 0x0000340001657983 */ /* 0x0002a80000300600 */
[----:B------:R1:W4:Y:S04]  /*7b60*/  LDL.LU.S16 R27, [R1+0x3c] ;  /* 0x00003c00011b7983 */ /* 0x0003280000300600 */
[----:B------:R1:W5:Y:S04]  /*7b70*/  LDL.LU.S16 R26, [R1+0x38] ;  /* 0x00003800011a7983 */ /* 0x0003680000300600 */
[----:B------:R1:W2:Y:S01]  /*7b80*/  LDL.LU.S16 R19, [R1+0x44] ;  /* 0x0000440001137983 */ /* 0x0002a20000300600 */
[----:B---3--:R-:W-:-:S05]  /*7b90*/  @!P1 HADD2 R18, -R149.H0_H0, -RZ.H0_H0 ;  /* 0xa00000ff95129230 */ /* 0x008fca0000000900 */
[----:B------:R-:W-:Y:S02]  /*7ba0*/  PRMT R10, R18, 0x7610, R10 ;  /* 0x00007610120a7816 */ /* 0x000fe4000000000a */
[----:B------:R1:W3:Y:S01]  /*7bb0*/  LDL.LU.S16 R18, [R1+0x40] ;  /* 0x0000400001127983 */ /* 0x0002e20000300600 */
[----:B------:R-:W-:Y:S01]  /*7bc0*/  @!P3 PRMT R152, R4, 0x5410, RZ ;  /* 0x000054100498b816 */ /* 0x000fe200000000ff */
[----:B------:R-:W-:Y:S01]  /*7bd0*/  @!P4 HADD2 R2, -R150.H0_H0, -RZ.H0_H0 ;  /* 0xa00000ff9602c230 */ /* 0x000fe20000000900 */
[----:B------:R-:W-:Y:S02]  /*7be0*/  ISETP.LE.U32.AND P3, PT, R0, UR5, PT ;  /* 0x0000000500007c0c */ /* 0x000fe4000bf63070 */
[----:B------:R-:W-:Y:S02]  /*7bf0*/  SHF.R.U32.HI R0, RZ, 0x8, R15 ;  /* 0x00000008ff007819 */ /* 0x000fe4000001160f */
[----:B------:R-:W-:Y:S02]  /*7c00*/  PRMT R11, R2, 0x7610, R11 ;  /* 0x00007610020b7816 */ /* 0x000fe4000000000b */
[----:B------:R-:W-:Y:S01]  /*7c10*/  LOP3.LUT R0, R0, 0xffff, RZ, 0xc0, !PT ;  /* 0x0000ffff00007812 */ /* 0x000fe200078ec0ff */
[----:B------:R-:W-:Y:S01]  /*7c20*/  IMAD.MOV.U32 R108, RZ, RZ, R243 ;  /* 0x000000ffff6c7224 */ /* 0x000fe200078e00f3 */
[----:B------:R-:W-:-:S02]  /*7c30*/  ISETP.LE.U32.AND P2, PT, R5, UR5, PT ;  /* 0x0000000505007c0c */ /* 0x000fc4000bf43070 */
[----:B------:R-:W-:Y:S02]  /*7c40*/  @!P4 PRMT R150, R11, 0x5410, RZ ;  /* 0x000054100b96c816 */ /* 0x000fe400000000ff */
[----:B------:R-:W-:Y:S01]  /*7c50*/  ISETP.LE.U32.AND P4, PT, R0, UR5, PT ;  /* 0x0000000500007c0c */ /* 0x000fe2000bf83070 */
[----:B------:R-:W-:Y:S02]  /*7c60*/  IMAD.MOV.U32 R109, RZ, RZ, R237 ;  /* 0x000000ffff6d7224 */ /* 0x000fe400078e00ed */
[----:B------:R-:W-:Y:S01]  /*7c70*/  FADD.FTZ R4, R108, R244 ;  /* 0x000000f46c047221 */ /* 0x000fe20000010000 */
[----:B------:R-:W-:Y:S02]  /*7c80*/  IMAD.MOV.U32 R213, RZ, RZ, R215 ;  /* 0x000000ffffd57224 */ /* 0x000fe400078e00d7 */
[----:B------:R-:W-:Y:S01]  /*7c90*/  FADD.FTZ R2, R22, R20 ;  /* 0x0000001416027221 */ /* 0x000fe20000010000 */
[----:B------:R-:W-:Y:S02]  /*7ca0*/  IMAD.MOV.U32 R110, RZ, RZ, R236 ;  /* 0x000000ffff6e7224 */ /* 0x000fe400078e00ec */
[----:B------:R-:W-:Y:S01]  /*7cb0*/  FADD.FTZ R0, R109, R4 ;  /* 0x000000046d007221 */ /* 0x000fe20000010000 */
[----:B------:R-:W-:-:S02]  /*7cc0*/  IMAD.MOV.U32 R243, RZ, RZ, R213 ;  /* 0x000000fffff37224 */ /* 0x000fc400078e00d5 */
[----:B------:R-:W-:Y:S02]  /*7cd0*/  IMAD.MOV.U32 R212, RZ, RZ, R238 ;  /* 0x000000ffffd47224 */ /* 0x000fe400078e00ee */
[----:B------:R-:W-:Y:S01]  /*7ce0*/  FADD.FTZ R2, R110, R2 ;  /* 0x000000026e027221 */ /* 0x000fe20000010000 */
[----:B------:R-:W-:Y:S01]  /*7cf0*/  FADD.FTZ R0, R111, R0 ;  /* 0x000000006f007221 */ /* 0x000fe20000010000 */
[----:B------:R-:W-:Y:S01]  /*7d00*/  IMAD.MOV.U32 R213, RZ, RZ, R240 ;  /* 0x000000ffffd57224 */ /* 0x000fe200078e00f0 */
[----:B------:R-:W-:Y:S01]  /*7d10*/  @!P1 PRMT R149, R10, 0x5410, RZ ;  /* 0x000054100a959816 */ /* 0x000fe200000000ff */
[----:B------:R-:W-:Y:S01]  /*7d20*/  FADD.FTZ R2, R243, R2 ;  /* 0x00000002f3027221 */ /* 0x000fe20000010000 */
[----:B------:R-:W-:Y:S01]  /*7d30*/  FADD.FTZ R4, R212, R0 ;  /* 0x00000000d4047221 */ /* 0x000fe20000010000 */
[----:B-----5:R-:W-:Y:S01]  /*7d40*/  @!P4 HADD2 R26, -R9.H0_H0, -RZ.H0_H0 ;  /* 0xa00000ff091ac230 */ /* 0x020fe20000000900 */
[----:B------:R-:W-:Y:S01]  /*7d50*/  LEA R10, P1, R241, UR6, 0x1 ;  /* 0x00000006f10a7c11 */ /* 0x000fe2000f8208ff */
[----:B--2---:R-:W-:-:S03]  /*7d60*/  @!P3 HADD2 R19, -R7.H0_H0, -RZ.H0_H0 ;  /* 0xa00000ff0713b230 */ /* 0x004fc60000000900 */
[----:B------:R-:W-:Y:S01]  /*7d70*/  PRMT R8, R26, 0x7610, R8 ;  /* 0x000076101a087816 */ /* 0x000fe20000000008 */
[----:B------:R-:W-:Y:S02]  /*7d80*/  IMAD.MOV.U32 R215, RZ, RZ, R233 ;  /* 0x000000ffffd77224 */ /* 0x000fe400078e00e9 */
[----:B------:R-:W-:Y:S01]  /*7d90*/  FADD.FTZ R2, R213, R2 ;  /* 0x00000002d5027221 */ /* 0x000fe20000010000 */
[----:B------:R-:W-:Y:S01]  /*7da0*/  LEA.HI.X R11, R241, UR7, R242, 0x1, P1 ;  /* 0x00000007f10b7c11 */ /* 0x000fe200088f0cf2 */
[----:B------:R-:W-:Y:S01]  /*7db0*/  IMAD.MOV.U32 R237, RZ, RZ, R98 ;  /* 0x000000ffffed7224 */ /* 0x000fe200078e0062 */
[----:B------:R-:W-:Y:S01]  /*7dc0*/  PRMT R5, R19, 0x7610, R5 ;  /* 0x0000761013057816 */ /* 0x000fe20000000005 */
[----:B------:R-:W-:Y:S01]  /*7dd0*/  IMAD.MOV.U32 R236, RZ, RZ, R229 ;  /* 0x000000ffffec7224 */ /* 0x000fe200078e00e5 */
[----:B------:R-:W-:Y:S01]  /*7de0*/  @!P4 PRMT R9, R8, 0x5410, RZ ;  /* 0x000054100809c816 */ /* 0x000fe200000000ff */
[----:B------:R-:W-:Y:S01]  /*7df0*/  FADD.FTZ R8, R214, R4 ;  /* 0x00000004d6087221 */ /* 0x000fe20000010000 */
[----:B------:R-:W-:Y:S01]  /*7e00*/  FADD.FTZ R2, R215, R2 ;  /* 0x00000002d7027221 */ /* 0x000fe20000010000 */
[----:B------:R-:W-:Y:S01]  /*7e10*/  @!P3 PRMT R7, R5, 0x5410, RZ ;  /* 0x000054100507b816 */ /* 0x000fe200000000ff */
[----:B------:R-:W-:Y:S01]  /*7e20*/  IMAD.MOV.U32 R238, RZ, RZ, R97 ;  /* 0x000000ffffee7224 */ /* 0x000fe200078e0061 */
[----:B------:R-:W-:Y:S01]  /*7e30*/  LDSM.16.MT88.4 R20, [R183+0x11800] ;  /* 0x01180000b714783b */ /* 0x000fe20000004200 */
[----:B------:R-:W-:Y:S01]  /*7e40*/  FADD.FTZ R2, R237, R2 ;  /* 0x00000002ed027221 */ /* 0x000fe20000010000 */
[----:B------:R-:W-:-:S02]  /*7e50*/  IMAD.MOV.U32 R229, RZ, RZ, R99 ;  /* 0x000000ffffe57224 */ /* 0x000fc400078e0063 */
[----:B------:R-:W-:Y:S02]  /*7e60*/  IMAD.MOV.U32 R240, RZ, RZ, R96 ;  /* 0x000000fffff07224 */ /* 0x000fe400078e0060 */
[----:B------:R-:W-:Y:S01]  /*7e70*/  IMAD.MOV.U32 R233, RZ, RZ, R62 ;  /* 0x000000ffffe97224 */ /* 0x000fe200078e003e */
[----:B------:R-:W-:Y:S01]  /*7e80*/  LDSM.16.MT88.4 R96, [R182+0x11800] ;  /* 0x01180000b660783b */ /* 0x000fe20000004200 */
[C---:B------:R-:W-:Y:S03]  /*7e90*/  HMMA.16816.F32 R60, R112.reuse, R64, R128 ;  /* 0x00000040703c723c */ /* 0x040fe60000001880 */
[----:B------:R-:W2:Y:S03]  /*7ea0*/  LDSM.16.MT88.4 R128, [R181+0x11800] ;  /* 0x01180000b580783b */ /* 0x000ea60000004200 */
[----:B------:R-:W-:Y:S01]  /*7eb0*/  HMMA.16816.F32 R64, R112, R66, R104 ;  /* 0x000000427040723c */ /* 0x000fe20000001868 */
[----:B------:R-:W5:Y:S01]  /*7ec0*/  LDSM.16.MT88.4 R104, [R184+0x11800] ;  /* 0x01180000b868783b */ /* 0x000f620000004200 */
[----:B------:R-:W-:-:S02]  /*7ed0*/  @!P6 HADD2 R101, -R148.H0_H0, -RZ.H0_H0 ;  /* 0xa00000ff9465e230 */ /* 0x000fc40000000900 */
[----:B----4-:R-:W-:Y:S01]  /*7ee0*/  @!P5 HADD2 R27, -R12.H0_H0, -RZ.H0_H0 ;  /* 0xa00000ff0c1bd230 */ /* 0x010fe20000000900 */
[----:B------:R1:W-:Y:S02]  /*7ef0*/  STG.E.U16 desc[UR24][R10.64], R174 ;  /* 0x000000ae0a007986 */ /* 0x0003e4000c101518 */
[----:B------:R-:W-:Y:S02]  /*7f00*/  PRMT R100, R101, 0x7610, R100 ;  /* 0x0000761065647816 */ /* 0x000fe40000000064 */
[----:B------:R1:W-:Y:S02]  /*7f10*/  STG.E.U16 desc[UR24][R10.64+0x2], R172 ;  /* 0x000002ac0a007986 */ /* 0x0003e4000c101518 */
[----:B------:R-:W-:Y:S02]  /*7f20*/  @!P6 PRMT R148, R100, 0x5410, RZ ;  /* 0x000054106494e816 */ /* 0x000fe400000000ff */
[----:B------:R-:W-:-:S04]  /*7f30*/  PRMT R15, R27, 0x7610, R15 ;  /* 0x000076101b0f7816 */ /* 0x000fc8000000000f */
[----:B------:R-:W-:Y:S01]  /*7f40*/  @!P5 PRMT R12, R15, 0x5410, RZ ;  /* 0x000054100f0cd816 */ /* 0x000fe200000000ff */
[C---:B------:R-:W-:Y:S06]  /*7f50*/  HMMA.16816.F32 R88, R112.reuse, R90, R132 ;  /* 0x0000005a7058723c */ /* 0x040fec0000001884 */
[C---:B------:R-:W-:Y:S06]  /*7f60*/  HMMA.16816.F32 R36, R112.reuse, R40, R200 ;  /* 0x000000287024723c */ /* 0x040fec00000018c8 */
[C---:B------:R-:W-:Y:S06]  /*7f70*/  HMMA.16816.F32 R44, R112.reuse, R48, R224 ;  /* 0x00000030702c723c */ /* 0x040fec00000018e0 */
[C---:B------:R-:W-:Y:S06]  /*7f80*/  HMMA.16816.F32 R52, R112.reuse, R56, R208 ;  /* 0x000000387034723c */ /* 0x040fec00000018d0 */
[C---:B--2---:R-:W-:Y:S06]  /*7f90*/  HMMA.16816.F32 R92, R112.reuse, R128, R164 ;  /* 0x00000080705c723c */ /* 0x044fec00000018a4 */
[C---:B------:R-:W-:Y:S06]  /*7fa0*/  HMMA.16816.F32 R132, R112.reuse, R96, R196 ;  /* 0x000000607084723c */ /* 0x040fec00000018c4 */
[----:B-----5:R-:W-:Y:S01]  /*7fb0*/  HMMA.16816.F32 R100, R112, R104, R156 ;  /* 0x000000687064723c */ /* 0x020fe2000000189c */
[----:B------:R-:W-:-:S05]  /*7fc0*/  IADD3 R197, P1, R10, -0x80, RZ ;  /* 0xffffff800ac57810 */ /* 0x000fca0007f3e0ff */
[----:B------:R-:W-:Y:S01]  /*7fd0*/  HMMA.16816.F32 R40, R112, R42, R204 ;  /* 0x0000002a7028723c */ /* 0x000fe200000018cc */
[----:B------:R-:W-:-:S05]  /*7fe0*/  IADD3.X R196, R11, -0x1, RZ, P1, !PT ;  /* 0xffffffff0bc47810 */ /* 0x000fca0000ffe4ff */
[C---:B------:R-:W-:Y:S06]  /*7ff0*/  HMMA.16816.F32 R48, R112.reuse, R50, R220 ;  /* 0x000000327030723c */ /* 0x040fec00000018dc */
[C---:B------:R-:W-:Y:S06]  /*8000*/  HMMA.16816.F32 R56, R112.reuse, R58, R216 ;  /* 0x0000003a7038723c */ /* 0x040fec00000018d8 */
[C---:B------:R-:W-:Y:S06]  /*8010*/  HMMA.16816.F32 R128, R112.reuse, R130, R160 ;  /* 0x000000827080723c */ /* 0x040fec00000018a0 */
[C---:B------:R-:W-:Y:S06]  /*8020*/  HMMA.16816.F32 R96, R112.reuse, R98, R168 ;  /* 0x000000627060723c */ /* 0x040fec00000018a8 */
[C---:B------:R-:W-:Y:S06]  /*8030*/  HMMA.16816.F32 R104, R112.reuse, R106, R144 ;  /* 0x0000006a7068723c */ /* 0x040fec0000001890 */
[C---:B------:R-:W-:Y:S06]  /*8040*/  HMMA.16816.F32 R108, R112.reuse, R20, R28 ;  /* 0x00000014706c723c */ /* 0x040fec000000181c */
[----:B------:R-:W-:Y:S01]  /*8050*/  HMMA.16816.F32 R112, R112, R22, R32 ;  /* 0x000000167070723c */ /* 0x000fe20000001820 */
[----:B---3--:R-:W-:-:S05]  /*8060*/  @!P2 HADD2 R18, -R6.H0_H0, -RZ.H0_H0 ;  /* 0xa00000ff0612a230 */ /* 0x008fca0000000900 */
[----:B------:R-:W-:-:S04]  /*8070*/  PRMT R0, R18, 0x7610, R0 ;  /* 0x0000761012007816 */ /* 0x000fc80000000000 */
[----:B------:R-:W-:Y:S01]  /*8080*/  @!P2 PRMT R6, R0, 0x5410, RZ ;  /* 0x000054100006a816 */ /* 0x000fe200000000ff */
[----:B------:R-:W-:-:S04]  /*8090*/  IMAD.U32 R0, RZ, RZ, UR18 ;  /* 0x00000012ff007e24 */ /* 0x000fc8000f8e00ff */
        /* <DEDUP_REMOVED lines=14> */
[----:B------:R1:W-:Y:S02]  /*8180*/  STG.E.U16 desc[UR24][R4.64], R173 ;  /* 0x000000ad04007986 */ /* 0x0003e4000c101518 */
[----:B------:R-:W-:Y:S01]  /*8190*/  FADD.FTZ R2, R228, R2 ;  /* 0x00000002e4027221 */ /* 0x000fe20000010000 */
[----:B------:R-:W-:Y:S01]  /*81a0*/  FADD.FTZ R0, R143, R0 ;  /* 0x000000008f007221 */ /* 0x000fe20000010000 */
[----:B------:R1:W-:Y:S04]  /*81b0*/  STG.E.U16 desc[UR24][R4.64+0x2], R177 ;  /* 0x000002b104007986 */ /* 0x0003e8000c101518 */
[----:B------:R1:W-:Y:S01]  /*81c0*/  STG.E.U16 desc[UR24][R10.64+0x10], R176 ;  /* 0x000010b00a007986 */ /* 0x0003e2000c101518 */
[----:B------:R-:W-:-:S03]  /*81d0*/  FADD.FTZ R0, R142, R0 ;  /* 0x000000008e007221 */ /* 0x000fc60000010000 */
[----:B------:R1:W-:Y:S01]  /*81e0*/  STG.E.U16 desc[UR24][R10.64+0x12], R175 ;  /* 0x000012af0a007986 */ /* 0x0003e2000c101518 */
[----:B------:R-:W-:-:S03]  /*81f0*/  FADD.FTZ R2, R195, R2 ;  /* 0x00000002c3027221 */ /* 0x000fc60000010000 */
[----:B------:R1:W-:Y:S04]  /*8200*/  STG.E.U16 desc[UR24][R4.64+0x10], R179 ;  /* 0x000010b304007986 */ /* 0x0003e8000c101518 */
[----:B------:R1:W-:Y:S04]  /*8210*/  STG.E.U16 desc[UR24][R4.64+0x12], R178 ;  /* 0x000012b204007986 */ /* 0x0003e8000c101518 */
[----:B------:R1:W-:Y:S04]  /*8220*/  STG.E.U16 desc[UR24][R10.64+0x20], R155 ;  /* 0x0000209b0a007986 */ /* 0x0003e8000c101518 */
[----:B------:R1:W-:Y:S04]  /*8230*/  STG.E.U16 desc[UR24][R10.64+0x22], R154 ;  /* 0x0000229a0a007986 */ /* 0x0003e8000c101518 */
[----:B------:R1:W-:Y:S04]  /*8240*/  STG.E.U16 desc[UR24][R4.64+0x20], R153 ;  /* 0x0000209904007986 */ /* 0x0003e8000c101518 */
[----:B------:R1:W-:Y:S01]  /*8250*/  STG.E.U16 desc[UR24][R4.64+0x22], R151 ;  /* 0x0000229704007986 */ /* 0x0003e2000c101518 */
[----:B------:R-:W-:-:S03]  /*8260*/  FADD.FTZ R234, R141, R0 ;  /* 0x000000008dea7221 */ /* 0x000fc60000010000 */
[----:B------:R1:W-:Y:S04]  /*8270*/  STG.E.U16 desc[UR24][R10.64+0x30], R152 ;  /* 0x000030980a007986 */ /* 0x0003e8000c101518 */
[----:B------:R1:W-:Y:S01]  /*8280*/  STG.E.U16 desc[UR24][R10.64+0x32], R150 ;  /* 0x000032960a007986 */ /* 0x0003e2000c101518 */
[----:B------:R-:W-:-:S03]  /*8290*/  FADD.FTZ R194, R194, R2 ;  /* 0x00000002c2c27221 */ /* 0x000fc60000010000 */
[----:B------:R1:W-:Y:S04]  /*82a0*/  STG.E.U16 desc[UR24][R4.64+0x30], R149 ;  /* 0x0000309504007986 */ /* 0x0003e8000c101518 */
        /* <DEDUP_REMOVED lines=15> */
[----:B------:R1:W-:Y:S04]  /*83a0*/  STL [R1+0x18], R234 ;  /* 0x000018ea01007387 */ /* 0x0003e80000100800 */
[----:B------:R1:W-:Y:S04]  /*83b0*/  STG.E.U16 desc[UR24][R4.64+0x70], R7 ;  /* 0x0000700704007986 */ /* 0x0003e8000c101518 */
[----:B------:R1:W-:Y:S04]  /*83c0*/  STG.E.U16 desc[UR24][R4.64+0x72], R6 ;  /* 0x0000720604007986 */ /* 0x0003e8000c101518 */
[----:B------:R1:W-:Y:S01]  /*83d0*/  STL [R1+0xc], R194 ;  /* 0x00000cc201007387 */ /* 0x0003e20000100800 */
[----:B------:R-:W-:Y:S05]  /*83e0*/  @!P0 BRA `(.L_x_698) ;  /* 0x0000005c00b08947 */ /* 0x000fea0003800000 */
[----:B------:R-:W2:Y:S01]  /*83f0*/  LDL R233, [R1+0x1c] ;  /* 0x00001c0001e97983 */ /* 0x000ea20000100800 */
[----:B------:R-:W-:Y:S01]  /*8400*/  ULDC UR4, c[0x0][0x2d0] ;  /* 0x0000b40000047ab9 */ /* 0x000fe20000000800 */
[----:B------:R-:W-:-:S04]  /*8410*/  DEPBAR.LE SB0, 0x0 ;  /* 0x000080000000791a */ /* 0x000fc80000000000 */
[----:B------:R-:W3:Y:S04]  /*8420*/  LDL R235, [R1+0x20] ;  /* 0x0000200001eb7983 */ /* 0x000ee80000100800 */
[----:B------:R-:W4:Y:S04]  /*8430*/  LDL.64 R238, [R1+0x68] ;  /* 0x0000680001ee7983 */ /* 0x000f280000100a00 */
[----:B------:R-:W5:Y:S01]  /*8440*/  LDL.64 R230, [R1+0x78] ;  /* 0x0000780001e67983 */ /* 0x000f620000100a00 */
[----:B------:R-:W-:Y:S02]  /*8450*/  UIADD3 UR16, UR17, -0x2, URZ ;  /* 0xfffffffe11107890 */ /* 0x000fe4000fffe03f */
[----:B------:R-:W-:Y:S01]  /*8460*/  UISETP.GE.AND UP0, UPT, UR17, 0x3, UPT ;  /* 0x000000031100788c */ /* 0x000fe2000bf06270 */
[----:B------:R-:W1:Y:S01]  /*8470*/  S2R R2, SR_TID.X ;  /* 0x0000000000027919 */ /* 0x000e620000002100 */
        /* <DEDUP_REMOVED lines=11> */
[----:B------:R-:W1:Y:S08]  /*8530*/  @!P5 LDC.64 R14, c[0x0][0x220] ;  /* 0x00008800ff0edb82 */ /* 0x000e700000000a00 */
[----:B------:R-:W1:Y:S08]  /*8540*/  @!P5 LDC.64 R32, c[0x0][0x220] ;  /* 0x00008800ff20db82 */ /* 0x000e700000000a00 */
[----:B------:R-:W1:Y:S01]  /*8550*/  @!P5 LDC.64 R26, c[0x0][0x220] ;  /* 0x00008800ff1adb82 */ /* 0x000e620000000a00 */
[----:B--2---:R-:W-:-:S02]  /*8560*/  ISETP.GE.AND P4, PT, R233, UR4, PT ;  /* 0x00000004e9007c0c */ /* 0x004fc4000bf86270 */
[----:B---3--:R-:W-:Y:S01]  /*8570*/  ISETP.GE.AND P3, PT, R235, UR4, PT ;  /* 0x00000004eb007c0c */ /* 0x008fe2000bf66270 */
[----:B------:R-:W-:Y:S01]  /*8580*/  UIMAD UR4, UR10, UR16, URZ ;  /* 0x000000100a0472a4 */ /* 0x000fe2000f8e023f */
[----:B------:R-:W2:Y:S01]  /*8590*/  S2R R235, SR_TID.X ;  /* 0x0000000000eb7919 */ /* 0x000ea20000002100 */
[----:B----4-:R-:W-:Y:S02]  /*85a0*/  IMAD.MOV.U32 R5, RZ, RZ, R239 ;  /* 0x000000ffff057224 */ /* 0x010fe400078e00ef */
[----:B------:R-:W-:-:S06]  /*85b0*/  UIMAD UR4, UR6, UR11, UR4 ;  /* 0x0000000b060472a4 */ /* 0x000fcc000f8e0204 */
[----:B------:R-:W3:Y:S01]  /*85c0*/  @!P4 LDC.64 R6, c[0x0][0x220] ;  /* 0x00008800ff06cb82 */ /* 0x000ee20000000a00 */
[----:B-----5:R-:W-:-:S04]  /*85d0*/  IMAD.MOV.U32 R4, RZ, RZ, R230 ;  /* 0x000000ffff047224 */ /* 0x020fc800078e00e6 */
        /* <DEDUP_REMOVED lines=12> */
[----:B------:R-:W5:Y:S01]  /*86a0*/  @!P3 LDC.64 R28, c[0x0][0x220] ;  /* 0x00008800ff1cbb82 */ /* 0x000f620000000a00 */
[----:B---3--:R-:W-:Y:S01]  /*86b0*/  @!P4 LEA R6, P0, R4, R6, 0x1 ;  /* 0x000000060406c211 */ /* 0x008fe200078008ff */
[----:B--2---:R-:W-:-:S03]  /*86c0*/  IMAD.SHL.U32 R235, R235, 0x2, RZ ;  /* 0x00000002ebeb7824 */ /* 0x004fc600078e00ff */
[----:B------:R-:W-:-:S03]  /*86d0*/  @!P4 LEA.HI.X R7, R4, R7, R0, 0x1, P0 ;  /* 0x000000070407c211 */ /* 0x000fc600000f0c00 */
[----:B------:R-:W2:Y:S01]  /*86e0*/  @!P4 LDC.64 R22, c[0x0][0x220] ;  /* 0x00008800ff16cb82 */ /* 0x000ea20000000a00 */
[----:B------:R-:W-:Y:S01]  /*86f0*/  LOP3.LUT R235, R235, 0x6, RZ, 0xc0, !PT ;  /* 0x00000006ebeb7812 */ /* 0x000fe200078ec0ff */
[----:B------:R-:W-:Y:S01]  /*8700*/  @!PT LDS RZ, [RZ] ;  /* 0x00000000fffff984 */ /* 0x000fe20000000800 */
[----:B------:R-:W-:Y:S01]  /*8710*/  @!PT LDS RZ, [RZ] ;  /* 0x00000000fffff984 */ /* 0x000fe20000000800 */
[----:B------:R-:W-:Y:S01]  /*8720*/  @!PT LDS RZ, [RZ] ;  /* 0x00000000fffff984 */ /* 0x000fe20000000800 */
[----:B------:R3:W-:Y:S04]  /*8730*/  @!P4 LDGSTS.E.BYPASS.LTC128B.128 [R192+0xe000], desc[UR24][R6.64+0x80] ;  /* 0x0e00008006c0cfae */ /* 0x0007e8000b901d58 */
[----:B------:R-:W-:Y:S02]  /*8740*/  @P3 STS.128 [R192+0x10000], RZ ;  /* 0x010000ffc0003388 */ /* 0x000fe40000000c00 */
[----:B------:R-:W2:Y:S01]  /*8750*/  @!P3 LDC.64 R30, c[0x0][0x220] ;  /* 0x00008800ff1ebb82 */ /* 0x000ea20000000a00 */
        /* <DEDUP_REMOVED lines=9> */
[----:B------:R-:W1:Y:S01]  /*87f0*/  @!P3 LDC.64 R20, c[0x0][0x220] ;  /* 0x00008800ff14bb82 */ /* 0x000e620000000a00 */
[C---:B------:R-:W-:Y:S01]  /*8800*/  @!P4 LEA.HI.X R13, R2.reuse, R17, R4, 0x1, P0 ;  /* 0x00000011020dc211 */ /* 0x040fe200000f0c04 */
[----:B------:R-:W-:Y:S01]  /*8810*/  @P5 STS.128 [R192+0xc800], RZ ;  /* 0x00c800ffc0005388 */ /* 0x000fe20000000c00 */
[----:B---3--:R-:W-:-:S04]  /*8820*/  @!P5 LEA R6, P1, R2, R14, 0x1 ;  /* 0x0000000e0206d211 */ /* 0x008fc800078208ff */
        /* <DEDUP_REMOVED lines=11> */
[----:B-----5:R-:W-:-:S03]  /*88e0*/  @!P3 LEA R8, P0, R2, R28, 0x1 ;  /* 0x0000001c0208b211 */ /* 0x020fc600078008ff */
[----:B------:R-:W-:Y:S01]  /*88f0*/  @P3 STS.128 [R192+0x10800], RZ ;  /* 0x010800ffc0003388 */ /* 0x000fe20000000c00 */
[----:B------:R-:W-:Y:S02]  /*8900*/  @!P3 LEA.HI.X R9, R2, R29, R4, 0x1, P0 ;  /* 0x0000001d0209b211 */ /* 0x000fe400000f0c04 */
[----:B------:R-:W-:Y:S02]  /*8910*/  IADD3.X R4, R4, UR19, RZ, P1, !PT ;  /* 0x0000001304047c10 */ /* 0x000fe40008ffe4ff */
[C---:B--2---:R-:W-:Y:S01]  /*8920*/  @!P4 LEA R16, P1, R0.reuse, R22, 0x1 ;  /* 0x000000160010c211 */ /* 0x044fe200078208ff */
[----:B------:R-:W-:Y:S01]  /*8930*/  @!PT LDS RZ, [RZ] ;  /* 0x00000000fffff984 */ /* 0x000fe20000000800 */
[----:B------:R-:W-:Y:S01]  /*8940*/  @!PT LDS RZ, [RZ] ;  /* 0x00000000fffff984 */ /* 0x000fe20000000800 */
[----:B------:R-:W-:Y:S01]  /*8950*/  @!PT LDS RZ, [RZ] ;  /* 0x00000000fffff984 */ /* 0x000fe20000000800 */
[----:B------:R2:W-:Y:S01]  /*8960*/  @!P3 LDGSTS.E.BYPASS.LTC128B.128 [R192+0x10800], desc[UR24][R8.64+0x100] ;  /* 0x1080010008c0bfae */ /* 0x0005e2000b901d58 */
[C---:B------:R-:W-:Y:S02]  /*8970*/  IADD3 R2, P2, R0.reuse, UR20, RZ ;  /* 0x0000001400027c10 */ /* 0x040fe4000ff5e0ff */
[C---:B------:R-:W-:Y:S01]  /*8980*/  @!P4 LEA.HI.X R17, R0.reuse, R23, R4, 0x1, P1 ;  /* 0x000000170011c211 */ /* 0x040fe200008f0c04 */
[----:B------:R-:W-:Y:S01]  /*8990*/  @P5 STS.128 [R192+0xd000], RZ ;  /* 0x00d000ffc0005388 */ /* 0x000fe20000000c00 */
[----:B---3--:R-:W-:-:S04]  /*89a0*/  @!P5 LEA R6, P0, R0, R32, 0x1 ;  /* 0x000000200006d211 */ /* 0x008fc800078008ff */
        /* <DEDUP_REMOVED lines=10> */
[----:B----4-:R-:W-:Y:S01]  /*8a50*/  @!P5 LEA R12, P2, R2, R26, 0x1 ;  /* 0x0000001a020cd211 */ /* 0x010fe200078408ff */
[----:B------:R-:W-:Y:S02]  /*8a60*/  IMAD R0, R0, 0x40, R235 ;  /* 0x0000004000007824 */ /* 0x000fe400078e02eb */
[----:B------:R-:W-:Y:S01]  /*8a70*/  @!PT LDS RZ, [RZ] ;  /* 0x00000000fffff984 */ /* 0x000fe20000000800 */
[----:B------:R-:W-:Y:S01]  /*8a80*/  @!PT LDS RZ, [RZ] ;  /* 0x00000000fffff984 */ /* 0x000fe20000000800 */
[----:B------:R-:W-:Y:S01]  /*8a90*/  @!PT LDS RZ, [RZ] ;  /* 0x00000000fffff984 */ /* 0x000fe20000000800 */
[----:B------:R3:W-:Y:S01]  /*8aa0*/  @!P4 LDGSTS.E.BYPASS.LTC128B.128 [R192+0xf000], desc[UR24][R16.64+0x80] ;  /* 0x0f00008010c0cfae */ /* 0x0007e2000b901d58 */
[C-C-:B------:R-:W-:Y:S02]  /*8ab0*/  @!P5 LEA.HI.X R13, R2.reuse, R27, R4.reuse, 0x1, P2 ;  /* 0x0000001b020dd211 */ /* 0x140fe400010f0c04 */
[C---:B--2---:R-:W-:Y:S01]  /*8ac0*/  @!P4 LEA R8, P1, R2.reuse, R18, 0x1 ;  /* 0x000000120208c211 */ /* 0x044fe200078208ff */
[----:B------:R-:W-:Y:S03]  /*8ad0*/  @P3 STS.128 [R192+0x11000], RZ ;  /* 0x011000ffc0003388 */ /* 0x000fe60000000c00 */
[C---:B------:R-:W-:Y:S01]  /*8ae0*/  @!P4 LEA.HI.X R9, R2.reuse, R19, R4, 0x1, P1 ;  /* 0x000000130209c211 */ /* 0x040fe200008f0c04 */
        /* <DEDUP_REMOVED lines=9> */
[----:B-1----:R-:W-:-:S03]  /*8b80*/  @!P3 LEA R6, P0, R2, R20, 0x1 ;  /* 0x000000140206b211 */ /* 0x002fc600078008ff */
[----:B------:R-:W-:Y:S01]  /*8b90*/  @P4 STS.128 [R192+0xf800], RZ ;  /* 0x00f800ffc0004388 */ /* 0x000fe20000000c00 */
[----:B------:R-:W-:Y:S01]  /*8ba0*/  @!P3 LEA.HI.X R7, R2, R21, R4, 0x1, P0 ;  /* 0x000000150207b211 */ /* 0x000fe200000f0c04 */
[----:B------:R-:W-:Y:S02]  /*8bb0*/  VIADD R2, R0, 0x1 ;  /* 0x0000000100027836 */ /* 0x000fe40000000000 */
[----:B------:R-:W-:Y:S01]  /*8bc0*/  @!PT LDS RZ, [RZ] ;  /* 0x00000000fffff984 */ /* 0x000fe20000000800 */
[----:B------:R-:W-:Y:S01]  /*8bd0*/  @!PT LDS RZ, [RZ] ;  /* 0x00000000fffff984 */ /* 0x000fe20000000800 */
[----:B------:R-:W-:Y:S01]  /*8be0*/  @!PT LDS RZ, [RZ] ;  /* 0x00000000fffff984 */ /* 0x000fe20000000800 */
[----:B------:R1:W-:Y:S04]  /*8bf0*/  @!P4 LDGSTS.E.BYPASS.LTC128B.128 [R192+0xf800], desc[UR24][R8.64+0x80] ;  /* 0x0f80008008c0cfae */ /* 0x0003e8000b901d58 */
[----:B------:R-:W-:Y:S01]  /*8c00*/  @P3 STS.128 [R192+0x11800], RZ ;  /* 0x011800ffc0003388 */ /* 0x000fe20000000c00 */
[C---:B------:R-:W-:Y:S02]  /*8c10*/  ISETP.GE.AND P0, PT, R2.reuse, R25, PT ;  /* 0x000000190200720c */ /* 0x040fe40003f06270 */
[----:B------:R-:W-:Y:S01]  /*8c20*/  ISETP.GE.AND P2, PT, R2, R24, PT ;  /* 0x000000180200720c */ /* 0x000fe20003f46270 */
[----:B------:R-:W-:Y:S01]  /*8c30*/  @!PT LDS RZ, [RZ] ;  /* 0x00000000fffff984 */ /* 0x000fe20000000800 */
[----:B------:R-:W-:Y:S01]  /*8c40*/  @!PT LDS RZ, [RZ] ;  /* 0x00000000fffff984 */ /* 0x000fe20000000800 */
[----:B------:R-:W-:Y:S01]  /*8c50*/  @!PT LDS RZ, [RZ] ;  /* 0x00000000fffff984 */ /* 0x000fe20000000800 */
[----:B------:R4:W-:Y:S04]  /*8c60*/  @!P3 LDGSTS.E.BYPASS.LTC128B.128 [R192+0x11800], desc[UR24][R6.64+0x100] ;  /* 0x1180010006c0bfae */ /* 0x0009e8000b901d58 */
[----:B---3--:R-:W-:Y:S04]  /*8c70*/  LDSM.16.M88.4 R16, [R180+0x6000] ;  /* 0x00600000b410783b */ /* 0x008fe80000000200 */
[----:B------:R-:W-:Y:S04]  /*8c80*/  LDSM.16.M88.4 R140, [R180+0x6800] ;  /* 0x00680000b48c783b */ /* 0x000fe80000000200 */
[----:B--2---:R-:W2:Y:S04]  /*8c90*/  LDSM.16.M88.4 R12, [R188] ;  /* 0x00000000bc0c783b */ /* 0x004ea80000000200 */
[----:B------:R-:W3:Y:S01]  /*8ca0*/  LDSM.16.M88.4 R144, [R180+0x7000] ;  /* 0x00700000b490783b */ /* 0x000ee20000000200 */
[----:B-1----:R-:W-:-:S03]  /*8cb0*/  I2FP.F32.S32 R9, R2 ;  /* 0x0000000200097245 */ /* 0x002fc60000201400 */
[----:B------:R-:W1:Y:S01]  /*8cc0*/  LDSM.16.M88.4 R156, [R180+0x7800] ;  /* 0x00780000b49c783b */ /* 0x000e620000000200 */
[C---:B------:R-:W-:Y:S02]  /*8cd0*/  VIADD R8, R0.reuse, 0x8 ;  /* 0x0000000800087836 */ /* 0x040fe40000000000 */
[----:B------:R-:W-:Y:S01]  /*8ce0*/  VIADD R2, R0, 0x9 ;  /* 0x0000000900027836 */ /* 0x000fe20000000000 */
[----:B------:R-:W-:Y:S02]  /*8cf0*/  LDSM.16.M88.4 R136, [R187] ;  /* 0x00000000bb88783b */ /* 0x000fe40000000200 */
[C---:B------:R-:W-:Y:S02]  /*8d00*/  ISETP.GE.AND P6, PT, R8.reuse, R25, PT ;  /* 0x000000190800720c */ /* 0x040fe40003fc6270 */
[----:B----4-:R-:W4:Y:S01]  /*8d10*/  LDSM.16.M88.4 R4, [R189] ;  /* 0x00000000bd04783b */ /* 0x010f220000000200 */
[----:B------:R-:W-:Y:S02]  /*8d20*/  ISETP.GE.AND P1, PT, R8, R24, PT ;  /* 0x000000180800720c */ /* 0x000fe40003f26270 */
[----:B------:R-:W-:Y:S01]  /*8d30*/  I2FP.F32.S32 R8, R8 ;  /* 0x0000000800087245 */ /* 0x000fe20000201400 */
[----:B------:R-:W5:Y:S04]  /*8d40*/  LDSM.16.M88.4 R168, [R187+0x800] ;  /* 0x00080000bba8783b */ /* 0x000f680000000200 */
[----:B------:R-:W5:Y:S04]  /*8d50*/  LDSM.16.M88.4 R172, [R187+0x1000] ;  /* 0x00100000bbac783b */ /* 0x000f680000000200 */
[----:B------:R-:W5:Y:S04]  /*8d60*/  LDSM.16.M88.4 R200, [R187+0x1800] ;  /* 0x00180000bbc8783b */ /* 0x000f680000000200 */
[----:B------:R-:W-:Y:S04]  /*8d70*/  LDSM.16.M88.4 R20, [R191] ;  /* 0x00000000bf14783b */ /* 0x000fe80000000200 */
[----:B------:R-:W5:Y:S01]  /*8d80*/  LDSM.16.M88.4 R196, [R186+0x6000] ;  /* 0x00600000bac4783b */ /* 0x000f620000000200 */
[C---:B--2---:R-:W-:Y:S03]  /*8d90*/  HMMA.16816.F32 R28, R12.reuse, R16, RZ ;  /* 0x000000100c1c723c */ /* 0x044fe600000018ff */
[----:B------:R-:W2:Y:S04]  /*8da0*/  LDSM.16.M88.4 R204, [R186+0x6800] ;  /* 0x00680000bacc783b */ /* 0x000ea80000000200 */
[----:B------:R-:W2:Y:S01]  /*8db0*/  LDSM.16.M88.4 R208, [R186+0x7000] ;  /* 0x00700000bad0783b */ /* 0x000ea20000000200 */
[C---:B------:R-:W-:Y:S03]  /*8dc0*/  HMMA.16816.F32 R16, R12.reuse, R18, RZ ;  /* 0x000000120c10723c */ /* 0x040fe600000018ff */
[----:B------:R-:W2:Y:S03]  /*8dd0*/  LDSM.16.M88.4 R220, [R186+0x7800] ;  /* 0x00780000badc783b */ /* 0x000ea60000000200 */
[C---:B------:R-:W-:Y:S01]  /*8de0*/  HMMA.16816.F32 R32, R12.reuse, R140, RZ ;  /* 0x0000008c0c20723c */ /* 0x040fe200000018ff */
[----:B------:R-:W-:Y:S04]  /*8df0*/  LDSM.16.M88.4 R216, [R185] ;  /* 0x00000000b9d8783b */ /* 0x000fe80000000200 */
[----:B------:R-:W-:Y:S01]  /*8e00*/  LDSM.16.M88.4 R224, [R185+0x1800] ;  /* 0x00180000b9e0783b */ /* 0x000fe20000000200 */
[C---:B------:R-:W-:Y:S03]  /*8e10*/  HMMA.16816.F32 R140, R12.reuse, R142, RZ ;  /* 0x0000008e0c8c723c */ /* 0x040fe600000018ff */
[----:B------:R-:W-:Y:S03]  /*8e20*/  LDSM.16.M88.4 R212, [R180+0x8000] ;  /* 0x00800000b4d4783b */ /* 0x000fe60000000200 */
[C---:B---3--:R-:W-:Y:S01]  /*8e30*/  HMMA.16816.F32 R148, R12.reuse, R144, RZ ;  /* 0x000000900c94723c */ /* 0x048fe200000018ff */
[----:B------:R-:W0:Y:S05]  /*8e40*/  LDGDEPBAR ;  /* 0x00000000000079af */ /* 0x000e2a0000000000 */
[C---:B------:R-:W-:Y:S06]  /*8e50*/  HMMA.16816.F32 R152, R12.reuse, R146, RZ ;  /* 0x000000920c98723c */ /* 0x040fec00000018ff */
[----:B-1----:R-:W-:Y:S06]  /*8e60*/  HMMA.16816.F32 R160, R12, R156, RZ ;  /* 0x0000009c0ca0723c */ /* 0x002fec00000018ff */
[C---:B----4-:R-:W-:Y:S01]  /*8e70*/  HMMA.16816.F32 R176, R4.reuse, R136, R28 ;  /* 0x0000008804b0723c */ /* 0x050fe2000000181c */
[----:B------:R-:W1:Y:S05]  /*8e80*/  LDSM.16.M88.4 R28, [R190] ;  /* 0x00000000be1c783b */ /* 0x000e6a0000000200 */
[----:B------:R-:W-:Y:S06]  /*8e90*/  HMMA.16816.F32 R16, R4, R138, R16 ;  /* 0x0000008a0410723c */ /* 0x000fec0000001810 */
[----:B------:R-:W-:Y:S06]  /*8ea0*/  HMMA.16816.F32 R164, R12, R158, RZ ;  /* 0x0000009e0ca4723c */ /* 0x000fec00000018ff */
[C---:B-----5:R-:W-:Y:S06]  /*8eb0*/  HMMA.16816.F32 R12, R4.reuse, R168, R32 ;  /* 0x000000a8040c723c */ /* 0x060fec0000001820 */
[C---:B------:R-:W-:Y:S01]  /*8ec0*/  HMMA.16816.F32 R140, R4.reuse, R170, R140 ;  /* 0x000000aa048c723c */ /* 0x040fe2000000188c */
[----:B------:R-:W3:Y:S05]  /*8ed0*/  LDSM.16.M88.4 R168, [R185+0x800] ;  /* 0x00080000b9a8783b */ /* 0x000eea0000000200 */
[C---:B------:R-:W-:Y:S06]  /*8ee0*/  HMMA.16816.F32 R144, R4.reuse, R172, R148 ;  /* 0x000000ac0490723c */ /* 0x040fec0000001894 */
[C---:B------:R-:W-:Y:S01]  /*8ef0*/  HMMA.16816.F32 R148, R4.reuse, R174, R152 ;  /* 0x000000ae0494723c */ /* 0x040fe20000001898 */
[----:B------:R-:W4:Y:S05]  /*8f00*/  LDSM.16.M88.4 R172, [R185+0x1000] ;  /* 0x00100000b9ac783b */ /* 0x000f2a0000000200 */
[----:B------:R-:W-:Y:S06]  /*8f10*/  HMMA.16816.F32 R152, R4, R200, R160 ;  /* 0x000000c80498723c */ /* 0x000fec00000018a0 */
[C---:B------:R-:W-:Y:S01]  /*8f20*/  HMMA.16816.F32 R156, R20.reuse, R196, R176 ;  /* 0x000000c4149c723c */ /* 0x040fe200000018b0 */
[----:B------:R-:W-:Y:S05]  /*8f30*/  LDSM.16.M88.4 R176, [R180+0x8800] ;  /* 0x00880000b4b0783b */ /* 0x000fea0000000200 */
[----:B------:R-:W-:Y:S01]  /*8f40*/  HMMA.16816.F32 R136, R20, R198, R16 ;  /* 0x000000c61488723c */ /* 0x000fe20000001810 */
[----:B------:R-:W5:Y:S04]  /*8f50*/  LDSM.16.M88.4 R16, [R188+0x2000] ;  /* 0x00200000bc10783b */ /* 0x000f680000000200 */
[----:B------:R-:W5:Y:S01]  /*8f60*/  LDSM.16.M88.4 R196, [R180+0x9000] ;  /* 0x00900000b4c4783b */ /* 0x000f620000000200 */
[----:B------:R-:W-:Y:S03]  /*8f70*/  HMMA.16816.F32 R160, R4, R202, R164 ;  /* 0x000000ca04a0723c */ /* 0x000fe600000018a4 */
[----:B------:R-:W-:Y:S03]  /*8f80*/  LDSM.16.M88.4 R200, [R187+0x2000] ;  /* 0x00200000bbc8783b */ /* 0x000fe60000000200 */
[C---:B--2---:R-:W-:Y:S01]  /*8f90*/  HMMA.16816.F32 R32, R20.reuse, R204, R12 ;  /* 0x000000cc1420723c */ /* 0x044fe2000000180c */
[----:B------:R-:W-:Y:S04]  /*8fa0*/  LDSM.16.M88.4 R12, [R189+0x2000] ;  /* 0x00200000bd0c783b */ /* 0x000fe80000000200 */
[----:B------:R-:W-:Y:S01]  /*8fb0*/  LDSM.16.M88.4 R164, [R187+0x2800] ;  /* 0x00280000bba4783b */ /* 0x000fe20000000200 */
[C---:B------:R-:W-:Y:S03]  /*8fc0*/  HMMA.16816.F32 R4, R20.reuse, R206, R140 ;  /* 0x000000ce1404723c */ /* 0x040fe6000000188c */
[----:B------:R-:W-:Y:S03]  /*8fd0*/  LDSM.16.M88.4 R204, [R185+0x2000] ;  /* 0x00200000b9cc783b */ /* 0x000fe60000000200 */
[C---:B------:R-:W-:Y:S06]  /*8fe0*/  HMMA.16816.F32 R144, R20.reuse, R208, R144 ;  /* 0x000000d01490723c */ /* 0x040fec0000001890 */
[C---:B------:R-:W-:Y:S01]  /*8ff0*/  HMMA.16816.F32 R148, R20.reuse, R210, R148 ;  /* 0x000000d21494723c */ /* 0x040fe20000001894 */
[----:B------:R-:W-:Y:S05]  /*9000*/  LDSM.16.M88.4 R208, [R187+0x3800] ;  /* 0x00380000bbd0783b */ /* 0x000fea0000000200 */
[----:B------:R-:W-:Y:S06]  /*9010*/  HMMA.16816.F32 R152, R20, R220, R152 ;  /* 0x000000dc1498723c */ /* 0x000fec0000001898 */
[C---:B-1----:R-:W-:Y:S06]  /*9020*/  HMMA.16816.F32 R156, R28.reuse, R216, R156 ;  /* 0x000000d81c9c723c */ /* 0x042fec000000189c */
[C---:B------:R-:W-:Y:S01]  /*9030*/  HMMA.16816.F32 R140, R28.reuse, R218, R136 ;  /* 0x000000da1c8c723c */ /* 0x040fe20000001888 */
[----:B------:R-:W1:Y:S05]  /*9040*/  LDSM.16.M88.4 R216, [R180+0x9800] ;  /* 0x00980000b4d8783b */ /* 0x000e6a0000000200 */
[----:B---3--:R-:W-:Y:S06]  /*9050*/  HMMA.16816.F32 R136, R28, R168, R32 ;  /* 0x000000a81c88723c */ /* 0x008fec0000001820 */
[----:B------:R-:W-:Y:S01]  /*9060*/  HMMA.16816.F32 R160, R20, R222, R160 ;  /* 0x000000de14a0723c */ /* 0x000fe200000018a0 */
[----:B------:R-:W-:Y:S05]  /*9070*/  LDSM.16.M88.4 R220, [R180+0xb800] ;  /* 0x00b80000b4dc783b */ /* 0x000fea0000000200 */
[C---:B------:R-:W-:Y:S01]  /*9080*/  HMMA.16816.F32 R32, R28.reuse, R170, R4 ;  /* 0x000000aa1c20723c */ /* 0x040fe20000001804 */
[----:B------:R-:W2:Y:S04]  /*9090*/  LDSM.16.M88.4 R168, [R187+0x3000] ;  /* 0x00300000bba8783b */ /* 0x000ea80000000200 */
[----:B------:R-:W-:Y:S01]  /*90a0*/  LDSM.16.M88.4 R4, [R191+0x2000] ;  /* 0x00200000bf04783b */ /* 0x000fe20000000200 */
[C---:B----4-:R-:W-:Y:S06]  /*90b0*/  HMMA.16816.F32 R20, R28.reuse, R172, R144 ;  /* 0x000000ac1c14723c */ /* 0x050fec0000001890 */
[C---:B------:R-:W-:Y:S01]  /*90c0*/  HMMA.16816.F32 R148, R28.reuse, R174, R148 ;  /* 0x000000ae1c94723c */ /* 0x040fe20000001894 */
[----:B------:R-:W3:Y:S05]  /*90d0*/  LDSM.16.M88.4 R172, [R186+0x8000] ;  /* 0x00800000baac783b */ /* 0x000eea0000000200 */
[----:B------:R-:W-:Y:S06]  /*90e0*/  HMMA.16816.F32 R152, R28, R224, R152 ;  /* 0x000000e01c98723c */ /* 0x000fec0000001898 */
[C---:B-----5:R-:W-:Y:S06]  /*90f0*/  HMMA.16816.F32 R156, R16.reuse, R212, R156 ;  /* 0x000000d4109c723c */ /* 0x060fec000000189c */
[C---:B------:R-:W-:Y:S01]  /*9100*/  HMMA.16816.F32 R144, R16.reuse, R214, R140 ;  /* 0x000000d61090723c */ /* 0x040fe2000000188c */
[----:B------:R-:W-:Y:S05]  /*9110*/  LDSM.16.M88.4 R212, [R186+0x9800] ;  /* 0x00980000bad4783b */ /* 0x000fea0000000200 */
[C---:B------:R-:W-:Y:S06]  /*9120*/  HMMA.16816.F32 R140, R16.reuse, R176, R136 ;  /* 0x000000b0108c723c */ /* 0x040fec0000001888 */
[C---:B------:R-:W-:Y:S01]  /*9130*/  HMMA.16816.F32 R136, R16.reuse, R178, R32 ;  /* 0x000000b21088723c */ /* 0x040fe20000001820 */
[----:B------:R-:W4:Y:S05]  /*9140*/  LDSM.16.M88.4 R176, [R186+0x8800] ;  /* 0x00880000bab0783b */ /* 0x000f2a0000000200 */
[----:B------:R-:W-:Y:S06]  /*9150*/  HMMA.16816.F32 R32, R16, R196, R20 ;  /* 0x000000c41020723c */ /* 0x000fec0000001814 */
[----:B------:R-:W-:Y:S01]  /*9160*/  HMMA.16816.F32 R160, R28, R226, R160 ;  /* 0x000000e21ca0723c */ /* 0x000fe200000018a0 */
[----:B------:R-:W-:Y:S05]  /*9170*/  LDSM.16.M88.4 R28, [R190+0x2000] ;  /* 0x00200000be1c783b */ /* 0x000fea0000000200 */
[C---:B------:R-:W-:Y:S01]  /*9180*/  HMMA.16816.F32 R20, R16.reuse, R198, R148 ;  /* 0x000000c61014723c */ /* 0x040fe20000001894 */
[----:B------:R-:W5:Y:S05]  /*9190*/  LDSM.16.M88.4 R196, [R186+0x9000] ;  /* 0x00900000bac4783b */ /* 0x000f6a0000000200 */
[----:B-1----:R-:W-:Y:S06]  /*91a0*/  HMMA.16816.F32 R152, R16, R216, R152 ;  /* 0x000000d81098723c */ /* 0x002fec0000001898 */
[C---:B------:R-:W-:Y:S06]  /*91b0*/  HMMA.16816.F32 R156, R12.reuse, R200, R156 ;  /* 0x000000c80c9c723c */ /* 0x040fec000000189c */
[C---:B------:R-:W-:Y:S01]  /*91c0*/  HMMA.16816.F32 R148, R12.reuse, R202, R144 ;  /* 0x000000ca0c94723c */ /* 0x040fe20000001890 */
[----:B------:R-:W-:Y:S05]  /*91d0*/  LDSM.16.M88.4 R200, [R180+0xa000] ;  /* 0x00a00000b4c8783b */ /* 0x000fea0000000200 */
[C---:B------:R-:W-:Y:S06]  /*91e0*/  HMMA.16816.F32 R144, R12.reuse, R164, R140 ;  /* 0x000000a40c90723c */ /* 0x040fec000000188c */
[C---:B------:R-:W-:Y:S01]  /*91f0*/  HMMA.16816.F32 R140, R12.reuse, R166, R136 ;  /* 0x000000a60c8c723c */ /* 0x040fe20000001888 */
[----:B------:R-:W-:Y:S05]  /*9200*/  LDSM.16.M88.4 R164, [R180+0xa800] ;  /* 0x00a80000b4a4783b */ /* 0x000fea0000000200 */
[----:B--2---:R-:W-:Y:S06]  /*9210*/  HMMA.16816.F32 R136, R12, R168, R32 ;  /* 0x000000a80c88723c */ /* 0x004fec0000001820 */
[----:B------:R-:W-:Y:S01]  /*9220*/  HMMA.16816.F32 R160, R16, R218, R160 ;  /* 0x000000da10a0723c */ /* 0x000fe200000018a0 */
[----:B------:R-:W-:Y:S05]  /*9230*/  LDSM.16.M88.4 R216, [R185+0x3800] ;  /* 0x00380000b9d8783b */ /* 0x000fea0000000200 */
[C---:B------:R-:W-:Y:S01]  /*9240*/  HMMA.16816.F32 R32, R12.reuse, R170, R20 ;  /* 0x000000aa0c20723c */ /* 0x040fe20000001814 */
[----:B------:R-:W1:Y:S04]  /*9250*/  LDSM.16.M88.4 R168, [R185+0x2800] ;  /* 0x00280000b9a8783b */ /* 0x000e680000000200 */
[----:B------:R-:W-:Y:S01]  /*9260*/  LDSM.16.M88.4 R20, [R188+0x4000] ;  /* 0x00400000bc14783b */ /* 0x000fe20000000200 */
[----:B------:R-:W-:Y:S06]  /*9270*/  HMMA.16816.F32 R16, R12, R208, R152 ;  /* 0x000000d00c10723c */ /* 0x000fec0000001898 */
[C---:B---3--:R-:W-:Y:S06]  /*9280*/  HMMA.16816.F32 R156, R4.reuse, R172, R156 ;  /* 0x000000ac049c723c */ /* 0x048fec000000189c */
[C---:B------:R-:W-:Y:S01]  /*9290*/  HMMA.16816.F32 R152, R4.reuse, R174, R148 ;  /* 0x000000ae0498723c */ /* 0x040fe20000001894 */
[----:B------:R-:W2:Y:S05]  /*92a0*/  LDSM.16.M88.4 R172, [R185+0x3000] ;  /* 0x00300000b9ac783b */ /* 0x000eaa0000000200 */
[C---:B----4-:R-:W-:Y:S06]  /*92b0*/  HMMA.16816.F32 R148, R4.reuse, R176, R144 ;  /* 0x000000b00494723c */ /* 0x050fec0000001890 */
[C---:B------:R-:W-:Y:S01]  /*92c0*/  HMMA.16816.F32 R144, R4.reuse, R178, R140 ;  /* 0x000000b20490723c */ /* 0x040fe2000000188c */
[----:B------:R-:W-:Y:S05]  /*92d0*/  LDSM.16.M88.4 R176, [R187+0x5000] ;  /* 0x00500000bbb0783b */ /* 0x000fea0000000200 */
[----:B-----5:R-:W-:Y:S06]  /*92e0*/  HMMA.16816.F32 R140, R4, R196, R136 ;  /* 0x000000c4048c723c */ /* 0x020fec0000001888 */
[----:B------:R-:W-:Y:S01]  /*92f0*/  HMMA.16816.F32 R160, R12, R210, R160 ;  /* 0x000000d20ca0723c */ /* 0x000fe200000018a0 */
[----:B------:R-:W-:Y:S05]  /*9300*/  LDSM.16.M88.4 R208, [R187+0x4000] ;  /* 0x00400000bbd0783b */ /* 0x000fea0000000200 */
[C---:B------:R-:W-:Y:S01]  /*9310*/  HMMA.16816.F32 R136, R4.reuse, R198, R32 ;  /* 0x000000c60488723c */ /* 0x040fe20000001820 */
[----:B------:R-:W-:Y:S05]  /*9320*/  LDSM.16.M88.4 R196, [R180+0xb000] ;  /* 0x00b00000b4c4783b */ /* 0x000fea0000000200 */
[----:B------:R-:W-:Y:S01]  /*9330*/  HMMA.16816.F32 R32, R4, R212, R16 ;  /* 0x000000d40420723c */ /* 0x000fe20000001810 */
[----:B------:R-:W3:Y:S05]  /*9340*/  LDSM.16.M88.4 R16, [R189+0x4000] ;  /* 0x00400000bd10783b */ /* 0x000eea0000000200 */
[C---:B------:R-:W-:Y:S06]  /*9350*/  HMMA.16816.F32 R12, R28.reuse, R204, R156 ;  /* 0x000000cc1c0c723c */ /* 0x040fec000000189c */
[C---:B------:R-:W-:Y:S01]  /*9360*/  HMMA.16816.F32 R152, R28.reuse, R206, R152 ;  /* 0x000000ce1c98723c */ /* 0x040fe20000001898 */
[----:B------:R-:W-:Y:S05]  /*9370*/  LDSM.16.M88.4 R204, [R187+0x5800] ;  /* 0x00580000bbcc783b */ /* 0x000fea0000000200 */
[C---:B-1----:R-:W-:Y:S06]  /*9380*/  HMMA.16816.F32 R156, R28.reuse, R168, R148 ;  /* 0x000000a81c9c723c */ /* 0x042fec0000001894 */
[C---:B------:R-:W-:Y:S01]  /*9390*/  HMMA.16816.F32 R148, R28.reuse, R170, R144 ;  /* 0x000000aa1c94723c */ /* 0x040fe20000001890 */
[----:B------:R-:W-:Y:S05]  /*93a0*/  LDSM.16.M88.4 R168, [R186+0xb000] ;  /* 0x00b00000baa8783b */ /* 0x000fea0000000200 */
[----:B--2---:R-:W-:Y:S06]  /*93b0*/  HMMA.16816.F32 R144, R28, R172, R140 ;  /* 0x000000ac1c90723c */ /* 0x004fec000000188c */
[----:B------:R-:W-:Y:S01]  /*93c0*/  HMMA.16816.F32 R160, R4, R214, R160 ;  /* 0x000000d604a0723c */ /* 0x000fe200000018a0 */
[----:B------:R-:W-:Y:S05]  /*93d0*/  LDSM.16.M88.4 R212, [R186+0xa000] ;  /* 0x00a00000bad4783b */ /* 0x000fea0000000200 */
[C---:B------:R-:W-:Y:S01]  /*93e0*/  HMMA.16816.F32 R140, R28.reuse, R174, R136 ;  /* 0x000000ae1c8c723c */ /* 0x040fe20000001888 */
[----:B------:R-:W1:Y:S05]  /*93f0*/  LDSM.16.M88.4 R172, [R187+0x4800] ;  /* 0x00480000bbac783b */ /* 0x000e6a0000000200 */
[----:B------:R-:W-:Y:S06]  /*9400*/  HMMA.16816.F32 R136, R28, R216, R32 ;  /* 0x000000d81c88723c */ /* 0x000fec0000001820 */
[C---:B------:R-:W-:Y:S01]  /*9410*/  HMMA.16816.F32 R32, R20.reuse, R200, R12 ;  /* 0x000000c81420723c */ /* 0x040fe2000000180c */
[----:B------:R-:W2:Y:S05]  /*9420*/  LDSM.16.M88.4 R12, [R191+0x4000] ;  /* 0x00400000bf0c783b */ /* 0x000eaa0000000200 */
[----:B------:R-:W-:Y:S01]  /*9430*/  HMMA.16816.F32 R4, R20, R202, R152 ;  /* 0x000000ca1404723c */ /* 0x000fe20000001898 */
[----:B------:R-:W-:Y:S05]  /*9440*/  LDSM.16.M88.4 R200, [R185+0x4000] ;  /* 0x00400000b9c8783b */ /* 0x000fea0000000200 */
[----:B------:R-:W-:Y:S01]  /*9450*/  HMMA.16816.F32 R28, R28, R218, R160 ;  /* 0x000000da1c1c723c */ /* 0x000fe200000018a0 */
[----:B------:R-:W-:Y:S05]  /*9460*/  LDSM.16.M88.4 R160, [R185+0x4800] ;  /* 0x00480000b9a0783b */ /* 0x000fea0000000200 */
[C---:B------:R-:W-:Y:S06]  /*9470*/  HMMA.16816.F32 R152, R20.reuse, R164, R156 ;  /* 0x000000a41498723c */ /* 0x040fec000000189c */
[----:B------:R-:W-:Y:S01]  /*9480*/  HMMA.16816.F32 R156, R20, R166, R148 ;  /* 0x000000a6149c723c */ /* 0x000fe20000001894 */
[----:B------:R-:W4:Y:S05]  /*9490*/  LDSM.16.M88.4 R164, [R186+0xa800] ;  /* 0x00a80000baa4783b */ /* 0x000f2a0000000200 */
[----:B---3--:R-:W-:Y:S06]  /*94a0*/  HMMA.16816.F32 R32, R16, R208, R32 ;  /* 0x000000d01020723c */ /* 0x008fec0000001820 */
[C---:B------:R-:W-:Y:S06]  /*94b0*/  HMMA.16816.F32 R148, R20.reuse, R196, R144 ;  /* 0x000000c41494723c */ /* 0x040fec0000001890 */
[----:B------:R-:W-:Y:S01]  /*94c0*/  HMMA.16816.F32 R144, R20, R198, R140 ;  /* 0x000000c61490723c */ /* 0x000fe2000000188c */
[----:B------:R-:W-:Y:S05]  /*94d0*/  LDSM.16.M88.4 R196, [R186+0xb800] ;  /* 0x00b80000bac4783b */ /* 0x000fea0000000200 */
[----:B------:R-:W-:Y:S01]  /*94e0*/  HMMA.16816.F32 R140, R16, R210, R4 ;  /* 0x000000d2108c723c */ /* 0x000fe20000001804 */
[----:B------:R-:W3:Y:S05]  /*94f0*/  LDSM.16.M88.4 R4, [R190+0x4000] ;  /* 0x00400000be04783b */ /* 0x000eea0000000200 */
[C---:B------:R-:W-:Y:S06]  /*9500*/  HMMA.16816.F32 R136, R20.reuse, R220, R136 ;  /* 0x000000dc1488723c */ /* 0x040fec0000001888 */
[----:B------:R-:W-:Y:S06]  /*9510*/  HMMA.16816.F32 R20, R20, R222, R28 ;  /* 0x000000de1414723c */ /* 0x000fec000000181c */
[C---:B-1----:R-:W-:Y:S06]  /*9520*/  HMMA.16816.F32 R28, R16.reuse, R172, R152 ;  /* 0x000000ac101c723c */ /* 0x042fec0000001898 */
[----:B------:R-:W-:Y:S06]  /*9530*/  HMMA.16816.F32 R156, R16, R174, R156 ;  /* 0x000000ae109c723c */ /* 0x000fec000000189c */
[C---:B--2---:R-:W-:Y:S06]  /*9540*/  HMMA.16816.F32 R32, R12.reuse, R212, R32 ;  /* 0x000000d40c20723c */ /* 0x044fec0000001820 */
[----:B------:R-:W-:Y:S06]  /*9550*/  HMMA.16816.F32 R140, R12, R214, R140 ;  /* 0x000000d60c8c723c */ /* 0x000fec000000188c */
[C---:B------:R-:W-:Y:S06]  /*9560*/  HMMA.16816.F32 R152, R16.reuse, R176, R148 ;  /* 0x000000b01098723c */ /* 0x040fec0000001894 */
[C---:B------:R-:W-:Y:S06]  /*9570*/  HMMA.16816.F32 R148, R16.reuse, R178, R144 ;  /* 0x000000b21094723c */ /* 0x040fec0000001890 */
[C---:B------:R-:W-:Y:S06]  /*9580*/  HMMA.16816.F32 R136, R16.reuse, R204, R136 ;  /* 0x000000cc1088723c */ /* 0x040fec0000001888 */
[----:B------:R-:W-:Y:S06]  /*9590*/  HMMA.16816.F32 R16, R16, R206, R20 ;  /* 0x000000ce1010723c */ /* 0x000fec0000001814 */
[C---:B----4-:R-:W-:Y:S06]  /*95a0*/  HMMA.16816.F32 R20, R12.reuse, R164, R28 ;  /* 0x000000a40c14723c */ /* 0x050fec000000181c */
[----:B------:R-:W-:Y:S06]  /*95b0*/  HMMA.16816.F32 R144, R12, R166, R156 ;  /* 0x000000a60c90723c */ /* 0x000fec000000189c */
[C---:B---3--:R-:W-:Y:S06]  /*95c0*/  HMMA.16816.F32 R164, R4.reuse, R200, R32 ;  /* 0x000000c804a4723c */ /* 0x048fec0000001820 */
[----:B------:R-:W-:Y:S01]  /*95d0*/  HMMA.16816.F32 R28, R4, R202, R140 ;  /* 0x000000ca041c723c */ /* 0x000fe2000000188c */
[----:B------:R-:W1:Y:S05]  /*95e0*/  LDSM.16.M88.4 R140, [R185+0x5000] ;  /* 0x00500000b98c783b */ /* 0x000e6a0000000200 */
[C---:B------:R-:W-:Y:S06]  /*95f0*/  HMMA.16816.F32 R152, R12.reuse, R168, R152 ;  /* 0x000000a80c98723c */ /* 0x040fec0000001898 */
[C---:B------:R-:W-:Y:S06]  /*9600*/  HMMA.16816.F32 R148, R12.reuse, R170, R148 ;  /* 0x000000aa0c94723c */ /* 0x040fec0000001894 */
[----:B------:R-:W-:Y:S01]  /*9610*/  HMMA.16816.F32 R168, R12, R196, R136 ;  /* 0x000000c40ca8723c */ /* 0x000fe20000001888 */
[----:B------:R-:W2:Y:S01]  /*9620*/  LDSM.16.M88.4 R136, [R185+0x5800] ;  /* 0x00580000b988783b */ /* 0x000ea20000000200 */
[----:B------:R-:W-:-:S04]  /*9630*/  DEPBAR.LE SB0, 0x0 ;  /* 0x000080000000791a */ /* 0x000fc80000000000 */
[----:B------:R-:W-:Y:S06]  /*9640*/  HMMA.16816.F32 R156, R12, R198, R16 ;  /* 0x000000c60c9c723c */ /* 0x000fec0000001810 */
[----:B------:R-:W-:Y:S01]  /*9650*/  HMMA.16816.F32 R20, R4, R160, R20 ;  /* 0x000000a00414723c */ /* 0x000fe20000001814 */
[C---:B------:R-:W-:Y:S01]  /*9660*/  FFMA.FTZ R12, R9.reuse, UR15, R165 ;  /* 0x0000000f090c7c23 */ /* 0x040fe200080100a5 */
[----:B------:R-:W-:Y:S01]  /*9670*/  FFMA.FTZ R9, R9, UR15, R167 ;  /* 0x0000000f09097c23 */ /* 0x000fe200080100a7 */
[----:B------:R-:W-:-:S03]  /*9680*/  FFMA.FTZ R14, R8, UR15, R28 ;  /* 0x0000000f080e7c23 */ /* 0x000fc6000801001c */
[C---:B------:R-:W-:Y:S01]  /*9690*/  HMMA.16816.F32 R32, R4.reuse, R162, R144 ;  /* 0x000000a20420723c */ /* 0x040fe20000001890 */
[----:B------:R-:W-:Y:S01]  /*96a0*/  FSEL R160, R12, -INF , !P0 ;  /* 0xff8000000ca07808 */ /* 0x000fe20004000000 */
[----:B------:R-:W-:Y:S01]  /*96b0*/  FFMA.FTZ R12, R8, UR15, R30 ;  /* 0x0000000f080c7c23 */ /* 0x000fe2000801001e */
[----:B------:R-:W-:Y:S01]  /*96c0*/  FSEL R161, R9, -INF , !P2 ;  /* 0xff80000009a17808 */ /* 0x000fe20005000000 */
[----:B------:R-:W-:Y:S01]  /*96d0*/  VIADD R8, R0, 0x10 ;  /* 0x0000001000087836 */ /* 0x000fe20000000000 */
[----:B------:R-:W-:Y:S01]  /*96e0*/  BAR.SYNC.DEFER_BLOCKING 0x0 ;  /* 0x0000000000007b1d */ /* 0x000fe20000010000 */
[C---:B------:R-:W-:Y:S01]  /*96f0*/  ISETP.GE.AND P0, PT, R2.reuse, R25, PT ;  /* 0x000000190200720c */ /* 0x040fe20003f06270 */
[----:B-1----:R-:W-:Y:S01]  /*9700*/  HMMA.16816.F32 R16, R4, R142, R148 ;  /* 0x0000008e0410723c */ /* 0x002fe20000001894 */
[----:B------:R-:W-:Y:S02]  /*9710*/  ISETP.GE.AND P2, PT, R2, R24, PT ;  /* 0x000000180200720c */ /* 0x000fe40003f46270 */
[----:B------:R-:W-:-:S02]  /*9720*/  I2FP.F32.S32 R2, R2 ;  /* 0x0000000200027245 */ /* 0x000fc40000201400 */
[----:B------:R-:W-:Y:S02]  /*9730*/  FSEL R117, R14, -INF , !P6 ;  /* 0xff8000000e757808 */ /* 0x000fe40007000000 */
[----:B------:R-:W-:Y:S01]  /*9740*/  FSEL R145, R12, -INF , !P1 ;  /* 0xff8000000c917808 */ /* 0x000fe20004800000 */
[C---:B------:R-:W-:Y:S01]  /*9750*/  FFMA.FTZ R13, R2.reuse, UR15, R29 ;  /* 0x0000000f020d7c23 */ /* 0x040fe2000801001d */
[----:B------:R-:W-:Y:S01]  /*9760*/  FFMA.FTZ R9, R2, UR15, R31 ;  /* 0x0000000f02097c23 */ /* 0x000fe2000801001f */
[----:B------:R-:W-:Y:S01]  /*9770*/  VIADD R2, R0, 0x11 ;  /* 0x0000001100027836 */ /* 0x000fe20000000000 */
[C---:B------:R-:W-:Y:S01]  /*9780*/  ISETP.GE.AND P6, PT, R8.reuse, R25, PT ;  /* 0x000000190800720c */ /* 0x040fe20003fc6270 */
[----:B------:R-:W-:Y:S01]  /*9790*/  HMMA.16816.F32 R28, R4, R140, R152 ;  /* 0x0000008c041c723c */ /* 0x000fe20000001898 */
[----:B------:R-:W-:Y:S02]  /*97a0*/  ISETP.GE.AND P1, PT, R8, R24, PT ;  /* 0x000000180800720c */ /* 0x000fe40003f26270 */
[----:B------:R-:W-:-:S02]  /*97b0*/  FSEL R144, R13, -INF , !P0 ;  /* 0xff8000000d907808 */ /* 0x000fc40004000000 */
[----:B------:R-:W-:Y:S02]  /*97c0*/  FSEL R146, R9, -INF , !P2 ;  /* 0xff80000009927808 */ /* 0x000fe40005000000 */
[----:B------:R-:W-:Y:S02]  /*97d0*/  I2FP.F32.S32 R8, R8 ;  /* 0x0000000800087245 */ /* 0x000fe40000201400 */
[C---:B------:R-:W-:Y:S02]  /*97e0*/  ISETP.GE.AND P0, PT, R2.reuse, R25, PT ;  /* 0x000000190200720c */ /* 0x040fe40003f06270 */
[----:B------:R-:W-:Y:S01]  /*97f0*/  ISETP.GE.AND P2, PT, R2, R24, PT ;  /* 0x000000180200720c */ /* 0x000fe20003f46270 */
[C---:B------:R-:W-:Y:S01]  /*9800*/  FFMA.FTZ R14, R8.reuse, UR15, R20 ;  /* 0x0000000f080e7c23 */ /* 0x040fe20008010014 */
[----:B------:R-:W-:Y:S01]  /*9810*/  I2FP.F32.S32 R2, R2 ;  /* 0x0000000200027245 */ /* 0x000fe20000201400 */
[----:B------:R-:W-:Y:S01]  /*9820*/  FFMA.FTZ R12, R8, UR15, R22 ;  /* 0x0000000f080c7c23 */ /* 0x000fe20008010016 */
[----:B------:R-:W-:-:S02]  /*9830*/  VIADD R8, R0, 0x18 ;  /* 0x0000001800087836 */ /* 0x000fc40000000000 */
[----:B------:R-:W-:Y:S01]  /*9840*/  FSEL R140, R14, -INF , !P6 ;  /* 0xff8000000e8c7808 */ /* 0x000fe20007000000 */
[C---:B------:R-:W-:Y:S01]  /*9850*/  FFMA.FTZ R13, R2.reuse, UR15, R21 ;  /* 0x0000000f020d7c23 */ /* 0x040fe20008010015 */
[----:B------:R-:W-:Y:S01]  /*9860*/  FFMA.FTZ R9, R2, UR15, R23 ;  /* 0x0000000f02097c23 */ /* 0x000fe20008010017 */
[----:B------:R-:W-:Y:S01]  /*9870*/  VIADD R2, R0, 0x19 ;  /* 0x0000001900027836 */ /* 0x000fe20000000000 */
[----:B------:R-:W-:Y:S01]  /*9880*/  FSEL R147, R12, -INF , !P1 ;  /* 0xff8000000c937808 */ /* 0x000fe20004800000 */
[----:B--2---:R-:W-:Y:S01]  /*9890*/  HMMA.16816.F32 R20, R4, R136, R168 ;  /* 0x000000880414723c */ /* 0x004fe200000018a8 */
[C---:B------:R-:W-:Y:S02]  /*98a0*/  ISETP.GE.AND P6, PT, R8.reuse, R25, PT ;  /* 0x000000190800720c */ /* 0x040fe40003fc6270 */
        /* <DEDUP_REMOVED lines=14> */
[----:B------:R-:W-:Y:S02]  /*9990*/  FSEL R34, R12, -INF , !P1 ;  /* 0xff8000000c227808 */ /* 0x000fe40004800000 */
        /* <DEDUP_REMOVED lines=14> */
[----:B------:R-:W-:Y:S01]  /*9a80*/  FSEL R232, R9, -INF , !P1 ;  /* 0xff80000009e87808 */ /* 0x000fe20004800000 */
[----:B------:R-:W-:Y:S01]  /*9a90*/  VIADD R2, R0, 0x29 ;  /* 0x0000002900027836 */ /* 0x000fe20000000000 */
[----:B------:R-:W-:Y:S02]  /*9aa0*/  I2FP.F32.S32 R9, R8 ;  /* 0x0000000800097245 */ /* 0x000fe40000201400 */
[----:B------:R-:W-:Y:S02]  /*9ab0*/  FSEL R229, R13, -INF , !P0 ;  /* 0xff8000000de57808 */ /* 0x000fe40004000000 */
[----:B------:R-:W-:Y:S02]  /*9ac0*/  FSEL R233, R12, -INF , !P2 ;  /* 0xff8000000ce97808 */ /* 0x000fe40005000000 */
[----:B------:R-:W-:Y:S01]  /*9ad0*/  HMMA.16816.F32 R12, R4, R138, R156 ;  /* 0x0000008a040c723c */ /* 0x000fe2000000189c */
[----:B------:R-:W-:-:S02]  /*9ae0*/  ISETP.GE.AND P6, PT, R8, R25, PT ;  /* 0x000000190800720c */ /* 0x000fc40003fc6270 */
[-C--:B------:R-:W-:Y:S02]  /*9af0*/  ISETP.GE.AND P1, PT, R8, R24.reuse, PT ;  /* 0x000000180800720c */ /* 0x080fe40003f26270 */
[C---:B------:R-:W-:Y:S02]  /*9b00*/  ISETP.GE.AND P0, PT, R2.reuse, R25, PT ;  /* 0x000000190200720c */ /* 0x040fe40003f06270 */
[----:B------:R-:W-:Y:S01]  /*9b10*/  ISETP.GE.AND P2, PT, R2, R24, PT ;  /* 0x000000180200720c */ /* 0x000fe20003f46270 */
[C---:B------:R-:W-:Y:S01]  /*9b20*/  FFMA.FTZ R6, R9.reuse, UR15, R16 ;  /* 0x0000000f09067c23 */ /* 0x040fe20008010010 */
[----:B------:R-:W-:Y:S01]  /*9b30*/  I2FP.F32.S32 R8, R2 ;  /* 0x0000000200087245 */ /* 0x000fe20000201400 */
[C---:B------:R-:W-:Y:S02]  /*9b40*/  VIADD R2, R0.reuse, 0x30 ;  /* 0x0000003000027836 */ /* 0x040fe40000000000 */
[----:B------:R-:W-:Y:S01]  /*9b50*/  FFMA.FTZ R5, R9, UR15, R18 ;  /* 0x0000000f09057c23 */ /* 0x000fe20008010012 */
[----:B------:R-:W-:Y:S01]  /*9b60*/  VIADD R4, R0, 0x31 ;  /* 0x0000003100047836 */ /* 0x000fe20000000000 */
[----:B------:R-:W-:Y:S01]  /*9b70*/  FSEL R193, R6, -INF , !P6 ;  /* 0xff80000006c17808 */ /* 0x000fe20007000000 */
[C---:B------:R-:W-:Y:S01]  /*9b80*/  FFMA.FTZ R7, R8.reuse, UR15, R17 ;  /* 0x0000000f08077c23 */ /* 0x040fe20008010011 */
[----:B------:R-:W-:Y:S01]  /*9b90*/  I2FP.F32.S32 R6, R2 ;  /* 0x0000000200067245 */ /* 0x000fe20000201400 */
[----:B------:R-:W-:Y:S01]  /*9ba0*/  FFMA.FTZ R8, R8, UR15, R19 ;  /* 0x0000000f08087c23 */ /* 0x000fe20008010013 */
[----:B------:R-:W-:-:S02]  /*9bb0*/  FSEL R230, R5, -INF , !P1 ;  /* 0xff80000005e67808 */ /* 0x000fc40004800000 */
[CC--:B------:R-:W-:Y:S02]  /*9bc0*/  ISETP.GE.AND P6, PT, R2.reuse, R25.reuse, PT ;  /* 0x000000190200720c */ /* 0x0c0fe40003fc6270 */
[-C--:B------:R-:W-:Y:S01]  /*9bd0*/  ISETP.GE.AND P1, PT, R2, R24.reuse, PT ;  /* 0x000000180200720c */ /* 0x080fe20003f26270 */
[----:B------:R-:W-:Y:S01]  /*9be0*/  VIADD R2, R0, 0x38 ;  /* 0x0000003800027836 */ /* 0x000fe20000000000 */
[----:B------:R-:W-:Y:S01]  /*9bf0*/  FSEL R228, R7, -INF , !P0 ;  /* 0xff80000007e47808 */ /* 0x000fe20004000000 */
[C---:B------:R-:W-:Y:S01]  /*9c00*/  FFMA.FTZ R7, R6.reuse, UR15, R20 ;  /* 0x0000000f06077c23 */ /* 0x040fe20008010014 */
[----:B------:R-:W-:Y:S01]  /*9c10*/  FFMA.FTZ R6, R6, UR15, R22 ;  /* 0x0000000f06067c23 */ /* 0x000fe20008010016 */
[----:B------:R-:W-:Y:S02]  /*9c20*/  FSEL R231, R8, -INF , !P2 ;  /* 0xff80000008e77808 */ /* 0x000fe40005000000 */
[C---:B------:R-:W-:Y:S02]  /*9c30*/  ISETP.GE.AND P0, PT, R4.reuse, R25, PT ;  /* 0x000000190400720c */ /* 0x040fe40003f06270 */
[----:B------:R-:W-:-:S02]  /*9c40*/  ISETP.GE.AND P2, PT, R4, R24, PT ;  /* 0x000000180400720c */ /* 0x000fc40003f46270 */
[----:B------:R-:W-:Y:S02]  /*9c50*/  I2FP.F32.S32 R5, R4 ;  /* 0x0000000400057245 */ /* 0x000fe40000201400 */
[----:B------:R-:W-:Y:S02]  /*9c60*/  I2FP.F32.S32 R4, R2 ;  /* 0x0000000200047245 */ /* 0x000fe40000201400 */
[----:B------:R-:W-:Y:S01]  /*9c70*/  FSEL R239, R7, -INF , !P6 ;  /* 0xff80000007ef7808 */ /* 0x000fe20007000000 */
[C---:B------:R-:W-:Y:S01]  /*9c80*/  FFMA.FTZ R7, R5.reuse, UR15, R21 ;  /* 0x0000000f05077c23 */ /* 0x040fe20008010015 */
[----:B------:R-:W-:Y:S01]  /*9c90*/  FSEL R243, R6, -INF , !P1 ;  /* 0xff80000006f37808 */ /* 0x000fe20004800000 */
[----:B------:R-:W-:Y:S01]  /*9ca0*/  FFMA.FTZ R6, R4, UR15, R14 ;  /* 0x0000000f04067c23 */ /* 0x000fe2000801000e */
[C---:B------:R-:W-:Y:S02]  /*9cb0*/  ISETP.GE.AND P6, PT, R2.reuse, R25, PT ;  /* 0x000000190200720c */ /* 0x040fe40003fc6270 */
[----:B------:R-:W-:Y:S01]  /*9cc0*/  ISETP.GE.AND P1, PT, R2, R24, PT ;  /* 0x000000180200720c */ /* 0x000fe20003f26270 */
[----:B------:R-:W-:Y:S01]  /*9cd0*/  FFMA.FTZ R2, R5, UR15, R23 ;  /* 0x0000000f05027c23 */ /* 0x000fe20008010017 */
[----:B------:R-:W-:Y:S01]  /*9ce0*/  FFMA.FTZ R5, R4, UR15, R12 ;  /* 0x0000000f04057c23 */ /* 0x000fe2000801000c */
[----:B------:R-:W-:-:S02]  /*9cf0*/  I2FP.F32.S32 R4, R0 ;  /* 0x0000000000047245 */ /* 0x000fc40000201400 */
[----:B------:R-:W-:Y:S02]  /*9d00*/  FSEL R240, R7, -INF , !P0 ;  /* 0xff80000007f07808 */ /* 0x000fe40004000000 */
[----:B------:R-:W-:Y:S01]  /*9d10*/  FSEL R241, R5, -INF , !P6 ;  /* 0xff80000005f17808 */ /* 0x000fe20007000000 */
[----:B------:R-:W-:Y:S01]  /*9d20*/  FFMA.FTZ R5, R4, UR15, R164 ;  /* 0x0000000f04057c23 */ /* 0x000fe200080100a4 */
[----:B------:R-:W-:Y:S01]  /*9d30*/  ISETP.GE.AND P0, PT, R0, R25, PT ;  /* 0x000000190000720c */ /* 0x000fe20003f06270 */
[----:B------:R-:W-:Y:S01]  /*9d40*/  FFMA.FTZ R4, R4, UR15, R166 ;  /* 0x0000000f04047c23 */ /* 0x000fe200080100a6 */
[----:B------:R-:W-:Y:S02]  /*9d50*/  FSEL R244, R2, -INF , !P2 ;  /* 0xff80000002f47808 */ /* 0x000fe40005000000 */
[C---:B------:R-:W-:Y:S01]  /*9d60*/  ISETP.GE.AND P2, PT, R0.reuse, R24, PT ;  /* 0x000000180000720c */ /* 0x040fe20003f46270 */
[----:B------:R-:W-:Y:S01]  /*9d70*/  VIADD R0, R0, 0x39 ;  /* 0x0000003900007836 */ /* 0x000fe20000000000 */
[----:B------:R-:W-:-:S02]  /*9d80*/  FSEL R28, R5, -INF , !P0 ;  /* 0xff800000051c7808 */ /* 0x000fc40004000000 */
[----:B------:R-:W-:Y:S02]  /*9d90*/  PLOP3.LUT P0, PT, PT, PT, UP0, 0x80, 0x0 ;  /* 0x000000000000781c */ /* 0x000fe40003f0f008 */
[----:B------:R-:W-:Y:S02]  /*9da0*/  I2FP.F32.S32 R2, R0 ;  /* 0x0000000000027245 */ /* 0x000fe40000201400 */
[----:B------:R-:W-:Y:S02]  /*9db0*/  FSEL R245, R6, -INF , !P1 ;  /* 0xff80000006f57808 */ /* 0x000fe40004800000 */
[C---:B------:R-:W-:Y:S02]  /*9dc0*/  ISETP.GE.AND P6, PT, R0.reuse, R25, PT ;  /* 0x000000190000720c */ /* 0x040fe40003fc6270 */
[----:B------:R-:W-:Y:S01]  /*9dd0*/  ISETP.GE.AND P1, PT, R0, R24, PT ;  /* 0x000000180000720c */ /* 0x000fe20003f26270 */
[C---:B------:R-:W-:Y:S01]  /*9de0*/  FFMA.FTZ R0, R2.reuse, UR15, R13 ;  /* 0x0000000f02007c23 */ /* 0x040fe2000801000d */
[----:B------:R-:W-:Y:S01]  /*9df0*/  FFMA.FTZ R2, R2, UR15, R15 ;  /* 0x0000000f02027c23 */ /* 0x000fe2000801000f */
[----:B------:R-:W-:-:S03]  /*9e00*/  FSEL R29, R4, -INF , !P2 ;  /* 0xff800000041d7808 */ /* 0x000fc60005000000 */
        /* <DEDUP_REMOVED lines=22> */
[----:B--2---:R-:W-:-:S02]  /*9f70*/  IMAD.MOV.U32 R5, RZ, RZ, R247 ;  /* 0x000000ffff057224 */ /* 0x004fc400078e00f7 */
        /* <DEDUP_REMOVED lines=20> */
[----:B------:R-:W3:Y:S01]  /*a0c0*/  @!P4 LDC.64 R12, c[0x0][0x218] ;  /* 0x00008600ff0ccb82 */ /* 0x000ee20000000a00 */
[----:B------:R-:W-:Y:S02]  /*a0d0*/  IADD3.X R4, R0, UR32, RZ, P2, !PT ;  /* 0x0000002000047c10 */ /* 0x000fe400097fe4ff */
[C---:B--2---:R-:W-:Y:S01]  /*a0e0*/  @!P5 LEA R6, P2, R2.reuse, R14, 0x1 ;  /* 0x0000000e0206d211 */ /* 0x044fe200078408ff */
        /* <DEDUP_REMOVED lines=17> */
[----:B----4-:R-:W-:Y:S01]  /*a200*/  @!P3 LEA R6, P1, R2, R22, 0x1 ;  /* 0x000000160206b211 */ /* 0x010fe200078208ff */
[----:B------:R-:W-:Y:S01]  /*a210*/  @!PT LDS RZ, [RZ] ;  /* 0x00000000fffff984 */ /* 0x000fe20000000800 */
[----:B------:R-:W-:Y:S01]  /*a220*/  @!PT LDS RZ, [RZ] ;  /* 0x00000000fffff984 */ /* 0x000fe20000000800 */
[----:B------:R-:W-:Y:S01]  /*a230*/  @!PT LDS RZ, [RZ] ;  /* 0x00000000fffff984 */ /* 0x000fe20000000800 */
[----:B------:R2:W-:Y:S01]  /*a240*/  @!P4 LDGSTS.E.BYPASS.LTC128B.128 [R192+0x8800], desc[UR24][R8.64+0x80] ;  /* 0x0880008008c0cfae */ /* 0x0005e2000b901d58 */
[----:B---3--:R-:W-:-:S02]  /*a250*/  @!P4 LEA R14, P2, R0, R12, 0x1 ;  /* 0x0000000c000ec211 */ /* 0x008fc400078408ff */
        /* <DEDUP_REMOVED lines=49> */
.L_x_701:
[----:B------:R-:W-:Y:S05]  /*a570*/  BSYNC B0 ;  /* 0x0000000000007941 */ /* 0x000fea0003800000 */
.L_x_700:
[----:B------:R-:W0:Y:S02]  /*a580*/  LDGDEPBAR ;  /* 0x00000000000079af */ /* 0x000e240000000000 */
.L_x_699:
        /* <DEDUP_REMOVED lines=9> */
[----:B------:R-:W-:Y:S01]  /*a620*/  LDSM.16.MT88.4 R12, [R181+0xc000] ;  /* 0x00c00000b50c783b */ /* 0x000fe20000004200 */
[----:B------:R-:W-:Y:S01]  /*a630*/  UIADD3 UR27, UR28, -0x61c88647, URZ ;  /* 0x9e3779b91c1b7890 */ /* 0x000fe2000fffe03f */
[----:B------:R-:W-:Y:S01]  /*a640*/  FMNMX.FTZ R0, R117, R0, !PT ;  /* 0x0000000075007209 */ /* 0x000fe20007810000 */
[----:B------:R-:W-:Y:S01]  /*a650*/  UIADD3 UR26, UR28, 0x3c6ef372, URZ ;  /* 0x3c6ef3721c1a7890 */ /* 0x000fe2000fffe03f */
[----:B------:R-:W-:Y:S01]  /*a660*/  LDSM.16.MT88.4 R16, [R182+0xc000] ;  /* 0x00c00000b610783b */ /* 0x000fe20000004200 */
[----:B------:R-:W-:Y:S01]  /*a670*/  UIADD3 UR23, UR29, 0x76cf5d0a, URZ ;  /* 0x76cf5d0a1d177890 */ /* 0x000fe2000fffe03f */
[----:B------:R-:W-:Y:S01]  /*a680*/  FMNMX.FTZ R0, R144, R0, !PT ;  /* 0x0000000090007209 */ /* 0x000fe20007810000 */
[----:B------:R-:W-:Y:S01]  /*a690*/  UIADD3 UR21, UR29, 0x32370b8f, URZ ;  /* 0x32370b8f1d157890 */ /* 0x000fe2000fffe03f */
[----:B------:R-:W-:Y:S01]  /*a6a0*/  LDSM.16.MT88.4 R20, [R184+0xc000] ;  /* 0x00c00000b814783b */ /* 0x000fe20000004200 */
[----:B------:R-:W-:Y:S01]  /*a6b0*/  UIADD3 UR22, UR28, -0x255992d5, URZ ;  /* 0xdaa66d2b1c167890 */ /* 0x000fe2000fffe03f */
[----:B------:R-:W-:Y:S01]  /*a6c0*/  FMNMX.FTZ R0, R140, R0, !PT ;  /* 0x000000008c007209 */ /* 0x000fe20007810000 */
[----:B------:R-:W-:-:S02]  /*a6d0*/  UIADD3 UR9, UR28, 0x78dde6e4, URZ ;  /* 0x78dde6e41c097890 */ /* 0x000fc4000fffe03f */
[----:B------:R-:W-:Y:S01]  /*a6e0*/  UIADD3 UR8, UR29, -0x126145ec, URZ ;  /* 0xed9eba141d087890 */ /* 0x000fe2000fffe03f */
[----:B------:R-:W-:Y:S01]  /*a6f0*/  FMNMX.FTZ R2, R141, R0, !PT ;  /* 0x000000008d027209 */ /* 0x000fe20007810000 */
[----:B------:R-:W-:Y:S01]  /*a700*/  UIADD3 UR30, UR28, -0x4ab325aa, URZ ;  /* 0xb54cda561c1e7890 */ /* 0x000fe2000fffe03f */
[----:B------:R-:W-:Y:S01]  /*a710*/  FMNMX.FTZ R0, R3, R29, !PT ;  /* 0x0000001d03007209 */ /* 0x000fe20007810000 */
[----:B------:R-:W-:Y:S01]  /*a720*/  UIADD3 UR7, UR28, 0x1715609d, URZ ;  /* 0x1715609d1c077890 */ /* 0x000fe2000fffe03f */
[----:B------:R-:W-:Y:S01]  /*a730*/  FMNMX.FTZ R2, R32, R2, !PT ;  /* 0x0000000220027209 */ /* 0x000fe20007810000 */
[----:B------:R-:W-:Y:S01]  /*a740*/  UIADD3 UR31, UR29, 0x646e171e, URZ ;  /* 0x646e171e1d1f7890 */ /* 0x000fe2000fffe03f */
[----:B------:R-:W-:Y:S01]  /*a750*/  FMNMX.FTZ R0, R161, R0, !PT ;  /* 0x00000000a1007209 */ /* 0x000fe20007810000 */
[----:B------:R-:W-:Y:S01]  /*a760*/  UIADD3 UR34, UR34, 0x1, URZ ;  /* 0x0000000122227890 */ /* 0x000fe2000fffe03f */
[----:B--2---:R-:W-:Y:S02]  /*a770*/  FMNMX.FTZ R4, R33, R2, !PT ;  /* 0x0000000221047209 */ /* 0x004fe40007810000 */
        /* <DEDUP_REMOVED lines=30> */
[----:B---3--:R-:W-:-:S04]  /*a960*/  IMAD.WIDE.U32 R138, R9, -0x326172a9, RZ ;  /* 0xcd9e8d57098a7825 */ /* 0x008fc800078e00ff */
[----:B------:R-:W-:Y:S01]  /*a970*/  IMAD.MOV.U32 R9, RZ, RZ, 0x7054 ;  /* 0x00007054ff097424 */ /* 0x000fe200078e00ff */
        /* <DEDUP_REMOVED lines=29> */
[----:B------:R-:W-:Y:S02]  /*ab50*/  IMAD.U32 R28, RZ, RZ, UR5 ;  /* 0x00000005ff1c7e24 */ /* 0x000fe4000f8e00ff */
[----:B------:R-:W-:Y:S01]  /*ab60*/  IMAD R2, R2, -0x2daee0ad, RZ ;  /* 0xd2511f5302027824 */ /* 0x000fe200078e02ff */
[----:B------:R-:W-:Y:S01]  /*ab70*/  MUFU.EX2 R163, R4 ;  /* 0x0000000400a37308 */ /* 0x000fe20000000800 */
[----:B------:R-:W-:-:S04]  /*ab80*/  IMAD.WIDE.U32 R194, R5, -0x2daee0ad, RZ ;  /* 0xd2511f5305c27825 */ /* 0x000fc800078e00ff */
[----:B-1----:R-:W-:Y:S01]  /*ab90*/  FFMA.FTZ R0, R160, UR4, -R24 ;  /* 0x00000004a0007c23 */ /* 0x002fe20008010818 */
[----:B------:R-:W-:Y:S02]  /*aba0*/  PRMT R28, R28, R9, UR5 ;  /* 0x000000051c1c7e16 */ /* 0x000fe40008000009 */
[----:B------:R-:W-:Y:S01]  /*abb0*/  LOP3.LUT R6, R195, UR8, R6, 0x96, !PT ;  /* 0x00000008c3067c12 */ /* 0x000fe2000f8e9606 */
[----:B------:R1:W2:Y:S04]  /*abc0*/  MUFU.EX2 R137, R0 ;  /* 0x0000000000897308 */ /* 0x0002a80000000800 */
[----:B------:R-:W-:-:S04]  /*abd0*/  IMAD.WIDE.U32 R148, R6, -0x326172a9, RZ ;  /* 0xcd9e8d5706947825 */ /* 0x000fc800078e00ff */
[----:B------:R-:W-:-:S04]  /*abe0*/  FFMA.FTZ R6, R161, UR4, -R25 ;  /* 0x00000004a1067c23 */ /* 0x000fc80008010819 */
[----:B------:R-:W-:Y:S01]  /*abf0*/  MUFU.EX2 R136, R6 ;  /* 0x0000000600887308 */ /* 0x000fe20000000800 */
[----:B-1----:R-:W-:-:S05]  /*ac00*/  LOP3.LUT R0, R159, UR9, R154, 0x96, !PT ;  /* 0x000000099f007c12 */ /* 0x002fca000f8e969a */
[----:B------:R-:W-:-:S04]  /*ac10*/  IMAD.WIDE.U32 R26, R0, -0x2daee0ad, RZ ;  /* 0xd2511f53001a7825 */ /* 0x000fc800078e00ff */
[----:B------:R-:W-:Y:S01]  /*ac20*/  FFMA.FTZ R0, R144, UR4, -R24 ;  /* 0x0000000490007c23 */ /* 0x000fe20008010818 */
[----:B------:R-:W-:-:S03]  /*ac30*/  LOP3.LUT R4, R27, UR6, R2, 0x96, !PT ;  /* 0x000000061b047c12 */ /* 0x000fc6000f8e9602 */
[----:B------:R1:W3:Y:S02]  /*ac40*/  MUFU.EX2 R162, R0 ;  /* 0x0000000000a27308 */ /* 0x0002e40000000800 */
[----:B------:R-:W-:-:S03]  /*ac50*/  IMAD.WIDE.U32 R4, R4, -0x326172a9, RZ ;  /* 0xcd9e8d5704047825 */ /* 0x000fc600078e00ff */
[----:B------:R-:W-:Y:S02]  /*ac60*/  LOP3.LUT R8, R4, 0xff, RZ, 0xc0, !PT ;  /* 0x000000ff04087812 */ /* 0x000fe400078ec0ff */
[--C-:B------:R-:W-:Y:S02]  /*ac70*/  SHF.R.U32.HI R2, RZ, 0x10, R4.reuse ;  /* 0x00000010ff027819 */ /* 0x100fe40000011604 */
[----:B------:R-:W-:Y:S02]  /*ac80*/  SHF.R.U32.HI R7, RZ, 0x18, R4 ;  /* 0x00000018ff077819 */ /* 0x000fe40000011604 */
[----:B------:R-:W-:Y:S01]  /*ac90*/  LOP3.LUT R2, R2, 0xff, RZ, 0xc0, !PT ;  /* 0x000000ff02027812 */ /* 0x000fe200078ec0ff */
[----:B-1----:R-:W-:-:S04]  /*aca0*/  FFMA.FTZ R0, R29, UR4, -R25 ;  /* 0x000000041d007c23 */ /* 0x002fc80008010819 */
[----:B------:R1:W4:Y:S02]  /*acb0*/  MUFU.EX2 R235, R0 ;  /* 0x0000000000eb7308 */ /* 0x0003240000000800 */
[----:B-1----:R-:W-:Y:S02]  /*acc0*/  LOP3.LUT R0, R4, 0xffff, RZ, 0xc0, !PT ;  /* 0x0000ffff04007812 */ /* 0x002fe400078ec0ff */
[----:B------:R-:W-:Y:S01]  /*acd0*/  LOP3.LUT R4, R5, UR30, R148, 0x96, !PT ;  /* 0x0000001e05047c12 */ /* 0x000fe2000f8e9694 */
[--C-:B------:R-:W-:Y:S01]  /*ace0*/  FFMA.FTZ R5, R146, UR4, -R25.reuse ;  /* 0x0000000492057c23 */ /* 0x100fe20008010819 */
[----:B------:R-:W-:Y:S01]  /*acf0*/  SHF.R.U32.HI R6, RZ, 0x8, R0 ;  /* 0x00000008ff067819 */ /* 0x000fe20000011600 */
[----:B------:R-:W-:Y:S02]  /*ad00*/  FFMA.FTZ R0, R145, UR4, -R25 ;  /* 0x0000000491007c23 */ /* 0x000fe40008010819 */
[----:B------:R1:W-:Y:S01]  /*ad10*/  MUFU.EX2 R170, R5 ;  /* 0x0000000500aa7308 */ /* 0x0003e20000000800 */
[----:B------:R-:W-:-:S02]  /*ad20*/  PRMT R9, R8, 0x5410, R6 ;  /* 0x0000541008097816 */ /* 0x000fc40000000006 */
[----:B------:R-:W-:Y:S02]  /*ad30*/  PRMT R8, R2, 0x5410, R7 ;  /* 0x0000541002087816 */ /* 0x000fe40000000007 */
[----:B------:R-:W-:Y:S02]  /*ad40*/  LOP3.LUT R6, R4, 0xff, RZ, 0xc0, !PT ;  /* 0x000000ff04067812 */ /* 0x000fe400078ec0ff */
[--C-:B------:R-:W-:Y:S01]  /*ad50*/  SHF.R.U32.HI R2, RZ, 0x10, R4.reuse ;  /* 0x00000010ff027819 */ /* 0x100fe20000011604 */
[----:B------:R5:W-:Y:S01]  /*ad60*/  MUFU.EX2 R171, R0 ;  /* 0x0000000000ab7308 */ /* 0x000be20000000800 */
[----:B------:R-:W-:Y:S02]  /*ad70*/  SHF.R.U32.HI R7, RZ, 0x18, R4 ;  /* 0x00000018ff077819 */ /* 0x000fe40000011604 */
[----:B------:R-:W-:-:S04]  /*ad80*/  LOP3.LUT R2, R2, 0xff, RZ, 0xc0, !PT ;  /* 0x000000ff02027812 */ /* 0x000fc800078ec0ff */
[----:B------:R-:W-:Y:S02]  /*ad90*/  PRMT R7, R2, 0x5410, R7 ;  /* 0x0000541002077816 */ /* 0x000fe40000000007 */
[----:B-1----:R-:W-:-:S05]  /*ada0*/  FSEL R5, R153, RZ, P1 ;  /* 0x000000ff99057208 */ /* 0x002fca0000800000 */
[----:B------:R-:W-:Y:S01]  /*adb0*/  FADD.FTZ R3, R3, -R5 ;  /* 0x8000000503037221 */ /* 0x000fe20000010000 */
[----:B-----5:R-:W-:-:S03]  /*adc0*/  LOP3.LUT R0, R4, 0xffff, RZ, 0xc0, !PT ;  /* 0x0000ffff04007812 */ /* 0x020fc600078ec0ff */
[----:B------:R-:W-:Y:S01]  /*add0*/  FMUL.FTZ R3, R3, UR4 ;  /* 0x0000000403037c20 */ /* 0x000fe20008410000 */
[----:B------:R-:W-:Y:S02]  /*ade0*/  FSEL R4, R164, RZ, P2 ;  /* 0x000000ffa4047208 */ /* 0x000fe40001000000 */
[----:B------:R-:W-:Y:S01]  /*adf0*/  SHF.R.U32.HI R0, RZ, 0x8, R0 ;  /* 0x00000008ff007819 */ /* 0x000fe20000011600 */
[----:B------:R-:W1:Y:S02]  /*ae00*/  MUFU.EX2 R29, R3 ;  /* 0x00000003001d7308 */ /* 0x000e640000000800 */
[----:B------:R-:W-:Y:S01]  /*ae10*/  FADD.FTZ R2, R116, -R4 ;  /* 0x8000000474027221 */ /* 0x000fe20000010000 */
[----:B------:R-:W-:Y:S02]  /*ae20*/  PRMT R6, R6, 0x5410, R0 ;  /* 0x0000541006067816 */ /* 0x000fe40000000000 */
[----:B--2---:R-:W-:Y:S01]  /*ae30*/  F2FP.F16.F32.PACK_AB R0, R137, R169 ;  /* 0x000000a98900723e */ /* 0x004fe200000000ff */
[----:B------:R-:W-:Y:S01]  /*ae40*/  FMUL.FTZ R116, R2, UR4 ;  /* 0x0000000402747c20 */ /* 0x000fe20008410000 */
[----:B---3--:R-:W-:-:S02]  /*ae50*/  F2FP.F16.F32.PACK_AB R2, R162, R163 ;  /* 0x000000a3a202723e */ /* 0x008fc400000000ff */
[C---:B------:R-:W-:Y:S02]  /*ae60*/  PRMT R179, R0.reuse, 0x7610, R179 ;  /* 0x0000761000b37816 */ /* 0x040fe400000000b3 */
[----:B------:R-:W-:Y:S01]  /*ae70*/  PRMT R178, R0, 0x7632, R178 ;  /* 0x0000763200b27816 */ /* 0x000fe200000000b2 */
[----:B------:R-:W2:Y:S01]  /*ae80*/  MUFU.EX2 R116, R116 ;  /* 0x0000007400747308 */ /* 0x000ea20000000800 */
[----:B----4-:R-:W-:Y:S02]  /*ae90*/  F2FP.F16.F32.PACK_AB R0, R136, R235 ;  /* 0x000000eb8800723e */ /* 0x010fe400000000ff */
[----:B------:R-:W-:Y:S02]  /*aea0*/  PRMT R167, R2, 0x7610, R167 ;  /* 0x0000761002a77816 */ /* 0x000fe400000000a7 */
[----:B------:R-:W-:Y:S01]  /*aeb0*/  PRMT R177, R0, 0x7610, R177 ;  /* 0x0000761000b17816 */ /* 0x000fe200000000b1 */
[-C--:B-1----:R-:W-:Y:S01]  /*aec0*/  FMUL.FTZ R122, R122, R29.reuse ;  /* 0x0000001d7a7a7220 */ /* 0x082fe20000410000 */
[----:B------:R-:W-:Y:S01]  /*aed0*/  PRMT R176, R0, 0x7632, R176 ;  /* 0x0000763200b07816 */ /* 0x000fe200000000b0 */
[----:B------:R-:W-:Y:S01]  /*aee0*/  FMUL.FTZ R123, R123, R29 ;  /* 0x0000001d7b7b7220 */ /* 0x000fe20000410000 */
[----:B------:R-:W-:Y:S01]  /*aef0*/  F2FP.F16.F32.PACK_AB R0, R170, R171 ;  /* 0x000000abaa00723e */ /* 0x000fe200000000ff */
[-C--:B------:R-:W-:Y:S01]  /*af00*/  FMUL.FTZ R126, R126, R29.reuse ;  /* 0x0000001d7e7e7220 */ /* 0x080fe20000410000 */
[----:B------:R-:W-:Y:S01]  /*af10*/  PRMT R165, R2, 0x7632, R165 ;  /* 0x0000763202a57816 */ /* 0x000fe200000000a5 */
[-C--:B------:R-:W-:Y:S01]  /*af20*/  FMUL.FTZ R127, R127, R29.reuse ;  /* 0x0000001d7f7f7220 */ /* 0x080fe20000410000 */
[----:B------:R-:W-:Y:S01]  /*af30*/  PRMT R166, R0, 0x7610, R166 ;  /* 0x0000761000a67816 */ /* 0x000fe200000000a6 */
[-C--:B------:R-:W-:Y:S01]  /*af40*/  FMUL.FTZ R38, R38, R29.reuse ;  /* 0x0000001d26267220 */ /* 0x080fe20000410000 */
[----:B------:R-:W-:Y:S01]  /*af50*/  PRMT R155, R0, 0x7632, R155 ;  /* 0x00007632009b7816 */ /* 0x000fe2000000009b */
[----:B------:R-:W-:Y:S01]  /*af60*/  FMUL.FTZ R39, R39, R29 ;  /* 0x0000001d27277220 */ /* 0x000fe20000410000 */
[--C-:B------:R-:W-:Y:S01]  /*af70*/  HSET2.LE.AND R0, R6, R28.reuse, PT ;  /* 0x0000001c06007233 */ /* 0x100fe20003803000 */
[-C--:B--2---:R-:W-:Y:S01]  /*af80*/  FMUL.FTZ R120, R120, R116.reuse ;  /* 0x0000007478787220 */ /* 0x084fe20000410000 */
[--C-:B------:R-:W-:Y:S01]  /*af90*/  HSET2.LE.AND R2, R7, R28.reuse, PT ;  /* 0x0000001c07027233 */ /* 0x100fe20003803000 */
[-C--:B------:R-:W-:Y:S01]  /*afa0*/  FMUL.FTZ R121, R121, R116.reuse ;  /* 0x0000007479797220 */ /* 0x080fe20000410000 */
[----:B------:R-:W-:Y:S01]  /*afb0*/  PRMT R3, R179, 0x5410, R178 ;  /* 0x00005410b3037816 */ /* 0x000fe200000000b2 */
[-C--:B------:R-:W-:Y:S01]  /*afc0*/  FMUL.FTZ R124, R124, R116.reuse ;  /* 0x000000747c7c7220 */ /* 0x080fe20000410000 */
[----:B------:R-:W-:Y:S01]  /*afd0*/  PRMT R5, R177, 0x5410, R176 ;  /* 0x00005410b1057816 */ /* 0x000fe200000000b0 */
[-C--:B------:R-:W-:Y:S01]  /*afe0*/  FMUL.FTZ R125, R125, R116.reuse ;  /* 0x000000747d7d7220 */ /* 0x080fe20000410000 */
[----:B------:R-:W-:Y:S01]  /*aff0*/  LOP3.LUT R4, R0, R3, RZ, 0xc0, !PT ;  /* 0x0000000300047212 */ /* 0x000fe200078ec0ff */
[-C--:B------:R-:W-:Y:S01]  /*b000*/  FMUL.FTZ R36, R36, R116.reuse ;  /* 0x0000007424247220 */ /* 0x080fe20000410000 */
[--C-:B------:R-:W-:Y:S01]  /*b010*/  HSET2.LE.AND R0, R9, R28.reuse, PT ;  /* 0x0000001c09007233 */ /* 0x100fe20003803000 */
[-C--:B------:R-:W-:Y:S01]  /*b020*/  FMUL.FTZ R37, R37, R116.reuse ;  /* 0x0000007425257220 */ /* 0x080fe20000410000 */
[----:B------:R-:W-:Y:S01]  /*b030*/  LOP3.LUT R5, R2, R5, RZ, 0xc0, !PT ;  /* 0x0000000502057212 */ /* 0x000fe200078ec0ff */
[-C--:B------:R-:W-:Y:S01]  /*b040*/  FMUL.FTZ R40, R40, R116.reuse ;  /* 0x0000007428287220 */ /* 0x080fe20000410000 */
[----:B------:R-:W-:Y:S01]  /*b050*/  PRMT R2, R167, 0x5410, R165 ;  /* 0x00005410a7027816 */ /* 0x000fe200000000a5 */
[----:B------:R-:W-:Y:S01]  /*b060*/  FMUL.FTZ R41, R41, R116 ;  /* 0x0000007429297220 */ /* 0x000fe20000410000 */
[----:B------:R-:W-:Y:S01]  /*b070*/  HSET2.LE.AND R3, R8, R28, PT ;  /* 0x0000001c08037233 */ /* 0x000fe20003803000 */
[-C--:B------:R-:W-:Y:S01]  /*b080*/  FMUL.FTZ R42, R42, R29.reuse ;  /* 0x0000001d2a2a7220 */ /* 0x080fe20000410000 */
[----:B------:R-:W-:Y:S01]  /*b090*/  LOP3.LUT R6, R0, R2, RZ, 0xc0, !PT ;  /* 0x0000000200067212 */ /* 0x000fe200078ec0ff */
[-C--:B------:R-:W-:Y:S01]  /*b0a0*/  FMUL.FTZ R43, R43, R29.reuse ;  /* 0x0000001d2b2b7220 */ /* 0x080fe20000410000 */
[----:B------:R-:W-:Y:S01]  /*b0b0*/  PRMT R0, R166, 0x5410, R155 ;  /* 0x00005410a6007816 */ /* 0x000fe2000000009b */
[-C--:B------:R-:W-:Y:S01]  /*b0c0*/  FMUL.FTZ R44, R44, R116.reuse ;  /* 0x000000742c2c7220 */ /* 0x080fe20000410000 */
[-C--:B------:R-:W-:Y:S01]  /*b0d0*/  FMUL.FTZ R45, R45, R116.reuse ;  /* 0x000000742d2d7220 */ /* 0x080fe20000410000 */
[----:B------:R-:W-:Y:S01]  /*b0e0*/  FMUL.FTZ R48, R48, R116 ;  /* 0x0000007430307220 */ /* 0x000fe20000410000 */
[----:B------:R-:W-:Y:S01]  /*b0f0*/  LOP3.LUT R7, R3, R0, RZ, 0xc0, !PT ;  /* 0x0000000003077212 */ /* 0x000fe200078ec0ff */
        /* <DEDUP_REMOVED lines=49> */
[----:B------:R-:W-:Y:S01]  /*b410*/  FMUL.FTZ R89, R89, R116 ;  /* 0x0000007459597220 */ /* 0x000fe20000410000 */
[-C--:B------:R-:W-:Y:S01]  /*b420*/  FMUL.FTZ R86, R86, R29.reuse ;  /* 0x0000001d56567220 */ /* 0x080fe20000410000 */
[-C--:B------:R-:W-:Y:S01]  /*b430*/  FMUL.FTZ R87, R87, R29.reuse ;  /* 0x0000001d57577220 */ /* 0x080fe20000410000 */
[-C--:B------:R-:W-:Y:S01]  /*b440*/  FMUL.FTZ R90, R90, R29.reuse ;  /* 0x0000001d5a5a7220 */ /* 0x080fe20000410000 */
[----:B-1----:R-:W-:Y:S01]  /*b450*/  HMMA.16816.F32 R196, R4, R12, R52 ;  /* 0x0000000c04c4723c */ /* 0x002fe20000001834 */
[----:B------:R-:W-:Y:S01]  /*b460*/  FMUL.FTZ R91, R91, R29 ;  /* 0x0000001d5b5b7220 */ /* 0x000fe20000410000 */
[----:B------:R-:W-:-:S02]  /*b470*/  IMAD.MOV.U32 R51, RZ, RZ, R137 ;  /* 0x000000ffff337224 */ /* 0x000fc400078e0089 */
[-C--:B------:R-:W-:Y:S01]  /*b480*/  FMUL.FTZ R92, R92, R116.reuse ;  /* 0x000000745c5c7220 */ /* 0x080fe20000410000 */
[----:B------:R-:W-:Y:S02]  /*b490*/  IMAD.MOV.U32 R50, RZ, RZ, R136 ;  /* 0x000000ffff327224 */ /* 0x000fe400078e0088 */
        /* <DEDUP_REMOVED lines=9> */
[----:B------:R-:W-:Y:S01]  /*b530*/  FMUL.FTZ R131, R131, R29 ;  /* 0x0000001d83837220 */ /* 0x000fe20000410000 */
[----:B------:R-:W-:Y:S01]  /*b540*/  FFMA.FTZ R0, R140, UR4, -R24 ;  /* 0x000000048c007c23 */ /* 0x000fe20008010818 */
[----:B------:R-:W-:Y:S01]  /*b550*/  LOP3.LUT R2, R149, UR7, R158, 0x96, !PT ;  /* 0x0000000795027c12 */ /* 0x000fe2000f8e969e */
[-C--:B------:R-:W-:Y:S01]  /*b560*/  FMUL.FTZ R132, R132, R116.reuse ;  /* 0x0000007484847220 */ /* 0x080fe20000410000 */
[----:B------:R-:W-:Y:S01]  /*b570*/  HMMA.16816.F32 R52, R4, R18, R64 ;  /* 0x000000120434723c */ /* 0x000fe20000001840 */
[----:B------:R-:W2:Y:S01]  /*b580*/  LDSM.16.MT88.4 R16, [R183+0xe000] ;  /* 0x00e00000b710783b */ /* 0x000ea20000004200 */
[----:B------:R-:W-:Y:S01]  /*b590*/  FMUL.FTZ R133, R133, R116 ;  /* 0x0000007485857220 */ /* 0x000fe20000410000 */
[----:B------:R-:W-:-:S04]  /*b5a0*/  IMAD.WIDE.U32 R2, R2, -0x2daee0ad, RZ ;  /* 0xd2511f5302027825 */ /* 0x000fc800078e00ff */
[-C--:B------:R-:W-:Y:S01]  /*b5b0*/  FMUL.FTZ R134, R134, R29.reuse ;  /* 0x0000001d86867220 */ /* 0x080fe20000410000 */
[-C--:B------:R-:W-:Y:S01]  /*b5c0*/  FMUL.FTZ R135, R135, R29.reuse ;  /* 0x0000001d87877220 */ /* 0x080fe20000410000 */
[C---:B---3--:R-:W-:Y:S01]  /*b5d0*/  HMMA.16816.F32 R68, R4.reuse, R20, R68 ;  /* 0x000000140444723c */ /* 0x048fe20000001844 */
[----:B------:R-:W-:Y:S02]  /*b5e0*/  IMAD.MOV.U32 R64, RZ, RZ, R171 ;  /* 0x000000ffff407224 */ /* 0x000fe400078e00ab */
[-C--:B------:R-:W-:Y:S01]  /*b5f0*/  FMUL.FTZ R100, R100, R116.reuse ;  /* 0x0000007464647220 */ /* 0x080fe20000410000 */
[-C--:B------:R-:W-:Y:S01]  /*b600*/  FMUL.FTZ R101, R101, R116.reuse ;  /* 0x0000007465657220 */ /* 0x080fe20000410000 */
[-C--:B------:R-:W-:Y:S01]  /*b610*/  FMUL.FTZ R102, R102, R29.reuse ;  /* 0x0000001d66667220 */ /* 0x080fe20000410000 */
[-C--:B------:R-:W-:Y:S01]  /*b620*/  FMUL.FTZ R103, R103, R29.reuse ;  /* 0x0000001d67677220 */ /* 0x080fe20000410000 */
[----:B------:R-:W-:Y:S01]  /*b630*/  HMMA.16816.F32 R172, R4, R22, R72 ;  /* 0x0000001604ac723c */ /* 0x000fe20000001848 */
[----:B------:R-:W3:Y:S01]  /*b640*/  LDSM.16.MT88.4 R20, [R181+0x10000] ;  /* 0x01000000b514783b */ /* 0x000ee20000004200 */
[----:B------:R-:W-:Y:S01]  /*b650*/  LOP3.LUT R9, R2, 0xffff, RZ, 0xc0, !PT ;  /* 0x0000ffff02097812 */ /* 0x000fe200078ec0ff */
[----:B------:R-:W-:Y:S01]  /*b660*/  FFMA.FTZ R8, R147, UR4, -R25 ;  /* 0x0000000493087c23 */ /* 0x000fe20008010819 */
[-C--:B------:R-:W-:Y:S01]  /*b670*/  FMUL.FTZ R108, R108, R116.reuse ;  /* 0x000000746c6c7220 */ /* 0x080fe20000410000 */
[----:B------:R-:W-:Y:S01]  /*b680*/  FMUL.FTZ R109, R109, R116 ;  /* 0x000000746d6d7220 */ /* 0x000fe20000410000 */
[----:B------:R-:W-:Y:S01]  /*b690*/  FMUL.FTZ R110, R110, R29 ;  /* 0x0000001d6e6e7220 */ /* 0x000fe20000410000 */
[----:B------:R-:W-:Y:S01]  /*b6a0*/  IMAD.MOV.U32 R74, RZ, RZ, R170 ;  /* 0x000000ffff4a7224 */ /* 0x000fe200078e00aa */
[----:B------:R-:W-:Y:S01]  /*b6b0*/  MUFU.EX2 R65, R8 ;  /* 0x0000000800417308 */ /* 0x000fe20000000800 */
[----:B------:R-:W-:-:S02]  /*b6c0*/  IMAD.MOV.U32 R73, RZ, RZ, R169 ;  /* 0x000000ffff497224 */ /* 0x000fc400078e00a9 */
[-C--:B------:R-:W-:Y:S01]  /*b6d0*/  FMUL.FTZ R111, R111, R29.reuse ;  /* 0x0000001d6f6f7220 */ /* 0x080fe20000410000 */
[----:B------:R-:W-:Y:S02]  /*b6e0*/  IMAD.MOV.U32 R72, RZ, RZ, R168 ;  /* 0x000000ffff487224 */ /* 0x000fe400078e00a8 */
[-C--:B------:R-:W-:Y:S01]  /*b6f0*/  FMUL.FTZ R112, R112, R116.reuse ;  /* 0x0000007470707220 */ /* 0x080fe20000410000 */
[-C--:B------:R-:W-:Y:S01]  /*b700*/  FMUL.FTZ R113, R113, R116.reuse ;  /* 0x0000007471717220 */ /* 0x080fe20000410000 */
[-C--:B------:R-:W-:Y:S01]  /*b710*/  FMUL.FTZ R114, R114, R29.reuse ;  /* 0x0000001d72727220 */ /* 0x080fe20000410000 */
[-C--:B------:R-:W-:Y:S01]  /*b720*/  FMUL.FTZ R115, R115, R29.reuse ;  /* 0x0000001d73737220 */ /* 0x080fe20000410000 */
[-C--:B------:R-:W-:Y:S01]  /*b730*/  FMUL.FTZ R96, R96, R116.reuse ;  /* 0x0000007460607220 */ /* 0x080fe20000410000 */
[C---:B-1----:R-:W-:Y:S01]  /*b740*/  HMMA.16816.F32 R124, R4.reuse, R12, R76 ;  /* 0x0000000c047c723c */ /* 0x042fe2000000184c */
[----:B------:R1:W-:Y:S01]  /*b750*/  MUFU.EX2 R76, R0 ;  /* 0x00000000004c7308 */ /* 0x0003e20000000800 */
[-C--:B------:R-:W-:Y:S01]  /*b760*/  FMUL.FTZ R97, R97, R116.reuse ;  /* 0x0000007461617220 */ /* 0x080fe20000410000 */
[-C--:B------:R-:W-:Y:S01]  /*b770*/  FMUL.FTZ R98, R98, R29.reuse ;  /* 0x0000001d62627220 */ /* 0x080fe20000410000 */
[----:B------:R-:W-:Y:S01]  /*b780*/  FMUL.FTZ R99, R99, R29 ;  /* 0x0000001d63637220 */ /* 0x000fe20000410000 */
[----:B------:R-:W-:Y:S01]  /*b790*/  FMUL.FTZ R104, R104, R116 ;  /* 0x0000007468687220 */ /* 0x000fe20000410000 */
[----:B------:R-:W-:Y:S01]  /*b7a0*/  HMMA.16816.F32 R168, R4, R14, R80 ;  /* 0x0000000e04a8723c */ /* 0x000fe20000001850 */
[----:B------:R-:W-:Y:S01]  /*b7b0*/  IMAD.MOV.U32 R79, RZ, RZ, R163 ;  /* 0x000000ffff4f7224 */ /* 0x000fe200078e00a3 */
[----:B------:R-:W4:Y:S01]  /*b7c0*/  LDSM.16.MT88.4 R12, [R182+0x10000] ;  /* 0x01000000b60c783b */ /* 0x000f220000004200 */
[----:B------:R-:W-:-:S02]  /*b7d0*/  IMAD.MOV.U32 R78, RZ, RZ, R162 ;  /* 0x000000ffff4e7224 */ /* 0x000fc400078e00a2 */
[----:B------:R-:W-:Y:S01]  /*b7e0*/  FMUL.FTZ R105, R105, R116 ;  /* 0x0000007469697220 */ /* 0x000fe20000410000 */
[-C--:B------:R-:W-:Y:S01]  /*b7f0*/  FMUL.FTZ R106, R106, R29.reuse ;  /* 0x0000001d6a6a7220 */ /* 0x080fe20000410000 */
[C---:B--2---:R-:W-:Y:S01]  /*b800*/  HMMA.16816.F32 R160, R4.reuse, R16, R84 ;  /* 0x0000001004a0723c */ /* 0x044fe20000001854 */
[----:B------:R-:W-:Y:S02]  /*b810*/  IMAD.MOV.U32 R82, RZ, RZ, R138 ;  /* 0x000000ffff527224 */ /* 0x000fe400078e008a */
[----:B------:R-:W-:Y:S01]  /*b820*/  FMUL.FTZ R107, R107, R29 ;  /* 0x0000001d6b6b7220 */ /* 0x000fe20000410000 */
[----:B------:R-:W-:Y:S01]  /*b830*/  IMAD.MOV.U32 R83, RZ, RZ, R139 ;  /* 0x000000ffff537224 */ /* 0x000fe200078e008b */
[----:B------:R-:W-:Y:S01]  /*b840*/  LDSM.16.MT88.4 R44, [R181+0xc800] ;  /* 0x00c80000b52c783b */ /* 0x000fe20000004200 */
[C---:B------:R-:W-:Y:S01]  /*b850*/  HMMA.16816.F32 R136, R4.reuse, R18, R88 ;  /* 0x000000120488723c */ /* 0x040fe20000001858 */
[--C-:B-1----:R-:W-:Y:S02]  /*b860*/  FFMA.FTZ R0, R141, UR4, -R24.reuse ;  /* 0x000000048d007c23 */ /* 0x102fe40008010818 */
[----:B------:R-:W1:Y:S02]  /*b870*/  LDSM.16.MT88.4 R16, [R184+0x10000] ;  /* 0x01000000b810783b */ /* 0x000e640000004200 */
[----:B------:R2:W-:Y:S01]  /*b880*/  MUFU.EX2 R77, R0 ;  /* 0x00000000004d7308 */ /* 0x0005e20000000800 */
[C---:B---3--:R-:W-:Y:S01]  /*b890*/  HMMA.16816.F32 R120, R4.reuse, R20, R92 ;  /* 0x000000140478723c */ /* 0x048fe2000000185c */
[----:B------:R-:W-:Y:S04]  /*b8a0*/  LDSM.16.MT88.4 R40, [R182+0xc800] ;  /* 0x00c80000b628783b */ /* 0x000fe80000004200 */
[----:B------:R-:W-:Y:S01]  /*b8b0*/  LDSM.16.MT88.4 R36, [R183+0xc800] ;  /* 0x00c80000b724783b */ /* 0x000fe20000004200 */
[----:B------:R-:W-:Y:S03]  /*b8c0*/  HMMA.16816.F32 R128, R4, R22, R128 ;  /* 0x000000160480723c */ /* 0x000fe60000001880 */
[----:B------:R-:W3:Y:S01]  /*b8d0*/  LDSM.16.MT88.4 R20, [R183+0x10000] ;  /* 0x01000000b714783b */ /* 0x000ee20000004200 */
[----:B--2---:R-:W-:-:S04]  /*b8e0*/  FFMA.FTZ R0, R32, UR4, -R24 ;  /* 0x0000000420007c23 */ /* 0x004fc80008010818 */
[----:B------:R2:W-:Y:S01]  /*b8f0*/  MUFU.EX2 R75, R0 ;  /* 0x00000000004b7308 */ /* 0x0005e20000000800 */
[C---:B----4-:R-:W-:Y:S06]  /*b900*/  HMMA.16816.F32 R132, R4.reuse, R12, R132 ;  /* 0x0000000c0484723c */ /* 0x050fec0000001884 */
[----:B------:R-:W-:Y:S01]  /*b910*/  HMMA.16816.F32 R96, R4, R14, R96 ;  /* 0x0000000e0460723c */ /* 0x000fe20000001860 */
[----:B------:R-:W-:Y:S02]  /*b920*/  SHF.R.U32.HI R12, RZ, 0x10, R2 ;  /* 0x00000010ff0c7819 */ /* 0x000fe40000011602 */
[----:B------:R-:W-:-:S02]  /*b930*/  SHF.R.U32.HI R13, RZ, 0x8, R9 ;  /* 0x00000008ff0d7819 */ /* 0x000fc40000011609 */
[----:B------:R-:W-:Y:S01]  /*b940*/  LOP3.LUT R9, R12, 0xff, RZ, 0xc0, !PT ;  /* 0x000000ff0c097812 */ /* 0x000fe200078ec0ff */
[----:B-1----:R-:W-:Y:S01]  /*b950*/  HMMA.16816.F32 R100, R4, R16, R100 ;  /* 0x000000100464723c */ /* 0x002fe20000001864 */
[----:B--2---:R-:W-:-:S04]  /*b960*/  FFMA.FTZ R0, R33, UR4, -R24 ;  /* 0x0000000421007c23 */ /* 0x004fc80008010818 */
[----:B------:R1:W-:Y:S01]  /*b970*/  MUFU.EX2 R67, R0 ;  /* 0x0000000000437308 */ /* 0x0003e20000000800 */
[C---:B------:R-:W-:Y:S01]  /*b980*/  HMMA.16816.F32 R104, R4.reuse, R18, R104 ;  /* 0x000000120468723c */ /* 0x040fe20000001868 */
[----:B------:R-:W-:Y:S02]  /*b990*/  LOP3.LUT R17, R2, 0xff, RZ, 0xc0, !PT ;  /* 0x000000ff02117812 */ /* 0x000fe400078ec0ff */
[----:B------:R-:W-:Y:S02]  /*b9a0*/  SHF.R.U32.HI R16, RZ, 0x18, R2 ;  /* 0x00000018ff107819 */ /* 0x000fe40000011602 */
[----:B------:R-:W-:Y:S01]  /*b9b0*/  PRMT R12, R17, 0x5410, R13 ;  /* 0x00005410110c7816 */ /* 0x000fe2000000000d */
[C---:B---3--:R-:W-:Y:S01]  /*b9c0*/  HMMA.16816.F32 R108, R4.reuse, R20, R108 ;  /* 0x00000014046c723c */ /* 0x048fe2000000186c */
[----:B------:R-:W-:Y:S02]  /*b9d0*/  PRMT R13, R9, 0x5410, R16 ;  /* 0x00005410090d7816 */ /* 0x000fe40000000010 */
[----:B------:R-:W-:Y:S03]  /*b9e0*/  LDSM.16.MT88.4 R16, [R182+0xe800] ;  /* 0x00e80000b610783b */ /* 0x000fe60000004200 */
[----:B------:R-:W-:Y:S01]  /*b9f0*/  HMMA.16816.F32 R112, R4, R22, R112 ;  /* 0x000000160470723c */ /* 0x000fe20000001870 */
[----:B------:R-:W2:Y:S01]  /*ba00*/  LDSM.16.MT88.4 R20, [R181+0xe800] ;  /* 0x00e80000b514783b */ /* 0x000ea20000004200 */
[----:B-1----:R-:W-:Y:S01]  /*ba10*/  LOP3.LUT R0, R3, UR31, R26, 0x96, !PT ;  /* 0x0000001f03007c12 */ /* 0x002fe2000f8e961a */
[----:B------:R-:W-:-:S03]  /*ba20*/  FFMA.FTZ R3, R152, UR4, -R25 ;  /* 0x0000000498037c23 */ /* 0x000fc60008010819 */
[C---:B------:R-:W-:Y:S01]  /*ba30*/  LOP3.LUT R2, R0.reuse, 0xffff, RZ, 0xc0, !PT ;  /* 0x0000ffff00027812 */ /* 0x040fe200078ec0ff */
[----:B------:R1:W3:Y:S01]  /*ba40*/  MUFU.EX2 R48, R3 ;  /* 0x0000000300307308 */ /* 0x0002e20000000800 */
[--C-:B------:R-:W-:Y:S02]  /*ba50*/  SHF.R.U32.HI R8, RZ, 0x10, R0.reuse ;  /* 0x00000010ff087819 */ /* 0x100fe40000011600 */
[----:B------:R-:W-:Y:S02]  /*ba60*/  LOP3.LUT R15, R0, 0xff, RZ, 0xc0, !PT ;  /* 0x000000ff000f7812 */ /* 0x000fe400078ec0ff */
[----:B------:R-:W-:Y:S02]  /*ba70*/  SHF.R.U32.HI R14, RZ, 0x18, R0 ;  /* 0x00000018ff0e7819 */ /* 0x000fe40000011600 */
[----:B------:R-:W-:-:S04]  /*ba80*/  LOP3.LUT R0, R8, 0xff, RZ, 0xc0, !PT ;  /* 0x000000ff08007812 */ /* 0x000fc800078ec0ff */
[----:B------:R-:W-:Y:S01]  /*ba90*/  PRMT R8, R0, 0x5410, R14 ;  /* 0x0000541000087816 */ /* 0x000fe2000000000e */
[----:B-1----:R-:W-:Y:S01]  /*baa0*/  FFMA.FTZ R3, R34, UR4, -R25 ;  /* 0x0000000422037c23 */ /* 0x002fe20008010819 */
[----:B---3--:R-:W-:-:S03]  /*bab0*/  F2FP.F16.F32.PACK_AB R0, R48, R65 ;  /* 0x000000413000723e */ /* 0x008fc600000000ff */
[----:B------:R1:W-:Y:S01]  /*bac0*/  MUFU.EX2 R195, R3 ;  /* 0x0000000300c37308 */ /* 0x0003e20000000800 */
[C---:B------:R-:W-:Y:S02]  /*bad0*/  PRMT R152, R0.reuse, 0x7610, R152 ;  /* 0x0000761000987816 */ /* 0x040fe40000000098 */
[----:B------:R-:W-:Y:S02]  /*bae0*/  PRMT R147, R0, 0x7632, R147 ;  /* 0x0000763200937816 */ /* 0x000fe40000000093 */
[----:B-1----:R-:W-:Y:S01]  /*baf0*/  SHF.R.U32.HI R3, RZ, 0x8, R2 ;  /* 0x00000008ff037819 */ /* 0x002fe20000011602 */
[----:B------:R-:W-:Y:S02]  /*bb00*/  FFMA.FTZ R2, R35, UR4, -R25 ;  /* 0x0000000423027c23 */ /* 0x000fe40008010819 */
[----:B------:R-:W-:Y:S01]  /*bb10*/  LDSM.16.MT88.4 R32, [R184+0xc800] ;  /* 0x00c80000b820783b */ /* 0x000fe20000004200 */
[----:B------:R-:W-:Y:S01]  /*bb20*/  PRMT R9, R15, 0x5410, R3 ;  /* 0x000054100f097816 */ /* 0x000fe20000000003 */
[----:B------:R1:W3:Y:S01]  /*bb30*/  MUFU.EX2 R66, R2 ;  /* 0x0000000200427308 */ /* 0x0002e20000000800 */
[----:B------:R-:W-:-:S03]  /*bb40*/  F2FP.F16.F32.PACK_AB R3, R67, R75 ;  /* 0x0000004b4303723e */ /* 0x000fc600000000ff */
[----:B------:R-:W-:Y:S02]  /*bb50*/  HSET2.LE.AND R0, R9, R28, PT ;  /* 0x0000001c09007233 */ /* 0x000fe40003803000 */
[C---:B------:R-:W-:Y:S02]  /*bb60*/  PRMT R150, R3.reuse, 0x7610, R150 ;  /* 0x0000761003967816 */ /* 0x040fe40000000096 */
[----:B------:R-:W-:Y:S02]  /*bb70*/  PRMT R144, R3, 0x7632, R144 ;  /* 0x0000763203907816 */ /* 0x000fe40000000090 */
[----:B-1----:R-:W-:-:S04]  /*bb80*/  F2FP.F16.F32.PACK_AB R2, R77, R76 ;  /* 0x0000004c4d02723e */ /* 0x002fc800000000ff */
[C---:B------:R-:W-:Y:S02]  /*bb90*/  PRMT R151, R2.reuse, 0x7610, R151 ;  /* 0x0000761002977816 */ /* 0x040fe40000000097 */
[----:B------:R-:W-:Y:S02]  /*bba0*/  PRMT R146, R2, 0x7632, R146 ;  /* 0x0000763202927816 */ /* 0x000fe40000000092 */
[----:B---3--:R-:W-:Y:S02]  /*bbb0*/  F2FP.F16.F32.PACK_AB R2, R66, R195 ;  /* 0x000000c34202723e */ /* 0x008fe400000000ff */
[----:B------:R-:W-:Y:S02]  /*bbc0*/  PRMT R3, R151, 0x5410, R146 ;  /* 0x0000541097037816 */ /* 0x000fe40000000092 */
[C---:B------:R-:W-:Y:S02]  /*bbd0*/  PRMT R145, R2.reuse, 0x7610, R145 ;  /* 0x0000761002917816 */ /* 0x040fe40000000091 */
[----:B------:R-:W-:-:S02]  /*bbe0*/  PRMT R143, R2, 0x7632, R143 ;  /* 0x00007632028f7816 */ /* 0x000fc4000000008f */
[--C-:B------:R-:W-:Y:S02]  /*bbf0*/  HSET2.LE.AND R2, R8, R28.reuse, PT ;  /* 0x0000001c08027233 */ /* 0x100fe40003803000 */
[----:B------:R-:W-:Y:S02]  /*bc00*/  LOP3.LUT R4, R0, R3, RZ, 0xc0, !PT ;  /* 0x0000000300047212 */ /* 0x000fe400078ec0ff */
[----:B------:R-:W-:Y:S02]  /*bc10*/  PRMT R0, R152, 0x5410, R147 ;  /* 0x0000541098007816 */ /* 0x000fe40000000093 */
[----:B------:R-:W-:Y:S02]  /*bc20*/  HSET2.LE.AND R3, R12, R28, PT ;  /* 0x0000001c0c037233 */ /* 0x000fe40003803000 */
[----:B------:R-:W-:Y:S02]  /*bc30*/  LOP3.LUT R5, R2, R0, RZ, 0xc0, !PT ;  /* 0x0000000002057212 */ /* 0x000fe400078ec0ff */
[----:B------:R-:W-:-:S02]  /*bc40*/  PRMT R2, R150, 0x5410, R144 ;  /* 0x0000541096027816 */ /* 0x000fc40000000090 */
[----:B------:R-:W-:Y:S02]  /*bc50*/  HSET2.LE.AND R0, R13, R28, PT ;  /* 0x0000001c0d007233 */ /* 0x000fe40003803000 */
[----:B------:R-:W-:Y:S01]  /*bc60*/  LOP3.LUT R6, R3, R2, RZ, 0xc0, !PT ;  /* 0x0000000203067212 */ /* 0x000fe200078ec0ff */
[----:B------:R-:W1:Y:S01]  /*bc70*/  LDSM.16.MT88.4 R12, [R184+0xe800] ;  /* 0x00e80000b80c783b */ /* 0x000e620000004200 */
[----:B------:R-:W-:-:S04]  /*bc80*/  PRMT R2, R145, 0x5410, R143 ;  /* 0x0000541091027816 */ /* 0x000fc8000000008f */
[----:B------:R-:W-:Y:S02]  /*bc90*/  LOP3.LUT R7, R0, R2, RZ, 0xc0, !PT ;  /* 0x0000000200077212 */ /* 0x000fe400078ec0ff */
[----:B------:R-:W-:-:S05]  /*bca0*/  LOP3.LUT R0, R31, UR34, RZ, 0x3c, !PT ;  /* 0x000000221f007c12 */ /* 0x000fca000f8e3cff */
[----:B--2---:R-:W-:Y:S01]  /*bcb0*/  HMMA.16816.F32 R56, R4, R20, R56 ;  /* 0x000000140438723c */ /* 0x004fe20000001838 */
[----:B------:R-:W-:-:S05]  /*bcc0*/  IMAD.WIDE.U32 R26, R0, -0x326172a9, RZ ;  /* 0xcd9e8d57001a7825 */ /* 0x000fca00078e00ff */
[----:B------:R-:W-:Y:S01]  /*bcd0*/  HMMA.16816.F32 R52, R4, R22, R52 ;  /* 0x000000160434723c */ /* 0x000fe20000001834 */
[----:B------:R-:W2:Y:S01]  /*bce0*/  LDSM.16.MT88.4 R20, [R182+0x10800] ;  /* 0x01080000b614783b */ /* 0x000ea20000004200 */
[----:B------:R-:W-:-:S04]  /*bcf0*/  LOP3.LUT R0, R119, UR26, R26, 0x96, !PT ;  /* 0x0000001a77007c12 */ /* 0x000fc8000f8e961a */
[----:B------:R-:W-:Y:S01]  /*bd00*/  HMMA.16816.F32 R60, R4, R44, R220 ;  /* 0x0000002c043c723c */ /* 0x000fe200000018dc */
[----:B------:R-:W-:-:S05]  /*bd10*/  IMAD.WIDE.U32 R8, R0, -0x2daee0ad, RZ ;  /* 0xd2511f5300087825 */ /* 0x000fca00078e00ff */
        /* <DEDUP_REMOVED lines=10> */
[----:B------:R-:W-:-:S03]  /*bdc0*/  IMAD.MOV.U32 R223, RZ, RZ, R66 ;  /* 0x000000ffffdf7224 */ /* 0x000fc600078e0042 */
[C---:B------:R-:W-:Y:S01]  /*bdd0*/  HMMA.16816.F32 R76, R4.reuse, R18, R172 ;  /* 0x00000012044c723c */ /* 0x040fe200000018ac */
[----:B------:R-:W-:Y:S01]  /*bde0*/  IMAD.MOV.U32 R224, RZ, RZ, R82 ;  /* 0x000000ffffe07224 */ /* 0x000fe200078e0052 */
[----:B------:R-:W3:Y:S01]  /*bdf0*/  LDSM.16.MT88.4 R16, [R184+0x10800] ;  /* 0x01080000b810783b */ /* 0x000ee20000004200 */
[----:B------:R-:W-:Y:S02]  /*be00*/  IMAD.MOV.U32 R225, RZ, RZ, R83 ;  /* 0x000000ffffe17224 */ /* 0x000fe400078e0053 */
[----:B------:R-:W-:Y:S01]  /*be10*/  IMAD.MOV.U32 R226, RZ, RZ, R73 ;  /* 0x000000ffffe27224 */ /* 0x000fe200078e0049 */
[----:B------:R-:W-:Y:S01]  /*be20*/  LOP3.LUT R2, R27, UR27, R224, 0x96, !PT ;  /* 0x0000001b1b027c12 */ /* 0x000fe2000f8e96e0 */
[----:B-1----:R-:W-:Y:S01]  /*be30*/  HMMA.16816.F32 R92, R4, R12, R124 ;  /* 0x0000000c045c723c */ /* 0x002fe2000000187c */
[----:B------:R-:W-:-:S03]  /*be40*/  IMAD.MOV.U32 R227, RZ, RZ, R74 ;  /* 0x000000ffffe37224 */ /* 0x000fc600078e004a */
[----:B------:R-:W-:Y:S02]  /*be50*/  IMAD.WIDE.U32 R2, R2, -0x2daee0ad, RZ ;  /* 0xd2511f5302027825 */ /* 0x000fe400078e00ff */
[C---:B------:R-:W-:Y:S03]  /*be60*/  HMMA.16816.F32 R44, R4.reuse, R40, R212 ;  /* 0x00000028042c723c */ /* 0x040fe600000018d4 */
[----:B------:R-:W-:Y:S02]  /*be70*/  LOP3.LUT R3, R3, UR23, R156, 0x96, !PT ;  /* 0x0000001703037c12 */ /* 0x000fe4000f8e969c */
[----:B------:R-:W-:Y:S01]  /*be80*/  LOP3.LUT R0, R9, UR21, R2, 0x96, !PT ;  /* 0x0000001509007c12 */ /* 0x000fe2000f8e9602 */
[----:B------:R-:W-:Y:S01]  /*be90*/  HMMA.16816.F32 R124, R4, R14, R168 ;  /* 0x0000000e047c723c */ /* 0x000fe200000018a8 */
[----:B------:R-:W-:Y:S01]  /*bea0*/  IMAD.MOV.U32 R41, RZ, RZ, R67 ;  /* 0x000000ffff297224 */ /* 0x000fe200078e0043 */
[----:B------:R-:W1:Y:S01]  /*beb0*/  LDSM.16.MT88.4 R12, [R183+0x10800] ;  /* 0x01080000b70c783b */ /* 0x000e620000004200 */
[----:B------:R-:W-:-:S02]  /*bec0*/  IMAD.MOV.U32 R215, RZ, RZ, R72 ;  /* 0x000000ffffd77224 */ /* 0x000fc400078e0048 */
[----:B------:R-:W-:Y:S01]  /*bed0*/  FFMA.FTZ R9, R142, UR4, -R24 ;  /* 0x000000048e097c23 */ /* 0x000fe20008010818 */
[----:B------:R-:W-:Y:S01]  /*bee0*/  IMAD.MOV.U32 R214, RZ, RZ, R75 ;  /* 0x000000ffffd67224 */ /* 0x000fe200078e004b */
[C---:B------:R-:W-:Y:S01]  /*bef0*/  HMMA.16816.F32 R84, R4.reuse, R32, R204 ;  /* 0x000000200454723c */ /* 0x040fe200000018cc */
[----:B------:R-:W-:Y:S02]  /*bf00*/  IMAD.MOV.U32 R213, RZ, RZ, R64 ;  /* 0x000000ffffd57224 */ /* 0x000fe400078e0040 */
[----:B------:R-:W-:Y:S02]  /*bf10*/  IMAD.MOV.U32 R212, RZ, RZ, R65 ;  /* 0x000000ffffd47224 */ /* 0x000fe400078e0041 */
[----:B------:R-:W-:Y:S01]  /*bf20*/  IMAD.WIDE.U32 R2, R3, -0x326172a9, RZ ;  /* 0xcd9e8d5703027825 */ /* 0x000fe200078e00ff */
[----:B------:R-:W-:Y:S01]  /*bf30*/  HMMA.16816.F32 R80, R4, R34, R208 ;  /* 0x000000220450723c */ /* 0x000fe200000018d0 */
[----:B------:R-:W4:Y:S03]  /*bf40*/  LDSM.16.MT88.4 R32, [R183+0xe800] ;  /* 0x00e80000b720783b */ /* 0x000f260000004200 */
[----:B------:R-:W-:-:S02]  /*bf50*/  LOP3.LUT R3, R3, UR22, R118, 0x96, !PT ;  /* 0x0000001603037c12 */ /* 0x000fc4000f8e9676 */
[C---:B------:R-:W-:Y:S06]  /*bf60*/  HMMA.16816.F32 R72, R4.reuse, R36, R196 ;  /* 0x000000240448723c */ /* 0x040fec00000018c4 */
[C---:B------:R-:W-:Y:S01]  /*bf70*/  HMMA.16816.F32 R64, R4.reuse, R38, R200 ;  /* 0x000000260440723c */ /* 0x040fe200000018c8 */
[----:B------:R-:W5:Y:S05]  /*bf80*/  LDSM.16.MT88.4 R36, [R181+0x10800] ;  /* 0x01080000b524783b */ /* 0x000f6a0000004200 */
[C---:B--2---:R-:W-:Y:S06]  /*bf90*/  HMMA.16816.F32 R168, R4.reuse, R20, R132 ;  /* 0x0000001404a8723c */ /* 0x044fec0000001884 */
[----:B---3--:R-:W-:Y:S01]  /*bfa0*/  HMMA.16816.F32 R100, R4, R16, R100 ;  /* 0x000000100464723c */ /* 0x008fe20000001864 */
[----:B------:R-:W-:-:S02]  /*bfb0*/  IMAD.MOV.U32 R134, RZ, RZ, R41 ;  /* 0x000000ffff867224 */ /* 0x000fc400078e0029 */
[----:B------:R-:W-:-:S03]  /*bfc0*/  IMAD.WIDE.U32 R40, R0, -0x326172a9, RZ ;  /* 0xcd9e8d5700287825 */ /* 0x000fc600078e00ff */
[C---:B-1----:R-:W-:Y:S01]  /*bfd0*/  HMMA.16816.F32 R108, R4.reuse, R12, R108 ;  /* 0x0000000c046c723c */ /* 0x042fe2000000186c */
[----:B------:R-:W-:Y:S01]  /*bfe0*/  IMAD.MOV.U32 R133, RZ, RZ, R223 ;  /* 0x000000ffff857224 */ /* 0x000fe200078e00df */
[----:B------:R-:W-:Y:S01]  /*bff0*/  LOP3.LUT R0, R41, UR9, R2, 0x96, !PT ;  /* 0x0000000929007c12 */ /* 0x000fe2000f8e9602 */
[----:B------:R-:W-:Y:S01]  /*c000*/  IMAD.WIDE.U32 R2, R3, -0x2daee0ad, RZ ;  /* 0xd2511f5303027825 */ /* 0x000fe200078e00ff */
[----:B------:R1:W-:Y:S02]  /*c010*/  MUFU.EX2 R223, R9 ;  /* 0x0000000900df7308 */ /* 0x0003e40000000800 */
[----:B------:R-:W-:Y:S01]  /*c020*/  HMMA.16816.F32 R208, R4, R22, R96 ;  /* 0x0000001604d0723c */ /* 0x000fe20000001860 */
[----:B------:R-:W-:-:S04]  /*c030*/  IMAD.WIDE.U32 R42, R0, -0x2daee0ad, RZ ;  /* 0xd2511f53002a7825 */ /* 0x000fc800078e00ff */
[----:B------:R-:W-:Y:S01]  /*c040*/  FFMA.FTZ R0, R193, UR4, -R24 ;  /* 0x00000004c1007c23 */ /* 0x000fe20008010818 */
[----:B------:R-:W-:-:S03]  /*c050*/  LOP3.LUT R2, R43, UR6, R2, 0x96, !PT ;  /* 0x000000062b027c12 */ /* 0x000fc6000f8e9602 */
[----:B------:R2:W3:Y:S01]  /*c060*/  MUFU.EX2 R21, R0 ;  /* 0x0000000000157308 */ /* 0x0004e20000000800 */
[C---:B----4-:R-:W-:Y:S06]  /*c070*/  HMMA.16816.F32 R160, R4.reuse, R32, R160 ;  /* 0x0000002004a0723c */ /* 0x050fec00000018a0 */
[----:B------:R-:W-:Y:S01]  /*c080*/  HMMA.16816.F32 R172, R4, R34, R136 ;  /* 0x0000002204ac723c */ /* 0x000fe20000001888 */
[----:B-1----:R-:W-:Y:S01]  /*c090*/  FFMA.FTZ R9, R229, UR4, -R24 ;  /* 0x00000004e5097c23 */ /* 0x002fe20008010818 */
[----:B------:R-:W-:Y:S01]  /*c0a0*/  LDSM.16.MT88.4 R32, [R182+0xf000] ;  /* 0x00f00000b620783b */ /* 0x000fe20000004200 */
[----:B------:R-:W-:-:S02]  /*c0b0*/  IMAD.MOV.U32 R229, RZ, RZ, R215 ;  /* 0x000000ffffe57224 */ /* 0x000fc400078e00d7 */
[----:B------:R1:W-:Y:S01]  /*c0c0*/  MUFU.EX2 R20, R9 ;  /* 0x0000000900147308 */ /* 0x0003e20000000800 */
[----:B-----5:R-:W-:Y:S01]  /*c0d0*/  HMMA.16816.F32 R120, R4, R36, R120 ;  /* 0x000000240478723c */ /* 0x020fe20000001878 */
[----:B--2---:R-:W-:Y:S01]  /*c0e0*/  LOP3.LUT R0, R3, UR8, R8, 0x96, !PT ;  /* 0x0000000803007c12 */ /* 0x004fe2000f8e9608 */
[----:B------:R-:W-:-:S04]  /*c0f0*/  IMAD.WIDE.U32 R2, R2, -0x326172a9, RZ ;  /* 0xcd9e8d5702027825 */ /* 0x000fc800078e00ff */
[C---:B------:R-:W-:Y:S01]  /*c100*/  HMMA.16816.F32 R196, R4.reuse, R38, R128 ;  /* 0x0000002604c4723c */ /* 0x040fe20000001880 */
[----:B------:R-:W-:Y:S01]  /*c110*/  LDSM.16.MT88.4 R36, [R182+0xd000] ;  /* 0x00d00000b624783b */ /* 0x000fe20000004200 */
[----:B------:R-:W-:Y:S01]  /*c120*/  IMAD.WIDE.U32 R30, R0, -0x326172a9, RZ ;  /* 0xcd9e8d57001e7825 */ /* 0x000fe200078e00ff */
[C---:B------:R-:W-:Y:S02]  /*c130*/  LOP3.LUT R0, R2.reuse, 0xffff, RZ, 0xc0, !PT ;  /* 0x0000ffff02007812 */ /* 0x040fe400078ec0ff */
[----:B------:R-:W-:Y:S01]  /*c140*/  SHF.R.U32.HI R8, RZ, 0x10, R2 ;  /* 0x00000010ff087819 */ /* 0x000fe20000011602 */
[C---:B------:R-:W-:Y:S01]  /*c150*/  HMMA.16816.F32 R204, R4.reuse, R18, R104 ;  /* 0x0000001204cc723c */ /* 0x040fe20000001868 */
[----:B------:R-:W-:Y:S01]  /*c160*/  LOP3.LUT R13, R2, 0xff, RZ, 0xc0, !PT ;  /* 0x000000ff020d7812 */ /* 0x000fe200078ec0ff */
[----:B-1----:R-:W-:Y:S01]  /*c170*/  FFMA.FTZ R9, R228, UR4, -R24 ;  /* 0x00000004e4097c23 */ /* 0x002fe20008010818 */
[----:B------:R-:W-:Y:S01]  /*c180*/  SHF.R.U32.HI R12, RZ, 0x18, R2 ;  /* 0x00000018ff0c7819 */ /* 0x000fe20000011602 */
[----:B------:R-:W-:Y:S01]  /*c190*/  IMAD.MOV.U32 R228, RZ, RZ, R226 ;  /* 0x000000ffffe47224 */ /* 0x000fe200078e00e2 */
[----:B------:R-:W-:Y:S01]  /*c1a0*/  LOP3.LUT R2, R3, UR30, R30, 0x96, !PT ;  /* 0x0000001e03027c12 */ /* 0x000fe2000f8e961e */
[----:B------:R1:W2:Y:S01]  /*c1b0*/  MUFU.EX2 R135, R9 ;  /* 0x0000000900877308 */ /* 0x0002a20000000800 */
[----:B------:R-:W-:Y:S01]  /*c1c0*/  HMMA.16816.F32 R112, R4, R14, R112 ;  /* 0x0000000e0470723c */ /* 0x000fe20000001870 */
[----:B---3--:R-:W-:Y:S01]  /*c1d0*/  IMAD.MOV.U32 R104, RZ, RZ, R21 ;  /* 0x000000ffff687224 */ /* 0x008fe200078e0015 */
[----:B------:R-:W-:Y:S01]  /*c1e0*/  SHF.R.U32.HI R3, RZ, 0x10, R2 ;  /* 0x00000010ff037819 */ /* 0x000fe20000011602 */
[----:B------:R-:W-:Y:S01]  /*c1f0*/  IMAD.MOV.U32 R105, RZ, RZ, R214 ;  /* 0x000000ffff697224 */ /* 0x000fe200078e00d6 */
[----:B------:R-:W-:Y:S01]  /*c200*/  LOP3.LUT R30, R31, UR7, R40, 0x96, !PT ;  /* 0x000000071f1e7c12 */ /* 0x000fe2000f8e9628 */
[----:B------:R-:W-:-:S02]  /*c210*/  IMAD.MOV.U32 R214, RZ, RZ, R195 ;  /* 0x000000ffffd67224 */ /* 0x000fc400078e00c3 */
[----:B------:R-:W-:Y:S01]  /*c220*/  FFMA.FTZ R4, R232, UR4, -R25 ;  /* 0x00000004e8047c23 */ /* 0x000fe20008010819 */
[----:B------:R-:W-:Y:S01]  /*c230*/  LOP3.LUT R6, R2, 0xff, RZ, 0xc0, !PT ;  /* 0x000000ff02067812 */ /* 0x000fe200078ec0ff */
[----:B------:R-:W-:Y:S01]  /*c240*/  IMAD.MOV.U32 R41, RZ, RZ, R228 ;  /* 0x000000ffff297224 */ /* 0x000fe200078e00e4 */
[----:B------:R-:W-:Y:S01]  /*c250*/  SHF.R.U32.HI R5, RZ, 0x18, R2 ;  /* 0x00000018ff057819 */ /* 0x000fe20000011602 */
[----:B------:R-:W-:Y:S01]  /*c260*/  MUFU.EX2 R16, R4 ;  /* 0x0000000400107308 */ /* 0x000fe20000000800 */
[----:B------:R-:W-:Y:S02]  /*c270*/  IMAD.MOV.U32 R40, RZ, RZ, R229 ;  /* 0x000000ffff287224 */ /* 0x000fe400078e00e5 */
[----:B------:R-:W-:Y:S02]  /*c280*/  IMAD.MOV.U32 R107, RZ, RZ, R212 ;  /* 0x000000ffff6b7224 */ /* 0x000fe400078e00d4 */
[----:B-1----:R-:W-:Y:S01]  /*c290*/  FFMA.FTZ R9, R230, UR4, -R25 ;  /* 0x00000004e6097c23 */ /* 0x002fe20008010819 */
[----:B------:R-:W-:-:S02]  /*c2a0*/  IMAD.MOV.U32 R230, RZ, RZ, R224 ;  /* 0x000000ffffe67224 */ /* 0x000fc400078e00e0 */
[----:B------:R-:W-:Y:S01]  /*c2b0*/  IMAD.MOV.U32 R106, RZ, RZ, R213 ;  /* 0x000000ffff6a7224 */ /* 0x000fe200078e00d5 */
[----:B------:R1:W-:Y:S02]  /*c2c0*/  MUFU.EX2 R17, R9 ;  /* 0x0000000900117308 */ /* 0x0003e40000000800 */
[----:B-1----:R-:W-:Y:S02]  /*c2d0*/  SHF.R.U32.HI R9, RZ, 0x8, R0 ;  /* 0x00000008ff097819 */ /* 0x002fe40000011600 */
[----:B------:R-:W-:Y:S01]  /*c2e0*/  LOP3.LUT R0, R8, 0xff, RZ, 0xc0, !PT ;  /* 0x000000ff08007812 */ /* 0x000fe200078ec0ff */
[----:B------:R-:W-:Y:S01]  /*c2f0*/  FFMA.FTZ R8, R231, UR4, -R25 ;  /* 0x00000004e7087c23 */ /* 0x000fe20008010819 */
[----:B------:R-:W-:Y:S01]  /*c300*/  PRMT R9, R13, 0x5410, R9 ;  /* 0x000054100d097816 */ /* 0x000fe20000000009 */
[----:B------:R-:W-:Y:S02]  /*c310*/  IMAD.MOV.U32 R231, RZ, RZ, R225 ;  /* 0x000000ffffe77224 */ /* 0x000fe400078e00e1 */
[----:B------:R1:W3:Y:S02]  /*c320*/  MUFU.EX2 R132, R8 ;  /* 0x0000000800847308 */ /* 0x0002e40000000800 */
[----:B-1----:R-:W-:-:S02]  /*c330*/  PRMT R8, R0, 0x5410, R12 ;  /* 0x0000541000087816 */ /* 0x002fc4000000000c */
[----:B------:R-:W-:Y:S01]  /*c340*/  LOP3.LUT R0, R2, 0xffff, RZ, 0xc0, !PT ;  /* 0x0000ffff02007812 */ /* 0x000fe200078ec0ff */
[----:B------:R-:W-:Y:S01]  /*c350*/  FFMA.FTZ R2, R233, UR4, -R25 ;  /* 0x00000004e9027c23 */ /* 0x000fe20008010819 */
[----:B------:R-:W1:Y:S02]  /*c360*/  LDSM.16.MT88.4 R12, [R181+0xd000] ;  /* 0x00d00000b50c783b */ /* 0x000e640000004200 */
[----:B------:R-:W-:Y:S01]  /*c370*/  SHF.R.U32.HI R4, RZ, 0x8, R0 ;  /* 0x00000008ff047819 */ /* 0x000fe20000011600 */
[----:B------:R3:W4:Y:S01]  /*c380*/  MUFU.EX2 R195, R2 ;  /* 0x0000000200c37308 */ /* 0x0007220000000800 */
[----:B------:R-:W-:Y:S02]  /*c390*/  LOP3.LUT R0, R3, 0xff, RZ, 0xc0, !PT ;  /* 0x000000ff03007812 */ /* 0x000fe400078ec0ff */
[----:B--2---:R-:W-:Y:S02]  /*c3a0*/  F2FP.F16.F32.PACK_AB R3, R135, R104 ;  /* 0x000000688703723e */ /* 0x004fe400000000ff */
[----:B------:R-:W-:-:S02]  /*c3b0*/  PRMT R5, R0, 0x5410, R5 ;  /* 0x0000541000057816 */ /* 0x000fc40000000005 */
[C---:B------:R-:W-:Y:S02]  /*c3c0*/  PRMT R142, R3.reuse, 0x7610, R142 ;  /* 0x00007610038e7816 */ /* 0x040fe4000000008e */
[----:B------:R-:W-:Y:S02]  /*c3d0*/  PRMT R141, R3, 0x7632, R141 ;  /* 0x00007632038d7816 */ /* 0x000fe4000000008d */
[----:B------:R-:W-:Y:S01]  /*c3e0*/  HSET2.LE.AND R0, R9, R28, PT ;  /* 0x0000001c09007233 */ /* 0x000fe20003803000 */
[----:B------:R-:W-:Y:S01]  /*c3f0*/  IMAD.MOV.U32 R9, RZ, RZ, R20 ;  /* 0x000000ffff097224 */ /* 0x000fe200078e0014 */
[----:B------:R-:W-:Y:S01]  /*c400*/  PRMT R3, R142, 0x5410, R141 ;  /* 0x000054108e037816 */ /* 0x000fe2000000008d */
[----:B------:R-:W2:Y:S01]  /*c410*/  LDSM.16.MT88.4 R20, [R181+0xf000] ;  /* 0x00f00000b514783b */ /* 0x000ea20000004200 */
[----:B------:R-:W-:Y:S02]  /*c420*/  PRMT R4, R6, 0x5410, R4 ;  /* 0x0000541006047816 */ /* 0x000fe40000000004 */
[----:B---3--:R-:W-:-:S02]  /*c430*/  F2FP.F16.F32.PACK_AB R2, R132, R17 ;  /* 0x000000118402723e */ /* 0x008fc400000000ff */
[----:B------:R-:W-:Y:S02]  /*c440*/  LOP3.LUT R6, R0, R3, RZ, 0xc0, !PT ;  /* 0x0000000300067212 */ /* 0x000fe400078ec0ff */
[C---:B------:R-:W-:Y:S02]  /*c450*/  PRMT R140, R2.reuse, 0x7632, R140 ;  /* 0x00007632028c7816 */ /* 0x040fe4000000008c */
[----:B------:R-:W-:Y:S02]  /*c460*/  PRMT R139, R2, 0x7610, R139 ;  /* 0x00007610028b7816 */ /* 0x000fe4000000008b */
[----:B------:R-:W-:Y:S01]  /*c470*/  HSET2.LE.AND R2, R8, R28, PT ;  /* 0x0000001c08027233 */ /* 0x000fe20003803000 */
[----:B------:R-:W-:Y:S01]  /*c480*/  IMAD.MOV.U32 R8, RZ, RZ, R214 ;  /* 0x000000ffff087224 */ /* 0x000fe200078e00d6 */
[----:B------:R-:W-:-:S04]  /*c490*/  PRMT R0, R139, 0x5410, R140 ;  /* 0x000054108b007816 */ /* 0x000fc8000000008c */
[----:B------:R-:W-:Y:S02]  /*c4a0*/  LOP3.LUT R7, R2, R0, RZ, 0xc0, !PT ;  /* 0x0000000002077212 */ /* 0x000fe400078ec0ff */
[----:B------:R-:W-:Y:S02]  /*c4b0*/  F2FP.F16.F32.PACK_AB R0, R9, R223 ;  /* 0x000000df0900723e */ /* 0x000fe400000000ff */
[----:B----4-:R-:W-:Y:S02]  /*c4c0*/  F2FP.F16.F32.PACK_AB R2, R195, R16 ;  /* 0x00000010c302723e */ /* 0x010fe400000000ff */
[C---:B------:R-:W-:Y:S02]  /*c4d0*/  PRMT R138, R0.reuse, 0x7610, R138 ;  /* 0x00007610008a7816 */ /* 0x040fe4000000008a */
[----:B------:R-:W-:Y:S02]  /*c4e0*/  PRMT R136, R0, 0x7632, R136 ;  /* 0x0000763200887816 */ /* 0x000fe40000000088 */
[----:B------:R-:W-:-:S02]  /*c4f0*/  HSET2.LE.AND R0, R4, R28, PT ;  /* 0x0000001c04007233 */ /* 0x000fc40003803000 */
[----:B------:R-:W-:Y:S02]  /*c500*/  PRMT R3, R138, 0x5410, R136 ;  /* 0x000054108a037816 */ /* 0x000fe40000000088 */
[C---:B------:R-:W-:Y:S02]  /*c510*/  PRMT R137, R2.reuse, 0x7632, R137 ;  /* 0x0000763202897816 */ /* 0x040fe40000000089 */
[----:B------:R-:W-:Y:S02]  /*c520*/  PRMT R117, R2, 0x7610, R117 ;  /* 0x0000761002757816 */ /* 0x000fe40000000075 */
[----:B------:R-:W-:Y:S02]  /*c530*/  HSET2.LE.AND R2, R5, R28, PT ;  /* 0x0000001c05027233 */ /* 0x000fe40003803000 */
[----:B------:R-:W-:Y:S01]  /*c540*/  LOP3.LUT R4, R0, R3, RZ, 0xc0, !PT ;  /* 0x0000000300047212 */ /* 0x000fe200078ec0ff */
[----:B------:R-:W-:Y:S01]  /*c550*/  IMAD.MOV.U32 R3, RZ, RZ, R17 ;  /* 0x000000ffff037224 */ /* 0x000fe200078e0011 */
[----:B------:R-:W-:-:S04]  /*c560*/  PRMT R0, R117, 0x5410, R137 ;  /* 0x0000541075007816 */ /* 0x000fc80000000089 */
[----:B------:R-:W-:Y:S01]  /*c570*/  LOP3.LUT R5, R2, R0, RZ, 0xc0, !PT ;  /* 0x0000000002057212 */ /* 0x000fe200078ec0ff */
[----:B------:R-:W-:Y:S01]  /*c580*/  IMAD.MOV.U32 R0, RZ, RZ, R227 ;  /* 0x000000ffff007224 */ /* 0x000fe200078e00e3 */
[----:B------:R-:W-:-:S05]  /*c590*/  LOP3.LUT R2, R27, UR27, R230, 0x96, !PT ;  /* 0x0000001b1b027c12 */ /* 0x000fca000f8e96e6 */
[C---:B-1----:R-:W-:Y:S06]  /*c5a0*/  HMMA.16816.F32 R96, R4.reuse, R12, R60 ;  /* 0x0000000c0460723c */ /* 0x042fec000000183c */
[C---:B------:R-:W-:Y:S01]  /*c5b0*/  HMMA.16816.F32 R128, R4.reuse, R14, R48 ;  /* 0x0000000e0480723c */ /* 0x040fe20000001830 */
[----:B------:R-:W1:Y:S01]  /*c5c0*/  LDSM.16.MT88.4 R12, [R183+0xd000] ;  /* 0x00d00000b70c783b */ /* 0x000e620000004200 */
[----:B------:R-:W-:Y:S02]  /*c5d0*/  IMAD.MOV.U32 R63, RZ, RZ, R16 ;  /* 0x000000ffff3f7224 */ /* 0x000fe400078e0010 */
[----:B------:R-:W-:Y:S01]  /*c5e0*/  IMAD.MOV.U32 R61, RZ, RZ, R235 ;  /* 0x000000ffff3d7224 */ /* 0x000fe200078e00eb */
[----:B------:R-:W3:Y:S01]  /*c5f0*/  LDSM.16.MT88.4 R16, [R184+0xd000] ;  /* 0x00d00000b810783b */ /* 0x000ee20000004200 */
[----:B------:R-:W-:Y:S01]  /*c600*/  IMAD.MOV.U32 R62, RZ, RZ, R234 ;  /* 0x000000ffff3e7224 */ /* 0x000fe200078e00ea */
[----:B--2---:R-:W-:Y:S01]  /*c610*/  HMMA.16816.F32 R228, R4, R22, R52 ;  /* 0x0000001604e4723c */ /* 0x004fe20000001834 */
[----:B------:R-:W-:-:S02]  /*c620*/  IMAD.MOV.U32 R48, RZ, RZ, R216 ;  /* 0x000000ffff307224 */ /* 0x000fc400078e00d8 */
[----:B------:R-:W-:Y:S02]  /*c630*/  IMAD.MOV.U32 R49, RZ, RZ, R217 ;  /* 0x000000ffff317224 */ /* 0x000fe400078e00d9 */
[----:B------:R-:W-:Y:S01]  /*c640*/  IMAD.MOV.U32 R50, RZ, RZ, R218 ;  /* 0x000000ffff327224 */ /* 0x000fe200078e00da */
[C---:B------:R-:W-:Y:S01]  /*c650*/  HMMA.16816.F32 R232, R4.reuse, R20, R56 ;  /* 0x0000001404e8723c */ /* 0x040fe20000001838 */
[----:B------:R-:W-:Y:S01]  /*c660*/  LDSM.16.MT88.4 R20, [R184+0xf000] ;  /* 0x00f00000b814783b */ /* 0x000fe20000004200 */
[----:B------:R-:W-:Y:S02]  /*c670*/  IMAD.MOV.U32 R51, RZ, RZ, R219 ;  /* 0x000000ffff337224 */ /* 0x000fe400078e00db */
[----:B------:R-:W-:Y:S02]  /*c680*/  IMAD.MOV.U32 R53, RZ, RZ, R61 ;  /* 0x000000ffff357224 */ /* 0x000fe400078e003d */
[----:B------:R-:W-:Y:S01]  /*c690*/  HMMA.16816.F32 R200, R4, R38, R88 ;  /* 0x0000002604c8723c */ /* 0x000fe20000001858 */
[----:B------:R-:W-:Y:S01]  /*c6a0*/  IMAD.MOV.U32 R56, RZ, RZ, R0 ;  /* 0x000000ffff387224 */ /* 0x000fe200078e0000 */
[----:B------:R-:W-:Y:S01]  /*c6b0*/  LOP3.LUT R0, R119, UR26, R26, 0x96, !PT ;  /* 0x0000001a77007c12 */ /* 0x000fe2000f8e961a */
[----:B------:R-:W-:-:S02]  /*c6c0*/  IMAD.MOV.U32 R57, RZ, RZ, R3 ;  /* 0x000000ffff397224 */ /* 0x000fc400078e0003 */
[----:B------:R-:W-:Y:S01]  /*c6d0*/  IMAD.MOV.U32 R58, RZ, RZ, R8 ;  /* 0x000000ffff3a7224 */ /* 0x000fe200078e0008 */
[----:B------:R-:W-:Y:S01]  /*c6e0*/  HMMA.16816.F32 R216, R4, R32, R68 ;  /* 0x0000002004d8723c */ /* 0x000fe20000001844 */
[----:B------:R-:W-:Y:S02]  /*c6f0*/  IMAD.MOV.U32 R59, RZ, RZ, R9 ;  /* 0x000000ffff3b7224 */ /* 0x000fe400078e0009 */
[----:B------:R-:W-:-:S03]  /*c700*/  IMAD.WIDE.U32 R2, R2, -0x2daee0ad, RZ ;  /* 0xd2511f5302027825 */ /* 0x000fc600078e00ff */
[C---:B------:R-:W-:Y:S01]  /*c710*/  HMMA.16816.F32 R44, R4.reuse, R36, R44 ;  /* 0x00000024042c723c */ /* 0x040fe2000000182c */
[----:B------:R-:W-:Y:S01]  /*c720*/  IMAD.WIDE.U32 R8, R0, -0x2daee0ad, RZ ;  /* 0xd2511f5300087825 */ /* 0x000fe200078e00ff */
[----:B------:R-:W-:Y:S01]  /*c730*/  LOP3.LUT R3, R3, UR23, R156, 0x96, !PT ;  /* 0x0000001703037c12 */ /* 0x000fe2000f8e969c */
[----:B------:R-:W2:Y:S02]  /*c740*/  LDSM.16.MT88.4 R36, [R182+0x11000] ;  /* 0x01100000b624783b */ /* 0x000ea40000004200 */
[----:B------:R-:W-:Y:S01]  /*c750*/  IMAD.MOV.U32 R54, RZ, RZ, R62 ;  /* 0x000000ffff367224 */ /* 0x000fe200078e003e */
[----:B------:R-:W-:Y:S01]  /*c760*/  LOP3.LUT R0, R9, UR21, R2, 0x96, !PT ;  /* 0x0000001509007c12 */ /* 0x000fe2000f8e9602 */
[----:B------:R-:W-:Y:S01]  /*c770*/  IMAD.WIDE.U32 R2, R3, -0x326172a9, RZ ;  /* 0xcd9e8d5703027825 */ /* 0x000fe200078e00ff */
[----:B------:R-:W-:Y:S01]  /*c780*/  LOP3.LUT R9, R159, UR9, R154, 0x96, !PT ;  /* 0x000000099f097c12 */ /* 0x000fe2000f8e969a */
[----:B-1----:R-:W-:Y:S02]  /*c790*/  HMMA.16816.F32 R224, R4, R14, R64 ;  /* 0x0000000e04e0723c */ /* 0x002fe40000001840 */
[----:B------:R-:W-:Y:S01]  /*c7a0*/  IMAD.MOV.U32 R55, RZ, RZ, R63 ;  /* 0x000000ffff377224 */ /* 0x000fe200078e003f */
[----:B------:R-:W-:Y:S01]  /*c7b0*/  LOP3.LUT R3, R3, UR22, R118, 0x96, !PT ;  /* 0x0000001603037c12 */ /* 0x000fe2000f8e9676 */
[----:B------:R-:W-:-:S02]  /*c7c0*/  IMAD.MOV.U32 R61, RZ, RZ, R220 ;  /* 0x000000ffff3d7224 */ /* 0x000fc400078e00dc */
[----:B------:R-:W-:Y:S01]  /*c7d0*/  IMAD.MOV.U32 R62, RZ, RZ, R221 ;  /* 0x000000ffff3e7224 */ /* 0x000fe200078e00dd */
[----:B---3--:R-:W-:Y:S01]  /*c7e0*/  HMMA.16816.F32 R88, R4, R16, R84 ;  /* 0x000000100458723c */ /* 0x008fe20000001854 */
[----:B------:R-:W-:-:S04]  /*c7f0*/  IMAD.WIDE.U32 R14, R0, -0x326172a9, RZ ;  /* 0xcd9e8d57000e7825 */ /* 0x000fc800078e00ff */
[----:B------:R-:W-:Y:S01]  /*c800*/  IMAD.MOV.U32 R63, RZ, RZ, R222 ;  /* 0x000000ffff3f7224 */ /* 0x000fe200078e00de */
[----:B------:R-:W-:Y:S01]  /*c810*/  LOP3.LUT R0, R15, UR9, R2, 0x96, !PT ;  /* 0x000000090f007c12 */ /* 0x000fe2000f8e9602 */
[----:B------:R-:W-:Y:S01]  /*c820*/  IMAD.WIDE.U32 R16, R9, -0x2daee0ad, RZ ;  /* 0xd2511f5309107825 */ /* 0x000fe200078e00ff */
[C---:B------:R-:W-:Y:S03]  /*c830*/  HMMA.16816.F32 R212, R4.reuse, R18, R80 ;  /* 0x0000001204d4723c */ /* 0x040fe60000001850 */
[----:B------:R-:W-:Y:S01]  /*c840*/  IMAD.WIDE.U32 R2, R3, -0x2daee0ad, RZ ;  /* 0xd2511f5303027825 */ /* 0x000fe200078e00ff */
[----:B------:R-:W-:Y:S02]  /*c850*/  LOP3.LUT R9, R17, UR6, R194, 0x96, !PT ;  /* 0x0000000611097c12 */ /* 0x000fe4000f8e96c2 */
[----:B------:R-:W-:Y:S01]  /*c860*/  HMMA.16816.F32 R80, R4, R12, R72 ;  /* 0x0000000c0450723c */ /* 0x000fe20000001848 */
[----:B------:R-:W-:Y:S01]  /*c870*/  IMAD.WIDE.U32 R68, R0, -0x2daee0ad, RZ ;  /* 0xd2511f5300447825 */ /* 0x000fe200078e00ff */
[----:B------:R-:W-:-:S02]  /*c880*/  LOP3.LUT R3, R3, UR8, R8, 0x96, !PT ;  /* 0x0000000803037c12 */ /* 0x000fc4000f8e9608 */
[----:B------:R-:W-:Y:S01]  /*c890*/  LOP3.LUT R17, R149, UR7, R158, 0x96, !PT ;  /* 0x0000000795117c12 */ /* 0x000fe2000f8e969e */
[----:B------:R-:W-:Y:S01]  /*c8a0*/  IMAD.WIDE.U32 R8, R9, -0x326172a9, RZ ;  /* 0xcd9e8d5709087825 */ /* 0x000fe200078e00ff */
[----:B------:R-:W-:-:S03]  /*c8b0*/  LOP3.LUT R2, R69, UR6, R2, 0x96, !PT ;  /* 0x0000000645027c12 */ /* 0x000fc6000f8e9602 */
[----:B------:R-:W-:Y:S01]  /*c8c0*/  IMAD.WIDE.U32 R12, R3, -0x326172a9, RZ ;  /* 0xcd9e8d57030c7825 */ /* 0x000fe200078e00ff */
[----:B------:R-:W-:Y:S02]  /*c8d0*/  LOP3.LUT R0, R9, UR30, R148, 0x96, !PT ;  /* 0x0000001e09007c12 */ /* 0x000fe4000f8e9694 */
[----:B------:R-:W-:Y:S01]  /*c8e0*/  LOP3.LUT R26, R8, 0xffff, RZ, 0xc0, !PT ;  /* 0x0000ffff081a7812 */ /* 0x000fe200078ec0ff */
[----:B------:R-:W-:Y:S01]  /*c8f0*/  IMAD.WIDE.U32 R2, R2, -0x326172a9, RZ ;  /* 0xcd9e8d5702027825 */ /* 0x000fe200078e00ff */
[----:B------:R-:W-:Y:S01]  /*c900*/  LOP3.LUT R15, R8, 0xff, RZ, 0xc0, !PT ;  /* 0x000000ff080f7812 */ /* 0x000fe200078ec0ff */
[C---:B--2---:R-:W-:Y:S01]  /*c910*/  HMMA.16816.F32 R168, R4.reuse, R36, R168 ;  /* 0x0000002404a8723c */ /* 0x044fe200000018a8 */
[----:B------:R-:W-:Y:S01]  /*c920*/  SHF.R.U32.HI R18, RZ, 0x10, R8 ;  /* 0x00000010ff127819 */ /* 0x000fe20000011608 */
[----:B------:R-:W-:Y:S01]  /*c930*/  IMAD.MOV.U32 R52, RZ, RZ, R223 ;  /* 0x000000ffff347224 */ /* 0x000fe200078e00df */
[C---:B------:R-:W-:Y:S01]  /*c940*/  LOP3.LUT R9, R2.reuse, 0xff, RZ, 0xc0, !PT ;  /* 0x000000ff02097812 */ /* 0x040fe200078ec0ff */
[----:B------:R-:W-:Y:S01]  /*c950*/  IMAD.MOV.U32 R64, RZ, RZ, R104 ;  /* 0x000000ffff407224 */ /* 0x000fe200078e0068 */
[----:B------:R-:W-:Y:S01]  /*c960*/  LOP3.LUT R70, R2, 0xffff, RZ, 0xc0, !PT ;  /* 0x0000ffff02467812 */ /* 0x000fe200078ec0ff */
[----:B------:R-:W-:Y:S01]  /*c970*/  IMAD.MOV.U32 R65, RZ, RZ, R105 ;  /* 0x000000ffff417224 */ /* 0x000fe200078e0069 */
[C---:B------:R-:W-:Y:S01]  /*c980*/  HMMA.16816.F32 R220, R4.reuse, R34, R76 ;  /* 0x0000002204dc723c */ /* 0x040fe2000000184c */
[----:B------:R-:W-:Y:S01]  /*c990*/  IMAD.MOV.U32 R66, RZ, RZ, R106 ;  /* 0x000000ffff427224 */ /* 0x000fe200078e006a */
[----:B------:R-:W1:Y:S01]  /*c9a0*/  LDSM.16.MT88.4 R32, [R183+0xf000] ;  /* 0x00f00000b720783b */ /* 0x000e620000004200 */
[----:B------:R-:W-:Y:S01]  /*c9b0*/  IMAD.MOV.U32 R67, RZ, RZ, R107 ;  /* 0x000000ffff437224 */ /* 0x000fe200078e006b */
[----:B------:R-:W-:Y:S01]  /*c9c0*/  SHF.R.U32.HI R69, RZ, 0x10, R2 ;  /* 0x00000010ff457819 */ /* 0x000fe20000011602 */
[----:B------:R-:W-:Y:S01]  /*c9d0*/  IMAD.MOV.U32 R72, RZ, RZ, R132 ;  /* 0x000000ffff487224 */ /* 0x000fe200078e0084 */
[C---:B------:R-:W-:Y:S01]  /*c9e0*/  HMMA.16816.F32 R76, R4.reuse, R20, R92 ;  /* 0x00000014044c723c */ /* 0x040fe2000000185c */
[----:B------:R-:W-:Y:S01]  /*c9f0*/  SHF.R.U32.HI R60, RZ, 0x18, R2 ;  /* 0x00000018ff3c7819 */ /* 0x000fe20000011602 */
[----:B------:R-:W-:Y:S01]  /*ca00*/  IMAD.MOV.U32 R73, RZ, RZ, R133 ;  /* 0x000000ffff497224 */ /* 0x000fe200078e0085 */
[----:B------:R-:W-:Y:S01]  /*ca10*/  LOP3.LUT R2, R0, 0xffff, RZ, 0xc0, !PT ;  /* 0x0000ffff00027812 */ /* 0x000fe200078ec0ff */
[----:B------:R-:W-:Y:S01]  /*ca20*/  IMAD.MOV.U32 R74, RZ, RZ, R134 ;  /* 0x000000ffff4a7224 */ /* 0x000fe200078e0086 */
[----:B------:R-:W-:Y:S01]  /*ca30*/  LOP3.LUT R19, R3, UR30, R12, 0x96, !PT ;  /* 0x0000001e03137c12 */ /* 0x000fe2000f8e960c */
[----:B------:R-:W-:Y:S01]  /*ca40*/  HMMA.16816.F32 R104, R4, R22, R124 ;  /* 0x000000160468723c */ /* 0x000fe2000000187c */
[----:B------:R-:W2:Y:S01]  /*ca50*/  LDSM.16.MT88.4 R20, [R181+0x11000] ;  /* 0x01100000b514783b */ /* 0x000ea20000004200 */
[----:B------:R-:W-:Y:S01]  /*ca60*/  SHF.R.U32.HI R3, RZ, 0x10, R0 ;  /* 0x00000010ff037819 */ /* 0x000fe20000011600 */
[----:B------:R-:W-:Y:S01]  /*ca70*/  IMAD.MOV.U32 R75, RZ, RZ, R135 ;  /* 0x000000ffff4b7224 */ /* 0x000fe200078e0087 */
[----:B------:R-:W-:Y:S01]  /*ca80*/  SHF.R.U32.HI R2, RZ, 0x8, R2 ;  /* 0x00000008ff027819 */ /* 0x000fe20000011602 */
[----:B------:R-:W-:Y:S01]  /*ca90*/  LDSM.16.MT88.4 R124, [R181+0xd800] ;  /* 0x00d80000b57c783b */ /* 0x000fe20000004200 */
[----:B------:R-:W-:Y:S01]  /*caa0*/  LOP3.LUT R3, R3, 0xff, RZ, 0xc0, !PT ;  /* 0x000000ff03037812 */ /* 0x000fe200078ec0ff */
[----:B------:R-:W-:Y:S01]  /*cab0*/  IMAD.MOV.U32 R154, RZ, RZ, R72 ;  /* 0x000000ffff9a7224 */ /* 0x000fe200078e0048 */
[----:B------:R-:W-:Y:S01]  /*cac0*/  LOP3.LUT R2, R2, 0xffff, RZ, 0xc0, !PT ;  /* 0x0000ffff02027812 */ /* 0x000fe200078ec0ff */
[----:B------:R-:W-:Y:S01]  /*cad0*/  IMAD.MOV.U32 R194, RZ, RZ, R75 ;  /* 0x000000ffffc27224 */ /* 0x000fe200078e004b */
[----:B------:R-:W-:-:S02]  /*cae0*/  SHF.R.U32.HI R8, RZ, 0x18, R8 ;  /* 0x00000018ff087819 */ /* 0x000fc40000011608 */
[----:B------:R-:W-:Y:S02]  /*caf0*/  ISETP.LE.U32.AND P4, PT, R3, UR5, PT ;  /* 0x0000000503007c0c */ /* 0x000fe4000bf83070 */
[----:B------:R-:W-:Y:S01]  /*cb00*/  ISETP.LE.U32.AND P1, PT, R2, UR5, PT ;  /* 0x0000000502007c0c */ /* 0x000fe2000bf23070 */
[----:B------:R-:W-:Y:S01]  /*cb10*/  IMAD.WIDE.U32 R2, R17, -0x2daee0ad, RZ ;  /* 0xd2511f5311027825 */ /* 0x000fe200078e00ff */
[----:B------:R-:W-:Y:S02]  /*cb20*/  ISETP.LE.U32.AND P5, PT, R8, UR5, PT ;  /* 0x0000000508007c0c */ /* 0x000fe4000bfa3070 */
[----:B------:R-:W-:Y:S02]  /*cb30*/  LOP3.LUT R8, R0, 0xff, RZ, 0xc0, !PT ;  /* 0x000000ff00087812 */ /* 0x000fe400078ec0ff */
[----:B------:R-:W-:Y:S02]  /*cb40*/  SHF.R.U32.HI R0, RZ, 0x18, R0 ;  /* 0x00000018ff007819 */ /* 0x000fe40000011600 */
[----:B------:R-:W-:-:S02]  /*cb50*/  ISETP.LE.U32.AND P6, PT, R8, UR5, PT ;  /* 0x0000000508007c0c */ /* 0x000fc4000bfc3070 */
[----:B------:R-:W-:Y:S01]  /*cb60*/  ISETP.LE.U32.AND P3, PT, R0, UR5, PT ;  /* 0x0000000500007c0c */ /* 0x000fe2000bf63070 */
[----:B------:R-:W-:Y:S01]  /*cb70*/  @!P4 HADD2 R193, -R177.H0_H0, -RZ.H0_H0 ;  /* 0xa00000ffb1c1c230 */ /* 0x000fe20000000900 */
[----:B------:R-:W-:Y:S01]  /*cb80*/  LOP3.LUT R8, R2, 0xff, RZ, 0xc0, !PT ;  /* 0x000000ff02087812 */ /* 0x000fe200078ec0ff */
[----:B------:R-:W-:Y:S01]  /*cb90*/  @!P1 HADD2 R236, -R178.H0_H0, -RZ.H0_H0 ;  /* 0xa00000ffb2ec9230 */ /* 0x000fe20000000900 */
[----:B------:R-:W-:Y:S02]  /*cba0*/  LOP3.LUT R0, R18, 0xff, RZ, 0xc0, !PT ;  /* 0x000000ff12007812 */ /* 0x000fe400078ec0ff */
[----:B------:R-:W-:Y:S01]  /*cbb0*/  @!P4 PRMT R177, R193, 0x5410, RZ ;  /* 0x00005410c1b1c816 */ /* 0x000fe200000000ff */
[C---:B-1----:R-:W-:Y:S01]  /*cbc0*/  HMMA.16816.F32 R84, R4.reuse, R32, R160 ;  /* 0x000000200454723c */ /* 0x042fe200000018a0 */
[----:B------:R-:W-:Y:S01]  /*cbd0*/  @!P1 PRMT R178, R236, 0x5410, RZ ;  /* 0x00005410ecb29816 */ /* 0x000fe200000000ff */
[----:B------:R-:W-:Y:S01]  /*cbe0*/  IMAD.MOV.U32 R193, RZ, RZ, R59 ;  /* 0x000000ffffc17224 */ /* 0x000fe200078e003b */
[----:B------:R-:W-:Y:S01]  /*cbf0*/  ISETP.LE.U32.AND P4, PT, R8, UR5, PT ;  /* 0x0000000508007c0c */ /* 0x000fe2000bf83070 */
[----:B------:R-:W-:Y:S01]  /*cc00*/  @!P6 HADD2 R237, -R179.H0_H0, -RZ.H0_H0 ;  /* 0xa00000ffb3ede230 */ /* 0x000fe20000000900 */
[----:B------:R-:W-:Y:S01]  /*cc10*/  ISETP.LE.U32.AND P1, PT, R0, UR5, PT ;  /* 0x0000000500007c0c */ /* 0x000fe2000bf23070 */
[----:B------:R-:W-:Y:S01]  /*cc20*/  FFMA.FTZ R0, R239, UR4, -R24 ;  /* 0x00000004ef007c23 */ /* 0x000fe20008010818 */
[----:B------:R-:W-:Y:S01]  /*cc30*/  SHF.R.U32.HI R8, RZ, 0x8, R26 ;  /* 0x00000008ff087819 */ /* 0x000fe2000001161a */
[----:B------:R-:W-:Y:S01]  /*cc40*/  @!P3 HADD2 R239, -R176.H0_H0, -RZ.H0_H0 ;  /* 0xa00000ffb0efb230 */ /* 0x000fe20000000900 */
[C---:B------:R-:W-:Y:S01]  /*cc50*/  HMMA.16816.F32 R172, R4.reuse, R34, R172 ;  /* 0x0000002204ac723c */ /* 0x040fe200000018ac */
[----:B------:R-:W1:Y:S01]  /*cc60*/  LDSM.16.MT88.4 R32, [R184+0x11000] ;  /* 0x01100000b820783b */ /* 0x000e620000004200 */
[----:B------:R-:W-:Y:S01]  /*cc70*/  LOP3.LUT R8, R8, 0xffff, RZ, 0xc0, !PT ;  /* 0x0000ffff08087812 */ /* 0x000fe200078ec0ff */
[----:B------:R-:W-:Y:S01]  /*cc80*/  MUFU.EX2 R149, R0 ;  /* 0x0000000000957308 */ /* 0x000fe20000000800 */
[----:B------:R-:W-:Y:S01]  /*cc90*/  @!P3 PRMT R176, R239, 0x5410, RZ ;  /* 0x00005410efb0b816 */ /* 0x000fe200000000ff */
[----:B------:R-:W-:Y:S01]  /*cca0*/  IMAD.MOV.U32 R239, RZ, RZ, R58 ;  /* 0x000000ffffef7224 */ /* 0x000fe200078e003a */
[C---:B--2---:R-:W-:Y:S01]  /*ccb0*/  HMMA.16816.F32 R92, R4.reuse, R20, R120 ;  /* 0x00000014045c723c */ /* 0x044fe20000001878 */
[----:B------:R-:W-:Y:S01]  /*ccc0*/  ISETP.LE.U32.AND P3, PT, R8, UR5, PT ;  /* 0x0000000508007c0c */ /* 0x000fe2000bf63070 */
[----:B------:R-:W-:Y:S01]  /*ccd0*/  FFMA.FTZ R8, R241, UR4, -R24 ;  /* 0x00000004f1087c23 */ /* 0x000fe20008010818 */
[----:B------:R-:W-:Y:S01]  /*cce0*/  ISETP.LE.U32.AND P2, PT, R15, UR5, PT ;  /* 0x000000050f007c0c */ /* 0x000fe2000bf43070 */
[----:B------:R-:W-:Y:S01]  /*ccf0*/  @!P1 HADD2 R241, -R166.H0_H0, -RZ.H0_H0 ;  /* 0xa00000ffa6f19230 */ /* 0x000fe20000000900 */
[----:B------:R-:W-:Y:S01]  /*cd00*/  LOP3.LUT R71, R13, UR7, R14, 0x96, !PT ;  /* 0x000000070d477c12 */ /* 0x000fe2000f8e960e */
[C---:B------:R-:W-:Y:S01]  /*cd10*/  HMMA.16816.F32 R132, R4.reuse, R22, R196 ;  /* 0x000000160484723c */ /* 0x040fe200000018c4 */
[----:B------:R-:W2:Y:S01]  /*cd20*/  LDSM.16.MT88.4 R20, [R183+0x11000] ;  /* 0x01100000b714783b */ /* 0x000ea20000004200 */
[----:B------:R-:W-:Y:S01]  /*cd30*/  LOP3.LUT R13, R3, UR31, R16, 0x96, !PT ;  /* 0x0000001f030d7c12 */ /* 0x000fe2000f8e9610 */
[----:B------:R3:W-:Y:S01]  /*cd40*/  MUFU.EX2 R118, R8 ;  /* 0x0000000800767308 */ /* 0x0007e20000000800 */
[----:B------:R-:W-:Y:S01]  /*cd50*/  LOP3.LUT R17, R2, 0xffff, RZ, 0xc0, !PT ;  /* 0x0000ffff02117812 */ /* 0x000fe200078ec0ff */
[----:B------:R-:W-:Y:S01]  /*cd60*/  IMAD.MOV.U32 R236, RZ, RZ, R64 ;  /* 0x000000ffffec7224 */ /* 0x000fe200078e0040 */
[--C-:B------:R-:W-:Y:S01]  /*cd70*/  SHF.R.U32.HI R31, RZ, 0x10, R2.reuse ;  /* 0x00000010ff1f7819 */ /* 0x100fe20000011602 */
[----:B------:R-:W-:Y:S01]  /*cd80*/  HMMA.16816.F32 R160, R4, R38, R208 ;  /* 0x0000002604a0723c */ /* 0x000fe200000018d0 */
[----:B------:R-:W-:Y:S01]  /*cd90*/  SHF.R.U32.HI R27, RZ, 0x18, R2 ;  /* 0x00000018ff1b7819 */ /* 0x000fe20000011602 */
[----:B------:R-:W-:Y:S01]  /*cda0*/  IMAD.WIDE.U32 R2, R30, -0x2daee0ad, RZ ;  /* 0xd2511f531e027825 */ /* 0x000fe200078e00ff */
[----:B------:R-:W-:-:S02]  /*cdb0*/  @!P6 PRMT R179, R237, 0x5410, RZ ;  /* 0x00005410edb3e816 */ /* 0x000fc400000000ff */
[----:B------:R-:W-:Y:S01]  /*cdc0*/  ISETP.LE.U32.AND P6, PT, R9, UR5, PT ;  /* 0x0000000509007c0c */ /* 0x000fe2000bfc3070 */
[----:B------:R-:W-:Y:S01]  /*cdd0*/  FFMA.FTZ R9, R240, UR4, -R24 ;  /* 0x00000004f0097c23 */ /* 0x000fe20008010818 */
[C---:B------:R-:W-:Y:S01]  /*cde0*/  LOP3.LUT R12, R2.reuse, 0xffff, RZ, 0xc0, !PT ;  /* 0x0000ffff020c7812 */ /* 0x040fe200078ec0ff */
[----:B------:R-:W-:Y:S01]  /*cdf0*/  @!P3 HADD2 R240, -R165.H0_H0, -RZ.H0_H0 ;  /* 0xa00000ffa5f0b230 */ /* 0x000fe20000000900 */
[----:B------:R-:W-:Y:S01]  /*ce00*/  LOP3.LUT R16, R2, 0xff, RZ, 0xc0, !PT ;  /* 0x000000ff02107812 */ /* 0x000fe200078ec0ff */
[----:B------:R4:W-:Y:S01]  /*ce10*/  MUFU.EX2 R148, R9 ;  /* 0x0000000900947308 */ /* 0x0009e20000000800 */
[--C-:B------:R-:W-:Y:S01]  /*ce20*/  SHF.R.U32.HI R15, RZ, 0x10, R2.reuse ;  /* 0x00000010ff0f7819 */ /* 0x100fe20000011602 */
[----:B------:R-:W-:Y:S01]  /*ce30*/  @!P4 HADD2 R247, -R150.H0_H0, -RZ.H0_H0 ;  /* 0xa00000ff96f7c230 */ /* 0x000fe20000000900 */
[----:B------:R-:W-:Y:S01]  /*ce40*/  SHF.R.U32.HI R14, RZ, 0x18, R2 ;  /* 0x00000018ff0e7819 */ /* 0x000fe20000011602 */
[----:B------:R-:W-:Y:S01]  /*ce50*/  IMAD.MOV.U32 R237, RZ, RZ, R57 ;  /* 0x000000ffffed7224 */ /* 0x000fe200078e0039 */
[----:B------:R-:W-:Y:S01]  /*ce60*/  SHF.R.U32.HI R2, RZ, 0x10, R13 ;  /* 0x00000010ff027819 */ /* 0x000fe2000001160d */
[----:B------:R-:W-:Y:S01]  /*ce70*/  IMAD.MOV.U32 R198, RZ, RZ, R52 ;  /* 0x000000ffffc67224 */ /* 0x000fe200078e0034 */
[----:B---3--:R-:W-:Y:S01]  /*ce80*/  LOP3.LUT R8, R13, 0xff, RZ, 0xc0, !PT ;  /* 0x000000ff0d087812 */ /* 0x008fe200078ec0ff */
[----:B------:R-:W-:Y:S01]  /*ce90*/  IMAD.MOV.U32 R52, RZ, RZ, R40 ;  /* 0x000000ffff347224 */ /* 0x000fe200078e0028 */
[----:B------:R-:W-:Y:S01]  /*cea0*/  LOP3.LUT R2, R2, 0xff, RZ, 0xc0, !PT ;  /* 0x000000ff02027812 */ /* 0x000fe200078ec0ff */
[----:B------:R-:W-:Y:S01]  /*ceb0*/  IMAD.MOV.U32 R199, RZ, RZ, R55 ;  /* 0x000000ffffc77224 */ /* 0x000fe200078e0037 */
[----:B------:R-:W-:Y:S01]  /*cec0*/  @!P3 PRMT R165, R240, 0x5410, RZ ;  /* 0x00005410f0a5b816 */ /* 0x000fe200000000ff */
[C---:B-1----:R-:W-:Y:S01]  /*ced0*/  HMMA.16816.F32 R100, R4.reuse, R32, R100 ;  /* 0x000000200464723c */ /* 0x042fe20000001864 */
[----:B------:R-:W-:Y:S01]  /*cee0*/  LOP3.LUT R0, R3, UR31, R42, 0x96, !PT ;  /* 0x0000001f03007c12 */ /* 0x000fe2000f8e962a */
[--C-:B------:R-:W-:Y:S01]  /*cef0*/  FFMA.FTZ R3, R243, UR4, -R25.reuse ;  /* 0x00000004f3037c23 */ /* 0x100fe20008010819 */
[----:B------:R-:W-:Y:S01]  /*cf00*/  ISETP.LE.U32.AND P3, PT, R2, UR5, PT ;  /* 0x0000000502007c0c */ /* 0x000fe2000bf63070 */
[--C-:B------:R-:W-:Y:S01]  /*cf10*/  FFMA.FTZ R2, R244, UR4, -R25.reuse ;  /* 0x00000004f4027c23 */ /* 0x100fe20008010819 */
[----:B----4-:R-:W-:Y:S01]  /*cf20*/  FFMA.FTZ R9, R238, UR4, -R24 ;  /* 0x00000004ee097c23 */ /* 0x010fe20008010818 */
[----:B------:R-:W-:Y:S01]  /*cf30*/  @!P2 HADD2 R238, -R167.H0_H0, -RZ.H0_H0 ;  /* 0xa00000ffa7eea230 */ /* 0x000fe20000000900 */
[----:B------:R1:W-:Y:S01]  /*cf40*/  MUFU.EX2 R30, R3 ;  /* 0x00000003001e7308 */ /* 0x0003e20000000800 */
[----:B------:R-:W-:Y:S01]  /*cf50*/  @!P1 PRMT R166, R241, 0x5410, RZ ;  /* 0x00005410f1a69816 */ /* 0x000fe200000000ff */
[C---:B------:R-:W-:Y:S01]  /*cf60*/  HMMA.16816.F32 R156, R4.reuse, R34, R204 ;  /* 0x00000022049c723c */ /* 0x040fe200000018cc */
[----:B------:R-:W-:Y:S01]  /*cf70*/  IMAD.MOV.U32 R196, RZ, RZ, R74 ;  /* 0x000000ffffc47224 */ /* 0x000fe200078e004a */
[----:B------:R-:W-:Y:S01]  /*cf80*/  @!P2 PRMT R167, R238, 0x5410, RZ ;  /* 0x00005410eea7a816 */ /* 0x000fe200000000ff */
[----:B------:R-:W-:Y:S01]  /*cf90*/  IMAD.MOV.U32 R241, RZ, RZ, R54 ;  /* 0x000000fffff17224 */ /* 0x000fe200078e0036 */
[----:B------:R-:W-:Y:S01]  /*cfa0*/  ISETP.LE.U32.AND P2, PT, R8, UR5, PT ;  /* 0x0000000508007c0c */ /* 0x000fe2000bf43070 */
[----:B------:R-:W-:Y:S01]  /*cfb0*/  IMAD.MOV.U32 R240, RZ, RZ, R56 ;  /* 0x000000fffff07224 */ /* 0x000fe200078e0038 */
[----:B------:R-:W-:Y:S01]  /*cfc0*/  SHF.R.U32.HI R8, RZ, 0x8, R12 ;  /* 0x00000008ff087819 */ /* 0x000fe2000001160c */
[----:B------:R3:W4:Y:S01]  /*cfd0*/  MUFU.EX2 R26, R2 ;  /* 0x00000002001a7308 */ /* 0x0007220000000800 */
[----:B------:R-:W-:Y:S01]  /*cfe0*/  LOP3.LUT R12, R0, 0xff, RZ, 0xc0, !PT ;  /* 0x000000ff000c7812 */ /* 0x000fe200078ec0ff */
[C---:B--2---:R-:W-:Y:S01]  /*cff0*/  HMMA.16816.F32 R108, R4.reuse, R20, R108 ;  /* 0x00000014046c723c */ /* 0x044fe2000000186c */
[----:B------:R-:W-:Y:S01]  /*d000*/  PRMT R16, R16, 0x5410, R8 ;  /* 0x0000541010107816 */ /* 0x000fe20000000008 */
[----:B------:R-:W-:Y:S01]  /*d010*/  FFMA.FTZ R8, R245, UR4, -R25 ;  /* 0x00000004f5087c23 */ /* 0x000fe20008010819 */
[----:B------:R-:W-:Y:S01]  /*d020*/  @!P4 PRMT R150, R247, 0x5410, RZ ;  /* 0x00005410f796c816 */ /* 0x000fe200000000ff */
[----:B------:R-:W2:Y:S01]  /*d030*/  LDSM.16.MT88.4 R56, [R183+0xd800] ;  /* 0x00d80000b738783b */ /* 0x000ea20000004200 */
[----:B------:R-:W-:Y:S01]  /*d040*/  IMAD.MOV.U32 R206, RZ, RZ, R48 ;  /* 0x000000ffffce7224 */ /* 0x000fe200078e0030 */
[----:B-1----:R-:W-:Y:S01]  /*d050*/  LOP3.LUT R3, R15, 0xff, RZ, 0xc0, !PT ;  /* 0x000000ff0f037812 */ /* 0x002fe200078ec0ff */
[----:B------:R1:W-:Y:S01]  /*d060*/  MUFU.EX2 R24, R8 ;  /* 0x0000000800187308 */ /* 0x0003e20000000800 */
[----:B------:R-:W-:Y:S01]  /*d070*/  HMMA.16816.F32 R32, R4, R22, R112 ;  /* 0x000000160420723c */ /* 0x000fe20000001870 */
[----:B------:R-:W-:Y:S01]  /*d080*/  IMAD.MOV.U32 R208, RZ, RZ, R49 ;  /* 0x000000ffffd07224 */ /* 0x000fe200078e0031 */
[----:B------:R-:W-:Y:S01]  /*d090*/  PRMT R15, R3, 0x5410, R14 ;  /* 0x00005410030f7816 */ /* 0x000fe2000000000e */
[----:B------:R-:W-:Y:S01]  /*d0a0*/  FFMA.FTZ R14, R242, UR4, -R25 ;  /* 0x00000004f20e7c23 */ /* 0x000fe20008010819 */
[----:B------:R-:W-:-:S02]  /*d0b0*/  IMAD.MOV.U32 R210, RZ, RZ, R51 ;  /* 0x000000ffffd27224 */ /* 0x000fc400078e0033 */
[----:B------:R-:W-:Y:S01]  /*d0c0*/  IMAD.MOV.U32 R209, RZ, RZ, R67 ;  /* 0x000000ffffd17224 */ /* 0x000fe200078e0043 */
[----:B---3--:R-:W-:Y:S01]  /*d0d0*/  LOP3.LUT R2, R13, 0xffff, RZ, 0xc0, !PT ;  /* 0x0000ffff0d027812 */ /* 0x008fe200078ec0ff */
[----:B------:R3:W5:Y:S01]  /*d0e0*/  MUFU.EX2 R119, R9 ;  /* 0x0000000900777308 */ /* 0x0007620000000800 */
[----:B----4-:R-:W-:Y:S01]  /*d0f0*/  F2FP.F16.F32.PACK_AB R5, R26, R30 ;  /* 0x0000001e1a05723e */ /* 0x010fe200000000ff */
[----:B------:R-:W-:Y:S01]  /*d100*/  @!P2 HADD2 R243, -R151.H0_H0, -RZ.H0_H0 ;  /* 0xa00000ff97f3a230 */ /* 0x000fe20000000900 */
[----:B------:R-:W-:Y:S01]  /*d110*/  SHF.R.U32.HI R3, RZ, 0x8, R2 ;  /* 0x00000008ff037819 */ /* 0x000fe20000011602 */
[----:B------:R-:W-:Y:S01]  /*d120*/  IMAD.MOV.U32 R21, RZ, RZ, R41 ;  /* 0x000000ffff157224 */ /* 0x000fe200078e0029 */
[----:B------:R-:W-:Y:S01]  /*d130*/  LOP3.LUT R2, R0, 0xffff, RZ, 0xc0, !PT ;  /* 0x0000ffff00027812 */ /* 0x000fe200078ec0ff */
[----:B------:R-:W-:Y:S01]  /*d140*/  IMAD.MOV.U32 R204, RZ, RZ, R62 ;  /* 0x000000ffffcc7224 */ /* 0x000fe200078e003e */
[----:B------:R-:W-:Y:S01]  /*d150*/  LOP3.LUT R3, R3, 0xffff, RZ, 0xc0, !PT ;  /* 0x0000ffff03037812 */ /* 0x000fe200078ec0ff */
[----:B------:R4:W2:Y:S01]  /*d160*/  MUFU.EX2 R18, R14 ;  /* 0x0000000e00127308 */ /* 0x0008a20000000800 */
[----:B-1----:R-:W-:Y:S01]  /*d170*/  SHF.R.U32.HI R8, RZ, 0x10, R0 ;  /* 0x00000010ff087819 */ /* 0x002fe20000011600 */
[----:B------:R-:W-:Y:S01]  /*d180*/  @!P5 HADD2 R242, -R155.H0_H0, -RZ.H0_H0 ;  /* 0xa00000ff9bf2d230 */ /* 0x000fe20000000900 */
[----:B------:R-:W-:Y:S01]  /*d190*/  ISETP.LE.U32.AND P1, PT, R3, UR5, PT ;  /* 0x0000000503007c0c */ /* 0x000fe2000bf23070 */
[----:B------:R-:W-:Y:S01]  /*d1a0*/  @!P3 HADD2 R245, -R152.H0_H0, -RZ.H0_H0 ;  /* 0xa00000ff98f5b230 */ /* 0x000fe20000000900 */
[----:B------:R-:W-:Y:S01]  /*d1b0*/  SHF.R.U32.HI R2, RZ, 0x8, R2 ;  /* 0x00000008ff027819 */ /* 0x000fe20000011602 */
[----:B------:R-:W-:-:S02]  /*d1c0*/  IMAD.MOV.U32 R23, RZ, RZ, R52 ;  /* 0x000000ffff177224 */ /* 0x000fc400078e0034 */
[----:B------:R-:W-:Y:S01]  /*d1d0*/  IMAD.MOV.U32 R25, RZ, RZ, R50 ;  /* 0x000000ffff197224 */ /* 0x000fe200078e0032 */
[----:B---3--:R-:W-:Y:S01]  /*d1e0*/  SHF.R.U32.HI R9, RZ, 0x18, R0 ;  /* 0x00000018ff097819 */ /* 0x008fe20000011600 */
[----:B------:R-:W1:Y:S01]  /*d1f0*/  LDSM.16.MT88.4 R40, [R182+0xd800] ;  /* 0x00d80000b628783b */ /* 0x000e620000004200 */
[----:B------:R-:W-:Y:S01]  /*d200*/  LOP3.LUT R0, R8, 0xff, RZ, 0xc0, !PT ;  /* 0x000000ff08007812 */ /* 0x000fe200078ec0ff */
[----:B------:R-:W-:Y:S01]  /*d210*/  IMAD.MOV.U32 R205, RZ, RZ, R63 ;  /* 0x000000ffffcd7224 */ /* 0x000fe200078e003f */
[----:B------:R-:W-:Y:S01]  /*d220*/  PRMT R2, R12, 0x5410, R2 ;  /* 0x000054100c027816 */ /* 0x000fe20000000002 */
[----:B------:R-:W-:Y:S01]  /*d230*/  LDSM.16.MT88.4 R48, [R184+0xd800] ;  /* 0x00d80000b830783b */ /* 0x000fe20000004200 */
[----:B------:R-:W-:Y:S01]  /*d240*/  PRMT R3, R0, 0x5410, R9 ;  /* 0x0000541000037816 */ /* 0x000fe20000000009 */
[----:B------:R-:W-:Y:S01]  /*d250*/  IMAD.MOV.U32 R207, RZ, RZ, R66 ;  /* 0x000000ffffcf7224 */ /* 0x000fe200078e0042 */
[----:B------:R-:W-:Y:S01]  /*d260*/  F2FP.F16.F32.PACK_AB R9, R148, R149 ;  /* 0x000000959409723e */ /* 0x000fe200000000ff */
[----:B------:R-:W-:Y:S01]  /*d270*/  IMAD.MOV.U32 R211, RZ, RZ, R61 ;  /* 0x000000ffffd37224 */ /* 0x000fe200078e003d */
[----:B------:R-:W-:Y:S01]  /*d280*/  HSET2.LE.AND R0, R15, R28, PT ;  /* 0x0000001c0f007233 */ /* 0x000fe20003803000 */
[----:B------:R-:W-:Y:S01]  /*d290*/  IMAD.MOV.U32 R238, RZ, RZ, R65 ;  /* 0x000000ffffee7224 */ /* 0x000fe200078e0041 */
[C---:B------:R-:W-:Y:S01]  /*d2a0*/  PRMT R15, R9.reuse, 0x7610, R15 ;  /* 0x00007610090f7816 */ /* 0x040fe2000000000f */
[----:B------:R-:W-:Y:S01]  /*d2b0*/  IMAD.MOV.U32 R197, RZ, RZ, R73 ;  /* 0x000000ffffc57224 */ /* 0x000fe200078e0049 */
[----:B----4-:R-:W-:-:S02]  /*d2c0*/  PRMT R14, R9, 0x7632, R14 ;  /* 0x00007632090e7816 */ /* 0x010fc4000000000e */
[----:B-----5:R-:W-:Y:S02]  /*d2d0*/  F2FP.F16.F32.PACK_AB R4, R119, R118 ;  /* 0x000000767704723e */ /* 0x020fe400000000ff */
[----:B------:R-:W-:Y:S01]  /*d2e0*/  @!P5 PRMT R155, R242, 0x5410, RZ ;  /* 0x00005410f29bd816 */ /* 0x000fe200000000ff */
[----:B------:R-:W-:Y:S01]  /*d2f0*/  @!P1 HADD2 R244, -R146.H0_H0, -RZ.H0_H0 ;  /* 0xa00000ff92f49230 */ /* 0x000fe20000000900 */
[C---:B------:R-:W-:Y:S01]  /*d300*/  PRMT R12, R5.reuse, 0x7610, R12 ;  /* 0x00007610050c7816 */ /* 0x040fe2000000000c */
[----:B------:R-:W-:Y:S01]  /*d310*/  LDSM.16.MT88.4 R64, [R181+0xf800] ;  /* 0x00f80000b540783b */ /* 0x000fe20000004200 */
[----:B------:R-:W-:Y:S02]  /*d320*/  PRMT R9, R5, 0x7632, R9 ;  /* 0x0000763205097816 */ /* 0x000fe40000000009 */
[----:B------:R-:W-:Y:S01]  /*d330*/  HSET2.LE.AND R8, R16, R28, PT ;  /* 0x0000001c10087233 */ /* 0x000fe20003803000 */
[----:B------:R3:W4:Y:S01]  /*d340*/  LDL.LU.S16 R5, [R1+0x4] ;  /* 0x0000040001057983 */ /* 0x0007220000300600 */
[----:B--2---:R-:W-:-:S02]  /*d350*/  F2FP.F16.F32.PACK_AB R16, R18, R24 ;  /* 0x000000181210723e */ /* 0x004fc400000000ff */
[C---:B------:R-:W-:Y:S01]  /*d360*/  PRMT R7, R4.reuse, 0x7610, R7 ;  /* 0x0000761004077816 */ /* 0x040fe20000000007 */
[----:B------:R-:W-:Y:S01]  /*d370*/  LDSM.16.MT88.4 R72, [R182+0xf800] ;  /* 0x00f80000b648783b */ /* 0x000fe20000004200 */
[----:B------:R-:W-:Y:S01]  /*d380*/  PRMT R6, R4, 0x7632, R6 ;  /* 0x0000763204067816 */ /* 0x000fe20000000006 */
[----:B------:R-:W-:Y:S01]  /*d390*/  IMAD.MOV.U32 R4, RZ, RZ, R16 ;  /* 0x000000ffff047224 */ /* 0x000fe200078e0010 */
[--C-:B------:R-:W-:Y:S02]  /*d3a0*/  HSET2.LE.AND R2, R2, R28.reuse, PT ;  /* 0x0000001c02027233 */ /* 0x100fe40003803000 */
[----:B------:R-:W-:Y:S01]  /*d3b0*/  HSET2.LE.AND R3, R3, R28, PT ;  /* 0x0000001c03037233 */ /* 0x000fe20003803000 */
[----:B------:R-:W-:Y:S01]  /*d3c0*/  IMAD.MOV.U32 R28, RZ, RZ, R53 ;  /* 0x000000ffff1c7224 */ /* 0x000fe200078e0035 */
[----:B------:R-:W-:Y:S02]  /*d3d0*/  LOP3.LUT R115, R0, R4, RZ, 0xc0, !PT ;  /* 0x0000000400737212 */ /* 0x000fe400078ec0ff */
[----:B------:R-:W-:-:S04]  /*d3e0*/  PRMT R0, R15, 0x5410, R14 ;  /* 0x000054100f007816 */ /* 0x000fc8000000000e */
[----:B------:R-:W-:Y:S02]  /*d3f0*/  LOP3.LUT R112, R2, R0, RZ, 0xc0, !PT ;  /* 0x0000000002707212 */ /* 0x000fe400078ec0ff */
[----:B------:R-:W-:-:S04]  /*d400*/  SHF.R.U32.HI R2, RZ, 0x18, R13 ;  /* 0x00000018ff027819 */ /* 0x000fc8000001160d */
[----:B------:R-:W-:Y:S02]  /*d410*/  ISETP.LE.U32.AND P5, PT, R2, UR5, PT ;  /* 0x0000000502007c0c */ /* 0x000fe4000bfa3070 */
[----:B------:R-:W-:Y:S02]  /*d420*/  @!P1 PRMT R146, R244, 0x5410, RZ ;  /* 0x00005410f4929816 */ /* 0x000fe400000000ff */
[----:B------:R-:W-:Y:S02]  /*d430*/  ISETP.LE.U32.AND P1, PT, R27, UR5, PT ;  /* 0x000000051b007c0c */ /* 0x000fe4000bf23070 */
[----:B------:R-:W-:-:S07]  /*d440*/  LOP3.LUT R2, R19, 0xff, RZ, 0xc0, !PT ;  /* 0x000000ff13027812 */ /* 0x000fce00078ec0ff */
[----:B------:R-:W-:-:S05]  /*d450*/  @!P5 HADD2 R246, -R147.H0_H0, -RZ.H0_H0 ;  /* 0xa00000ff93f6d230 */ /* 0x000fca0000000900 */
[----:B------:R-:W-:Y:S02]  /*d460*/  @!P5 PRMT R147, R246, 0x5410, RZ ;  /* 0x00005410f693d816 */ /* 0x000fe400000000ff */
[----:B------:R-:W-:Y:S02]  /*d470*/  ISETP.LE.U32.AND P5, PT, R2, UR5, PT ;  /* 0x0000000502007c0c */ /* 0x000fe4000bfa3070 */
[----:B------:R-:W-:Y:S01]  /*d480*/  SHF.R.U32.HI R2, RZ, 0x10, R19 ;  /* 0x00000010ff027819 */ /* 0x000fe20000011613 */
[----:B------:R-:W-:Y:S01]  /*d490*/  @!P1 HADD2 R250, -R143.H0_H0, -RZ.H0_H0 ;  /* 0xa00000ff8ffa9230 */ /* 0x000fe20000000900 */
[----:B------:R-:W-:Y:S02]  /*d4a0*/  PRMT R0, R12, 0x5410, R9 ;  /* 0x000054100c007816 */ /* 0x000fe40000000009 */
[----:B------:R-:W-:Y:S02]  /*d4b0*/  LOP3.LUT R2, R2, 0xff, RZ, 0xc0, !PT ;  /* 0x000000ff02027812 */ /* 0x000fe400078ec0ff */
[----:B------:R-:W-:-:S02]  /*d4c0*/  @!P1 PRMT R143, R250, 0x5410, RZ ;  /* 0x00005410fa8f9816 */ /* 0x000fc400000000ff */
[----:B------:R-:W-:Y:S02]  /*d4d0*/  ISETP.LE.U32.AND P1, PT, R2, UR5, PT ;  /* 0x0000000502007c0c */ /* 0x000fe4000bf23070 */
[----:B------:R-:W-:Y:S02]  /*d4e0*/  LOP3.LUT R113, R3, R0, RZ, 0xc0, !PT ;  /* 0x0000000003717212 */ /* 0x000fe400078ec0ff */
[----:B------:R-:W-:-:S04]  /*d4f0*/  PRMT R0, R7, 0x5410, R6 ;  /* 0x0000541007007816 */ /* 0x000fc80000000006 */
[----:B------:R-:W-:Y:S02]  /*d500*/  LOP3.LUT R114, R8, R0, RZ, 0xc0, !PT ;  /* 0x0000000008727212 */ /* 0x000fe400078ec0ff */
[----:B------:R-:W-:-:S04]  /*d510*/  SHF.R.U32.HI R0, RZ, 0x8, R17 ;  /* 0x00000008ff007819 */ /* 0x000fc80000011611 */
[----:B------:R-:W-:Y:S01]  /*d520*/  LOP3.LUT R0, R0, 0xffff, RZ, 0xc0, !PT ;  /* 0x0000ffff00007812 */ /* 0x000fe200078ec0ff */
[----:B------:R-:W-:Y:S01]  /*d530*/  HMMA.16816.F32 R120, R112, R124, R96 ;  /* 0x0000007c7078723c */ /* 0x000fe20000001860 */
[----:B------:R-:W-:Y:S01]  /*d540*/  @!P2 PRMT R151, R243, 0x5410, RZ ;  /* 0x00005410f397a816 */ /* 0x000fe200000000ff */
[----:B------:R3:W2:Y:S01]  /*d550*/  LDL.LU.S16 R99, [R1] ;  /* 0x0000000001637983 */ /* 0x0006a20000300600 */
[----:B------:R-:W-:Y:S02]  /*d560*/  ISETP.LE.U32.AND P2, PT, R0, UR5, PT ;  /* 0x0000000500007c0c */ /* 0x000fe4000bf43070 */
[----:B------:R-:W-:Y:S01]  /*d570*/  LOP3.LUT R0, R31, 0xff, RZ, 0xc0, !PT ;  /* 0x000000ff1f007812 */ /* 0x000fe200078ec0ff */
[----:B------:R3:W5:Y:S01]  /*d580*/  LDL.LU.S16 R97, [R1+0x8] ;  /* 0x0000080001617983 */ /* 0x0007620000300600 */
[----:B----4-:R-:W-:-:S05]  /*d590*/  @!P1 HADD2 R5, -R117.H0_H0, -RZ.H0_H0 ;  /* 0xa00000ff75059230 */ /* 0x010fca0000000900 */
[----:B------:R-:W-:-:S04]  /*d5a0*/  PRMT R31, R5, 0x7610, R31 ;  /* 0x00007610051f7816 */ /* 0x000fc8000000001f */
[----:B------:R-:W-:Y:S02]  /*d5b0*/  @!P1 PRMT R117, R31, 0x5410, RZ ;  /* 0x000054101f759816 */ /* 0x000fe400000000ff */
[----:B------:R3:W4:Y:S01]  /*d5c0*/  LDL.LU.S16 R31, [R1+0x10] ;  /* 0x00001000011f7983 */ /* 0x0007220000300600 */
[----:B------:R-:W-:Y:S02]  /*d5d0*/  @!P3 PRMT R152, R245, 0x5410, RZ ;  /* 0x00005410f598b816 */ /* 0x000fe400000000ff */
[----:B------:R-:W-:Y:S02]  /*d5e0*/  ISETP.LE.U32.AND P3, PT, R0, UR5, PT ;  /* 0x0000000500007c0c */ /* 0x000fe4000bf63070 */
[----:B------:R-:W-:-:S04]  /*d5f0*/  LOP3.LUT R0, R19, 0xffff, RZ, 0xc0, !PT ;  /* 0x0000ffff13007812 */ /* 0x000fc800078ec0ff */
[----:B------:R-:W-:-:S04]  /*d600*/  SHF.R.U32.HI R0, RZ, 0x8, R0 ;  /* 0x00000008ff007819 */ /* 0x000fc80000011600 */
[----:B------:R-:W-:-:S04]  /*d610*/  LOP3.LUT R0, R0, 0xffff, RZ, 0xc0, !PT ;  /* 0x0000ffff00007812 */ /* 0x000fc800078ec0ff */
[----:B------:R-:W-:Y:S02]  /*d620*/  ISETP.LE.U32.AND P4, PT, R0, UR5, PT ;  /* 0x0000000500007c0c */ /* 0x000fe4000bf83070 */
[----:B------:R-:W-:Y:S01]  /*d630*/  SHF.R.U32.HI R4, RZ, 0x8, R70 ;  /* 0x00000008ff047819 */ /* 0x000fe20000011646 */
[----:B------:R-:W-:-:S03]  /*d640*/  @!P3 HADD2 R249, -R145.H0_H0, -RZ.H0_H0 ;  /* 0xa00000ff91f9b230 */ /* 0x000fc60000000900 */
[----:B------:R-:W-:Y:S02]  /*d650*/  LOP3.LUT R4, R4, 0xffff, RZ, 0xc0, !PT ;  /* 0x0000ffff04047812 */ /* 0x000fe400078ec0ff */
[----:B------:R-:W-:-:S05]  /*d660*/  SHF.R.U32.HI R0, RZ, 0x18, R19 ;  /* 0x00000018ff007819 */ /* 0x000fca0000011613 */
[----:B------:R-:W-:Y:S01]  /*d670*/  @!P4 HADD2 R252, -R136.H0_H0, -RZ.H0_H0 ;  /* 0xa00000ff88fcc230 */ /* 0x000fe20000000900 */
[----:B------:R-:W-:Y:S01]  /*d680*/  @!P3 PRMT R145, R249, 0x5410, RZ ;  /* 0x00005410f991b816 */ /* 0x000fe200000000ff */
[----:B------:R-:W-:-:S03]  /*d690*/  @!P5 HADD2 R251, -R138.H0_H0, -RZ.H0_H0 ;  /* 0xa00000ff8afbd230 */ /* 0x000fc60000000900 */
[----:B------:R-:W-:Y:S02]  /*d6a0*/  @!P4 PRMT R136, R252, 0x5410, RZ ;  /* 0x00005410fc88c816 */ /* 0x000fe400000000ff */
[----:B------:R-:W-:Y:S01]  /*d6b0*/  ISETP.LE.U32.AND P4, PT, R4, UR5, PT ;  /* 0x0000000504007c0c */ /* 0x000fe2000bf83070 */
[----:B------:R-:W-:Y:S01]  /*d6c0*/  IMAD.WIDE.U32 R2, R71, -0x2daee0ad, RZ ;  /* 0xd2511f5347027825 */ /* 0x000fe200078e00ff */
[----:B------:R-:W-:Y:S02]  /*d6d0*/  ISETP.LE.U32.AND P3, PT, R0, UR5, PT ;  /* 0x0000000500007c0c */ /* 0x000fe4000bf63070 */
[----:B------:R-:W-:Y:S02]  /*d6e0*/  LOP3.LUT R0, R69, 0xff, RZ, 0xc0, !PT ;  /* 0x000000ff45007812 */ /* 0x000fe400078ec0ff */
[----:B------:R-:W-:Y:S02]  /*d6f0*/  @!P5 PRMT R138, R251, 0x5410, RZ ;  /* 0x00005410fb8ad816 */ /* 0x000fe400000000ff */
[----:B------:R-:W-:-:S02]  /*d700*/  ISETP.LE.U32.AND P5, PT, R0, UR5, PT ;  /* 0x0000000500007c0c */ /* 0x000fc4000bfa3070 */
[----:B------:R-:W-:Y:S02]  /*d710*/  LOP3.LUT R0, R3, UR31, R68, 0x96, !PT ;  /* 0x0000001f03007c12 */ /* 0x000fe4000f8e9644 */
[C---:B------:R-:W-:Y:S02]  /*d720*/  LOP3.LUT R4, R2.reuse, 0xff, RZ, 0xc0, !PT ;  /* 0x000000ff02047812 */ /* 0x040fe400078ec0ff */
[----:B------:R-:W-:Y:S02]  /*d730*/  LOP3.LUT R13, R2, 0xffff, RZ, 0xc0, !PT ;  /* 0x0000ffff020d7812 */ /* 0x000fe400078ec0ff */
[--C-:B------:R-:W-:Y:S02]  /*d740*/  SHF.R.U32.HI R5, RZ, 0x10, R2.reuse ;  /* 0x00000010ff057819 */ /* 0x100fe40000011602 */
[----:B------:R-:W-:Y:S02]  /*d750*/  SHF.R.U32.HI R2, RZ, 0x18, R2 ;  /* 0x00000018ff027819 */ /* 0x000fe40000011602 */
[----:B------:R-:W-:Y:S01]  /*d760*/  LOP3.LUT R3, R0, 0xff, RZ, 0xc0, !PT ;  /* 0x000000ff00037812 */ /* 0x000fe200078ec0ff */
[----:B-----5:R-:W-:-:S05]  /*d770*/  @!P6 HADD2 R97, -R142.H0_H0, -RZ.H0_H0 ;  /* 0xa00000ff8e61e230 */ /* 0x020fca0000000900 */
[----:B------:R-:W-:Y:S02]  /*d780*/  PRMT R96, R97, 0x7610, R96 ;  /* 0x0000761061607816 */ /* 0x000fe40000000060 */
[----:B------:R-:W-:Y:S02]  /*d790*/  ISETP.LE.U32.AND P1, PT, R2, UR5, PT ;  /* 0x0000000502007c0c */ /* 0x000fe4000bf23070 */
[----:B------:R-:W-:Y:S01]  /*d7a0*/  @!P6 PRMT R142, R96, 0x5410, RZ ;  /* 0x00005410608ee816 */ /* 0x000fe200000000ff */
[----:B------:R3:W5:Y:S01]  /*d7b0*/  LDL.LU.S16 R2, [R1+0x14] ;  /* 0x0000140001027983 */ /* 0x0007620000300600 */
[----:B------:R-:W-:Y:S02]  /*d7c0*/  ISETP.LE.U32.AND P6, PT, R3, UR5, PT ;  /* 0x0000000503007c0c */ /* 0x000fe4000bfc3070 */
[----:B------:R-:W-:Y:S01]  /*d7d0*/  SHF.R.U32.HI R3, RZ, 0x18, R0 ;  /* 0x00000018ff037819 */ /* 0x000fe20000011600 */
[----:B----4-:R-:W-:-:S05]  /*d7e0*/  @!P4 HADD2 R31, -R141.H0_H0, -RZ.H0_H0 ;  /* 0xa00000ff8d1fc230 */ /* 0x010fca0000000900 */
[----:B------:R-:W-:-:S04]  /*d7f0*/  PRMT R27, R31, 0x7610, R27 ;  /* 0x000076101f1b7816 */ /* 0x000fc8000000001b */
[----:B------:R-:W-:Y:S02]  /*d800*/  @!P4 PRMT R141, R27, 0x5410, RZ ;  /* 0x000054101b8dc816 */ /* 0x000fe400000000ff */
[----:B------:R-:W-:Y:S02]  /*d810*/  ISETP.LE.U32.AND P4, PT, R3, UR5, PT ;  /* 0x0000000503007c0c */ /* 0x000fe4000bf83070 */
[----:B------:R3:W4:Y:S04]  /*d820*/  LDL.LU.S16 R3, [R1+0x28] ;  /* 0x0000280001037983 */ /* 0x0007280000300600 */
[----:B------:R3:W3:Y:S01]  /*d830*/  LDL.LU.S16 R27, [R1+0x24] ;  /* 0x00002400011b7983 */ /* 0x0006e20000300600 */
[----:B------:R-:W-:-:S05]  /*d840*/  @!P2 HADD2 R248, -R144.H0_H0, -RZ.H0_H0 ;  /* 0xa00000ff90f8a230 */ /* 0x000fca0000000900 */
[----:B------:R-:W-:Y:S02]  /*d850*/  @!P2 PRMT R144, R248, 0x5410, RZ ;  /* 0x00005410f890a816 */ /* 0x000fe400000000ff */
[----:B------:R-:W-:Y:S01]  /*d860*/  ISETP.LE.U32.AND P2, PT, R60, UR5, PT ;  /* 0x000000053c007c0c */ /* 0x000fe2000bf43070 */
[----:B--2---:R-:W-:-:S05]  /*d870*/  @!P3 HADD2 R99, -R137.H0_H0, -RZ.H0_H0 ;  /* 0xa00000ff8963b230 */ /* 0x004fca0000000900 */
[----:B------:R-:W-:-:S04]  /*d880*/  PRMT R98, R99, 0x7610, R98 ;  /* 0x0000761063627816 */ /* 0x000fc80000000062 */
[----:B------:R-:W-:Y:S02]  /*d890*/  @!P3 PRMT R137, R98, 0x5410, RZ ;  /* 0x000054106289b816 */ /* 0x000fe400000000ff */
[----:B------:R-:W-:Y:S01]  /*d8a0*/  ISETP.LE.U32.AND P3, PT, R4, UR5, PT ;  /* 0x0000000504007c0c */ /* 0x000fe2000bf63070 */
[----:B------:R-:W-:Y:S01]  /*d8b0*/  IMAD.MOV.U32 R242, RZ, RZ, R23 ;  /* 0x000000fffff27224 */ /* 0x000fe200078e0017 */
[C---:B------:R-:W-:Y:S01]  /*d8c0*/  HMMA.16816.F32 R52, R112.reuse, R56, R80 ;  /* 0x000000387034723c */ /* 0x040fe20000001850 */
[----:B------:R-:W-:Y:S01]  /*d8d0*/  IMAD.MOV.U32 R243, RZ, RZ, R21 ;  /* 0x000000fffff37224 */ /* 0x000fe200078e0015 */
[----:B------:R-:W2:Y:S04]  /*d8e0*/  LDSM.16.MT88.4 R80, [R184+0xf800] ;  /* 0x00f80000b850783b */ /* 0x000ea80000004200 */
[----:B------:R-:W-:Y:S01]  /*d8f0*/  HMMA.16816.F32 R124, R112, R126, R128 ;  /* 0x0000007e707c723c */ /* 0x000fe20000001880 */
[----:B------:R-:W2:Y:S04]  /*d900*/  LDSM.16.MT88.4 R128, [R181+0x11800] ;  /* 0x01180000b580783b */ /* 0x000ea80000004200 */
[----:B------:R-:W2:Y:S01]  /*d910*/  LDSM.16.MT88.4 R96, [R182+0x11800] ;  /* 0x01180000b660783b */ /* 0x000ea20000004200 */
[----:B-----5:R-:W-:-:S05]  /*d920*/  @!P2 HADD2 R2, -R140.H0_H0, -RZ.H0_H0 ;  /* 0xa00000ff8c02a230 */ /* 0x020fca0000000900 */
[----:B------:R-:W-:-:S04]  /*d930*/  PRMT R4, R2, 0x7610, R4 ;  /* 0x0000761002047816 */ /* 0x000fc80000000004 */
[----:B------:R-:W-:Y:S02]  /*d940*/  @!P2 PRMT R140, R4, 0x5410, RZ ;  /* 0x00005410048ca816 */ /* 0x000fe400000000ff */
[----:B------:R1:W5:Y:S01]  /*d950*/  LDL.LU.S16 R4, [R1+0x2c] ;  /* 0x00002c0001047983 */ /* 0x0003620000300600 */
[----:B---3--:R-:W-:-:S05]  /*d960*/  @!P6 HADD2 R27, -R15.H0_H0, -RZ.H0_H0 ;  /* 0xa00000ff0f1be230 */ /* 0x008fca0000000900 */
[----:B------:R-:W-:Y:S02]  /*d970*/  PRMT R20, R27, 0x7610, R20 ;  /* 0x000076101b147816 */ /* 0x000fe40000000014 */
[----:B------:R3:W2:Y:S01]  /*d980*/  LDL.LU.S16 R27, [R1+0xc] ;  /* 0x00000c00011b7983 */ /* 0x0006a20000300600 */
[----:B------:R-:W-:Y:S01]  /*d990*/  LOP3.LUT R2, R5, 0xff, RZ, 0xc0, !PT ;  /* 0x000000ff05027812 */ /* 0x000fe200078ec0ff */
[----:B----4-:R-:W-:Y:S01]  /*d9a0*/  @!P5 HADD2 R3, -R139.H0_H0, -RZ.H0_H0 ;  /* 0xa00000ff8b03d230 */ /* 0x010fe20000000900 */
[----:B------:R-:W-:Y:S01]  /*d9b0*/  @!P6 PRMT R15, R20, 0x5410, RZ ;  /* 0x00005410140fe816 */ /* 0x000fe200000000ff */
[----:B------:R3:W4:Y:S01]  /*d9c0*/  LDL.LU.S16 R31, [R1+0x34] ;  /* 0x00003400011f7983 */ /* 0x0007220000300600 */
[----:B------:R-:W-:Y:S02]  /*d9d0*/  ISETP.LE.U32.AND P2, PT, R2, UR5, PT ;  /* 0x0000000502007c0c */ /* 0x000fe4000bf43070 */
[----:B------:R-:W-:Y:S02]  /*d9e0*/  LOP3.LUT R2, R0, 0xffff, RZ, 0xc0, !PT ;  /* 0x0000ffff00027812 */ /* 0x000fe400078ec0ff */
[----:B------:R-:W-:-:S02]  /*d9f0*/  SHF.R.U32.HI R0, RZ, 0x10, R0 ;  /* 0x00000010ff007819 */ /* 0x000fc40000011600 */
[----:B------:R-:W-:Y:S02]  /*da00*/  PRMT R22, R3, 0x7610, R22 ;  /* 0x0000761003167816 */ /* 0x000fe40000000016 */
[----:B------:R-:W-:Y:S02]  /*da10*/  SHF.R.U32.HI R3, RZ, 0x8, R2 ;  /* 0x00000008ff037819 */ /* 0x000fe40000011602 */
[----:B------:R-:W-:Y:S02]  /*da20*/  LOP3.LUT R2, R0, 0xff, RZ, 0xc0, !PT ;  /* 0x000000ff00027812 */ /* 0x000fe400078ec0ff */
[----:B------:R-:W-:Y:S01]  /*da30*/  LOP3.LUT R0, R3, 0xffff, RZ, 0xc0, !PT ;  /* 0x0000ffff03007812 */ /* 0x000fe200078ec0ff */
[----:B------:R-:W-:Y:S01]  /*da40*/  FFMA.FTZ R3, R241, R29, R28 ;  /* 0x0000001df1037223 */ /* 0x000fe2000001001c */
[----:B------:R-:W-:Y:S01]  /*da50*/  @!P5 PRMT R139, R22, 0x5410, RZ ;  /* 0x00005410168bd816 */ /* 0x000fe200000000ff */
[----:B------:R3:W3:Y:S01]  /*da60*/  LDL.LU.S16 R29, [R1+0x30] ;  /* 0x00003000011d7983 */ /* 0x0006e20000300600 */
[----:B------:R-:W-:-:S02]  /*da70*/  ISETP.LE.U32.AND P5, PT, R2, UR5, PT ;  /* 0x0000000502007c0c */ /* 0x000fc4000bfa3070 */
[----:B------:R-:W-:Y:S01]  /*da80*/  ISETP.LE.U32.AND P6, PT, R0, UR5, PT ;  /* 0x0000000500007c0c */ /* 0x000fe2000bfc3070 */
[----:B------:R1:W3:Y:S01]  /*da90*/  LDL.LU.S16 R28, [R1+0x18] ;  /* 0x00001800011c7983 */ /* 0x0002e20000300600 */
[----:B------:R-:W-:Y:S02]  /*daa0*/  SHF.R.U32.HI R0, RZ, 0x8, R13 ;  /* 0x00000008ff007819 */ /* 0x000fe4000001160d */
[----:B------:R-:W-:Y:S01]  /*dab0*/  @P2 PRMT R8, R16, 0x7610, R8 ;  /* 0x0000761010082816 */ /* 0x000fe20000000008 */
[C---:B-----5:R-:W-:Y:S02]  /*dac0*/  @!P2 HADD2 R4, -R16.reuse.H0_H0, -RZ.H0_H0 ;  /* 0xa00000ff1004a230 */ /* 0x060fe40000000900 */
[----:B--2---:R-:W-:-:S03]  /*dad0*/  @!P1 HADD2 R27, -R16.H1_H1, -RZ.H0_H0 ;  /* 0xa00000ff101b9230 */ /* 0x004fc60000000d00 */
[----:B------:R-:W-:Y:S01]  /*dae0*/  PRMT R2, R4, 0x7610, R2 ;  /* 0x0000761004027816 */ /* 0x000fe20000000002 */
[----:B------:R-:W-:Y:S01]  /*daf0*/  FADD.FTZ R3, R205, R3 ;  /* 0x00000003cd037221 */ /* 0x000fe20000010000 */
[----:B-1----:R-:W-:Y:S01]  /*db00*/  HMMA.16816.F32 R36, R112, R40, R44 ;  /* 0x000000287024723c */ /* 0x002fe2000000182c */
[----:B------:R-:W-:Y:S01]  /*db10*/  LDSM.16.MT88.4 R20, [R183+0x11800] ;  /* 0x01180000b714783b */ /* 0x000fe20000004200 */
[----:B------:R-:W-:Y:S02]  /*db20*/  PRMT R19, R27, 0x7610, R19 ;  /* 0x000076101b137816 */ /* 0x000fe40000000013 */
[----:B------:R-:W-:Y:S01]  /*db30*/  @!P2 PRMT R8, R2, 0x5410, RZ ;  /* 0x000054100208a816 */ /* 0x000fe200000000ff */
[----:B------:R2:W5:Y:S01]  /*db40*/  LDL.LU.S16 R27, [R1+0x3c] ;  /* 0x00003c00011b7983 */ /* 0x0005620000300600 */
[----:B------:R-:W-:Y:S02]  /*db50*/  LOP3.LUT R2, R0, 0xffff, RZ, 0xc0, !PT ;  /* 0x0000ffff00027812 */ /* 0x000fe400078ec0ff */
[----:B------:R-:W-:-:S02]  /*db60*/  @P1 PRMT R0, R16, 0x7632, R0 ;  /* 0x0000763210001816 */ /* 0x000fc40000000000 */
[----:B------:R-:W-:Y:S02]  /*db70*/  @!P1 PRMT R0, R19, 0x5410, RZ ;  /* 0x0000541013009816 */ /* 0x000fe400000000ff */
[----:B------:R2:W2:Y:S01]  /*db80*/  LDL.LU.S16 R19, [R1+0x38] ;  /* 0x0000380001137983 */ /* 0x0004a20000300600 */
[----:B------:R-:W-:Y:S01]  /*db90*/  ISETP.LE.U32.AND P2, PT, R2, UR5, PT ;  /* 0x0000000502007c0c */ /* 0x000fe2000bf43070 */
[----:B------:R-:W-:Y:S01]  /*dba0*/  FFMA.FTZ R4, R242, R116, R243 ;  /* 0x00000074f2047223 */ /* 0x000fe200000100f3 */
[----:B----4-:R-:W-:-:S03]  /*dbb0*/  @!P6 HADD2 R31, -R14.H0_H0, -RZ.H0_H0 ;  /* 0xa00000ff0e1fe230 */ /* 0x010fc60000000900 */
[----:B------:R-:W-:Y:S01]  /*dbc0*/  FADD.FTZ R2, R204, R4 ;  /* 0x00000004cc027221 */ /* 0x000fe20000010000 */
[----:B---3--:R-:W-:-:S03]  /*dbd0*/  @!P4 HADD2 R28, -R9.H0_H0, -RZ.H0_H0 ;  /* 0xa00000ff091cc230 */ /* 0x008fc60000000900 */
[----:B------:R-:W-:Y:S01]  /*dbe0*/  FADD.FTZ R2, R206, R2 ;  /* 0x00000002ce027221 */ /* 0x000fe20000010000 */
[----:B------:R-:W-:Y:S01]  /*dbf0*/  PRMT R17, R31, 0x7610, R17 ;  /* 0x000076101f117816 */ /* 0x000fe20000000011 */
[----:B------:R-:W-:Y:S01]  /*dc00*/  FADD.FTZ R3, R207, R3 ;  /* 0x00000003cf037221 */ /* 0x000fe20000010000 */
[----:B------:R-:W-:Y:S01]  /*dc10*/  PRMT R13, R28, 0x7610, R13 ;  /* 0x000076101c0d7816 */ /* 0x000fe2000000000d */
[----:B------:R-:W-:Y:S01]  /*dc20*/  @!P5 HADD2 R29, -R12.H0_H0, -RZ.H0_H0 ;  /* 0xa00000ff0c1dd230 */ /* 0x000fe20000000900 */
[----:B------:R-:W-:Y:S02]  /*dc30*/  @!P6 PRMT R14, R17, 0x5410, RZ ;  /* 0x00005410110ee816 */ /* 0x000fe400000000ff */
[----:B------:R-:W-:Y:S01]  /*dc40*/  @!P4 PRMT R9, R13, 0x5410, RZ ;  /* 0x000054100d09c816 */ /* 0x000fe200000000ff */
[----:B------:R-:W-:Y:S01]  /*dc50*/  FADD.FTZ R13, R25, R2 ;  /* 0x00000002190d7221 */ /* 0x000fe20000010000 */
[----:B------:R-:W-:Y:S01]  /*dc60*/  FADD.FTZ R17, R240, R3 ;  /* 0x00000003f0117221 */ /* 0x000fe20000010000 */
[----:B------:R-:W-:-:S02]  /*dc70*/  PRMT R16, R29, 0x7610, R16 ;  /* 0x000076101d107816 */ /* 0x000fc40000000010 */
[----:B------:R-:W-:Y:S01]  /*dc80*/  FADD.FTZ R13, R208, R13 ;  /* 0x0000000dd00d7221 */ /* 0x000fe20000010000 */
[----:B------:R-:W-:Y:S01]  /*dc90*/  FADD.FTZ R17, R209, R17 ;  /* 0x00000011d1117221 */ /* 0x000fe20000010000 */
[----:B------:R-:W-:Y:S01]  /*dca0*/  @!P5 PRMT R12, R16, 0x5410, RZ ;  /* 0x00005410100cd816 */ /* 0x000fe200000000ff */
[----:B------:R-:W-:Y:S02]  /*dcb0*/  IMAD.U32 R16, RZ, RZ, UR18 ;  /* 0x00000012ff107e24 */ /* 0x000fe4000f8e00ff */
[----:B------:R-:W-:Y:S01]  /*dcc0*/  FADD.FTZ R13, R210, R13 ;  /* 0x0000000dd20d7221 */ /* 0x000fe20000010000 */
[----:B------:R-:W-:Y:S01]  /*dcd0*/  FADD.FTZ R17, R211, R17 ;  /* 0x00000011d3117221 */ /* 0x000fe20000010000 */
[C---:B------:R-:W-:Y:S06]  /*dce0*/  HMMA.16816.F32 R76, R112.reuse, R80, R76 ;  /* 0x00000050704c723c */ /* 0x040fec000000184c */
[C---:B------:R-:W-:Y:S01]  /*dcf0*/  HMMA.16816.F32 R44, R112.reuse, R48, R88 ;  /* 0x00000030702c723c */ /* 0x040fe20000001858 */
[----:B------:R-:W1:Y:S05]  /*dd00*/  LDSM.16.MT88.4 R88, [R183+0xf800] ;  /* 0x00f80000b758783b */ /* 0x000e6a0000004200 */
[----:B------:R-:W-:Y:S01]  /*dd10*/  HMMA.16816.F32 R80, R112, R82, R104 ;  /* 0x000000527050723c */ /* 0x000fe20000001868 */
[----:B------:R-:W3:Y:S01]  /*dd20*/  LDSM.16.MT88.4 R104, [R184+0x11800] ;  /* 0x01180000b868783b */ /* 0x000ee20000004200 */
[----:B------:R-:W-:-:S04]  /*dd30*/  @UP0 UIADD3 UR37, UR17, -0x3, URZ ;  /* 0xfffffffd11250890 */ /* 0x000fc8000fffe03f */
[----:B------:R-:W-:Y:S01]  /*dd40*/  HMMA.16816.F32 R92, R112, R128, R92 ;  /* 0x00000080705c723c */ /* 0x000fe2000000185c */
[----:B------:R-:W-:-:S05]  /*dd50*/  IMAD.MOV.U32 R116, RZ, RZ, R164 ;  /* 0x000000ffff747224 */ /* 0x000fca00078e00a4 */
[----:B------:R-:W-:Y:S01]  /*dd60*/  HMMA.16816.F32 R128, R112, R130, R132 ;  /* 0x000000827080723c */ /* 0x000fe20000001884 */
[----:B------:R-:W-:-:S05]  /*dd70*/  @P0 IMAD.MOV.U32 R116, RZ, RZ, R164 ;  /* 0x000000ffff740224 */ /* 0x000fca00078e00a4 */
[C---:B------:R-:W-:Y:S06]  /*dd80*/  HMMA.16816.F32 R60, R112.reuse, R64, R232 ;  /* 0x00000040703c723c */ /* 0x040fec00000018e8 */
[C---:B------:R-:W-:Y:S06]  /*dd90*/  HMMA.16816.F32 R68, R112.reuse, R72, R216 ;  /* 0x000000487044723c */ /* 0x040fec00000018d8 */
[C---:B------:R-:W-:Y:S06]  /*dda0*/  HMMA.16816.F32 R132, R112.reuse, R96, R168 ;  /* 0x000000607084723c */ /* 0x040fec00000018a8 */
[C---:B-1----:R-:W-:Y:S06]  /*ddb0*/  HMMA.16816.F32 R84, R112.reuse, R88, R84 ;  /* 0x000000587054723c */ /* 0x042fec0000001854 */
        /* <DEDUP_REMOVED lines=11> */
[----:B-----5:R-:W-:-:S02]  /*de70*/  @!P3 HADD2 R27, -R7.H0_H0, -RZ.H0_H0 ;  /* 0xa00000ff071bb230 */ /* 0x020fc40000000900 */
[----:B--2---:R-:W-:-:S03]  /*de80*/  @!P2 HADD2 R19, -R6.H0_H0, -RZ.H0_H0 ;  /* 0xa00000ff0613a230 */ /* 0x004fc60000000900 */
[----:B------:R-:W-:Y:S02]  /*de90*/  PRMT R5, R27, 0x7610, R5 ;  /* 0x000076101b057816 */ /* 0x000fe40000000005 */
[----:B------:R-:W-:Y:S02]  /*dea0*/  PRMT R4, R19, 0x7610, R4 ;  /* 0x0000761013047816 */ /* 0x000fe40000000004 */
[----:B------:R-:W-:Y:S01]  /*deb0*/  @!P3 PRMT R7, R5, 0x5410, RZ ;  /* 0x000054100507b816 */ /* 0x000fe200000000ff */
[----:B------:R-:W-:Y:S01]  /*dec0*/  IMAD.MOV.U32 R5, RZ, RZ, R11 ;  /* 0x000000ffff057224 */ /* 0x000fe200078e000b */
[----:B------:R-:W-:Y:S01]  /*ded0*/  @!P2 PRMT R6, R4, 0x5410, RZ ;  /* 0x000054100406a816 */ /* 0x000fe200000000ff */
[----:B------:R-:W-:-:S04]  /*dee0*/  IMAD.MOV.U32 R4, RZ, RZ, R10 ;  /* 0x000000ffff047224 */ /* 0x000fc800078e000a */
        /* <DEDUP_REMOVED lines=55> */
[----:B------:R-:W-:Y:S01]  /*e260*/  IADD3 R197, P1, R10, -0x100, RZ ;  /* 0xffffff000ac57810 */ /* 0x000fe20007f3e0ff */
[--C-:B------:R-:W-:Y:S02]  /*e270*/  IMAD.MOV.U32 R3, RZ, RZ, R153.reuse ;  /* 0x000000ffff037224 */ /* 0x100fe400078e0099 */
[----:B------:R-:W-:Y:S01]  /*e280*/  @P0 IMAD.MOV.U32 R3, RZ, RZ, R153 ;  /* 0x000000ffff030224 */ /* 0x000fe200078e0099 */
[----:B------:R-:W-:Y:S01]  /*e290*/  IADD3.X R196, R11, -0x1, RZ, P1, !PT ;  /* 0xffffffff0bc47810 */ /* 0x000fe20000ffe4ff */
[----:B------:R-:W-:Y:S08]  /*e2a0*/  @P0 BRA `(.L_x_702) ;  /* 0x0000000000040947 */ /* 0x000ff00003800000 */
.L_x_698:
[----:B------:R-:W-:-:S12]  /*e2b0*/  UIADD3 UR37, UR16, -0x1, URZ ;  /* 0xffffffff10257890 */ /* 0x000fd8000fffe03f */
.L_x_702:
[----:B------:R-:W-:-:S13]  /*e2c0*/  ISETP.LE.AND P0, PT, RZ, UR37, PT ;  /* 0x00000025ff007c0c */ /* 0x000fda000bf03270 */
[----:B------:R-:W-:Y:S05]  /*e2d0*/  @!P0 BRA `(.L_x_703) ;  /* 0x00000050008c8947 */ /* 0x000fea0003800000 */
[----:B-1----:R-:W3:Y:S01]  /*e2e0*/  LDL.LU R4, [R1+0x60] ;  /* 0x0000600001047983 */ /* 0x002ee20000300800 */
[----:B------:R-:W-:Y:S01]  /*e2f0*/  ULDC UR4, c[0x0][0x2d0] ;  /* 0x0000b40000047ab9 */ /* 0x000fe20000000800 */
[----:B--2---:R-:W1:Y:S01]  /*e300*/  S2R R2, SR_TID.X ;  /* 0x0000000000027919 */ /* 0x004e620000002100 */
[----:B------:R-:W-:Y:S01]  /*e310*/  MOV R117, R3 ;  /* 0x0000000300757202 */ /* 0x000fe20000000f00 */
[----:B------:R-:W-:Y:S01]  /*e320*/  USHF.R.S32.HI UR35, URZ, 0x1f, UR18 ;  /* 0x0000001f3f237899 */ /* 0x000fe20008011412 */
[----:B------:R-:W2:Y:S01]  /*e330*/  LDL.LU R6, [R1+0x70] ;  /* 0x0000700001067983 */ /* 0x000ea20000300800 */
        /* <DEDUP_REMOVED lines=14> */
[----:B------:R-:W5:Y:S01]  /*e420*/  @!P4 LDC.64 R10, c[0x0][0x220] ;  /* 0x00008800ff0acb82 */ /* 0x000f620000000a00 */
[----:B-1----:R1:W-:Y:S04]  /*e430*/  @!P4 STL.64 [R1+0x48], R8 ;  /* 0x000048080100c387 */ /* 0x0023e80000100a00 */
[----:B----4-:R-:W-:Y:S04]  /*e440*/  @!P4 STL.64 [R1+0x40], R12 ;  /* 0x0000400c0100c387 */ /* 0x010fe80000100a00 */
[----:B-----5:R-:W-:Y:S01]  /*e450*/  @!P4 STL.64 [R1+0x38], R10 ;  /* 0x0000380a0100c387 */ /* 0x020fe20000100a00 */
[----:B-1----:R-:W1:Y:S03]  /*e460*/  @!P4 LDC.64 R8, c[0x0][0x220] ;  /* 0x00008800ff08cb82 */ /* 0x002e660000000a00 */
[----:B-1----:R-:W-:Y:S01]  /*e470*/  @!P4 STL.64 [R1+0x30], R8 ;  /* 0x000030080100c387 */ /* 0x002fe20000100a00 */
[----:B---3--:R-:W-:-:S05]  /*e480*/  IMAD.WIDE.U32 R4, R4, -0x326172a9, RZ ;  /* 0xcd9e8d5704047825 */ /* 0x008fca00078e00ff */
[----:B------:R1:W-:Y:S01]  /*e490*/  STL.64 [R1+0x10], R4 ;  /* 0x0000100401007387 */ /* 0x0003e20000100a00 */
[----:B--2---:R-:W-:-:S03]  /*e4a0*/  LOP3.LUT R204, R5, R6, RZ, 0x3c, !PT ;  /* 0x0000000605cc7212 */ /* 0x004fc600078e3cff */
        /* <DEDUP_REMOVED lines=9> */
.L_x_706:
        /* <DEDUP_REMOVED lines=11> */
[----:B------:R-:W4:Y:S01]  /*e5f0*/  @!P2 LDC.64 R140, c[0x0][0x218] ;  /* 0x00008600ff8cab82 */ /* 0x000f220000000a00 */
[----:B------:R-:W-:Y:S01]  /*e600*/  UIADD3 UR8, UR17, UR8, URZ ;  /* 0x0000000811087290 */ /* 0x000fe2000fffe03f */
[----:B------:R-:W-:Y:S05]  /*e610*/  IMAD.U32 R119, RZ, RZ, UR17 ;  /* 0x00000011ff777e24 */ /* 0x000fea000f8e00ff */
[----:B------:R-:W-:Y:S01]  /*e620*/  IMAD.U32 R116, RZ, RZ, UR8 ;  /* 0x00000008ff747e24 */ /* 0x000fe2000f8e00ff */
[----:B------:R-:W4:Y:S08]  /*e630*/  @!P4 LDC.64 R144, c[0x0][0x218] ;  /* 0x00008600ff90cb82 */ /* 0x000f300000000a00 */
[----:B------:R-:W4:Y:S08]  /*e640*/  @!P3 LDC.64 R146, c[0x0][0x218] ;  /* 0x00008600ff92bb82 */ /* 0x000f300000000a00 */
[----:B------:R-:W4:Y:S08]  /*e650*/  @!P4 LDC.64 R154, c[0x0][0x218] ;  /* 0x00008600ff9acb82 */ /* 0x000f300000000a00 */
[----:B------:R-:W4:Y:S08]  /*e660*/  @!P2 LDC.64 R156, c[0x0][0x218] ;  /* 0x00008600ff9cab82 */ /* 0x000f300000000a00 */
[----:B------:R-:W4:Y:S01]  /*e670*/  @!P2 LDC.64 R152, c[0x0][0x218] ;  /* 0x00008600ff98ab82 */ /* 0x000f220000000a00 */
[C---:B--2---:R-:W-:Y:S07]  /*e680*/  LEA R2, P0, R118.reuse, R150, 0x6 ;  /* 0x0000009676027211 */ /* 0x044fee00078030ff */
[----:B------:R-:W2:Y:S01]  /*e690*/  @!P2 LDC.64 R150, c[0x0][0x218] ;  /* 0x00008600ff96ab82 */ /* 0x000ea20000000a00 */
[----:B---3--:R-:W-:Y:S02]  /*e6a0*/  LEA.HI.X R116, R118, R149, R116, 0x6, P0 ;  /* 0x0000009576747211 */ /* 0x008fe400000f3474 */
[C---:B-1----:R-:W-:Y:S02]  /*e6b0*/  @!P4 LEA R136, P1, R2.reuse, R136, 0x1 ;  /* 0x000000880288c211 */ /* 0x042fe400078208ff */
[C---:B-----5:R-:W-:Y:S02]  /*e6c0*/  @!P3 LEA R118, P0, R2.reuse, R138, 0x1 ;  /* 0x0000008a0276b211 */ /* 0x060fe400078008ff */
[C-C-:B------:R-:W-:Y:S01]  /*e6d0*/  @!P4 LEA.HI.X R137, R2.reuse, R137, R116.reuse, 0x1, P1 ;  /* 0x000000890289c211 */ /* 0x140fe200008f0c74 */
[----:B------:R-:W1:Y:S01]  /*e6e0*/  @!P3 LDC.64 R148, c[0x0][0x218] ;  /* 0x00008600ff94bb82 */ /* 0x000e620000000a00 */
[C-C-:B------:R-:W-:Y:S02]  /*e6f0*/  @!P3 LEA.HI.X R119, R2.reuse, R139, R116.reuse, 0x1, P0 ;  /* 0x0000008b0277b211 */ /* 0x140fe400000f0c74 */
[C---:B------:R-:W-:Y:S01]  /*e700*/  IADD3 R3, P5, R2.reuse, UR33, RZ ;  /* 0x0000002102037c10 */ /* 0x040fe2000ffbe0ff */
[----:B------:R-:W-:Y:S01]  /*e710*/  @!PT LDS RZ, [RZ] ;  /* 0x00000000fffff984 */ /* 0x000fe20000000800 */
[----:B------:R-:W-:Y:S01]  /*e720*/  @!PT LDS RZ, [RZ] ;  /* 0x00000000fffff984 */ /* 0x000fe20000000800 */
[----:B------:R-:W-:Y:S01]  /*e730*/  @!PT LDS RZ, [RZ] ;  /* 0x00000000fffff984 */ /* 0x000fe20000000800 */
[----:B------:R3:W-:Y:S03]  /*e740*/  @!P4 LDGSTS.E.BYPASS.LTC128B.128 [R192+0x6000], desc[UR24][R136.64] ;  /* 0x0600000088c0cfae */ /* 0x0007e6000b901d58 */
[C---:B----4-:R-:W-:Y:S01]  /*e750*/  @!P4 LEA R138, P1, R3.reuse, R144, 0x1 ;  /* 0x00000090038ac211 */ /* 0x050fe200078208ff */
[----:B------:R4:W-:Y:S04]  /*e760*/  @P3 STS.128 [R192+0x8000], RZ ;  /* 0x008000ffc0003388 */ /* 0x0009e80000000c00 */
[----:B------:R-:W-:Y:S01]  /*e770*/  @!PT LDS RZ, [RZ] ;  /* 0x00000000fffff984 */ /* 0x000fe20000000800 */
[----:B------:R-:W-:Y:S01]  /*e780*/  @!PT LDS RZ, [RZ] ;  /* 0x00000000fffff984 */ /* 0x000fe20000000800 */
[----:B------:R-:W-:Y:S01]  /*e790*/  @!PT LDS RZ, [RZ] ;  /* 0x00000000fffff984 */ /* 0x000fe20000000800 */
[----:B------:R2:W-:Y:S04]  /*e7a0*/  @!P3 LDGSTS.E.BYPASS.LTC128B.128 [R192+0x8000], desc[UR24][R118.64+0x80] ;  /* 0x0800008076c0bfae */ /* 0x0005e8000b901d58 */
[----:B------:R4:W-:Y:S01]  /*e7b0*/  @P2 STS.128 [R192+0xa000], RZ ;  /* 0x00a000ffc0002388 */ /* 0x0009e20000000c00 */
[C---:B---3--:R-:W-:Y:S04]  /*e7c0*/  @!P2 LEA R136, P0, R2.reuse, R140, 0x1 ;  /* 0x0000008c0288a211 */ /* 0x048fe800078008ff */
        /* <DEDUP_REMOVED lines=9> */
[----:B------:R-:W5:Y:S01]  /*e860*/  @!P4 LDC.64 R144, c[0x0][0x218] ;  /* 0x00008600ff90cb82 */ /* 0x000f620000000a00 */
[C-C-:B------:R-:W-:Y:S02]  /*e870*/  @!P3 LEA.HI.X R141, R3.reuse, R147, R116.reuse, 0x1, P0 ;  /* 0x00000093038db211 */ /* 0x140fe400000f0c74 */
[----:B------:R-:W-:Y:S01]  /*e880*/  @!PT LDS RZ, [RZ] ;  /* 0x00000000fffff984 */ /* 0x000fe20000000800 */
[----:B------:R-:W-:Y:S01]  /*e890*/  @!PT LDS RZ, [RZ] ;  /* 0x00000000fffff984 */ /* 0x000fe20000000800 */
[----:B------:R-:W-:Y:S01]  /*e8a0*/  @!PT LDS RZ, [RZ] ;  /* 0x00000000fffff984 */ /* 0x000fe20000000800 */
[----:B------:R1:W-:Y:S01]  /*e8b0*/  @!P4 LDGSTS.E.BYPASS.LTC128B.128 [R192+0x6800], desc[UR24][R138.64] ;  /* 0x068000008ac0cfae */ /* 0x0003e2000b901d58 */
[C---:B--2---:R-:W-:Y:S02]  /*e8c0*/  @!P2 LEA R118, P0, R3.reuse, R150, 0x1 ;  /* 0x000000960376a211 */ /* 0x044fe400078008ff */
[C---:B------:R-:W-:Y:S01]  /*e8d0*/  IADD3 R2, P1, R3.reuse, UR33, RZ ;  /* 0x0000002103027c10 */ /* 0x040fe2000ff3e0ff */
[----:B------:R4:W-:Y:S01]  /*e8e0*/  @P3 STS.128 [R192+0x8800], RZ ;  /* 0x008800ffc0003388 */ /* 0x0009e20000000c00 */
[----:B------:R-:W2:Y:S01]  /*e8f0*/  @!P3 LDC.64 R146, c[0x0][0x218] ;  /* 0x00008600ff92bb82 */ /* 0x000ea20000000a00 */
[----:B------:R-:W-:Y:S02]  /*e900*/  @!P2 LEA.HI.X R119, R3, R151, R116, 0x1, P0 ;  /* 0x000000970377a211 */ /* 0x000fe400000f0c74 */
[----:B------:R-:W-:Y:S01]  /*e910*/  @!PT LDS RZ, [RZ] ;  /* 0x00000000fffff984 */ /* 0x000fe20000000800 */
[----:B------:R-:W-:Y:S01]  /*e920*/  @!PT LDS RZ, [RZ] ;  /* 0x00000000fffff984 */ /* 0x000fe20000000800 */
[----:B------:R-:W-:Y:S01]  /*e930*/  @!PT LDS RZ, [RZ] ;  /* 0x00000000fffff984 */ /* 0x000fe20000000800 */
[----:B------:R4:W-:Y:S01]  /*e940*/  @!P3 LDGSTS.E.BYPASS.LTC128B.128 [R192+0x8800], desc[UR24][R140.64+0x80] ;  /* 0x088000808cc0bfae */ /* 0x0009e2000b901d58 */
[----:B------:R-:W-:Y:S02]  /*e950*/  IADD3.X R116, R116, UR32, RZ, P1, !PT ;  /* 0x0000002074747c10 */ /* 0x000fe40008ffe4ff */
[C---:B------:R-:W-:Y:S01]  /*e960*/  IADD3 R3, P6, R2.reuse, UR33, RZ ;  /* 0x0000002102037c10 */ /* 0x040fe2000ffde0ff */
        /* <DEDUP_REMOVED lines=8> */
[C---:B-1----:R-:W-:Y:S03]  /*e9f0*/  @!P2 LEA R138, P0, R2.reuse, R156, 0x1 ;  /* 0x0000009c028aa211 */ /* 0x042fe600078008ff */
[----:B------:R-:W-:Y:S01]  /*ea00*/  @!PT LDS RZ, [RZ] ;  /* 0x00000000fffff984 */ /* 0x000fe20000000800 */
[----:B------:R-:W-:Y:S01]  /*ea10*/  @!PT LDS RZ, [RZ] ;  /* 0x00000000fffff984 */ /* 0x000fe20000000800 */
[----:B------:R-:W-:Y:S01]  /*ea20*/  @!PT LDS RZ, [RZ] ;  /* 0x00000000fffff984 */ /* 0x000fe20000000800 */
[----:B------:R5:W-:Y:S01]  /*ea30*/  @!P4 LDGSTS.E.BYPASS.LTC128B.128 [R192+0x7000], desc[UR24][R136.64] ;  /* 0x0700000088c0cfae */ /* 0x000be2000b901d58 */
[C-C-:B------:R-:W-:Y:S03]  /*ea40*/  @!P2 LEA.HI.X R139, R2.reuse, R157, R116.reuse, 0x1, P0 ;  /* 0x0000009d028ba211 */ /* 0x140fe600000f0c74 */
[----:B------:R3:W-:Y:S01]  /*ea50*/  @P3 STS.128 [R192+0x9000], RZ ;  /* 0x009000ffc0003388 */ /* 0x0007e20000000c00 */
[C---:B----4-:R-:W-:Y:S04]  /*ea60*/  @!P3 LEA R140, P1, R2.reuse, R148, 0x1 ;  /* 0x00000094028cb211 */ /* 0x050fe800078208ff */
[----:B------:R-:W-:Y:S02]  /*ea70*/  @!P3 LEA.HI.X R141, R2, R149, R116, 0x1, P1 ;  /* 0x00000095028db211 */ /* 0x000fe400008f0c74 */
[C---:B------:R-:W-:Y:S02]  /*ea80*/  @!P2 LEA R2, P0, R3.reuse, R152, 0x1 ;  /* 0x000000980302a211 */ /* 0x040fe400078008ff */
[C---:B--2---:R-:W-:Y:S01]  /*ea90*/  @!P3 LEA R118, P1, R3.reuse, R146, 0x1 ;  /* 0x000000920376b211 */ /* 0x044fe200078208ff */
        /* <DEDUP_REMOVED lines=11> */
[C---:B-----5:R-:W-:Y:S03]  /*eb50*/  @!P4 LEA R136, P5, R3.reuse, R144, 0x1 ;  /* 0x000000900388c211 */ /* 0x060fe600078a08ff */
        /* <DEDUP_REMOVED lines=19> */
.L_x_704:
        /* <DEDUP_REMOVED lines=8> */
[----:B------:R-:W5:Y:S04]  /*ed10*/  LDL R8, [R1+0x48] ;  /* 0x0000480001087983 */ /* 0x000f680000100800 */
[----:B------:R-:W5:Y:S04]  /*ed20*/  LDL R5, [R1+0x4c] ;  /* 0x00004c0001057983 */ /* 0x000f680000100800 */
[----:B------:R-:W5:Y:S04]  /*ed30*/  LDL R21, [R1+0x40] ;  /* 0x0000400001157983 */ /* 0x000f680000100800 */
[----:B------:R-:W5:Y:S04]  /*ed40*/  LDL R20, [R1+0x44] ;  /* 0x0000440001147983 */ /* 0x000f680000100800 */
[----:B------:R-:W5:Y:S04]  /*ed50*/  LDL R24, [R1+0x38] ;  /* 0x0000380001187983 */ /* 0x000f680000100800 */
[----:B------:R-:W5:Y:S04]  /*ed60*/  LDL R23, [R1+0x3c] ;  /* 0x00003c0001177983 */ /* 0x000f680000100800 */
[----:B------:R-:W5:Y:S01]  /*ed70*/  LDL R22, [R1+0x30] ;  /* 0x0000300001167983 */ /* 0x000f620000100800 */
[----:B------:R-:W-:Y:S06]  /*ed80*/  BAR.SYNC.DEFER_BLOCKING 0x0 ;  /* 0x0000000000007b1d */ /* 0x000fec0000010000 */
[----:B------:R-:W-:Y:S01]  /*ed90*/  @P4 STS.128 [R192+0xc000], RZ ;  /* 0x00c000ffc0004388 */ /* 0x000fe20000000c00 */
[----:B------:R-:W1:Y:S02]  /*eda0*/  S2R R116, SR_TID.X ;  /* 0x0000000000747919 */ /* 0x000e640000002100 */
[----:B-1----:R-:W-:Y:S05]  /*edb0*/  IMAD.SHL.U32 R116, R116, 0x2, RZ ;  /* 0x0000000274747824 */ /* 0x002fea00078e00ff */
[----:B------:R-:W-:Y:S02]  /*edc0*/  LOP3.LUT R116, R116, 0x6, RZ, 0xc0, !PT ;  /* 0x0000000674747812 */ /* 0x000fe400078ec0ff */
[----:B--2---:R-:W-:Y:S01]  /*edd0*/  ISETP.GE.AND P2, PT, R2, UR31, PT ;  /* 0x0000001f02007c0c */ /* 0x004fe2000bf46270 */
[----:B------:R-:W-:Y:S01]  /*ede0*/  IMAD.U32 R2, RZ, RZ, UR37 ;  /* 0x00000025ff027e24 */ /* 0x000fe2000f8e00ff */
[----:B---3--:R-:W-:Y:S03]  /*edf0*/  ISETP.GE.AND P3, PT, R3, UR31, PT ;  /* 0x0000001f03007c0c */ /* 0x008fe6000bf66270 */
[----:B----4-:R-:W-:Y:S08]  /*ee00*/  IMAD.WIDE.U32 R2, R2, UR11, R12 ;  /* 0x0000000b02027c25 */ /* 0x010ff0000f8e000c */
[----:B------:R-:W1:Y:S01]  /*ee10*/  @!P2 LDC.64 R10, c[0x0][0x220] ;  /* 0x00008800ff0aab82 */ /* 0x000e620000000a00 */
[----:B------:R-:W-:Y:S01]  /*ee20*/  VIADD R4, R3, UR8 ;  /* 0x0000000803047c36 */ /* 0x000fe20008000000 */
[C---:B-----5:R-:W-:Y:S04]  /*ee30*/  @!P4 LEA R8, P1, R2.reuse, R8, 0x1 ;  /* 0x000000080208c211 */ /* 0x060fe800078208ff */
        /* <DEDUP_REMOVED lines=10> */
[----:B------:R-:W5:Y:S01]  /*eee0*/  @!P2 LDC.64 R18, c[0x0][0x220] ;  /* 0x00008800ff12ab82 */ /* 0x000f620000000a00 */
        /* <DEDUP_REMOVED lines=18> */
[----:B------:R-:W4:Y:S01]  /*f010*/  @!P3 LDC.64 R14, c[0x0][0x220] ;  /* 0x00008800ff0ebb82 */ /* 0x000f220000000a00 */
[----:B------:R-:W-:Y:S01]  /*f020*/  @P4 STS.128 [R192+0xc800], RZ ;  /* 0x00c800ffc0004388 */ /* 0x000fe20000000c00 */
[C---:B-1----:R-:W-:Y:S04]  /*f030*/  @!P4 LEA R6, P1, R3.reuse, R21, 0x1 ;  /* 0x000000150306c211 */ /* 0x042fe800078208ff */
[C-C-:B------:R-:W-:Y:S02]  /*f040*/  @!P4 LEA.HI.X R7, R3.reuse, R20, R4.reuse, 0x1, P1 ;  /* 0x000000140307c211 */ /* 0x140fe400008f0c04 */
[C---:B------:R-:W-:Y:S01]  /*f050*/  IADD3 R2, P1, R3.reuse, UR20, RZ ;  /* 0x0000001403027c10 */ /* 0x040fe2000ff3e0ff */
[----:B------:R-:W1:Y:S01]  /*f060*/  @!P2 LDC.64 R20, c[0x0][0x220] ;  /* 0x00008800ff14ab82 */ /* 0x000e620000000a00 */
[C---:B-----5:R-:W-:Y:S01]  /*f070*/  @!P2 LEA R8, P0, R3.reuse, R18, 0x1 ;  /* 0x000000120308a211 */ /* 0x060fe200078008ff */
        /* <DEDUP_REMOVED lines=20> */
[C---:B-----5:R-:W-:Y:S04]  /*f1c0*/  @!P4 LEA R6, P0, R2.reuse, R24, 0x1 ;  /* 0x000000180206c211 */ /* 0x060fe800078008ff */
        /* <DEDUP_REMOVED lines=9> */
[C---:B----4-:R-:W-:Y:S01]  /*f260*/  @!P4 LEA R8, P5, R3.reuse, R22, 0x1 ;  /* 0x000000160308c211 */ /* 0x050fe200078a08ff */
[----:B------:R-:W-:Y:S01]  /*f270*/  @!PT LDS RZ, [RZ] ;  /* 0x00000000fffff984 */ /* 0x000fe20000000800 */
[----:B------:R-:W-:Y:S01]  /*f280*/  @!PT LDS RZ, [RZ] ;  /* 0x00000000fffff984 */ /* 0x000fe20000000800 */
[----:B------:R-:W-:Y:S01]  /*f290*/  @!PT LDS RZ, [RZ] ;  /* 0x00000000fffff984 */ /* 0x000fe20000000800 */
[----:B------:R-:W-:Y:S01]  /*f2a0*/  @!P3 LDGSTS.E.BYPASS.LTC128B.128 [R192+0xf000], desc[UR24][R12.64+0x80] ;  /* 0x0f0000800cc0bfae */ /* 0x000fe2000b901d58 */
[C---:B-1----:R-:W-:Y:S03]  /*f2b0*/  @!P2 LEA R2, P0, R3.reuse, R20, 0x1 ;  /* 0x000000140302a211 */ /* 0x042fe600078008ff */
        /* <DEDUP_REMOVED lines=26> */
[----:B------:R-:W-:Y:S04]  /*f460*/  LDSM.16.M88.4 R16, [R180+0x6800] ;  /* 0x00680000b410783b */ /* 0x000fe80000000200 */
[----:B-1----:R-:W1:Y:S04]  /*f470*/  LDSM.16.M88.4 R8, [R180+0x6000] ;  /* 0x00600000b408783b */ /* 0x002e680000000200 */
[----:B------:R-:W3:Y:S04]  /*f480*/  LDSM.16.M88.4 R24, [R180+0x7000] ;  /* 0x00700000b418783b */ /* 0x000ee80000000200 */
[----:B------:R-:W4:Y:S04]  /*f490*/  LDSM.16.M88.4 R136, [R180+0x7800] ;  /* 0x00780000b488783b */ /* 0x000f280000000200 */
[----:B------:R-:W0:Y:S01]  /*f4a0*/  LDGDEPBAR ;  /* 0x00000000000079af */ /* 0x000e220000000000 */
[----:B--2---:R-:W-:Y:S03]  /*f4b0*/  IMAD.U32 R2, RZ, RZ, UR37 ;  /* 0x00000025ff027e24 */ /* 0x004fe6000f8e00ff */
[----:B------:R-:W-:Y:S01]  /*f4c0*/  LDSM.16.M88.4 R140, [R189] ;  /* 0x00000000bd8c783b */ /* 0x000fe20000000200 */
[----:B------:R-:W-:Y:S03]  /*f4d0*/  IMAD R2, R2, 0x40, R116 ;  /* 0x0000004002027824 */ /* 0x000fe600078e0274 */
[----:B------:R-:W2:Y:S01]  /*f4e0*/  LDSM.16.M88.4 R144, [R187] ;  /* 0x00000000bb90783b */ /* 0x000ea20000000200 */
[C---:B------:R-:W-:Y:S03]  /*f4f0*/  VIADD R116, R2.reuse, 0x1 ;  /* 0x0000000102747836 */ /* 0x040fe60000000000 */
[----:B------:R-:W5:Y:S01]  /*f500*/  LDSM.16.M88.4 R148, [R187+0x800] ;  /* 0x00080000bb94783b */ /* 0x000f620000000200 */
[----:B------:R-:W-:Y:S01]  /*f510*/  I2FP.F32.S32 R3, R2 ;  /* 0x0000000200037245 */ /* 0x000fe20000201400 */
[C---:B------:R-:W-:Y:S02]  /*f520*/  VIADD R119, R2.reuse, 0x10 ;  /* 0x0000001002777836 */ /* 0x040fe40000000000 */
[----:B------:R-:W5:Y:S01]  /*f530*/  LDSM.16.M88.4 R152, [R187+0x1000] ;  /* 0x00100000bb98783b */ /* 0x000f620000000200 */
[C---:B------:R-:W-:Y:S03]  /*f540*/  VIADD R118, R2.reuse, 0x8 ;  /* 0x0000000802767836 */ /* 0x040fe60000000000 */
[----:B------:R-:W5:Y:S02]  /*f550*/  LDSM.16.M88.4 R156, [R187+0x1800] ;  /* 0x00180000bb9c783b */ /* 0x000f640000000200 */
[----:B------:R-:W-:Y:S02]  /*f560*/  I2FP.F32.S32 R118, R118 ;  /* 0x0000007600767245 */ /* 0x000fe40000201400 */
[----:B------:R-:W-:Y:S01]  /*f570*/  LDSM.16.M88.4 R160, [R191] ;  /* 0x00000000bfa0783b */ /* 0x000fe20000000200 */
[C---:B-1----:R-:W-:Y:S03]  /*f580*/  HMMA.16816.F32 R4, R32.reuse, R8, RZ ;  /* 0x000000082004723c */ /* 0x042fe600000018ff */
[----:B------:R-:W1:Y:S04]  /*f590*/  LDSM.16.M88.4 R164, [R186+0x6000] ;  /* 0x00600000baa4783b */ /* 0x000e680000000200 */
[----:B------:R-:W-:Y:S01]  /*f5a0*/  LDSM.16.M88.4 R168, [R186+0x7000] ;  /* 0x00700000baa8783b */ /* 0x000fe20000000200 */
[C---:B------:R-:W-:Y:S03]  /*f5b0*/  HMMA.16816.F32 R8, R32.reuse, R10, RZ ;  /* 0x0000000a2008723c */ /* 0x040fe600000018ff */
[----:B------:R-:W-:Y:S03]  /*f5c0*/  LDSM.16.M88.4 R172, [R186+0x7800] ;  /* 0x00780000baac783b */ /* 0x000fe60000000200 */
[C---:B------:R-:W-:Y:S01]  /*f5d0*/  HMMA.16816.F32 R12, R32.reuse, R16, RZ ;  /* 0x00000010200c723c */ /* 0x040fe200000018ff */
[----:B------:R-:W-:Y:S05]  /*f5e0*/  LDSM.16.M88.4 R176, [R185] ;  /* 0x00000000b9b0783b */ /* 0x000fea0000000200 */
[C---:B------:R-:W-:Y:S06]  /*f5f0*/  HMMA.16816.F32 R16, R32.reuse, R18, RZ ;  /* 0x000000122010723c */ /* 0x040fec00000018ff */
[C---:B---3--:R-:W-:Y:S06]  /*f600*/  HMMA.16816.F32 R20, R32.reuse, R24, RZ ;  /* 0x000000182014723c */ /* 0x048fec00000018ff */
[C---:B------:R-:W-:Y:S06]  /*f610*/  HMMA.16816.F32 R24, R32.reuse, R26, RZ ;  /* 0x0000001a2018723c */ /* 0x040fec00000018ff */
[C---:B----4-:R-:W-:Y:S06]  /*f620*/  HMMA.16816.F32 R28, R32.reuse, R136, RZ ;  /* 0x00000088201c723c */ /* 0x050fec00000018ff */
[----:B------:R-:W-:Y:S01]  /*f630*/  HMMA.16816.F32 R32, R32, R138, RZ ;  /* 0x0000008a2020723c */ /* 0x000fe200000018ff */
[----:B------:R-:W3:Y:S05]  /*f640*/  LDSM.16.M88.4 R136, [R186+0x6800] ;  /* 0x00680000ba88783b */ /* 0x000eea0000000200 */
[C---:B--2---:R-:W-:Y:S06]  /*f650*/  HMMA.16816.F32 R4, R140.reuse, R144, R4 ;  /* 0x000000908c04723c */ /* 0x044fec0000001804 */
[C---:B------:R-:W-:Y:S01]  /*f660*/  HMMA.16816.F32 R8, R140.reuse, R146, R8 ;  /* 0x000000928c08723c */ /* 0x040fe20000001808 */
[----:B------:R-:W2:Y:S05]  /*f670*/  LDSM.16.M88.4 R144, [R190] ;  /* 0x00000000be90783b */ /* 0x000eaa0000000200 */
[C---:B-----5:R-:W-:Y:S06]  /*f680*/  HMMA.16816.F32 R12, R140.reuse, R148, R12 ;  /* 0x000000948c0c723c */ /* 0x060fec000000180c */
[C---:B------:R-:W-:Y:S01]  /*f690*/  HMMA.16816.F32 R16, R140.reuse, R150, R16 ;  /* 0x000000968c10723c */ /* 0x040fe20000001810 */
[----:B------:R-:W-:Y:S05]  /*f6a0*/  LDSM.16.M88.4 R148, [R185+0x1000] ;  /* 0x00100000b994783b */ /* 0x000fea0000000200 */
        /* <DEDUP_REMOVED lines=18> */
[----:B------:R-:W5:Y:S04]  /*f7d0*/  LDSM.16.M88.4 R160, [R180+0x9000] ;  /* 0x00900000b4a0783b */ /* 0x000f680000000200 */
[----:B------:R-:W-:Y:S01]  /*f7e0*/  LDSM.16.M88.4 R172, [R189+0x2000] ;  /* 0x00200000bdac783b */ /* 0x000fe20000000200 */
[C---:B--2---:R-:W-:Y:S06]  /*f7f0*/  HMMA.16816.F32 R4, R144.reuse, R176, R4 ;  /* 0x000000b09004723c */ /* 0x044fec0000001804 */
[C---:B------:R-:W-:Y:S01]  /*f800*/  HMMA.16816.F32 R8, R144.reuse, R178, R8 ;  /* 0x000000b29008723c */ /* 0x040fe20000001808 */
[----:B------:R-:W2:Y:S05]  /*f810*/  LDSM.16.M88.4 R176, [R187+0x2000] ;  /* 0x00200000bbb0783b */ /* 0x000eaa0000000200 */
[C---:B----4-:R-:W-:Y:S06]  /*f820*/  HMMA.16816.F32 R12, R144.reuse, R140, R12 ;  /* 0x0000008c900c723c */ /* 0x050fec000000180c */
        /* <DEDUP_REMOVED lines=15> */
[C---:B-----5:R-:W-:Y:S06]  /*f920*/  HMMA.16816.F32 R20, R156.reuse, R160, R20 ;  /* 0x000000a09c14723c */ /* 0x060fec0000001814 */
        /* <DEDUP_REMOVED lines=68> */
[----:B------:R-:W-:Y:S06]  /*fd70*/  HMMA.16816.F32 R32, R160, R150, R32 ;  /* 0x00000096a020723c */ /* 0x000fec0000001820 */
[C---:B-1----:R-:W-:Y:S06]  /*fd80*/  HMMA.16816.F32 R4, R168.reuse, R172, R4 ;  /* 0x000000aca804723c */ /* 0x042fec0000001804 */
[C---:B------:R-:W-:Y:S06]  /*fd90*/  HMMA.16816.F32 R8, R168.reuse, R174, R8 ;  /* 0x000000aea808723c */ /* 0x040fec0000001808 */
[C---:B---3--:R-:W-:Y:S06]  /*fda0*/  HMMA.16816.F32 R12, R168.reuse, R136, R12 ;  /* 0x00000088a80c723c */ /* 0x048fec000000180c */
[C---:B------:R-:W-:Y:S01]  /*fdb0*/  HMMA.16816.F32 R16, R168.reuse, R138, R16 ;  /* 0x0000008aa810723c */ /* 0x040fe20000001810 */
[----:B------:R-:W1:Y:S01]  /*fdc0*/  LDSM.16.M88.4 R136, [R185+0x5000] ;  /* 0x00500000b988783b */ /* 0x000e620000000200 */
[----:B------:R-:W-:Y:S04]  /*fdd0*/  DEPBAR.LE SB0, 0x0 ;  /* 0x000080000000791a */ /* 0x000fe80000000000 */
[C---:B-----5:R-:W-:Y:S01]  /*fde0*/  HMMA.16816.F32 R20, R168.reuse, R152, R20 ;  /* 0x00000098a814723c */ /* 0x060fe20000001814 */
[----:B------:R-:W-:Y:S05]  /*fdf0*/  BAR.SYNC.DEFER_BLOCKING 0x0 ;  /* 0x0000000000007b1d */ /* 0x000fea0000010000 */
[C---:B------:R-:W-:Y:S06]  /*fe00*/  HMMA.16816.F32 R24, R168.reuse, R154, R24 ;  /* 0x0000009aa818723c */ /* 0x040fec0000001818 */
[C---:B------:R-:W-:Y:S06]  /*fe10*/  HMMA.16816.F32 R28, R168.reuse, R156, R28 ;  /* 0x0000009ca81c723c */ /* 0x040fec000000181c */
[----:B------:R-:W-:Y:S06]  /*fe20*/  HMMA.16816.F32 R32, R168, R158, R32 ;  /* 0x0000009ea820723c */ /* 0x000fec0000001820 */
[C---:B--2---:R-:W-:Y:S06]  /*fe30*/  HMMA.16816.F32 R4, R164.reuse, R176, R4 ;  /* 0x000000b0a404723c */ /* 0x044fec0000001804 */
[C---:B------:R-:W-:Y:S06]  /*fe40*/  HMMA.16816.F32 R8, R164.reuse, R178, R8 ;  /* 0x000000b2a408723c */ /* 0x040fec0000001808 */
[C---:B----4-:R-:W-:Y:S06]  /*fe50*/  HMMA.16816.F32 R12, R164.reuse, R140, R12 ;  /* 0x0000008ca40c723c */ /* 0x050fec000000180c */
[C---:B------:R-:W-:Y:S06]  /*fe60*/  HMMA.16816.F32 R16, R164.reuse, R142, R16 ;  /* 0x0000008ea410723c */ /* 0x040fec0000001810 */
[C---:B------:R-:W-:Y:S01]  /*fe70*/  FFMA.FTZ R4, R3.reuse, UR15, R4 ;  /* 0x0000000f03047c23 */ /* 0x040fe20008010004 */
[----:B------:R-:W-:Y:S01]  /*fe80*/  FFMA.FTZ R6, R3, UR15, R6 ;  /* 0x0000000f03067c23 */ /* 0x000fe20008010006 */
[----:B------:R-:W-:Y:S01]  /*fe90*/  I2FP.F32.S32 R3, R116 ;  /* 0x0000007400037245 */ /* 0x000fe20000201400 */
[C---:B-1----:R-:W-:Y:S03]  /*fea0*/  HMMA.16816.F32 R20, R164.reuse, R136, R20 ;  /* 0x00000088a414723c */ /* 0x042fe60000001814 */
[----:B------:R-:W-:Y:S02]  /*feb0*/  VIADD R116, R2, 0x9 ;  /* 0x0000000902747836 */ /* 0x000fe40000000000 */
[C---:B------:R-:W-:Y:S01]  /*fec0*/  FFMA.FTZ R5, R3.reuse, UR15, R5 ;  /* 0x0000000f03057c23 */ /* 0x040fe20008010005 */
[----:B------:R-:W-:Y:S01]  /*fed0*/  FFMA.FTZ R7, R3, UR15, R7 ;  /* 0x0000000f03077c23 */ /* 0x000fe20008010007 */
[----:B------:R-:W-:Y:S01]  /*fee0*/  I2FP.F32.S32 R3, R119 ;  /* 0x0000007700037245 */ /* 0x000fe20000201400 */
[----:B------:R-:W-:Y:S03]  /*fef0*/  FFMA.FTZ R8, R118, UR15, R8 ;  /* 0x0000000f76087c23 */ /* 0x000fe60008010008 */
[----:B------:R-:W-:Y:S01]  /*ff00*/  I2FP.F32.S32 R116, R116 ;  /* 0x0000007400747245 */ /* 0x000fe20000201400 */
[C---:B------:R-:W-:Y:S03]  /*ff10*/  HMMA.16816.F32 R24, R164.reuse, R138, R24 ;  /* 0x0000008aa418723c */ /* 0x040fe60000001818 */
[C---:B------:R-:W-:Y:S01]  /*ff20*/  FFMA.FTZ R12, R3.reuse, UR15, R12 ;  /* 0x0000000f030c7c23 */ /* 0x040fe2000801000c */
[----:B------:R-:W-:Y:S01]  /*ff30*/  FFMA.FTZ R14, R3, UR15, R14 ;  /* 0x0000000f030e7c23 */ /* 0x000fe2000801000e */
[C---:B------:R-:W-:Y:S01]  /*ff40*/  FFMA.FTZ R9, R116.reuse, UR15, R9 ;  /* 0x0000000f74097c23 */ /* 0x040fe20008010009 */
[----:B------:R-:W-:Y:S01]  /*ff50*/  FFMA.FTZ R11, R116, UR15, R11 ;  /* 0x0000000f740b7c23 */ /* 0x000fe2000801000b */
[----:B------:R-:W-:Y:S04]  /*ff60*/  VIADD R3, R2, 0x18 ;  /* 0x0000001802037836 */ /* 0x000fe80000000000 */
[----:B------:R-:W-:Y:S01]  /*ff70*/  FFMA.FTZ R10, R118, UR15, R10 ;  /* 0x0000000f760a7c23 */ /* 0x000fe2000801000a */
[C---:B------:R-:W-:Y:S03]  /*ff80*/  HMMA.16816.F32 R28, R164.reuse, R144, R28 ;  /* 0x00000090a41c723c */ /* 0x040fe6000000181c */
[----:B------:R-:W-:Y:S01]  /*ff90*/  I2FP.F32.S32 R3, R3 ;  /* 0x0000000300037245 */ /* 0x000fe20000201400 */
[C---:B------:R-:W-:Y:S02]  /*ffa0*/  VIADD R116, R2.reuse, 0x19 ;  /* 0x0000001902747836 */ /* 0x040fe40000000000 */
[C---:B------:R-:W-:Y:S01]  /*ffb0*/  VIADD R118, R2.reuse, 0x11 ;  /* 0x0000001102767836 */ /* 0x040fe20000000000 */
[----:B------:R-:W-:Y:S04]  /*ffc0*/  HMMA.16816.F32 R32, R164, R146, R32 ;  /* 0x00000092a420723c */ /* 0x000fe80000001820 */
[----:B------:R-:W-:Y:S01]  /*ffd0*/  I2FP.F32.S32 R116, R116 ;  /* 0x0000007400747245 */ /* 0x000fe20000201400 */
[----:B------:R-:W-:Y:S01]  /*ffe0*/  VIADD R119, R2, 0x20 ;  /* 0x0000002002777836 */ /* 0x000fe20000000000 */
[----:B------:R-:W-:Y:S01]  /*fff0*/  I2FP.F32.S32 R118, R118 ;  /* 0x0000007600767245 */ /* 0x000fe20000201400 */
[C---:B------:R-:W-:Y:S01]  /*10000*/  FFMA.FTZ R16, R3.reuse, UR15, R16 ;  /* 0x0000000f03107c23 */ /* 0x040fe20008010010 */
[----:B------:R-:W-:Y:S03]  /*10010*/  FFMA.FTZ R18, R3, UR15, R18 ;  /* 0x0000000f03127c23 */ /* 0x000fe60008010012 */
[----:B------:R-:W-:Y:S01]  /*10020*/  I2FP.F32.S32 R3, R119 ;  /* 0x0000007700037245 */ /* 0x000fe20000201400 */
[C---:B------:R-:W-:Y:S01]  /*10030*/  FFMA.FTZ R17, R116.reuse, UR15, R17 ;  /* 0x0000000f74117c23 */ /* 0x040fe20008010011 */
[----:B------:R-:W-:Y:S01]  /*10040*/  FFMA.FTZ R19, R116, UR15, R19 ;  /* 0x0000000f74137c23 */ /* 0x000fe20008010013 */
[C---:B------:R-:W-:Y:S01]  /*10050*/  FFMA.FTZ R13, R118.reuse, UR15, R13 ;  /* 0x0000000f760d7c23 */ /* 0x040fe2000801000d */
[----:B------:R-:W-:Y:S01]  /*10060*/  FFMA.FTZ R15, R118, UR15, R15 ;  /* 0x0000000f760f7c23 */ /* 0x000fe2000801000f */
[----:B------:R-:W-:Y:S01]  /*10070*/  FMNMX.FTZ R118, R4, R0, !PT ;  /* 0x0000000004767209 */ /* 0x000fe20007810000 */
[C---:B------:R-:W-:Y:S02]  /*10080*/  VIADD R116, R2.reuse, 0x21 ;  /* 0x0000002102747836 */ /* 0x040fe40000000000 */
[C---:B------:R-:W-:Y:S01]  /*10090*/  FFMA.FTZ R20, R3.reuse, UR15, R20 ;  /* 0x0000000f03147c23 */ /* 0x040fe20008010014 */
[----:B------:R-:W-:Y:S01]  /*100a0*/  FFMA.FTZ R22, R3, UR15, R22 ;  /* 0x0000000f03167c23 */ /* 0x000fe20008010016 */
[----:B------:R-:W-:Y:S01]  /*100b0*/  FMNMX.FTZ R119, R5, R118, !PT ;  /* 0x0000007605777209 */ /* 0x000fe20007810000 */
[C---:B------:R-:W-:Y:S01]  /*100c0*/  VIADD R118, R2.reuse, 0x29 ;  /* 0x0000002902767836 */ /* 0x040fe20000000000 */
[----:B------:R-:W-:Y:S01]  /*100d0*/  I2FP.F32.S32 R3, R116 ;  /* 0x0000007400037245 */ /* 0x000fe20000201400 */
[----:B------:R-:W-:Y:S01]  /*100e0*/  VIADD R136, R2, 0x28 ;  /* 0x0000002802887836 */ /* 0x000fe20000000000 */
[----:B------:R-:W-:Y:S01]  /*100f0*/  FMNMX.FTZ R119, R8, R119, !PT ;  /* 0x0000007708777209 */ /* 0x000fe20007810000 */
[----:B------:R-:W-:Y:S02]  /*10100*/  VIADD R143, R2, 0x39 ;  /* 0x00000039028f7836 */ /* 0x000fe40000000000 */
[----:B------:R-:W-:Y:S01]  /*10110*/  FFMA.FTZ R21, R3, UR15, R21 ;  /* 0x0000000f03157c23 */ /* 0x000fe20008010015 */
[----:B------:R-:W-:Y:S01]  /*10120*/  FMNMX.FTZ R119, R9, R119, !PT ;  /* 0x0000007709777209 */ /* 0x000fe20007810000 */
[----:B------:R-:W-:Y:S01]  /*10130*/  FFMA.FTZ R23, R3, UR15, R23 ;  /* 0x0000000f03177c23 */ /* 0x000fe20008010017 */
[----:B------:R-:W-:Y:S02]  /*10140*/  I2FP.F32.S32 R3, R118 ;  /* 0x0000007600037245 */ /* 0x000fe40000201400 */
[----:B------:R-:W-:Y:S02]  /*10150*/  FMNMX.FTZ R118, R6, R117, !PT ;  /* 0x0000007506767209 */ /* 0x000fe40007810000 */
        /* <DEDUP_REMOVED lines=9> */
[C---:B------:R-:W-:Y:S01]  /*101f0*/  VIADD R116, R2.reuse, 0x30 ;  /* 0x0000003002747836 */ /* 0x040fe20000000000 */
[----:B------:R-:W-:Y:S01]  /*10200*/  FMNMX.FTZ R119, R11, R3, !PT ;  /* 0x000000030b777209 */ /* 0x000fe20007810000 */
[----:B------:R-:W-:Y:S01]  /*10210*/  VIADD R136, R2, 0x31 ;  /* 0x0000003102887836 */ /* 0x000fe20000000000 */
[----:B------:R-:W-:Y:S02]  /*10220*/  FMNMX.FTZ R142, R16, R118, !PT ;  /* 0x00000076108e7209 */ /* 0x000fe40007810000 */
[----:B------:R-:W-:Y:S02]  /*10230*/  I2FP.F32.S32 R116, R116 ;  /* 0x0000007400747245 */ /* 0x000fe40000201400 */
[----:B------:R-:W-:Y:S02]  /*10240*/  FMNMX.FTZ R118, R14, R119, !PT ;  /* 0x000000770e767209 */ /* 0x000fe40007810000 */
[----:B------:R-:W-:Y:S01]  /*10250*/  FMNMX.FTZ R142, R17, R142, !PT ;  /* 0x0000008e118e7209 */ /* 0x000fe20007810000 */
[C---:B------:R-:W-:Y:S01]  /*10260*/  FFMA.FTZ R28, R116.reuse, UR15, R28 ;  /* 0x0000000f741c7c23 */ /* 0x040fe2000801001c */
[----:B------:R-:W-:Y:S01]  /*10270*/  I2FP.F32.S32 R3, R136 ;  /* 0x0000008800037245 */ /* 0x000fe20000201400 */
[----:B------:R-:W-:Y:S01]  /*10280*/  FFMA.FTZ R30, R116, UR15, R30 ;  /* 0x0000000f741e7c23 */ /* 0x000fe2000801001e */
[----:B------:R-:W-:Y:S01]  /*10290*/  FMNMX.FTZ R116, R15, R118, !PT ;  /* 0x000000760f747209 */ /* 0x000fe20007810000 */
[----:B------:R-:W-:Y:S01]  /*102a0*/  VIADD R118, R2, 0x38 ;  /* 0x0000003802767836 */ /* 0x000fe20000000000 */
[----:B------:R-:W-:Y:S01]  /*102b0*/  FMNMX.FTZ R142, R20, R142, !PT ;  /* 0x0000008e148e7209 */ /* 0x000fe20007810000 */
[C---:B------:R-:W-:Y:S01]  /*102c0*/  FFMA.FTZ R29, R3.reuse, UR15, R29 ;  /* 0x0000000f031d7c23 */ /* 0x040fe2000801001d */
[----:B------:R-:W-:Y:S01]  /*102d0*/  FMNMX.FTZ R116, R18, R116, !PT ;  /* 0x0000007412747209 */ /* 0x000fe20007810000 */
[----:B------:R-:W-:Y:S01]  /*102e0*/  FFMA.FTZ R31, R3, UR15, R31 ;  /* 0x0000000f031f7c23 */ /* 0x000fe2000801001f */
        /* <DEDUP_REMOVED lines=19> */
.L_x_705:
[----:B---3--:R-:W-:Y:S01]  /*10420*/  FMNMX.FTZ R2, R31, R158, !PT ;  /* 0x0000009e1f027209 */ /* 0x008fe20007810000 */
[----:B------:R-:W2:Y:S01]  /*10430*/  LDL.64 R194, [R1+0x10] ;  /* 0x0000100001c27983 */ /* 0x000ea20000100a00 */
[----:B------:R-:W-:Y:S01]  /*10440*/  FFMA.FTZ R35, R143, UR15, R35 ;  /* 0x0000000f8f237c23 */ /* 0x000fe20008010023 */
[----:B------:R-:W-:Y:S01]  /*10450*/  IMAD.MOV.U32 R144, RZ, RZ, 0x7054 ;  /* 0x00007054ff907424 */ /* 0x000fe200078e00ff */
[----:B------:R-:W-:Y:S01]  /*10460*/  FMNMX.FTZ R2, R34, R2, !PT ;  /* 0x0000000222027209 */ /* 0x000fe20007810000 */
[----:B------:R-:W-:Y:S01]  /*10470*/  IMAD.U32 R167, RZ, RZ, UR5 ;  /* 0x00000005ffa77e24 */ /* 0x000fe2000f8e00ff */
[----:B------:R-:W-:Y:S01]  /*10480*/  UIADD3 UR21, UR28, 0x1715609d, URZ ;  /* 0x1715609d1c157890 */ /* 0x000fe2000fffe03f */
[----:B------:R-:W1:Y:S01]  /*10490*/  SHFL.BFLY PT, R116, R142, 0x2, 0x1f ;  /* 0x0c401f008e747f89 */ /* 0x000e6200000e0000 */
[----:B------:R-:W-:Y:S01]  /*104a0*/  FMNMX.FTZ R2, R35, R2, !PT ;  /* 0x0000000223027209 */ /* 0x000fe20007810000 */
[----:B------:R-:W-:Y:S01]  /*104b0*/  UIADD3 UR30, UR29, 0x32370b8f, URZ ;  /* 0x32370b8f1d1e7890 */ /* 0x000fe2000fffe03f */
[----:B------:R-:W-:Y:S05]  /*104c0*/  PRMT R167, R167, R144, UR5 ;  /* 0x00000005a7a77e16 */ /* 0x000fea0008000090 */
[----:B------:R-:W-:Y:S01]  /*104d0*/  LDSM.16.MT88.4 R148, [R184+0xc000] ;  /* 0x00c00000b894783b */ /* 0x000fe20000004200 */
[----:B------:R-:W-:Y:S02]  /*104e0*/  UIADD3 UR27, UR28, 0x78dde6e4, URZ ;  /* 0x78dde6e41c1b7890 */ /* 0x000fe4000fffe03f */
[----:B------:R-:W-:Y:S02]  /*104f0*/  UIADD3 UR23, UR29, -0x126145ec, URZ ;  /* 0xed9eba141d177890 */ /* 0x000fe4000fffe03f */
[----:B------:R-:W-:Y:S02]  /*10500*/  UIADD3 UR26, UR28, -0x4ab325aa, URZ ;  /* 0xb54cda561c1a7890 */ /* 0x000fe4000fffe03f */
[----:B------:R-:W-:Y:S01]  /*10510*/  UIADD3 UR22, UR29, 0x646e171e, URZ ;  /* 0x646e171e1d167890 */ /* 0x000fe2000fffe03f */
[----:B------:R-:W3:Y:S01]  /*10520*/  SHFL.BFLY PT, R138, R2, 0x2, 0x1f ;  /* 0x0c401f00028a7f89 */ /* 0x000ee200000e0000 */
[----:B------:R-:W-:Y:S02]  /*10530*/  UIADD3 UR16, UR28, -0x61c88647, URZ ;  /* 0x9e3779b91c107890 */ /* 0x000fe4000fffe03f */
[----:B------:R-:W-:Y:S05]  /*10540*/  UIADD3 UR17, UR29, -0x56f99767, URZ ;  /* 0xa90668991d117890 */ /* 0x000fea000fffe03f */
[----:B------:R-:W-:Y:S01]  /*10550*/  LDSM.16.MT88.4 R144, [R182+0xc000] ;  /* 0x00c00000b690783b */ /* 0x000fe20000004200 */
[----:B------:R-:W-:Y:S02]  /*10560*/  UIADD3 UR8, UR29, -0x4498517b, URZ ;  /* 0xbb67ae851d087890 */ /* 0x000fe4000fffe03f */
[----:B------:R-:W-:Y:S02]  /*10570*/  UIADD3 UR18, UR29, 0x76cf5d0a, URZ ;  /* 0x76cf5d0a1d127890 */ /* 0x000fe4000fffe03f */
[----:B------:R-:W-:Y:S02]  /*10580*/  USHF.L.U32 UR34, UR37, 0x1, URZ ;  /* 0x0000000125227899 */ /* 0x000fe4000800063f */
[----:B------:R-:W-:Y:S01]  /*10590*/  LOP3.LUT R3, R205, UR8, R206, 0x96, !PT ;  /* 0x00000008cd037c12 */ /* 0x000fe2000f8e96ce */
[----:B------:R-:W-:Y:S01]  /*105a0*/  UIADD3 UR8, UR28, 0x3c6ef372, URZ ;  /* 0x3c6ef3721c087890 */ /* 0x000fe2000fffe03f */
[----:B-1----:R-:W-:Y:S01]  /*105b0*/  FMNMX.FTZ R116, R142, R116, !PT ;  /* 0x000000748e747209 */ /* 0x002fe20007810000 */
[----:B------:R-:W-:Y:S01]  /*105c0*/  ULOP3.LUT UR9, UR34, UR29, URZ, 0x3c, !UPT ;  /* 0x0000001d22097292 */ /* 0x000fe2000f8e3c3f */
[----:B------:R-:W-:Y:S01]  /*105d0*/  LDSM.16.MT88.4 R140, [R181+0xc000] ;  /* 0x00c00000b58c783b */ /* 0x000fe20000004200 */
[----:B------:R-:W-:Y:S01]  /*105e0*/  IMAD.WIDE.U32 R176, R3, -0x326172a9, RZ ;  /* 0xcd9e8d5703b07825 */ /* 0x000fe200078e00ff */
[----:B------:R-:W-:Y:S03]  /*105f0*/  UIADD3 UR34, UR34, 0x1, URZ ;  /* 0x0000000122227890 */ /* 0x000fe6000fffe03f */
[----:B------:R-:W-:Y:S01]  /*10600*/  LOP3.LUT R118, R207, UR9, RZ, 0x3c, !PT ;  /* 0x00000009cf767c12 */ /* 0x000fe2000f8e3cff */
[----:B------:R-:W-:Y:S02]  /*10610*/  UIADD3 UR9, UR28, -0x255992d5, URZ ;  /* 0xdaa66d2b1c097890 */ /* 0x000fe4000fffe03f */
[----:B------:R-:W1:Y:S01]  /*10620*/  SHFL.BFLY PT, R119, R116, 0x1, 0x1f ;  /* 0x0c201f0074777f89 */ /* 0x000e6200000e0000 */
[----:B---3--:R-:W-:Y:S01]  /*10630*/  FMNMX.FTZ R138, R2, R138, !PT ;  /* 0x0000008a028a7209 */ /* 0x008fe20007810000 */
[----:B------:R-:W-:Y:S01]  /*10640*/  IMAD.WIDE.U32 R136, R118, -0x326172a9, RZ ;  /* 0xcd9e8d5776887825 */ /* 0x000fe200078e00ff */
[----:B------:R-:W-:Y:S05]  /*10650*/  ULOP3.LUT UR34, UR34, UR29, URZ, 0x3c, !UPT ;  /* 0x0000001d22227292 */ /* 0x000fea000f8e3c3f */
[----:B------:R-:W3:Y:S01]  /*10660*/  SHFL.BFLY PT, R139, R138, 0x1, 0x1f ;  /* 0x0c201f008a8b7f89 */ /* 0x000ee200000e0000 */
[----:B------:R-:W-:Y:S02]  /*10670*/  LOP3.LUT R136, R177, UR8, R136, 0x96, !PT ;  /* 0x00000008b1887c12 */ /* 0x000fe4000f8e9688 */
[----:B-1----:R-:W-:Y:S04]  /*10680*/  FMNMX.FTZ R116, R116, R119, !PT ;  /* 0x0000007774747209 */ /* 0x002fe80007810000 */
[C---:B------:R-:W-:Y:S01]  /*10690*/  FSETP.NEU.FTZ.AND P0, PT, R116.reuse, -INF , PT ;  /* 0xff8000007400780b */ /* 0x040fe20003f1d000 */
[C---:B------:R-:W-:Y:S01]  /*106a0*/  FMUL.FTZ R174, R116.reuse, UR4 ;  /* 0x0000000474ae7c20 */ /* 0x040fe20008410000 */
[----:B------:R-:W-:Y:S04]  /*106b0*/  FADD.FTZ R0, -R116, R0 ;  /* 0x0000000074007221 */ /* 0x000fe80000010100 */
        /* <DEDUP_REMOVED lines=16> */
[----:B------:R-:W-:Y:S10]  /*107c0*/  MUFU.EX2 R200, R9 ;  /* 0x0000000900c87308 */ /* 0x000ff40000000800 */
[----:B------:R-:W1:Y:S10]  /*107d0*/  MUFU.EX2 R199, R8 ;  /* 0x0000000800c77308 */ /* 0x000e740000000800 */
[----:B------:R-:W-:Y:S10]  /*107e0*/  MUFU.EX2 R242, R17 ;  /* 0x0000001100f27308 */ /* 0x000ff40000000800 */
[----:B------:R-:W-:Y:S01]  /*107f0*/  MUFU.EX2 R203, R20 ;  /* 0x0000001400cb7308 */ /* 0x000fe20000000800 */
[----:B-1----:R-:W-:Y:S04]  /*10800*/  F2FP.F16.F32.PACK_AB R162, R200, R199 ;  /* 0x000000c7c8a2723e */ /* 0x002fe800000000ff */
[----:B------:R-:W-:Y:S05]  /*10810*/  PRMT R161, R162, 0x7632, R161 ;  /* 0x00007632a2a17816 */ /* 0x000fea00000000a1 */
[----:B------:R-:W1:Y:S10]  /*10820*/  MUFU.EX2 R250, R5 ;  /* 0x0000000500fa7308 */ /* 0x000e740000000800 */
[----:B------:R-:W-:Y:S10]  /*10830*/  MUFU.EX2 R246, R12 ;  /* 0x0000000c00f67308 */ /* 0x000ff40000000800 */
[----:B------:R-:W4:Y:S01]  /*10840*/  MUFU.EX2 R247, R13 ;  /* 0x0000000d00f77308 */ /* 0x000f220000000800 */
[----:B-1----:R-:W-:Y:S04]  /*10850*/  F2FP.F16.F32.PACK_AB R164, R250, R248 ;  /* 0x000000f8faa4723e */ /* 0x002fe800000000ff */
[----:B------:R-:W-:Y:S05]  /*10860*/  PRMT R163, R164, 0x7632, R163 ;  /* 0x00007632a4a37816 */ /* 0x000fea00000000a3 */
[----:B------:R-:W1:Y:S01]  /*10870*/  MUFU.EX2 R244, R16 ;  /* 0x0000001000f47308 */ /* 0x000e620000000800 */
[----:B----4-:R-:W-:Y:S04]  /*10880*/  F2FP.F16.F32.PACK_AB R156, R247, R246 ;  /* 0x000000f6f79c723e */ /* 0x010fe800000000ff */
[----:B------:R-:W-:Y:S02]  /*10890*/  PRMT R155, R156, 0x7632, R155 ;  /* 0x000076329c9b7816 */ /* 0x000fe4000000009b */
[----:B-1----:R-:W-:Y:S02]  /*108a0*/  F2FP.F16.F32.PACK_AB R152, R242, R244 ;  /* 0x000000f4f298723e */ /* 0x002fe400000000ff */
[----:B--2---:R-:W-:Y:S01]  /*108b0*/  LOP3.LUT R2, R137, UR16, R194, 0x96, !PT ;  /* 0x0000001089027c12 */ /* 0x004fe2000f8e96c2 */
[----:B------:R-:W-:Y:S04]  /*108c0*/  IMAD.WIDE.U32 R136, R136, -0x2daee0ad, RZ ;  /* 0xd2511f5388887825 */ /* 0x000fe800078e00ff */
[----:B------:R-:W-:Y:S05]  /*108d0*/  IMAD.WIDE.U32 R2, R2, -0x2daee0ad, RZ ;  /* 0xd2511f5302027825 */ /* 0x000fea00078e00ff */
[----:B------:R-:W-:Y:S02]  /*108e0*/  LOP3.LUT R118, R3, UR18, R204, 0x96, !PT ;  /* 0x0000001203767c12 */ /* 0x000fe4000f8e96cc */
[----:B------:R-:W-:Y:S02]  /*108f0*/  LOP3.LUT R2, R137, UR30, R2, 0x96, !PT ;  /* 0x0000001e89027c12 */ /* 0x000fe4000f8e9602 */
[----:B---3--:R-:W-:Y:S01]  /*10900*/  FMNMX.FTZ R3, R138, R139, !PT ;  /* 0x0000008b8a037209 */ /* 0x008fe20007810000 */
        /* <DEDUP_REMOVED lines=8> */
[----:B------:R-:W-:Y:S04]  /*10990*/  IMAD.WIDE.U32 R178, R2, -0x2daee0ad, RZ ;  /* 0xd2511f5302b27825 */ /* 0x000fe800078e00ff */
[--C-:B------:R-:W-:Y:S01]  /*109a0*/  FFMA.FTZ R6, R6, UR4, -R175.reuse ;  /* 0x0000000406067c23 */ /* 0x100fe200080108af */
[----:B------:R-:W-:Y:S01]  /*109b0*/  LOP3.LUT R168, R179, UR17, R118, 0x96, !PT ;  /* 0x00000011b3a87c12 */ /* 0x000fe2000f8e9676 */
[--C-:B------:R-:W-:Y:S01]  /*109c0*/  FFMA.FTZ R7, R7, UR4, -R175.reuse ;  /* 0x0000000407077c23 */ /* 0x100fe200080108af */
[----:B------:R-:W-:Y:S01]  /*109d0*/  LOP3.LUT R118, R119, UR23, R136, 0x96, !PT ;  /* 0x0000001777767c12 */ /* 0x000fe2000f8e9688 */
[----:B------:R1:W-:Y:S01]  /*109e0*/  MUFU.EX2 R249, R6 ;  /* 0x0000000600f97308 */ /* 0x0003e20000000800 */
[--C-:B------:R-:W-:Y:S01]  /*109f0*/  FFMA.FTZ R10, R10, UR4, -R175.reuse ;  /* 0x000000040a0a7c23 */ /* 0x100fe200080108af */
[----:B------:R-:W-:Y:S04]  /*10a00*/  IMAD.WIDE.U32 R168, R168, -0x326172a9, RZ ;  /* 0xcd9e8d57a8a87825 */ /* 0x000fe800078e00ff */
[--C-:B------:R-:W-:Y:S01]  /*10a10*/  FFMA.FTZ R11, R11, UR4, -R175.reuse ;  /* 0x000000040b0b7c23 */ /* 0x100fe200080108af */
[--C-:B------:R-:W-:Y:S01]  /*10a20*/  FFMA.FTZ R14, R14, UR4, -R175.reuse ;  /* 0x000000040e0e7c23 */ /* 0x100fe200080108af */
[----:B------:R-:W-:Y:S01]  /*10a30*/  IMAD.WIDE.U32 R170, R118, -0x326172a9, RZ ;  /* 0xcd9e8d5776aa7825 */ /* 0x000fe200078e00ff */
[C---:B------:R-:W-:Y:S01]  /*10a40*/  LOP3.LUT R4, R168.reuse, 0xffff, RZ, 0xc0, !PT ;  /* 0x0000ffffa8047812 */ /* 0x040fe200078ec0ff */
[----:B------:R2:W3:Y:S01]  /*10a50*/  MUFU.EX2 R198, R7 ;  /* 0x0000000700c67308 */ /* 0x0004e20000000800 */
[----:B------:R-:W-:Y:S01]  /*10a60*/  LOP3.LUT R2, R168, 0xff, RZ, 0xc0, !PT ;  /* 0x000000ffa8027812 */ /* 0x000fe200078ec0ff */
[--C-:B------:R-:W-:Y:S01]  /*10a70*/  FFMA.FTZ R15, R15, UR4, -R175.reuse ;  /* 0x000000040f0f7c23 */ /* 0x100fe200080108af */
[----:B------:R-:W-:Y:S01]  /*10a80*/  SHF.R.U32.HI R4, RZ, 0x8, R4 ;  /* 0x00000008ff047819 */ /* 0x000fe20000011604 */
[--C-:B------:R-:W-:Y:S01]  /*10a90*/  FFMA.FTZ R18, R18, UR4, -R175.reuse ;  /* 0x0000000412127c23 */ /* 0x100fe200080108af */
[----:B------:R-:W-:Y:S01]  /*10aa0*/  SHF.R.U32.HI R8, RZ, 0x18, R168 ;  /* 0x00000018ff087819 */ /* 0x000fe200000116a8 */
[--C-:B------:R-:W-:Y:S01]  /*10ab0*/  FFMA.FTZ R22, R22, UR4, -R175.reuse ;  /* 0x0000000416167c23 */ /* 0x100fe200080108af */
[----:B------:R-:W-:Y:S03]  /*10ac0*/  PRMT R138, R2, 0x5410, R4 ;  /* 0x00005410028a7816 */ /* 0x000fe60000000004 */
[----:B------:R-:W-:Y:S01]  /*10ad0*/  MUFU.EX2 R251, R10 ;  /* 0x0000000a00fb7308 */ /* 0x000fe20000000800 */
[----:B------:R-:W-:Y:S01]  /*10ae0*/  SHF.R.U32.HI R4, RZ, 0x10, R168 ;  /* 0x00000010ff047819 */ /* 0x000fe200000116a8 */
[--C-:B------:R-:W-:Y:S01]  /*10af0*/  FFMA.FTZ R23, R23, UR4, -R175.reuse ;  /* 0x0000000417177c23 */ /* 0x100fe200080108af */
[----:B------:R-:W-:Y:S01]  /*10b00*/  LOP3.LUT R2, R169, UR26, R170, 0x96, !PT ;  /* 0x0000001aa9027c12 */ /* 0x000fe2000f8e96aa */
[--C-:B------:R-:W-:Y:S01]  /*10b10*/  FFMA.FTZ R26, R26, UR4, -R175.reuse ;  /* 0x000000041a1a7c23 */ /* 0x100fe200080108af */
[----:B-1----:R-:W-:Y:S01]  /*10b20*/  LOP3.LUT R6, R4, 0xff, RZ, 0xc0, !PT ;  /* 0x000000ff04067812 */ /* 0x002fe200078ec0ff */
[--C-:B------:R-:W-:Y:S01]  /*10b30*/  FFMA.FTZ R27, R27, UR4, -R175.reuse ;  /* 0x000000041b1b7c23 */ /* 0x100fe200080108af */
[----:B------:R-:W-:Y:S03]  /*10b40*/  LOP3.LUT R4, R2, 0xffff, RZ, 0xc0, !PT ;  /* 0x0000ffff02047812 */ /* 0x000fe600078ec0ff */
[----:B------:R-:W1:Y:S01]  /*10b50*/  MUFU.EX2 R252, R11 ;  /* 0x0000000b00fc7308 */ /* 0x000e620000000800 */
[----:B------:R-:W-:Y:S01]  /*10b60*/  SHF.R.U32.HI R5, RZ, 0x10, R2 ;  /* 0x00000010ff057819 */ /* 0x000fe20000011602 */
[--C-:B------:R-:W-:Y:S01]  /*10b70*/  FFMA.FTZ R30, R30, UR4, -R175.reuse ;  /* 0x000000041e1e7c23 */ /* 0x100fe200080108af */
[----:B--2---:R-:W-:Y:S01]  /*10b80*/  SHF.R.U32.HI R7, RZ, 0x8, R4 ;  /* 0x00000008ff077819 */ /* 0x004fe20000011604 */
[--C-:B------:R-:W-:Y:S01]  /*10b90*/  FFMA.FTZ R31, R31, UR4, -R175.reuse ;  /* 0x000000041f1f7c23 */ /* 0x100fe200080108af */
[----:B------:R-:W-:Y:S01]  /*10ba0*/  LOP3.LUT R9, R2, 0xff, RZ, 0xc0, !PT ;  /* 0x000000ff02097812 */ /* 0x000fe200078ec0ff */
[----:B------:R-:W-:Y:S01]  /*10bb0*/  FFMA.FTZ R34, R34, UR4, -R175 ;  /* 0x0000000422227c23 */ /* 0x000fe200080108af */
        /* <DEDUP_REMOVED lines=14> */
[----:B------:R-:W2:Y:S01]  /*10ca0*/  MUFU.EX2 R2, R2 ;  /* 0x0000000200027308 */ /* 0x000ea20000000800 */
[----:B------:R-:W-:Y:S02]  /*10cb0*/  LOP3.LUT R136, R136, R4, RZ, 0xc0, !PT ;  /* 0x0000000488887212 */ /* 0x000fe400078ec0ff */
[----:B------:R-:W-:Y:S02]  /*10cc0*/  PRMT R4, R166, 0x5410, R165 ;  /* 0x00005410a6047816 */ /* 0x000fe400000000a5 */
[----:B-1----:R-:W-:Y:S02]  /*10cd0*/  F2FP.F16.F32.PACK_AB R160, R252, R251 ;  /* 0x000000fbfca0723e */ /* 0x002fe400000000ff */
[----:B------:R-:W-:Y:S03]  /*10ce0*/  PRMT R6, R6, 0x5410, R8 ;  /* 0x0000541006067816 */ /* 0x000fe60000000008 */
[----:B------:R-:W1:Y:S01]  /*10cf0*/  MUFU.EX2 R0, R0 ;  /* 0x0000000000007308 */ /* 0x000e620000000800 */
[--C-:B------:R-:W-:Y:S02]  /*10d00*/  HSET2.LE.AND R138, R138, R167.reuse, PT ;  /* 0x000000a78a8a7233 */ /* 0x100fe40003803000 */
[----:B------:R-:W-:Y:S02]  /*10d10*/  LOP3.LUT R137, R137, R4, RZ, 0xc0, !PT ;  /* 0x0000000489897212 */ /* 0x000fe400078ec0ff */
[----:B------:R-:W-:Y:S02]  /*10d20*/  PRMT R4, R162, 0x5410, R161 ;  /* 0x00005410a2047816 */ /* 0x000fe400000000a1 */
[----:B------:R-:W-:Y:S03]  /*10d30*/  PRMT R159, R160, 0x7632, R159 ;  /* 0x00007632a09f7816 */ /* 0x000fe6000000009f */
[----:B------:R3:W-:Y:S01]  /*10d40*/  MUFU.EX2 R241, R18 ;  /* 0x0000001200f17308 */ /* 0x0007e20000000800 */
[--C-:B------:R-:W-:Y:S01]  /*10d50*/  HSET2.LE.AND R139, R6, R167.reuse, PT ;  /* 0x000000a7068b7233 */ /* 0x100fe20003803000 */
[----:B--2---:R-:W-:Y:S01]  /*10d60*/  FMUL.FTZ R5, R2, R121 ;  /* 0x0000007902057220 */ /* 0x004fe20000410000 */
[----:B------:R-:W-:Y:S01]  /*10d70*/  LOP3.LUT R138, R138, R4, RZ, 0xc0, !PT ;  /* 0x000000048a8a7212 */ /* 0x000fe200078ec0ff */
[----:B------:R-:W-:Y:S01]  /*10d80*/  FMUL.FTZ R8, R2, R124 ;  /* 0x0000007c02087220 */ /* 0x000fe20000410000 */
[----:B------:R-:W-:Y:S01]  /*10d90*/  PRMT R4, R160, 0x5410, R159 ;  /* 0x00005410a0047816 */ /* 0x000fe2000000009f */
[C---:B------:R-:W-:Y:S01]  /*10da0*/  FMUL.FTZ R9, R2.reuse, R125 ;  /* 0x0000007d02097220 */ /* 0x040fe20000410000 */
[C---:B------:R-:W-:Y:S01]  /*10db0*/  FMUL.FTZ R36, R2.reuse, R36 ;  /* 0x0000002402247220 */ /* 0x040fe20000410000 */
[C---:B------:R-:W-:Y:S01]  /*10dc0*/  FMUL.FTZ R37, R2.reuse, R37 ;  /* 0x0000002502257220 */ /* 0x040fe20000410000 */
[----:B------:R-:W-:Y:S01]  /*10dd0*/  LOP3.LUT R139, R139, R4, RZ, 0xc0, !PT ;  /* 0x000000048b8b7212 */ /* 0x000fe200078ec0ff */
[----:B------:R-:W-:Y:S01]  /*10de0*/  FMUL.FTZ R4, R2, R120 ;  /* 0x0000007802047220 */ /* 0x000fe20000410000 */
[C---:B-1----:R-:W-:Y:S01]  /*10df0*/  FMUL.FTZ R6, R0.reuse, R122 ;  /* 0x0000007a00067220 */ /* 0x042fe20000410000 */
[C---:B------:R-:W-:Y:S01]  /*10e00*/  FMUL.FTZ R7, R0.reuse, R123 ;  /* 0x0000007b00077220 */ /* 0x040fe20000410000 */
[C---:B------:R-:W-:Y:S01]  /*10e10*/  FMUL.FTZ R10, R0.reuse, R126 ;  /* 0x0000007e000a7220 */ /* 0x040fe20000410000 */
[----:B------:R-:W1:Y:S01]  /*10e20*/  LDSM.16.MT88.4 R120, [R183+0xc000] ;  /* 0x00c00000b778783b */ /* 0x000e620000004200 */
[C---:B------:R-:W-:Y:S01]  /*10e30*/  FMUL.FTZ R11, R0.reuse, R127 ;  /* 0x0000007f000b7220 */ /* 0x040fe20000410000 */
[C---:B------:R-:W-:Y:S01]  /*10e40*/  FMUL.FTZ R14, R0.reuse, R130 ;  /* 0x00000082000e7220 */ /* 0x040fe20000410000 */
[----:B------:R-:W-:Y:S01]  /*10e50*/  FMUL.FTZ R15, R0, R131 ;  /* 0x00000083000f7220 */ /* 0x000fe20000410000 */
[----:B------:R-:W-:Y:S01]  /*10e60*/  FMUL.FTZ R17, R2, R133 ;  /* 0x0000008502117220 */ /* 0x000fe20000410000 */
[C---:B------:R-:W-:Y:S01]  /*10e70*/  HMMA.16816.F32 R4, R136.reuse, R140, R4 ;  /* 0x0000008c8804723c */ /* 0x040fe20000001804 */
[----:B------:R-:W-:Y:S02]  /*10e80*/  MUFU.EX2 R201, R22 ;  /* 0x0000001600c97308 */ /* 0x000fe40000000800 */
[----:B------:R-:W2:Y:S02]  /*10e90*/  LDSM.16.MT88.4 R124, [R181+0xe000] ;  /* 0x00e00000b57c783b */ /* 0x000ea40000004200 */
        /* <DEDUP_REMOVED lines=12> */
[C---:B------:R-:W-:Y:S01]  /*10f60*/  HMMA.16816.F32 R40, R136.reuse, R146, R40 ;  /* 0x000000928828723c */ /* 0x040fe20000001828 */
[----:B------:R-:W5:Y:S04]  /*10f70*/  LDSM.16.MT88.4 R144, [R184+0xe000] ;  /* 0x00e00000b890783b */ /* 0x000f680000004200 */
        /* <DEDUP_REMOVED lines=26> */
[C---:B--2---:R-:W-:Y:S03]  /*11120*/  HMMA.16816.F32 R60, R136.reuse, R124, R60 ;  /* 0x0000007c883c723c */ /* 0x044fe6000000183c */
[C---:B------:R-:W-:Y:S01]  /*11130*/  FMUL.FTZ R68, R2.reuse, R68 ;  /* 0x0000004402447220 */ /* 0x040fe20000410000 */
[----:B------:R-:W-:Y:S01]  /*11140*/  FMUL.FTZ R69, R2, R69 ;  /* 0x0000004502457220 */ /* 0x000fe20000410000 */
[C---:B------:R-:W-:Y:S01]  /*11150*/  FMUL.FTZ R70, R0.reuse, R70 ;  /* 0x0000004600467220 */ /* 0x040fe20000410000 */
[C---:B------:R-:W-:Y:S01]  /*11160*/  HMMA.16816.F32 R64, R136.reuse, R126, R64 ;  /* 0x0000007e8840723c */ /* 0x040fe20000001840 */
[----:B------:R-:W2:Y:S04]  /*11170*/  LDSM.16.MT88.4 R124, [R181+0x10000] ;  /* 0x01000000b57c783b */ /* 0x000ea80000004200 */
[----:B------:R-:W-:Y:S01]  /*11180*/  FMUL.FTZ R71, R0, R71 ;  /* 0x0000004700477220 */ /* 0x000fe20000410000 */
[C---:B------:R-:W-:Y:S01]  /*11190*/  FMUL.FTZ R72, R2.reuse, R72 ;  /* 0x0000004802487220 */ /* 0x040fe20000410000 */
[----:B------:R-:W-:Y:S01]  /*111a0*/  FMUL.FTZ R73, R2, R73 ;  /* 0x0000004902497220 */ /* 0x000fe20000410000 */
[C---:B------:R-:W-:Y:S03]  /*111b0*/  FMUL.FTZ R74, R0.reuse, R74 ;  /* 0x0000004a004a7220 */ /* 0x040fe60000410000 */
[----:B------:R-:W-:Y:S01]  /*111c0*/  FMUL.FTZ R75, R0, R75 ;  /* 0x0000004b004b7220 */ /* 0x000fe20000410000 */
[C---:B----4-:R-:W-:Y:S03]  /*111d0*/  HMMA.16816.F32 R68, R136.reuse, R140, R68 ;  /* 0x0000008c8844723c */ /* 0x050fe60000001844 */
        /* <DEDUP_REMOVED lines=9> */
[C---:B-----5:R-:W-:Y:S03]  /*11270*/  HMMA.16816.F32 R76, R136.reuse, R144, R76 ;  /* 0x00000090884c723c */ /* 0x060fe6000000184c */
[C---:B------:R-:W-:Y:S01]  /*11280*/  FMUL.FTZ R84, R2.reuse, R84 ;  /* 0x0000005402547220 */ /* 0x040fe20000410000 */
[----:B------:R-:W-:Y:S01]  /*11290*/  FMUL.FTZ R85, R2, R85 ;  /* 0x0000005502557220 */ /* 0x000fe20000410000 */
[C---:B------:R-:W-:Y:S01]  /*112a0*/  FMUL.FTZ R86, R0.reuse, R86 ;  /* 0x0000005600567220 */ /* 0x040fe20000410000 */
[C---:B------:R-:W-:Y:S05]  /*112b0*/  HMMA.16816.F32 R80, R136.reuse, R146, R80 ;  /* 0x000000928850723c */ /* 0x040fea0000001850 */
[----:B------:R-:W-:Y:S01]  /*112c0*/  LOP3.LUT R172, R171, UR21, R172, 0x96, !PT ;  /* 0x00000015abac7c12 */ /* 0x000fe2000f8e96ac */
[----:B------:R-:W-:Y:S01]  /*112d0*/  FMUL.FTZ R87, R0, R87 ;  /* 0x0000005700577220 */ /* 0x000fe20000410000 */
[----:B------:R-:W-:Y:S01]  /*112e0*/  F2FP.F16.F32.PACK_AB R157, R243, R245 ;  /* 0x000000f5f39d723e */ /* 0x000fe200000000ff */
[C---:B------:R-:W-:Y:S03]  /*112f0*/  FMUL.FTZ R88, R2.reuse, R88 ;  /* 0x0000005802587220 */ /* 0x040fe60000410000 */
[----:B------:R-:W-:Y:S01]  /*11300*/  FMUL.FTZ R89, R2, R89 ;  /* 0x0000005902597220 */ /* 0x000fe20000410000 */
[C---:B------:R-:W-:Y:S01]  /*11310*/  FMUL.FTZ R90, R0.reuse, R90 ;  /* 0x0000005a005a7220 */ /* 0x040fe20000410000 */
[C---:B-1----:R-:W-:Y:S03]  /*11320*/  HMMA.16816.F32 R84, R136.reuse, R120, R84 ;  /* 0x000000788854723c */ /* 0x042fe60000001854 */
[----:B------:R-:W-:Y:S01]  /*11330*/  PRMT R158, R157, 0x7632, R158 ;  /* 0x000076329d9e7816 */ /* 0x000fe2000000009e */
[----:B------:R-:W-:Y:S01]  /*11340*/  FMUL.FTZ R91, R0, R91 ;  /* 0x0000005b005b7220 */ /* 0x000fe20000410000 */
[----:B------:R-:W-:Y:S01]  /*11350*/  PRMT R151, R152, 0x7632, R151 ;  /* 0x0000763298977816 */ /* 0x000fe20000000097 */
[----:B------:R-:W-:Y:S01]  /*11360*/  IMAD.WIDE.U32 R172, R172, -0x2daee0ad, RZ ;  /* 0xd2511f53acac7825 */ /* 0x000fe200078e00ff */
[----:B------:R-:W-:Y:S04]  /*11370*/  LOP3.LUT R148, R168, 0xffff, RZ, 0xc0, !PT ;  /* 0x0000ffffa8947812 */ /* 0x000fe800078ec0ff */
[C---:B------:R-:W-:Y:S01]  /*11380*/  HMMA.16816.F32 R88, R136.reuse, R122, R88 ;  /* 0x0000007a8858723c */ /* 0x040fe20000001858 */
[----:B------:R-:W1:Y:S02]  /*11390*/  LDSM.16.MT88.4 R120, [R182+0x10000] ;  /* 0x01000000b678783b */ /* 0x000e640000004200 */
[----:B------:R-:W-:Y:S01]  /*113a0*/  LOP3.LUT R12, R172, 0xffff, RZ, 0xc0, !PT ;  /* 0x0000ffffac0c7812 */ /* 0x000fe200078ec0ff */
[----:B---3--:R-:W-:Y:S01]  /*113b0*/  FMUL.FTZ R18, R0, R134 ;  /* 0x0000008600127220 */ /* 0x008fe20000410000 */
[----:B------:R-:W-:Y:S01]  /*113c0*/  LOP3.LUT R13, R172, 0xff, RZ, 0xc0, !PT ;  /* 0x000000ffac0d7812 */ /* 0x000fe200078ec0ff */
[C---:B------:R-:W-:Y:S01]  /*113d0*/  FMUL.FTZ R92, R2.reuse, R92 ;  /* 0x0000005c025c7220 */ /* 0x040fe20000410000 */
[----:B------:R-:W-:Y:S01]  /*113e0*/  SHF.R.U32.HI R12, RZ, 0x8, R12 ;  /* 0x00000008ff0c7819 */ /* 0x000fe2000001160c */
[----:B------:R-:W-:Y:S03]  /*113f0*/  FMUL.FTZ R93, R2, R93 ;  /* 0x0000005d025d7220 */ /* 0x000fe60000410000 */
[----:B------:R-:W-:Y:S01]  /*11400*/  LOP3.LUT R117, R173, UR22, R178, 0x96, !PT ;  /* 0x00000016ad757c12 */ /* 0x000fe2000f8e96b2 */
[C---:B------:R-:W-:Y:S01]  /*11410*/  FMUL.FTZ R94, R0.reuse, R94 ;  /* 0x0000005e005e7220 */ /* 0x040fe20000410000 */
[----:B------:R-:W-:Y:S01]  /*11420*/  PRMT R141, R13, 0x5410, R12 ;  /* 0x000054100d8d7816 */ /* 0x000fe2000000000c */
[----:B------:R-:W-:Y:S01]  /*11430*/  FMUL.FTZ R95, R0, R95 ;  /* 0x0000005f005f7220 */ /* 0x000fe20000410000 */
[----:B------:R-:W-:Y:S01]  /*11440*/  SHF.R.U32.HI R13, RZ, 0x10, R172 ;  /* 0x00000010ff0d7819 */ /* 0x000fe200000116ac */
[C---:B------:R-:W-:Y:S01]  /*11450*/  FMUL.FTZ R96, R2.reuse, R96 ;  /* 0x0000006002607220 */ /* 0x040fe20000410000 */
[----:B------:R-:W-:Y:S01]  /*11460*/  LOP3.LUT R12, R117, 0xffff, RZ, 0xc0, !PT ;  /* 0x0000ffff750c7812 */ /* 0x000fe200078ec0ff */
[C---:B------:R-:W-:Y:S01]  /*11470*/  FMUL.FTZ R97, R2.reuse, R97 ;  /* 0x0000006102617220 */ /* 0x040fe20000410000 */
[----:B------:R-:W-:Y:S01]  /*11480*/  LOP3.LUT R119, R13, 0xff, RZ, 0xc0, !PT ;  /* 0x000000ff0d777812 */ /* 0x000fe200078ec0ff */
[C---:B------:R-:W-:Y:S01]  /*11490*/  FMUL.FTZ R13, R2.reuse, R129 ;  /* 0x00000081020d7220 */ /* 0x040fe20000410000 */
[C---:B--2---:R-:W-:Y:S03]  /*114a0*/  HMMA.16816.F32 R92, R136.reuse, R124, R92 ;  /* 0x0000007c885c723c */ /* 0x044fe6000000185c */
[----:B------:R-:W-:Y:S01]  /*114b0*/  SHF.R.U32.HI R16, RZ, 0x8, R12 ;  /* 0x00000008ff107819 */ /* 0x000fe2000001160c */
[C---:B------:R-:W-:Y:S01]  /*114c0*/  FMUL.FTZ R12, R2.reuse, R128 ;  /* 0x00000080020c7220 */ /* 0x040fe20000410000 */
[----:B------:R-:W-:Y:S01]  /*114d0*/  LOP3.LUT R118, R117, 0xff, RZ, 0xc0, !PT ;  /* 0x000000ff75767812 */ /* 0x000fe200078ec0ff */
[----:B------:R-:W2:Y:S01]  /*114e0*/  LDSM.16.MT88.4 R128, [R184+0x10000] ;  /* 0x01000000b880783b */ /* 0x000ea20000004200 */
[----:B------:R-:W-:Y:S01]  /*114f0*/  SHF.R.U32.HI R124, RZ, 0x18, R172 ;  /* 0x00000018ff7c7819 */ /* 0x000fe200000116ac */
[----:B------:R-:W-:Y:S03]  /*11500*/  FMUL.FTZ R100, R2, R100 ;  /* 0x0000006402647220 */ /* 0x000fe60000410000 */
[C---:B------:R-:W-:Y:S03]  /*11510*/  HMMA.16816.F32 R12, R136.reuse, R126, R12 ;  /* 0x0000007e880c723c */ /* 0x040fe6000000180c */
[----:B------:R-:W-:Y:S01]  /*11520*/  PRMT R140, R118, 0x5410, R16 ;  /* 0x00005410768c7816 */ /* 0x000fe20000000010 */
[C---:B------:R-:W-:Y:S01]  /*11530*/  FMUL.FTZ R98, R0.reuse, R98 ;  /* 0x0000006200627220 */ /* 0x040fe20000410000 */
[--C-:B------:R-:W-:Y:S01]  /*11540*/  SHF.R.U32.HI R16, RZ, 0x10, R117.reuse ;  /* 0x00000010ff107819 */ /* 0x100fe20000011675 */
[----:B------:R-:W-:Y:S01]  /*11550*/  FMUL.FTZ R99, R0, R99 ;  /* 0x0000006300637220 */ /* 0x000fe20000410000 */
[----:B------:R-:W-:Y:S01]  /*11560*/  PRMT R144, R119, 0x5410, R124 ;  /* 0x0000541077907816 */ /* 0x000fe2000000007c */
[----:B------:R-:W-:Y:S01]  /*11570*/  FMUL.FTZ R101, R2, R101 ;  /* 0x0000006502657220 */ /* 0x000fe20000410000 */
[----:B------:R-:W3:Y:S02]  /*11580*/  LDSM.16.MT88.4 R124, [R183+0x10000] ;  /* 0x01000000b77c783b */ /* 0x000ee40000004200 */
[----:B------:R-:W-:Y:S01]  /*11590*/  SHF.R.U32.HI R119, RZ, 0x18, R117 ;  /* 0x00000018ff777819 */ /* 0x000fe20000011675 */
[--C-:B------:R-:W-:Y:S01]  /*115a0*/  FFMA.FTZ R117, R19, UR4, -R175.reuse ;  /* 0x0000000413757c23 */ /* 0x100fe200080108af */
[----:B------:R-:W-:Y:S01]  /*115b0*/  LOP3.LUT R118, R16, 0xff, RZ, 0xc0, !PT ;  /* 0x000000ff10767812 */ /* 0x000fe200078ec0ff */
[----:B------:R-:W-:Y:S01]  /*115c0*/  FMUL.FTZ R16, R2, R132 ;  /* 0x0000008402107220 */ /* 0x000fe20000410000 */
[C---:B------:R-:W-:Y:S01]  /*115d0*/  FMUL.FTZ R19, R0.reuse, R135 ;  /* 0x0000008700137220 */ /* 0x040fe20000410000 */
[----:B------:R-:W-:Y:S01]  /*115e0*/  FFMA.FTZ R175, R35, UR4, -R175 ;  /* 0x0000000423af7c23 */ /* 0x000fe200080108af */
[----:B------:R-:W4:Y:S01]  /*115f0*/  LDSM.16.MT88.4 R132, [R181+0xc800] ;  /* 0x00c80000b584783b */ /* 0x000f220000004200 */
[----:B------:R5:W3:Y:S01]  /*11600*/  MUFU.EX2 R240, R117 ;  /* 0x0000007500f07308 */ /* 0x000ae20000000800 */
        /* <DEDUP_REMOVED lines=8> */
[----:B------:R-:W-:Y:S04]  /*11690*/  MUFU.EX2 R175, R175 ;  /* 0x000000af00af7308 */ /* 0x000fe80000000800 */
[--C-:B------:R-:W-:Y:S01]  /*116a0*/  HSET2.LE.AND R120, R140, R167.reuse, PT ;  /* 0x000000a78c787233 */ /* 0x100fe20003803000 */
[C---:B------:R-:W-:Y:S01]  /*116b0*/  FMUL.FTZ R108, R2.reuse, R108 ;  /* 0x0000006c026c7220 */ /* 0x040fe20000410000 */
[C---:B--2---:R-:W-:Y:S04]  /*116c0*/  HMMA.16816.F32 R100, R136.reuse, R128, R100 ;  /* 0x000000808864723c */ /* 0x044fe80000001864 */
[--C-:B------:R-:W-:Y:S01]  /*116d0*/  HSET2.LE.AND R122, R141, R167.reuse, PT ;  /* 0x000000a78d7a7233 */ /* 0x100fe20003803000 */
[----:B------:R-:W-:Y:S01]  /*116e0*/  FMUL.FTZ R109, R2, R109 ;  /* 0x0000006d026d7220 */ /* 0x000fe20000410000 */
[C---:B------:R-:W-:Y:S01]  /*116f0*/  HMMA.16816.F32 R104, R136.reuse, R130, R104 ;  /* 0x000000828868723c */ /* 0x040fe20000001868 */
[----:B------:R-:W1:Y:S04]  /*11700*/  LDSM.16.MT88.4 R140, [R182+0xc800] ;  /* 0x00c80000b68c783b */ /* 0x000e680000004200 */
[----:B------:R-:W-:Y:S01]  /*11710*/  PRMT R118, R118, 0x5410, R119 ;  /* 0x0000541076767816 */ /* 0x000fe20000000077 */
[----:B------:R-:W-:Y:S01]  /*11720*/  FMUL.FTZ R110, R0, R110 ;  /* 0x0000006e006e7220 */ /* 0x000fe20000410000 */
[----:B-----5:R-:W-:Y:S01]  /*11730*/  PRMT R117, R156, 0x5410, R155 ;  /* 0x000054109c757816 */ /* 0x020fe2000000009b */
[----:B------:R-:W-:Y:S01]  /*11740*/  FMUL.FTZ R111, R0, R111 ;  /* 0x0000006f006f7220 */ /* 0x000fe20000410000 */
[----:B------:R-:W2:Y:S02]  /*11750*/  LDSM.16.MT88.4 R128, [R184+0xc800] ;  /* 0x00c80000b880783b */ /* 0x000ea40000004200 */
[--C-:B------:R-:W-:Y:S01]  /*11760*/  HSET2.LE.AND R121, R118, R167.reuse, PT ;  /* 0x000000a776797233 */ /* 0x100fe20003803000 */
[----:B------:R-:W-:Y:S01]  /*11770*/  FMUL.FTZ R112, R2, R112 ;  /* 0x0000007002707220 */ /* 0x000fe20000410000 */
[----:B------:R-:W-:Y:S01]  /*11780*/  LOP3.LUT R120, R120, R117, RZ, 0xc0, !PT ;  /* 0x0000007578787212 */ /* 0x000fe200078ec0ff */
[----:B------:R-:W-:Y:S01]  /*11790*/  FMUL.FTZ R113, R2, R113 ;  /* 0x0000007102717220 */ /* 0x000fe20000410000 */
[C---:B---3--:R-:W-:Y:S03]  /*117a0*/  HMMA.16816.F32 R108, R136.reuse, R124, R108 ;  /* 0x0000007c886c723c */ /* 0x048fe6000000186c */
[----:B------:R-:W-:Y:S01]  /*117b0*/  PRMT R117, R157, 0x5410, R158 ;  /* 0x000054109d757816 */ /* 0x000fe2000000009e */
[----:B------:R-:W-:Y:S01]  /*117c0*/  FMUL.FTZ R114, R0, R114 ;  /* 0x0000007200727220 */ /* 0x000fe20000410000 */
[----:B------:R-:W-:Y:S01]  /*117d0*/  F2FP.F16.F32.PACK_AB R154, R240, R241 ;  /* 0x000000f1f09a723e */ /* 0x000fe200000000ff */
[----:B------:R-:W-:Y:S01]  /*117e0*/  FMUL.FTZ R115, R0, R115 ;  /* 0x0000007300737220 */ /* 0x000fe20000410000 */
[----:B------:R-:W-:Y:S04]  /*117f0*/  LOP3.LUT R121, R121, R117, RZ, 0xc0, !PT ;  /* 0x0000007579797212 */ /* 0x000fe800078ec0ff */
[----:B------:R-:W-:Y:S02]  /*11800*/  PRMT R117, R152, 0x5410, R151 ;  /* 0x0000541098757816 */ /* 0x000fe40000000097 */
[----:B------:R-:W-:Y:S01]  /*11810*/  HMMA.16816.F32 R112, R136, R126, R112 ;  /* 0x0000007e8870723c */ /* 0x000fe20000001870 */
[----:B------:R-:W-:Y:S02]  /*11820*/  LDSM.16.MT88.4 R124, [R181+0xe800] ;  /* 0x00e80000b57c783b */ /* 0x000fe40000004200 */
[----:B------:R-:W-:Y:S02]  /*11830*/  PRMT R153, R154, 0x7632, R153 ;  /* 0x000076329a997816 */ /* 0x000fe40000000099 */
[----:B------:R-:W-:Y:S02]  /*11840*/  LOP3.LUT R122, R122, R117, RZ, 0xc0, !PT ;  /* 0x000000757a7a7212 */ /* 0x000fe400078ec0ff */
[--C-:B------:R-:W-:Y:S02]  /*11850*/  HSET2.LE.AND R123, R144, R167.reuse, PT ;  /* 0x000000a7907b7233 */ /* 0x100fe40003803000 */
[----:B------:R-:W3:Y:S02]  /*11860*/  LDSM.16.MT88.4 R144, [R183+0xc800] ;  /* 0x00c80000b790783b */ /* 0x000ee40000004200 */
[----:B------:R-:W-:Y:S02]  /*11870*/  PRMT R117, R154, 0x5410, R153 ;  /* 0x000054109a757816 */ /* 0x000fe40000000099 */
[----:B------:R-:W-:Y:S02]  /*11880*/  LOP3.LUT R118, R207, UR34, RZ, 0x3c, !PT ;  /* 0x00000022cf767c12 */ /* 0x000fe4000f8e3cff */
[----:B------:R-:W-:Y:S03]  /*11890*/  LOP3.LUT R123, R123, R117, RZ, 0xc0, !PT ;  /* 0x000000757b7b7212 */ /* 0x000fe600078ec0ff */
[----:B------:R-:W-:Y:S04]  /*118a0*/  IMAD.WIDE.U32 R136, R118, -0x326172a9, RZ ;  /* 0xcd9e8d5776887825 */ /* 0x000fe800078e00ff */
[C---:B----4-:R-:W-:Y:S05]  /*118b0*/  HMMA.16816.F32 R4, R120.reuse, R132, R4 ;  /* 0x000000847804723c */ /* 0x050fea0000001804 */
[----:B------:R-:W-:Y:S01]  /*118c0*/  LOP3.LUT R118, R137, UR16, R194, 0x96, !PT ;  /* 0x0000001089767c12 */ /* 0x000fe2000f8e96c2 */
[C---:B------:R-:W-:Y:S01]  /*118d0*/  HMMA.16816.F32 R8, R120.reuse, R134, R8 ;  /* 0x000000867808723c */ /* 0x040fe20000001808 */
[----:B------:R-:W4:Y:S04]  /*118e0*/  LDSM.16.MT88.4 R132, [R182+0xe800] ;  /* 0x00e80000b684783b */ /* 0x000f280000004200 */
[----:B------:R-:W-:Y:S01]  /*118f0*/  LOP3.LUT R136, R177, UR8, R136, 0x96, !PT ;  /* 0x00000008b1887c12 */ /* 0x000fe2000f8e9688 */
[C---:B-1----:R-:W-:Y:S05]  /*11900*/  HMMA.16816.F32 R36, R120.reuse, R140, R36 ;  /* 0x0000008c7824723c */ /* 0x042fea0000001824 */
[----:B------:R-:W-:Y:S01]  /*11910*/  IMAD.WIDE.U32 R136, R136, -0x2daee0ad, RZ ;  /* 0xd2511f5388887825 */ /* 0x000fe200078e00ff */
[C---:B------:R-:W-:Y:S05]  /*11920*/  HMMA.16816.F32 R40, R120.reuse, R142, R40 ;  /* 0x0000008e7828723c */ /* 0x040fea0000001828 */
[----:B------:R-:W-:Y:S01]  /*11930*/  LOP3.LUT R140, R168, 0xff, RZ, 0xc0, !PT ;  /* 0x000000ffa88c7812 */ /* 0x000fe200078ec0ff */
[----:B------:R-:W-:Y:S01]  /*11940*/  IMAD.WIDE.U32 R118, R118, -0x2daee0ad, RZ ;  /* 0xd2511f5376767825 */ /* 0x000fe200078e00ff */
[C---:B--2---:R-:W-:Y:S03]  /*11950*/  HMMA.16816.F32 R44, R120.reuse, R128, R44 ;  /* 0x00000080782c723c */ /* 0x044fe6000000182c */
[----:B------:R-:W-:Y:S02]  /*11960*/  ISETP.LE.U32.AND P2, PT, R140, UR5, PT ;  /* 0x000000058c007c0c */ /* 0x000fe4000bf43070 */
[----:B------:R-:W-:Y:S01]  /*11970*/  LOP3.LUT R119, R119, UR18, R204, 0x96, !PT ;  /* 0x0000001277777c12 */ /* 0x000fe2000f8e96cc */
[C---:B------:R-:W-:Y:S01]  /*11980*/  HMMA.16816.F32 R48, R120.reuse, R130, R48 ;  /* 0x000000827830723c */ /* 0x040fe20000001830 */
[----:B------:R-:W1:Y:S04]  /*11990*/  LDSM.16.MT88.4 R128, [R184+0xe800] ;  /* 0x00e80000b880783b */ /* 0x000e680000004200 */
[----:B------:R-:W-:Y:S01]  /*119a0*/  LOP3.LUT R138, R137, UR30, R118, 0x96, !PT ;  /* 0x0000001e898a7c12 */ /* 0x000fe2000f8e9676 */
[----:B------:R-:W-:Y:S01]  /*119b0*/  IMAD.WIDE.U32 R118, R119, -0x326172a9, RZ ;  /* 0xcd9e8d5777767825 */ /* 0x000fe200078e00ff */
[C---:B---3--:R-:W-:Y:S04]  /*119c0*/  HMMA.16816.F32 R52, R120.reuse, R144, R52 ;  /* 0x000000907834723c */ /* 0x048fe80000001834 */
[----:B------:R-:W-:Y:S01]  /*119d0*/  LOP3.LUT R119, R119, UR9, R176, 0x96, !PT ;  /* 0x0000000977777c12 */ /* 0x000fe2000f8e96b0 */
[----:B------:R-:W-:Y:S01]  /*119e0*/  IMAD.WIDE.U32 R138, R138, -0x326172a9, RZ ;  /* 0xcd9e8d578a8a7825 */ /* 0x000fe200078e00ff */
[C---:B------:R-:W-:Y:S05]  /*119f0*/  HMMA.16816.F32 R56, R120.reuse, R146, R56 ;  /* 0x000000927838723c */ /* 0x040fea0000001838 */
[----:B------:R-:W-:Y:S01]  /*11a00*/  LOP3.LUT R117, R139, UR27, R118, 0x96, !PT ;  /* 0x0000001b8b757c12 */ /* 0x000fe2000f8e9676 */
[----:B------:R-:W-:Y:S01]  /*11a10*/  IMAD.WIDE.U32 R118, R119, -0x2daee0ad, RZ ;  /* 0xd2511f5377767825 */ /* 0x000fe200078e00ff */
[----:B------:R-:W-:Y:S01]  /*11a20*/  SHF.R.U32.HI R139, RZ, 0x18, R168 ;  /* 0x00000018ff8b7819 */ /* 0x000fe200000116a8 */
[C---:B------:R-:W-:Y:S03]  /*11a30*/  HMMA.16816.F32 R60, R120.reuse, R124, R60 ;  /* 0x0000007c783c723c */ /* 0x040fe6000000183c */
[----:B------:R-:W-:Y:S01]  /*11a40*/  LOP3.LUT R136, R119, UR23, R136, 0x96, !PT ;  /* 0x0000001777887c12 */ /* 0x000fe2000f8e9688 */
[----:B------:R-:W-:Y:S01]  /*11a50*/  IMAD.WIDE.U32 R176, R117, -0x2daee0ad, RZ ;  /* 0xd2511f5375b07825 */ /* 0x000fe200078e00ff */
[----:B------:R-:W-:Y:S01]  /*11a60*/  LOP3.LUT R117, R169, UR26, R170, 0x96, !PT ;  /* 0x0000001aa9757c12 */ /* 0x000fe2000f8e96aa */
[C---:B------:R-:W-:Y:S01]  /*11a70*/  HMMA.16816.F32 R64, R120.reuse, R126, R64 ;  /* 0x0000007e7840723c */ /* 0x040fe20000001840 */
[----:B------:R-:W2:Y:S02]  /*11a80*/  LDSM.16.MT88.4 R124, [R183+0xe800] ;  /* 0x00e80000b77c783b */ /* 0x000ea40000004200 */
[----:B------:R-:W-:Y:S02]  /*11a90*/  ISETP.LE.U32.AND P1, PT, R139, UR5, PT ;  /* 0x000000058b007c0c */ /* 0x000fe4000bf23070 */
[----:B------:R-:W-:Y:S01]  /*11aa0*/  LOP3.LUT R118, R177, UR17, R118, 0x96, !PT ;  /* 0x00000011b1767c12 */ /* 0x000fe2000f8e9676 */
[----:B------:R-:W-:Y:S01]  /*11ab0*/  IMAD.WIDE.U32 R136, R136, -0x326172a9, RZ ;  /* 0xcd9e8d5788887825 */ /* 0x000fe200078e00ff */
[----:B------:R-:W-:Y:S01]  /*11ac0*/  SHF.R.U32.HI R146, RZ, 0x10, R168 ;  /* 0x00000010ff927819 */ /* 0x000fe200000116a8 */
[C---:B----4-:R-:W-:Y:S03]  /*11ad0*/  HMMA.16816.F32 R68, R120.reuse, R132, R68 ;  /* 0x000000847844723c */ /* 0x050fe60000001844 */
[----:B------:R-:W-:Y:S01]  /*11ae0*/  LOP3.LUT R193, R137, UR21, R138, 0x96, !PT ;  /* 0x0000001589c17c12 */ /* 0x000fe2000f8e968a */
[----:B------:R-:W-:Y:S01]  /*11af0*/  IMAD.WIDE.U32 R118, R118, -0x326172a9, RZ ;  /* 0xcd9e8d5776767825 */ /* 0x000fe200078e00ff */
[----:B------:R-:W-:Y:S01]  /*11b00*/  LOP3.LUT R20, R146, 0xff, RZ, 0xc0, !PT ;  /* 0x000000ff92147812 */ /* 0x000fe200078ec0ff */
[C---:B------:R-:W-:Y:S01]  /*11b10*/  HMMA.16816.F32 R72, R120.reuse, R134, R72 ;  /* 0x000000867848723c */ /* 0x040fe20000001848 */
[----:B------:R-:W3:Y:S04]  /*11b20*/  LDSM.16.MT88.4 R132, [R181+0x10800] ;  /* 0x01080000b584783b */ /* 0x000ee80000004200 */
[C-C-:B------:R-:W-:Y:S01]  /*11b30*/  LOP3.LUT R140, R119.reuse, UR26, R136.reuse, 0x96, !PT ;  /* 0x0000001a778c7c12 */ /* 0x140fe2000f8e9688 */
[C---:B-1----:R-:W-:Y:S05]  /*11b40*/  HMMA.16816.F32 R76, R120.reuse, R128, R76 ;  /* 0x00000080784c723c */ /* 0x042fea000000184c */
[----:B------:R-:W-:Y:S01]  /*11b50*/  LOP3.LUT R141, R119, UR26, R136, 0x96, !PT ;  /* 0x0000001a778d7c12 */ /* 0x000fe2000f8e9688 */
[----:B------:R-:W-:Y:S01]  /*11b60*/  IMAD.MOV.U32 R168, RZ, RZ, R197 ;  /* 0x000000ffffa87224 */ /* 0x000fe200078e00c5 */
[C---:B------:R-:W-:Y:S01]  /*11b70*/  LOP3.LUT R136, R117.reuse, 0xffff, RZ, 0xc0, !PT ;  /* 0x0000ffff75887812 */ /* 0x040fe200078ec0ff */
[----:B------:R-:W-:Y:S01]  /*11b80*/  IMAD.MOV.U32 R169, RZ, RZ, R196 ;  /* 0x000000ffffa97224 */ /* 0x000fe200078e00c4 */
[C---:B------:R-:W-:Y:S01]  /*11b90*/  HMMA.16816.F32 R80, R120.reuse, R130, R80 ;  /* 0x000000827850723c */ /* 0x040fe20000001850 */
[----:B------:R-:W-:Y:S02]  /*11ba0*/  MUFU.EX2 R197, R26 ;  /* 0x0000001a00c57308 */ /* 0x000fe40000000800 */
[C---:B------:R-:W-:Y:S01]  /*11bb0*/  LOP3.LUT R142, R118.reuse, 0xff, RZ, 0xc0, !PT ;  /* 0x000000ff768e7812 */ /* 0x040fe200078ec0ff */
[----:B------:R-:W-:Y:S01]  /*11bc0*/  IMAD.MOV.U32 R129, RZ, RZ, R199 ;  /* 0x000000ffff817224 */ /* 0x000fe200078e00c7 */
[C---:B------:R-:W-:Y:S01]  /*11bd0*/  LOP3.LUT R143, R118.reuse, 0xffff, RZ, 0xc0, !PT ;  /* 0x0000ffff768f7812 */ /* 0x040fe200078ec0ff */
[----:B------:R-:W-:Y:S01]  /*11be0*/  IMAD.MOV.U32 R128, RZ, RZ, R198 ;  /* 0x000000ffff807224 */ /* 0x000fe200078e00c6 */
[--C-:B------:R-:W-:Y:S01]  /*11bf0*/  SHF.R.U32.HI R144, RZ, 0x10, R118.reuse ;  /* 0x00000010ff907819 */ /* 0x100fe20000011676 */
[----:B------:R-:W-:Y:S03]  /*11c00*/  @!P1 HADD2 R236, -R159.H0_H0, -RZ.H0_H0 ;  /* 0xa00000ff9fec9230 */ /* 0x000fe60000000900 */
[----:B------:R-:W-:Y:S01]  /*11c10*/  MUFU.EX2 R196, R27 ;  /* 0x0000001b00c47308 */ /* 0x000fe20000000800 */
[C---:B------:R-:W-:Y:S01]  /*11c20*/  LOP3.LUT R145, R118.reuse, 0xff, RZ, 0xc0, !PT ;  /* 0x000000ff76917812 */ /* 0x040fe200078ec0ff */
[C---:B--2---:R-:W-:Y:S03]  /*11c30*/  HMMA.16816.F32 R84, R120.reuse, R124, R84 ;  /* 0x0000007c7854723c */ /* 0x044fe60000001854 */
[--C-:B------:R-:W-:Y:S01]  /*11c40*/  SHF.R.U32.HI R147, RZ, 0x18, R118.reuse ;  /* 0x00000018ff937819 */ /* 0x100fe20000011676 */
[----:B------:R-:W-:Y:S01]  /*11c50*/  @!P2 HADD2 R239, -R162.H0_H0, -RZ.H0_H0 ;  /* 0xa00000ffa2efa230 */ /* 0x000fe20000000900 */
[--C-:B------:R-:W-:Y:S01]  /*11c60*/  SHF.R.U32.HI R179, RZ, 0x18, R118.reuse ;  /* 0x00000018ffb37819 */ /* 0x100fe20000011676 */
[C---:B------:R-:W-:Y:S02]  /*11c70*/  HMMA.16816.F32 R88, R120.reuse, R126, R88 ;  /* 0x0000007e7858723c */ /* 0x040fe40000001858 */
[----:B------:R-:W-:Y:S03]  /*11c80*/  MUFU.EX2 R199, R24 ;  /* 0x0000001800c77308 */ /* 0x000fe60000000800 */
[----:B------:R-:W-:Y:S02]  /*11c90*/  LOP3.LUT R195, R118, 0xffff, RZ, 0xc0, !PT ;  /* 0x0000ffff76c37812 */ /* 0x000fe400078ec0ff */
[----:B------:R-:W-:Y:S01]  /*11ca0*/  SHF.R.U32.HI R194, RZ, 0x10, R118 ;  /* 0x00000010ffc27819 */ /* 0x000fe20000011676 */
[C---:B---3--:R-:W-:Y:S04]  /*11cb0*/  HMMA.16816.F32 R92, R120.reuse, R132, R92 ;  /* 0x00000084785c723c */ /* 0x048fe8000000185c */
[----:B------:R-:W-:Y:S01]  /*11cc0*/  MUFU.EX2 R198, R25 ;  /* 0x0000001900c67308 */ /* 0x000fe20000000800 */
[----:B------:R-:W-:Y:S02]  /*11cd0*/  SHF.R.U32.HI R118, RZ, 0x8, R136 ;  /* 0x00000008ff767819 */ /* 0x000fe40000011688 */
[----:B------:R-:W-:Y:S01]  /*11ce0*/  LOP3.LUT R136, R117, 0xff, RZ, 0xc0, !PT ;  /* 0x000000ff75887812 */ /* 0x000fe200078ec0ff */
[C---:B------:R-:W-:Y:S01]  /*11cf0*/  HMMA.16816.F32 R12, R120.reuse, R134, R12 ;  /* 0x00000086780c723c */ /* 0x040fe2000000180c */
[----:B------:R-:W-:Y:S02]  /*11d00*/  LDSM.16.MT88.4 R132, [R184+0xd000] ;  /* 0x00d00000b884783b */ /* 0x000fe40000004200 */
[----:B------:R-:W-:Y:S02]  /*11d10*/  ISETP.LE.U32.AND P6, PT, R136, UR5, PT ;  /* 0x0000000588007c0c */ /* 0x000fe4000bfc3070 */
[----:B------:R-:W-:Y:S02]  /*11d20*/  LOP3.LUT R118, R118, 0xffff, RZ, 0xc0, !PT ;  /* 0x0000ffff76767812 */ /* 0x000fe400078ec0ff */
[--C-:B------:R-:W-:Y:S02]  /*11d30*/  SHF.R.U32.HI R119, RZ, 0x18, R117.reuse ;  /* 0x00000018ff777819 */ /* 0x100fe40000011675 */
[----:B------:R-:W-:Y:S01]  /*11d40*/  ISETP.LE.U32.AND P5, PT, R118, UR5, PT ;  /* 0x0000000576007c0c */ /* 0x000fe2000bfa3070 */
[----:B------:R-:W1:Y:S01]  /*11d50*/  LDSM.16.MT88.4 R136, [R182+0x10800] ;  /* 0x01080000b688783b */ /* 0x000e620000004200 */
[----:B------:R-:W-:Y:S01]  /*11d60*/  LOP3.LUT R118, R173, UR22, R178, 0x96, !PT ;  /* 0x00000016ad767c12 */ /* 0x000fe2000f8e96b2 */
[----:B------:R-:W-:Y:S01]  /*11d70*/  IMAD.MOV.U32 R178, RZ, RZ, R200 ;  /* 0x000000ffffb27224 */ /* 0x000fe200078e00c8 */
[----:B------:R-:W-:Y:S01]  /*11d80*/  SHF.R.U32.HI R117, RZ, 0x10, R117 ;  /* 0x00000010ff757819 */ /* 0x000fe20000011675 */
[----:B------:R2:W3:Y:S01]  /*11d90*/  MUFU.EX2 R200, R23 ;  /* 0x0000001700c87308 */ /* 0x0004e20000000800 */
[----:B------:R-:W-:Y:S01]  /*11da0*/  IADD3 R170, P0, R168, UR36, RZ ;  /* 0x00000024a8aa7c10 */ /* 0x000fe2000ff1e0ff */
[----:B------:R-:W-:Y:S01]  /*11db0*/  @!P6 HADD2 R229, -R164.H0_H0, -RZ.H0_H0 ;  /* 0xa00000ffa4e5e230 */ /* 0x000fe20000000900 */
[----:B------:R-:W-:Y:S02]  /*11dc0*/  LOP3.LUT R117, R117, 0xff, RZ, 0xc0, !PT ;  /* 0x000000ff75757812 */ /* 0x000fe400078ec0ff */
[----:B------:R-:W-:Y:S02]  /*11dd0*/  IADD3.X R171, R169, UR35, RZ, P0, !PT ;  /* 0x00000023a9ab7c10 */ /* 0x000fe400087fe4ff */
[----:B------:R-:W-:Y:S01]  /*11de0*/  @!P6 PRMT R164, R229, 0x5410, RZ ;  /* 0x00005410e5a4e816 */ /* 0x000fe200000000ff */
[----:B------:R-:W-:Y:S01]  /*11df0*/  @!P5 HADD2 R228, -R163.H0_H0, -RZ.H0_H0 ;  /* 0xa00000ffa3e4d230 */ /* 0x000fe20000000900 */
[----:B------:R-:W-:Y:S02]  /*11e00*/  ISETP.LE.U32.AND P6, PT, R20, UR5, PT ;  /* 0x0000000514007c0c */ /* 0x000fe4000bfc3070 */
[----:B------:R-:W-:Y:S01]  /*11e10*/  LOP3.LUT R124, R144, 0xff, RZ, 0xc0, !PT ;  /* 0x000000ff907c7812 */ /* 0x000fe200078ec0ff */
[----:B------:R-:W-:Y:S01]  /*11e20*/  STG.E.U16 desc[UR24][R168.64], R164 ;  /* 0x000000a4a8007986 */ /* 0x000fe2000c101518 */
[----:B------:R-:W-:Y:S02]  /*11e30*/  @!P5 PRMT R163, R228, 0x5410, RZ ;  /* 0x00005410e4a3d816 */ /* 0x000fe400000000ff */
[----:B------:R-:W-:Y:S01]  /*11e40*/  @!P1 PRMT R159, R236, 0x5410, RZ ;  /* 0x00005410ec9f9816 */ /* 0x000fe200000000ff */
[----:B--2---:R-:W2:Y:S01]  /*11e50*/  LDSM.16.MT88.4 R20, [R184+0x10800] ;  /* 0x01080000b814783b */ /* 0x004ea20000004200 */
[----:B------:R-:W-:Y:S02]  /*11e60*/  ISETP.LE.U32.AND P0, PT, R117, UR5, PT ;  /* 0x0000000575007c0c */ /* 0x000fe4000bf03070 */
[----:B------:R-:W-:Y:S02]  /*11e70*/  ISETP.LE.U32.AND P3, PT, R119, UR5, PT ;  /* 0x0000000577007c0c */ /* 0x000fe4000bf63070 */
[----:B------:R-:W-:Y:S01]  /*11e80*/  SHF.R.U32.HI R119, RZ, 0x8, R148 ;  /* 0x00000008ff777819 */ /* 0x000fe20000011694 */
[----:B------:R-:W-:Y:S01]  /*11e90*/  @!P6 HADD2 R238, -R160.H0_H0, -RZ.H0_H0 ;  /* 0xa00000ffa0eee230 */ /* 0x000fe20000000900 */
[----:B------:R-:W-:Y:S01]  /*11ea0*/  ISETP.LE.U32.AND P5, PT, R142, UR5, PT ;  /* 0x000000058e007c0c */ /* 0x000fe2000bfa3070 */
[----:B------:R-:W-:Y:S01]  /*11eb0*/  STG.E.U16 desc[UR24][R168.64+0x2], R163 ;  /* 0x000002a3a8007986 */ /* 0x000fe2000c101518 */
[----:B------:R-:W-:Y:S02]  /*11ec0*/  LOP3.LUT R24, R119, 0xffff, RZ, 0xc0, !PT ;  /* 0x0000ffff77187812 */ /* 0x000fe400078ec0ff */
[----:B------:R-:W-:Y:S02]  /*11ed0*/  SHF.R.U32.HI R117, RZ, 0x8, R143 ;  /* 0x00000008ff757819 */ /* 0x000fe4000001168f */
[----:B------:R-:W-:Y:S01]  /*11ee0*/  PRMT R142, R124, 0x5410, R147 ;  /* 0x000054107c8e7816 */ /* 0x000fe20000000093 */
[----:B------:R-:W-:Y:S01]  /*11ef0*/  @!P0 HADD2 R227, -R166.H0_H0, -RZ.H0_H0 ;  /* 0xa00000ffa6e38230 */ /* 0x000fe20000000900 */
[----:B------:R-:W4:Y:S01]  /*11f00*/  LDSM.16.MT88.4 R124, [R183+0x10800] ;  /* 0x01080000b77c783b */ /* 0x000f220000004200 */
[----:B------:R-:W-:Y:S01]  /*11f10*/  PRMT R177, R145, 0x5410, R117 ;  /* 0x0000541091b17816 */ /* 0x000fe20000000075 */
[----:B------:R-:W-:Y:S01]  /*11f20*/  @!P3 HADD2 R217, -R165.H0_H0, -RZ.H0_H0 ;  /* 0xa00000ffa5d9b230 */ /* 0x000fe20000000900 */
[----:B------:R-:W-:Y:S01]  /*11f30*/  LOP3.LUT R119, R140, 0xff, RZ, 0xc0, !PT ;  /* 0x000000ff8c777812 */ /* 0x000fe200078ec0ff */
[C---:B-1----:R-:W-:Y:S03]  /*11f40*/  HMMA.16816.F32 R16, R120.reuse, R136, R16 ;  /* 0x000000887810723c */ /* 0x042fe60000001810 */
[----:B------:R-:W-:Y:S02]  /*11f50*/  @!P0 PRMT R166, R227, 0x5410, RZ ;  /* 0x00005410e3a68816 */ /* 0x000fe400000000ff */
[----:B------:R-:W-:Y:S01]  /*11f60*/  ISETP.LE.U32.AND P0, PT, R24, UR5, PT ;  /* 0x0000000518007c0c */ /* 0x000fe2000bf03070 */
[C---:B------:R-:W-:Y:S01]  /*11f70*/  HMMA.16816.F32 R96, R120.reuse, R138, R96 ;  /* 0x0000008a7860723c */ /* 0x040fe20000001860 */
[----:B------:R-:W5:Y:S04]  /*11f80*/  LDL.LU R138, [R1+0x18] ;  /* 0x00001800018a7983 */ /* 0x000f680000300800 */
[----:B------:R-:W-:Y:S01]  /*11f90*/  STG.E.U16 desc[UR24][R170.64], R166 ;  /* 0x000000a6aa007986 */ /* 0x000fe2000c101518 */
[----:B------:R-:W-:Y:S01]  /*11fa0*/  LOP3.LUT R24, R140, 0xffff, RZ, 0xc0, !PT ;  /* 0x0000ffff8c187812 */ /* 0x000fe200078ec0ff */
[----:B------:R-:W-:Y:S01]  /*11fb0*/  IMAD.MOV.U32 R137, RZ, RZ, R128 ;  /* 0x000000ffff897224 */ /* 0x000fe200078e0080 */
[----:B------:R-:W-:Y:S03]  /*11fc0*/  SHF.R.U32.HI R117, RZ, 0x10, R140 ;  /* 0x00000010ff757819 */ /* 0x000fe6000001168c */
[----:B------:R-:W-:Y:S01]  /*11fd0*/  SHF.R.U32.HI R25, RZ, 0x8, R24 ;  /* 0x00000008ff197819 */ /* 0x000fe20000011618 */
[----:B------:R-:W-:Y:S01]  /*11fe0*/  IMAD.MOV.U32 R136, RZ, RZ, R129 ;  /* 0x000000ffff887224 */ /* 0x000fe200078e0081 */
[----:B------:R-:W-:Y:S01]  /*11ff0*/  LOP3.LUT R24, R117, 0xff, RZ, 0xc0, !PT ;  /* 0x000000ff75187812 */ /* 0x000fe200078ec0ff */
[----:B------:R-:W-:Y:S01]  /*12000*/  LDSM.16.MT88.4 R128, [R182+0xd000] ;  /* 0x00d00000b680783b */ /* 0x000fe20000004200 */
[C---:B--2---:R-:W-:Y:S03]  /*12010*/  HMMA.16816.F32 R100, R120.reuse, R20, R100 ;  /* 0x000000147864723c */ /* 0x044fe60000001864 */
[----:B------:R-:W-:Y:S01]  /*12020*/  PRMT R119, R119, 0x5410, R25 ;  /* 0x0000541077777816 */ /* 0x000fe20000000019 */
[----:B------:R-:W-:Y:S01]  /*12030*/  IMAD.MOV.U32 R139, RZ, RZ, R178 ;  /* 0x000000ffff8b7224 */ /* 0x000fe200078e00b2 */
[----:B------:R-:W-:Y:S01]  /*12040*/  LOP3.LUT R25, R118, 0xff, RZ, 0xc0, !PT ;  /* 0x000000ff76197812 */ /* 0x000fe200078ec0ff */
[C---:B------:R-:W-:Y:S01]  /*12050*/  HMMA.16816.F32 R104, R120.reuse, R22, R104 ;  /* 0x000000167868723c */ /* 0x040fe20000001868 */
[----:B------:R-:W-:Y:S04]  /*12060*/  MUFU.EX2 R178, R31 ;  /* 0x0000001f00b27308 */ /* 0x000fe80000000800 */
[----:B------:R-:W-:Y:S01]  /*12070*/  SHF.R.U32.HI R140, RZ, 0x18, R140 ;  /* 0x00000018ff8c7819 */ /* 0x000fe2000001168c */
[----:B------:R-:W-:Y:S01]  /*12080*/  @!P0 HADD2 R237, -R161.H0_H0, -RZ.H0_H0 ;  /* 0xa00000ffa1ed8230 */ /* 0x000fe20000000900 */
[----:B------:R-:W-:Y:S02]  /*12090*/  @!P3 PRMT R165, R217, 0x5410, RZ ;  /* 0x00005410d9a5b816 */ /* 0x000fe400000000ff */
[----:B------:R-:W-:Y:S01]  /*120a0*/  ISETP.LE.U32.AND P3, PT, R25, UR5, PT ;  /* 0x0000000519007c0c */ /* 0x000fe2000bf63070 */
[C---:B----4-:R-:W-:Y:S02]  /*120b0*/  HMMA.16816.F32 R108, R120.reuse, R124, R108 ;  /* 0x0000007c786c723c */ /* 0x050fe4000000186c */
[----:B------:R-:W-:Y:S01]  /*120c0*/  STG.E.U16 desc[UR24][R170.64+0x2], R165 ;  /* 0x000002a5aa007986 */ /* 0x000fe2000c101518 */
[----:B------:R-:W-:Y:S02]  /*120d0*/  PRMT R140, R24, 0x5410, R140 ;  /* 0x00005410188c7816 */ /* 0x000fe4000000008c */
[----:B------:R-:W-:Y:S01]  /*120e0*/  @!P0 PRMT R161, R237, 0x5410, RZ ;  /* 0x00005410eda18816 */ /* 0x000fe200000000ff */
[----:B------:R-:W1:Y:S01]  /*120f0*/  LDSM.16.MT88.4 R24, [R181+0xd000] ;  /* 0x00d00000b518783b */ /* 0x000e620000004200 */
[----:B------:R-:W-:Y:S04]  /*12100*/  HMMA.16816.F32 R112, R120, R126, R112 ;  /* 0x0000007e7870723c */ /* 0x000fe80000001870 */
[----:B------:R-:W-:Y:S01]  /*12110*/  F2FP.F16.F32.PACK_AB R147, R202, R203 ;  /* 0x000000cbca93723e */ /* 0x000fe200000000ff */
[----:B------:R-:W-:Y:S01]  /*12120*/  @!P3 HADD2 R235, -R156.H0_H0, -RZ.H0_H0 ;  /* 0xa00000ff9cebb230 */ /* 0x000fe20000000900 */
[----:B---3--:R-:W-:Y:S01]  /*12130*/  F2FP.F16.F32.PACK_AB R149, R200, R201 ;  /* 0x000000c9c895723e */ /* 0x008fe200000000ff */
[----:B------:R-:W2:Y:S01]  /*12140*/  LDSM.16.MT88.4 R120, [R183+0xd000] ;  /* 0x00d00000b778783b */ /* 0x000ea20000004200 */
[----:B------:R-:W-:Y:S03]  /*12150*/  PRMT R146, R147, 0x7632, R146 ;  /* 0x0000763293927816 */ /* 0x000fe60000000092 */
[----:B------:R-:W-:Y:S02]  /*12160*/  PRMT R148, R149, 0x7632, R148 ;  /* 0x0000763295947816 */ /* 0x000fe40000000094 */
[----:B------:R-:W-:Y:S02]  /*12170*/  F2FP.F16.F32.PACK_AB R145, R198, R199 ;  /* 0x000000c7c691723e */ /* 0x000fe400000000ff */
[--C-:B------:R-:W-:Y:S01]  /*12180*/  HSET2.LE.AND R20, R119, R167.reuse, PT ;  /* 0x000000a777147233 */ /* 0x100fe20003803000 */
[----:B------:R-:W-:Y:S01]  /*12190*/  LDSM.16.MT88.4 R124, [R182+0xf000] ;  /* 0x00f00000b67c783b */ /* 0x000fe20000004200 */
[--C-:B------:R-:W-:Y:S01]  /*121a0*/  HSET2.LE.AND R21, R140, R167.reuse, PT ;  /* 0x000000a78c157233 */ /* 0x100fe20003803000 */
[----:B------:R-:W-:Y:S01]  /*121b0*/  @!P5 HADD2 R213, -R145.H0_H0, -RZ.H0_H0 ;  /* 0xa00000ff91d5d230 */ /* 0x000fe20000000900 */
[----:B------:R-:W-:Y:S02]  /*121c0*/  PRMT R22, R147, 0x5410, R146 ;  /* 0x0000541093167816 */ /* 0x000fe40000000092 */
[----:B------:R-:W-:Y:S02]  /*121d0*/  PRMT R23, R149, 0x5410, R148 ;  /* 0x0000541095177816 */ /* 0x000fe40000000094 */
[----:B------:R-:W-:Y:S01]  /*121e0*/  PRMT R150, R145, 0x7632, R150 ;  /* 0x0000763291967816 */ /* 0x000fe20000000096 */
[----:B------:R-:W-:Y:S01]  /*121f0*/  STG.E.U16 desc[UR24][R168.64+0x12], R161 ;  /* 0x000012a1a8007986 */ /* 0x000fe2000c101518 */
[----:B------:R-:W-:Y:S02]  /*12200*/  LOP3.LUT R20, R20, R22, RZ, 0xc0, !PT ;  /* 0x0000001614147212 */ /* 0x000fe400078ec0ff */
[----:B------:R-:W-:Y:S02]  /*12210*/  F2FP.F16.F32.PACK_AB R144, R196, R197 ;  /* 0x000000c5c490723e */ /* 0x000fe400000000ff */
[----:B------:R-:W-:Y:S02]  /*12220*/  LOP3.LUT R21, R21, R23, RZ, 0xc0, !PT ;  /* 0x0000001715157212 */ /* 0x000fe400078ec0ff */
[--C-:B------:R-:W-:Y:S02]  /*12230*/  HSET2.LE.AND R22, R177, R167.reuse, PT ;  /* 0x000000a7b1167233 */ /* 0x100fe40003803000 */
[----:B------:R-:W-:Y:S02]  /*12240*/  PRMT R23, R145, 0x5410, R150 ;  /* 0x0000541091177816 */ /* 0x000fe40000000096 */
[----:B------:R-:W-:Y:S02]  /*12250*/  PRMT R143, R144, 0x7632, R143 ;  /* 0x00007632908f7816 */ /* 0x000fe4000000008f */
[----:B------:R-:W-:Y:S02]  /*12260*/  LOP3.LUT R22, R22, R23, RZ, 0xc0, !PT ;  /* 0x0000001716167212 */ /* 0x000fe400078ec0ff */
[--C-:B------:R-:W-:Y:S02]  /*12270*/  HSET2.LE.AND R23, R142, R167.reuse, PT ;  /* 0x000000a78e177233 */ /* 0x100fe40003803000 */
[----:B------:R-:W-:Y:S02]  /*12280*/  PRMT R117, R144, 0x5410, R143 ;  /* 0x0000541090757816 */ /* 0x000fe4000000008f */
[--C-:B------:R-:W-:Y:S02]  /*12290*/  SHF.R.U32.HI R119, RZ, 0x18, R118.reuse ;  /* 0x00000018ff777819 */ /* 0x100fe40000011676 */
[----:B------:R-:W-:Y:S02]  /*122a0*/  LOP3.LUT R23, R23, R117, RZ, 0xc0, !PT ;  /* 0x0000007517177212 */ /* 0x000fe400078ec0ff */
[----:B------:R-:W-:Y:S02]  /*122b0*/  @!P6 PRMT R160, R238, 0x5410, RZ ;  /* 0x00005410eea0e816 */ /* 0x000fe400000000ff */
[----:B------:R-:W-:Y:S02]  /*122c0*/  @!P3 PRMT R156, R235, 0x5410, RZ ;  /* 0x00005410eb9cb816 */ /* 0x000fe400000000ff */
[----:B------:R-:W-:Y:S01]  /*122d0*/  @!P2 PRMT R162, R239, 0x5410, RZ ;  /* 0x00005410efa2a816 */ /* 0x000fe200000000ff */
[C---:B-1----:R-:W-:Y:S04]  /*122e0*/  HMMA.16816.F32 R4, R20.reuse, R24, R4 ;  /* 0x000000181404723c */ /* 0x042fe80000001804 */
[----:B------:R-:W-:Y:S01]  /*122f0*/  STG.E.U16 desc[UR24][R168.64+0x10], R162 ;  /* 0x000010a2a8007986 */ /* 0x000fe2000c101518 */
[----:B------:R-:W-:Y:S01]  /*12300*/  @!P5 PRMT R145, R213, 0x5410, RZ ;  /* 0x00005410d591d816 */ /* 0x000fe200000000ff */
[C---:B------:R-:W-:Y:S02]  /*12310*/  HMMA.16816.F32 R8, R20.reuse, R26, R8 ;  /* 0x0000001a1408723c */ /* 0x040fe40000001808 */
[----:B------:R-:W-:Y:S01]  /*12320*/  STG.E.U16 desc[UR24][R170.64+0x10], R160 ;  /* 0x000010a0aa007986 */ /* 0x000fe2000c101518 */
[----:B------:R-:W-:Y:S02]  /*12330*/  ISETP.LE.U32.AND P2, PT, R119, UR5, PT ;  /* 0x0000000577007c0c */ /* 0x000fe4000bf43070 */
[----:B------:R-:W-:Y:S01]  /*12340*/  SHF.R.U32.HI R117, RZ, 0x10, R118 ;  /* 0x00000010ff757819 */ /* 0x000fe20000011676 */
[C---:B------:R-:W-:Y:S01]  /*12350*/  HMMA.16816.F32 R36, R20.reuse, R128, R36 ;  /* 0x000000801424723c */ /* 0x040fe20000001824 */
[----:B------:R-:W-:Y:S04]  /*12360*/  STG.E.U16 desc[UR24][R170.64+0x12], R159 ;  /* 0x0000129faa007986 */ /* 0x000fe8000c101518 */
[----:B------:R-:W-:Y:S01]  /*12370*/  STG.E.U16 desc[UR24][R168.64+0x20], R156 ;  /* 0x0000209ca8007986 */ /* 0x000fe2000c101518 */
[C---:B------:R-:W-:Y:S05]  /*12380*/  HMMA.16816.F32 R40, R20.reuse, R130, R40 ;  /* 0x000000821428723c */ /* 0x040fea0000001828 */
[----:B------:R-:W-:Y:S01]  /*12390*/  LOP3.LUT R24, R117, 0xff, RZ, 0xc0, !PT ;  /* 0x000000ff75187812 */ /* 0x000fe200078ec0ff */
[C---:B------:R-:W-:Y:S01]  /*123a0*/  HMMA.16816.F32 R44, R20.reuse, R132, R44 ;  /* 0x00000084142c723c */ /* 0x040fe2000000182c */
[----:B------:R-:W3:Y:S02]  /*123b0*/  LDL.LU R133, [R1+0xc] ;  /* 0x00000c0001857983 */ /* 0x000ee40000300800 */
[----:B------:R-:W-:Y:S02]  /*123c0*/  ISETP.LE.U32.AND P0, PT, R24, UR5, PT ;  /* 0x0000000518007c0c */ /* 0x000fe4000bf03070 */
[----:B------:R-:W-:Y:S01]  /*123d0*/  LOP3.LUT R118, R118, 0xffff, RZ, 0xc0, !PT ;  /* 0x0000ffff76767812 */ /* 0x000fe200078ec0ff */
[C---:B------:R-:W-:Y:S05]  /*123e0*/  HMMA.16816.F32 R48, R20.reuse, R134, R48 ;  /* 0x000000861430723c */ /* 0x040fea0000001830 */
[----:B------:R-:W-:Y:S01]  /*123f0*/  SHF.R.U32.HI R25, RZ, 0x8, R118 ;  /* 0x00000008ff197819 */ /* 0x000fe20000011676 */
[C---:B--2---:R-:W-:Y:S05]  /*12400*/  HMMA.16816.F32 R52, R20.reuse, R120, R52 ;  /* 0x000000781434723c */ /* 0x044fea0000001834 */
[----:B------:R-:W-:Y:S01]  /*12410*/  LOP3.LUT R24, R172, 0xffff, RZ, 0xc0, !PT ;  /* 0x0000ffffac187812 */ /* 0x000fe200078ec0ff */
[----:B------:R-:W-:Y:S01]  /*12420*/  @!P0 HADD2 R233, -R157.H0_H0, -RZ.H0_H0 ;  /* 0xa00000ff9de98230 */ /* 0x000fe20000000900 */
[----:B------:R-:W-:Y:S01]  /*12430*/  LOP3.LUT R25, R25, 0xffff, RZ, 0xc0, !PT ;  /* 0x0000ffff19197812 */ /* 0x000fe200078ec0ff */
[C---:B------:R-:W-:Y:S01]  /*12440*/  HMMA.16816.F32 R56, R20.reuse, R122, R56 ;  /* 0x0000007a1438723c */ /* 0x040fe20000001838 */
[----:B------:R-:W-:Y:S02]  /*12450*/  LDSM.16.MT88.4 R120, [R184+0xf000] ;  /* 0x00f00000b878783b */ /* 0x000fe40000004200 */
[----:B------:R-:W-:Y:S01]  /*12460*/  SHF.R.U32.HI R24, RZ, 0x8, R24 ;  /* 0x00000008ff187819 */ /* 0x000fe20000011618 */
[----:B------:R-:W-:Y:S01]  /*12470*/  @!P2 HADD2 R232, -R158.H0_H0, -RZ.H0_H0 ;  /* 0xa00000ff9ee8a230 */ /* 0x000fe20000000900 */
[----:B------:R-:W-:Y:S02]  /*12480*/  ISETP.LE.U32.AND P6, PT, R25, UR5, PT ;  /* 0x0000000519007c0c */ /* 0x000fe4000bfc3070 */
[----:B------:R-:W-:Y:S02]  /*12490*/  LOP3.LUT R117, R24, 0xffff, RZ, 0xc0, !PT ;  /* 0x0000ffff18757812 */ /* 0x000fe400078ec0ff */
[----:B------:R-:W1:Y:S02]  /*124a0*/  LDSM.16.MT88.4 R24, [R181+0xf000] ;  /* 0x00f00000b518783b */ /* 0x000e640000004200 */
[----:B------:R-:W-:Y:S02]  /*124b0*/  ISETP.LE.U32.AND P3, PT, R117, UR5, PT ;  /* 0x0000000575007c0c */ /* 0x000fe4000bf63070 */
[--C-:B------:R-:W-:Y:S02]  /*124c0*/  SHF.R.U32.HI R117, RZ, 0x10, R172.reuse ;  /* 0x00000010ff757819 */ /* 0x100fe400000116ac */
[----:B------:R-:W-:Y:S02]  /*124d0*/  @!P0 PRMT R157, R233, 0x5410, RZ ;  /* 0x00005410e99d8816 */ /* 0x000fe400000000ff */
[----:B------:R-:W-:Y:S01]  /*124e0*/  LOP3.LUT R117, R117, 0xff, RZ, 0xc0, !PT ;  /* 0x000000ff75757812 */ /* 0x000fe200078ec0ff */
[----:B------:R-:W-:Y:S01]  /*124f0*/  @!P6 HADD2 R234, -R155.H0_H0, -RZ.H0_H0 ;  /* 0xa00000ff9beae230 */ /* 0x000fe20000000900 */
[----:B------:R-:W-:Y:S02]  /*12500*/  LOP3.LUT R118, R172, 0xff, RZ, 0xc0, !PT ;  /* 0x000000ffac767812 */ /* 0x000fe400078ec0ff */
[----:B------:R-:W-:Y:S02]  /*12510*/  ISETP.LE.U32.AND P0, PT, R117, UR5, PT ;  /* 0x0000000575007c0c */ /* 0x000fe4000bf03070 */
[----:B------:R-:W-:Y:S01]  /*12520*/  SHF.R.U32.HI R172, RZ, 0x18, R172 ;  /* 0x00000018ffac7819 */ /* 0x000fe200000116ac */
[----:B------:R-:W-:Y:S01]  /*12530*/  @!P3 HADD2 R225, -R151.H0_H0, -RZ.H0_H0 ;  /* 0xa00000ff97e1b230 */ /* 0x000fe20000000900 */
[----:B------:R-:W-:Y:S02]  /*12540*/  LOP3.LUT R117, R141, 0xffff, RZ, 0xc0, !PT ;  /* 0x0000ffff8d757812 */ /* 0x000fe400078ec0ff */
[----:B------:R-:W-:Y:S02]  /*12550*/  @!P6 PRMT R155, R234, 0x5410, RZ ;  /* 0x00005410ea9be816 */ /* 0x000fe400000000ff */
[----:B------:R-:W-:Y:S01]  /*12560*/  ISETP.LE.U32.AND P6, PT, R172, UR5, PT ;  /* 0x00000005ac007c0c */ /* 0x000fe2000bfc3070 */
[----:B------:R-:W-:Y:S01]  /*12570*/  IMAD.WIDE.U32 R172, R193, -0x2daee0ad, RZ ;  /* 0xd2511f53c1ac7825 */ /* 0x000fe200078e00ff */
[----:B------:R-:W-:Y:S01]  /*12580*/  SHF.R.U32.HI R117, RZ, 0x8, R117 ;  /* 0x00000008ff757819 */ /* 0x000fe20000011675 */
[----:B------:R-:W-:Y:S01]  /*12590*/  STG.E.U16 desc[UR24][R168.64+0x22], R155 ;  /* 0x0000229ba8007986 */ /* 0x000fe2000c101518 */
[----:B------:R-:W-:Y:S01]  /*125a0*/  ISETP.LE.U32.AND P1, PT, R118, UR5, PT ;  /* 0x0000000576007c0c */ /* 0x000fe2000bf23070 */
[----:B------:R-:W-:Y:S01]  /*125b0*/  MUFU.EX2 R193, R30 ;  /* 0x0000001e00c17308 */ /* 0x000fe20000000800 */
[----:B------:R-:W-:Y:S01]  /*125c0*/  LOP3.LUT R117, R117, 0xffff, RZ, 0xc0, !PT ;  /* 0x0000ffff75757812 */ /* 0x000fe200078ec0ff */
[----:B------:R-:W-:Y:S01]  /*125d0*/  STG.E.U16 desc[UR24][R170.64+0x20], R157 ;  /* 0x0000209daa007986 */ /* 0x000fe2000c101518 */
[----:B------:R-:W-:Y:S01]  /*125e0*/  @!P3 PRMT R151, R225, 0x5410, RZ ;  /* 0x00005410e197b816 */ /* 0x000fe200000000ff */
[----:B------:R-:W-:Y:S01]  /*125f0*/  @!P0 HADD2 R215, -R154.H0_H0, -RZ.H0_H0 ;  /* 0xa00000ff9ad78230 */ /* 0x000fe20000000900 */
[----:B------:R-:W-:Y:S02]  /*12600*/  @!P2 PRMT R158, R232, 0x5410, RZ ;  /* 0x00005410e89ea816 */ /* 0x000fe400000000ff */
[----:B------:R-:W-:Y:S01]  /*12610*/  LOP3.LUT R131, R172, 0xff, RZ, 0xc0, !PT ;  /* 0x000000ffac837812 */ /* 0x000fe200078ec0ff */
[----:B------:R-:W-:Y:S01]  /*12620*/  @!P6 HADD2 R214, -R153.H0_H0, -RZ.H0_H0 ;  /* 0xa00000ff99d6e230 */ /* 0x000fe20000000900 */
[----:B------:R-:W-:Y:S01]  /*12630*/  @!P0 PRMT R154, R215, 0x5410, RZ ;  /* 0x00005410d79a8816 */ /* 0x000fe200000000ff */
[----:B------:R-:W-:Y:S01]  /*12640*/  STG.E.U16 desc[UR24][R170.64+0x22], R158 ;  /* 0x0000229eaa007986 */ /* 0x000fe2000c101518 */
[----:B------:R-:W-:Y:S01]  /*12650*/  ISETP.LE.U32.AND P3, PT, R117, UR5, PT ;  /* 0x0000000575007c0c */ /* 0x000fe2000bf63070 */
[----:B------:R-:W-:Y:S01]  /*12660*/  @!P1 HADD2 R226, -R152.H0_H0, -RZ.H0_H0 ;  /* 0xa00000ff98e29230 */ /* 0x000fe20000000900 */
[----:B------:R-:W-:Y:S01]  /*12670*/  @!P6 PRMT R153, R214, 0x5410, RZ ;  /* 0x00005410d699e816 */ /* 0x000fe200000000ff */
[----:B------:R-:W-:Y:S01]  /*12680*/  STG.E.U16 desc[UR24][R168.64+0x32], R151 ;  /* 0x00003297a8007986 */ /* 0x000fe2000c101518 */
[C---:B-1----:R-:W-:Y:S03]  /*12690*/  HMMA.16816.F32 R60, R20.reuse, R24, R60 ;  /* 0x00000018143c723c */ /* 0x042fe6000000183c */
[----:B------:R-:W-:Y:S02]  /*126a0*/  LOP3.LUT R118, R141, 0xff, RZ, 0xc0, !PT ;  /* 0x000000ff8d767812 */ /* 0x000fe400078ec0ff */
[--C-:B------:R-:W-:Y:S01]  /*126b0*/  SHF.R.U32.HI R117, RZ, 0x18, R141.reuse ;  /* 0x00000018ff757819 */ /* 0x100fe2000001168d */
[C---:B------:R-:W-:Y:S03]  /*126c0*/  HMMA.16816.F32 R64, R20.reuse, R26, R64 ;  /* 0x0000001a1440723c */ /* 0x040fe60000001840 */
[----:B------:R-:W-:Y:S02]  /*126d0*/  ISETP.LE.U32.AND P0, PT, R117, UR5, PT ;  /* 0x0000000575007c0c */ /* 0x000fe4000bf03070 */
[----:B------:R-:W-:Y:S01]  /*126e0*/  SHF.R.U32.HI R141, RZ, 0x10, R141 ;  /* 0x00000010ff8d7819 */ /* 0x000fe2000001168d */
[C---:B------:R-:W-:Y:S03]  /*126f0*/  HMMA.16816.F32 R68, R20.reuse, R124, R68 ;  /* 0x0000007c1444723c */ /* 0x040fe60000001844 */
[----:B------:R-:W-:Y:S02]  /*12700*/  ISETP.LE.U32.AND P2, PT, R179, UR5, PT ;  /* 0x00000005b3007c0c */ /* 0x000fe4000bf43070 */
[----:B------:R-:W-:Y:S01]  /*12710*/  LOP3.LUT R24, R141, 0xff, RZ, 0xc0, !PT ;  /* 0x000000ff8d187812 */ /* 0x000fe200078ec0ff */
[C---:B------:R-:W-:Y:S01]  /*12720*/  HMMA.16816.F32 R72, R20.reuse, R126, R72 ;  /* 0x0000007e1448723c */ /* 0x040fe20000001848 */
[----:B------:R-:W-:Y:S02]  /*12730*/  LDSM.16.MT88.4 R124, [R181+0x11000] ;  /* 0x01100000b57c783b */ /* 0x000fe40000004200 */
[----:B------:R-:W-:Y:S02]  /*12740*/  ISETP.LE.U32.AND P6, PT, R24, UR5, PT ;  /* 0x0000000518007c0c */ /* 0x000fe4000bfc3070 */
[----:B------:R-:W-:Y:S01]  /*12750*/  @!P1 PRMT R152, R226, 0x5410, RZ ;  /* 0x00005410e2989816 */ /* 0x000fe200000000ff */
[C---:B------:R-:W-:Y:S03]  /*12760*/  HMMA.16816.F32 R76, R20.reuse, R120, R76 ;  /* 0x00000078144c723c */ /* 0x040fe6000000184c */
[----:B------:R-:W1:Y:S01]  /*12770*/  LDSM.16.MT88.4 R24, [R183+0xf000] ;  /* 0x00f00000b718783b */ /* 0x000e620000004200 */
[----:B------:R-:W-:Y:S01]  /*12780*/  ISETP.LE.U32.AND P1, PT, R118, UR5, PT ;  /* 0x0000000576007c0c */ /* 0x000fe2000bf23070 */
[----:B------:R-:W-:Y:S01]  /*12790*/  @!P3 HADD2 R211, -R146.H0_H0, -RZ.H0_H0 ;  /* 0xa00000ff92d3b230 */ /* 0x000fe20000000900 */
[C---:B------:R-:W-:Y:S05]  /*127a0*/  HMMA.16816.F32 R80, R20.reuse, R122, R80 ;  /* 0x0000007a1450723c */ /* 0x040fea0000001850 */
[----:B------:R-:W-:Y:S01]  /*127b0*/  SHF.R.U32.HI R119, RZ, 0x8, R195 ;  /* 0x00000008ff777819 */ /* 0x000fe200000116c3 */
[----:B------:R-:W-:Y:S01]  /*127c0*/  @!P0 HADD2 R209, -R148.H0_H0, -RZ.H0_H0 ;  /* 0xa00000ff94d18230 */ /* 0x000fe20000000900 */
[----:B------:R-:W-:Y:S01]  /*127d0*/  LOP3.LUT R128, R194, 0xff, RZ, 0xc0, !PT ;  /* 0x000000ffc2807812 */ /* 0x000fe200078ec0ff */
[----:B------:R-:W2:Y:S01]  /*127e0*/  LDSM.16.MT88.4 R120, [R182+0x11000] ;  /* 0x01100000b678783b */ /* 0x000ea20000004200 */
[----:B------:R4:W-:Y:S02]  /*127f0*/  MUFU.EX2 R194, R29 ;  /* 0x0000001d00c27308 */ /* 0x0009e40000000800 */
[----:B------:R-:W-:Y:S01]  /*12800*/  @!P1 HADD2 R212, -R147.H0_H0, -RZ.H0_H0 ;  /* 0xa00000ff93d49230 */ /* 0x000fe20000000900 */
[----:B------:R-:W-:Y:S01]  /*12810*/  LOP3.LUT R119, R119, 0xffff, RZ, 0xc0, !PT ;  /* 0x0000ffff77777812 */ /* 0x000fe200078ec0ff */
[----:B------:R-:W-:Y:S01]  /*12820*/  IMAD.MOV.U32 R195, RZ, RZ, R139 ;  /* 0x000000ffffc37224 */ /* 0x000fe200078e008b */
[----:B------:R-:W-:Y:S01]  /*12830*/  @!P3 PRMT R146, R211, 0x5410, RZ ;  /* 0x00005410d392b816 */ /* 0x000fe200000000ff */
[----:B------:R-:W-:Y:S01]  /*12840*/  @!P2 HADD2 R218, -R143.H0_H0, -RZ.H0_H0 ;  /* 0xa00000ff8fdaa230 */ /* 0x000fe20000000900 */
[----:B------:R-:W-:Y:S01]  /*12850*/  @!P1 PRMT R147, R212, 0x5410, RZ ;  /* 0x00005410d4939816 */ /* 0x000fe200000000ff */
[----:B------:R-:W-:Y:S01]  /*12860*/  STG.E.U16 desc[UR24][R168.64+0x30], R152 ;  /* 0x00003098a8007986 */ /* 0x000fe2000c101518 */
[----:B------:R-:W-:Y:S01]  /*12870*/  ISETP.LE.U32.AND P3, PT, R119, UR5, PT ;  /* 0x0000000577007c0c */ /* 0x000fe2000bf63070 */
[----:B------:R-:W-:Y:S01]  /*12880*/  @!P6 HADD2 R210, -R149.H0_H0, -RZ.H0_H0 ;  /* 0xa00000ff95d2e230 */ /* 0x000fe20000000900 */
[----:B------:R-:W-:Y:S01]  /*12890*/  ISETP.LE.U32.AND P1, PT, R128, UR5, PT ;  /* 0x0000000580007c0c */ /* 0x000fe2000bf23070 */
[----:B------:R-:W-:Y:S01]  /*128a0*/  STG.E.U16 desc[UR24][R170.64+0x30], R154 ;  /* 0x0000309aaa007986 */ /* 0x000fe2000c101518 */
[----:B------:R-:W-:Y:S02]  /*128b0*/  LOP3.LUT R119, R172, 0xffff, RZ, 0xc0, !PT ;  /* 0x0000ffffac777812 */ /* 0x000fe400078ec0ff */
[----:B------:R-:W-:Y:S01]  /*128c0*/  SHF.R.U32.HI R128, RZ, 0x10, R172 ;  /* 0x00000010ff807819 */ /* 0x000fe200000116ac */
[----:B------:R-:W-:Y:S01]  /*128d0*/  STG.E.U16 desc[UR24][R170.64+0x32], R153 ;  /* 0x00003299aa007986 */ /* 0x000fe2000c101518 */
[----:B------:R-:W-:Y:S02]  /*128e0*/  LOP3.LUT R118, R173, UR22, R176, 0x96, !PT ;  /* 0x00000016ad767c12 */ /* 0x000fe4000f8e96b0 */
[----:B------:R-:W-:Y:S01]  /*128f0*/  SHF.R.U32.HI R129, RZ, 0x8, R119 ;  /* 0x00000008ff817819 */ /* 0x000fe20000011677 */
[----:B------:R-:W-:Y:S01]  /*12900*/  STG.E.U16 desc[UR24][R168.64+0x40], R147 ;  /* 0x00004093a8007986 */ /* 0x000fe2000c101518 */
[----:B------:R-:W-:Y:S01]  /*12910*/  LOP3.LUT R119, R128, 0xff, RZ, 0xc0, !PT ;  /* 0x000000ff80777812 */ /* 0x000fe200078ec0ff */
[----:B------:R-:W-:Y:S01]  /*12920*/  @!P3 HADD2 R216, -R150.H0_H0, -RZ.H0_H0 ;  /* 0xa00000ff96d8b230 */ /* 0x000fe20000000900 */
[----:B------:R-:W-:Y:S01]  /*12930*/  LOP3.LUT R128, R118, 0xff, RZ, 0xc0, !PT ;  /* 0x000000ff76807812 */ /* 0x000fe200078ec0ff */
[----:B------:R-:W-:Y:S01]  /*12940*/  STG.E.U16 desc[UR24][R168.64+0x42], R146 ;  /* 0x00004292a8007986 */ /* 0x000fe2000c101518 */
[----:B------:R-:W-:Y:S01]  /*12950*/  @!P0 PRMT R148, R209, 0x5410, RZ ;  /* 0x00005410d1948816 */ /* 0x000fe200000000ff */
[----:B------:R-:W-:Y:S01]  /*12960*/  @!P1 HADD2 R224, -R144.H0_H0, -RZ.H0_H0 ;  /* 0xa00000ff90e09230 */ /* 0x000fe20000000900 */
[----:B------:R-:W-:Y:S01]  /*12970*/  ISETP.LE.U32.AND P0, PT, R128, UR5, PT ;  /* 0x0000000580007c0c */ /* 0x000fe2000bf03070 */
[C---:B-1----:R-:W-:Y:S02]  /*12980*/  HMMA.16816.F32 R84, R20.reuse, R24, R84 ;  /* 0x000000181454723c */ /* 0x042fe40000001854 */
[----:B------:R-:W-:Y:S01]  /*12990*/  STG.E.U16 desc[UR24][R170.64+0x42], R148 ;  /* 0x00004294aa007986 */ /* 0x000fe2000c101518 */
[----:B------:R-:W-:Y:S01]  /*129a0*/  FFMA.FTZ R128, R28, UR4, -R174 ;  /* 0x000000041c807c23 */ /* 0x000fe200080108ae */
[----:B------:R-:W-:Y:S02]  /*129b0*/  SHF.R.U32.HI R132, RZ, 0x18, R172 ;  /* 0x00000018ff847819 */ /* 0x000fe400000116ac */
[C---:B------:R-:W-:Y:S01]  /*129c0*/  HMMA.16816.F32 R88, R20.reuse, R26, R88 ;  /* 0x0000001a1458723c */ /* 0x040fe20000001858 */
[----:B------:R1:W5:Y:S04]  /*129d0*/  MUFU.EX2 R179, R128 ;  /* 0x0000008000b37308 */ /* 0x0003680000000800 */
[----:B------:R-:W-:Y:S01]  /*129e0*/  PRMT R132, R119, 0x5410, R132 ;  /* 0x0000541077847816 */ /* 0x000fe20000000084 */
[C---:B------:R-:W-:Y:S05]  /*129f0*/  HMMA.16816.F32 R92, R20.reuse, R124, R92 ;  /* 0x0000007c145c723c */ /* 0x040fea000000185c */
[----:B------:R-:W-:Y:S01]  /*12a00*/  SHF.R.U32.HI R119, RZ, 0x10, R172 ;  /* 0x00000010ff777819 */ /* 0x000fe200000116ac */
[C---:B------:R-:W-:Y:S01]  /*12a10*/  HMMA.16816.F32 R12, R20.reuse, R126, R12 ;  /* 0x0000007e140c723c */ /* 0x040fe2000000180c */
[----:B------:R-:W-:Y:S04]  /*12a20*/  LDSM.16.MT88.4 R124, [R181+0xd800] ;  /* 0x00d80000b57c783b */ /* 0x000fe80000004200 */
[----:B------:R-:W-:Y:S01]  /*12a30*/  LOP3.LUT R117, R173, UR22, R176, 0x96, !PT ;  /* 0x00000016ad757c12 */ /* 0x000fe2000f8e96b0 */
[C---:B--2---:R-:W-:Y:S05]  /*12a40*/  HMMA.16816.F32 R16, R20.reuse, R120, R16 ;  /* 0x000000781410723c */ /* 0x044fea0000001810 */
[----:B------:R-:W-:Y:S01]  /*12a50*/  LOP3.LUT R28, R119, 0xff, RZ, 0xc0, !PT ;  /* 0x000000ff771c7812 */ /* 0x000fe200078ec0ff */
[C---:B------:R-:W-:Y:S05]  /*12a60*/  HMMA.16816.F32 R96, R20.reuse, R122, R96 ;  /* 0x0000007a1460723c */ /* 0x040fea0000001860 */
[----:B------:R-:W-:Y:S02]  /*12a70*/  SHF.R.U32.HI R119, RZ, 0x18, R118 ;  /* 0x00000018ff777819 */ /* 0x000fe40000011676 */
[--C-:B------:R-:W-:Y:S02]  /*12a80*/  SHF.R.U32.HI R25, RZ, 0x10, R117.reuse ;  /* 0x00000010ff197819 */ /* 0x100fe40000011675 */
[----:B------:R-:W-:Y:S02]  /*12a90*/  ISETP.LE.U32.AND P5, PT, R119, UR5, PT ;  /* 0x0000000577007c0c */ /* 0x000fe4000bfa3070 */
[C---:B------:R-:W-:Y:S02]  /*12aa0*/  LOP3.LUT R24, R117.reuse, 0xffff, RZ, 0xc0, !PT ;  /* 0x0000ffff75187812 */ /* 0x040fe400078ec0ff */
[----:B------:R-:W-:Y:S02]  /*12ab0*/  @!P3 PRMT R150, R216, 0x5410, RZ ;  /* 0x00005410d896b816 */ /* 0x000fe400000000ff */
[----:B------:R-:W-:Y:S02]  /*12ac0*/  ISETP.LE.U32.AND P3, PT, R28, UR5, PT ;  /* 0x000000051c007c0c */ /* 0x000fe4000bf63070 */
[----:B------:R-:W-:Y:S02]  /*12ad0*/  LOP3.LUT R119, R117, 0xff, RZ, 0xc0, !PT ;  /* 0x000000ff75777812 */ /* 0x000fe400078ec0ff */
[----:B------:R-:W-:Y:S02]  /*12ae0*/  LOP3.LUT R28, R25, 0xff, RZ, 0xc0, !PT ;  /* 0x000000ff191c7812 */ /* 0x000fe400078ec0ff */
[----:B------:R-:W-:Y:S02]  /*12af0*/  SHF.R.U32.HI R117, RZ, 0x18, R117 ;  /* 0x00000018ff757819 */ /* 0x000fe40000011675 */
[----:B----4-:R-:W-:Y:S02]  /*12b00*/  SHF.R.U32.HI R29, RZ, 0x8, R24 ;  /* 0x00000008ff1d7819 */ /* 0x010fe40000011618 */
[----:B------:R-:W2:Y:S01]  /*12b10*/  LDSM.16.MT88.4 R24, [R184+0x11000] ;  /* 0x01100000b818783b */ /* 0x000ea20000004200 */
[----:B-1----:R-:W-:Y:S02]  /*12b20*/  PRMT R128, R28, 0x5410, R117 ;  /* 0x000054101c807816 */ /* 0x002fe40000000075 */
[C---:B------:R-:W-:Y:S02]  /*12b30*/  LOP3.LUT R28, R172.reuse, 0xffff, RZ, 0xc0, !PT ;  /* 0x0000ffffac1c7812 */ /* 0x040fe400078ec0ff */
[----:B------:R-:W-:Y:S02]  /*12b40*/  LOP3.LUT R130, R172, 0xff, RZ, 0xc0, !PT ;  /* 0x000000ffac827812 */ /* 0x000fe400078ec0ff */
[----:B------:R-:W-:Y:S02]  /*12b50*/  SHF.R.U32.HI R28, RZ, 0x8, R28 ;  /* 0x00000008ff1c7819 */ /* 0x000fe4000001161c */
[----:B------:R-:W-:Y:S02]  /*12b60*/  PRMT R130, R130, 0x5410, R129 ;  /* 0x0000541082827816 */ /* 0x000fe40000000081 */
[----:B------:R-:W-:Y:S01]  /*12b70*/  PRMT R129, R119, 0x5410, R29 ;  /* 0x0000541077817816 */ /* 0x000fe2000000001d */
[--C-:B------:R-:W-:Y:S01]  /*12b80*/  FFMA.FTZ R119, R32, UR4, -R174.reuse ;  /* 0x0000000420777c23 */ /* 0x100fe200080108ae */
[----:B------:R-:W-:Y:S01]  /*12b90*/  LOP3.LUT R32, R28, 0xffff, RZ, 0xc0, !PT ;  /* 0x0000ffff1c207812 */ /* 0x000fe200078ec0ff */
[----:B------:R-:W-:Y:S01]  /*12ba0*/  FFMA.FTZ R174, R33, UR4, -R174 ;  /* 0x0000000421ae7c23 */ /* 0x000fe200080108ae */
[----:B------:R-:W1:Y:S01]  /*12bb0*/  LDSM.16.MT88.4 R28, [R183+0x11000] ;  /* 0x01100000b71c783b */ /* 0x000e620000004200 */
[----:B------:R-:W-:Y:S01]  /*12bc0*/  @!P2 PRMT R143, R218, 0x5410, RZ ;  /* 0x00005410da8fa816 */ /* 0x000fe200000000ff */
[----:B------:R4:W-:Y:S01]  /*12bd0*/  MUFU.EX2 R177, R119 ;  /* 0x0000007700b17308 */ /* 0x0009e20000000800 */
[----:B------:R-:W-:Y:S02]  /*12be0*/  ISETP.LE.U32.AND P2, PT, R32, UR5, PT ;  /* 0x0000000520007c0c */ /* 0x000fe4000bf43070 */
[--C-:B------:R-:W-:Y:S02]  /*12bf0*/  HSET2.LE.AND R121, R130, R167.reuse, PT ;  /* 0x000000a782797233 */ /* 0x100fe40003803000 */
[--C-:B------:R-:W-:Y:S02]  /*12c00*/  HSET2.LE.AND R142, R132, R167.reuse, PT ;  /* 0x000000a7848e7233 */ /* 0x100fe40003803000 */
[--C-:B------:R-:W-:Y:S03]  /*12c10*/  HSET2.LE.AND R120, R128, R167.reuse, PT ;  /* 0x000000a780787233 */ /* 0x100fe60003803000 */
[----:B------:R-:W2:Y:S01]  /*12c20*/  MUFU.EX2 R176, R174 ;  /* 0x000000ae00b07308 */ /* 0x000ea20000000800 */
[----:B------:R-:W-:Y:S02]  /*12c30*/  @!P6 PRMT R149, R210, 0x5410, RZ ;  /* 0x00005410d295e816 */ /* 0x000fe400000000ff */
[----:B------:R-:W-:Y:S02]  /*12c40*/  ISETP.LE.U32.AND P6, PT, R131, UR5, PT ;  /* 0x0000000583007c0c */ /* 0x000fe4000bfc3070 */
[----:B------:R-:W-:Y:S01]  /*12c50*/  @!P1 PRMT R144, R224, 0x5410, RZ ;  /* 0x00005410e0909816 */ /* 0x000fe200000000ff */
[----:B------:R-:W-:Y:S01]  /*12c60*/  STG.E.U16 desc[UR24][R170.64+0x40], R149 ;  /* 0x00004095aa007986 */ /* 0x000fe2000c101518 */
[----:B-----5:R-:W-:Y:S03]  /*12c70*/  F2FP.F16.F32.PACK_AB R141, R194, R179 ;  /* 0x000000b3c28d723e */ /* 0x020fe600000000ff */
[----:B------:R5:W1:Y:S01]  /*12c80*/  MUFU.EX2 R174, R34 ;  /* 0x0000002200ae7308 */ /* 0x000a620000000800 */
[----:B----4-:R-:W-:Y:S01]  /*12c90*/  HSET2.LE.AND R119, R129, R167, PT ;  /* 0x000000a781777233 */ /* 0x010fe20003803000 */
[----:B------:R-:W-:Y:S01]  /*12ca0*/  STG.E.U16 desc[UR24][R168.64+0x50], R145 ;  /* 0x00005091a8007986 */ /* 0x000fe2000c101518 */
[----:B------:R-:W-:Y:S01]  /*12cb0*/  FFMA.FTZ R167, R0, R138, R249 ;  /* 0x0000008a00a77223 */ /* 0x000fe200000100f9 */
[----:B------:R-:W-:Y:S01]  /*12cc0*/  IMAD.MOV.U32 R249, RZ, RZ, R137 ;  /* 0x000000fffff97224 */ /* 0x000fe200078e0089 */
[----:B------:R-:W-:Y:S01]  /*12cd0*/  PRMT R140, R141, 0x7632, R140 ;  /* 0x000076328d8c7816 */ /* 0x000fe2000000008c */
[----:B------:R-:W-:Y:S01]  /*12ce0*/  LDSM.16.MT88.4 R128, [R184+0xd800] ;  /* 0x00d80000b880783b */ /* 0x000fe20000004200 */
[C---:B--2---:R-:W-:Y:S03]  /*12cf0*/  HMMA.16816.F32 R100, R20.reuse, R24, R100 ;  /* 0x000000181464723c */ /* 0x044fe60000001864 */
[----:B------:R-:W-:Y:S01]  /*12d00*/  F2FP.F16.F32.PACK_AB R0, R176, R177 ;  /* 0x000000b1b000723e */ /* 0x000fe200000000ff */
[----:B------:R-:W-:Y:S01]  /*12d10*/  @!P0 HADD2 R208, -R141.H0_H0, -RZ.H0_H0 ;  /* 0xa00000ff8dd08230 */ /* 0x000fe20000000900 */
[----:B------:R-:W-:Y:S01]  /*12d20*/  SHF.R.U32.HI R172, RZ, 0x18, R172 ;  /* 0x00000018ffac7819 */ /* 0x000fe200000116ac */
[C---:B------:R-:W-:Y:S01]  /*12d30*/  HMMA.16816.F32 R104, R20.reuse, R26, R104 ;  /* 0x0000001a1468723c */ /* 0x040fe20000001868 */
[----:B------:R-:W-:Y:S04]  /*12d40*/  STG.E.U16 desc[UR24][R168.64+0x52], R150 ;  /* 0x00005296a8007986 */ /* 0x000fe8000c101518 */
[----:B------:R-:W-:Y:S01]  /*12d50*/  SHF.R.U32.HI R117, RZ, 0x10, R118 ;  /* 0x00000010ff757819 */ /* 0x000fe20000011676 */
[----:B-----5:R-:W2:Y:S01]  /*12d60*/  LDSM.16.MT88.4 R32, [R182+0xd800] ;  /* 0x00d80000b620783b */ /* 0x020ea20000004200 */
[----:B------:R-:W-:Y:S01]  /*12d70*/  LOP3.LUT R118, R118, 0xffff, RZ, 0xc0, !PT ;  /* 0x0000ffff76767812 */ /* 0x000fe200078ec0ff */
[----:B------:R-:W-:Y:S01]  /*12d80*/  @!P6 HADD2 R221, -R0.H0_H0, -RZ.H0_H0 ;  /* 0xa00000ff00dde230 */ /* 0x000fe20000000900 */
[C---:B-1----:R-:W-:Y:S03]  /*12d90*/  HMMA.16816.F32 R108, R20.reuse, R28, R108 ;  /* 0x0000001c146c723c */ /* 0x042fe6000000186c */
[----:B------:R-:W-:Y:S02]  /*12da0*/  SHF.R.U32.HI R118, RZ, 0x8, R118 ;  /* 0x00000008ff767819 */ /* 0x000fe40000011676 */
[----:B------:R-:W-:Y:S01]  /*12db0*/  LOP3.LUT R117, R117, 0xff, RZ, 0xc0, !PT ;  /* 0x000000ff75757812 */ /* 0x000fe200078ec0ff */
[----:B------:R-:W-:Y:S01]  /*12dc0*/  HMMA.16816.F32 R112, R20, R30, R112 ;  /* 0x0000001e1470723c */ /* 0x000fe20000001870 */
[----:B------:R-:W-:Y:S02]  /*12dd0*/  LDSM.16.MT88.4 R20, [R182+0xf800] ;  /* 0x00f80000b614783b */ /* 0x000fe40000004200 */
[----:B------:R-:W-:Y:S02]  /*12de0*/  ISETP.LE.U32.AND P1, PT, R117, UR5, PT ;  /* 0x0000000575007c0c */ /* 0x000fe4000bf23070 */
[----:B------:R-:W-:Y:S02]  /*12df0*/  LOP3.LUT R25, R118, 0xffff, RZ, 0xc0, !PT ;  /* 0x0000ffff76197812 */ /* 0x000fe400078ec0ff */
[----:B------:R-:W-:Y:S01]  /*12e00*/  F2FP.F16.F32.PACK_AB R118, R178, R193 ;  /* 0x000000c1b276723e */ /* 0x000fe200000000ff */
[----:B------:R-:W-:Y:S01]  /*12e10*/  FADD.FTZ R31, R249, R167 ;  /* 0x000000a7f91f7221 */ /* 0x000fe20000010000 */
[----:B------:R-:W-:Y:S02]  /*12e20*/  STG.E.U16 desc[UR24][R170.64+0x50], R144 ;  /* 0x00005090aa007986 */ /* 0x000fe4000c101518 */
[----:B------:R-:W-:Y:S01]  /*12e30*/  F2FP.F16.F32.PACK_AB R29, R175, R174 ;  /* 0x000000aeaf1d723e */ /* 0x000fe200000000ff */
[----:B------:R-:W-:Y:S01]  /*12e40*/  FADD.FTZ R31, R251, R31 ;  /* 0x0000001ffb1f7221 */ /* 0x000fe20000010000 */
[----:B------:R-:W-:Y:S01]  /*12e50*/  PRMT R117, R118, 0x7632, R117 ;  /* 0x0000763276757816 */ /* 0x000fe20000000075 */
[----:B------:R-:W-:Y:S01]  /*12e60*/  STG.E.U16 desc[UR24][R170.64+0x52], R143 ;  /* 0x0000528faa007986 */ /* 0x000fe2000c101518 */
[----:B------:R-:W-:Y:S01]  /*12e70*/  PRMT R28, R29, 0x7632, R28 ;  /* 0x000076321d1c7816 */ /* 0x000fe2000000001c */
[----:B------:R-:W-:Y:S01]  /*12e80*/  FADD.FTZ R31, R252, R31 ;  /* 0x0000001ffc1f7221 */ /* 0x000fe20000010000 */
[----:B------:R-:W-:Y:S01]  /*12e90*/  PRMT R24, R141, 0x5410, R140 ;  /* 0x000054108d187816 */ /* 0x000fe2000000008c */
[----:B------:R-:W-:Y:S01]  /*12ea0*/  @!P1 HADD2 R223, -R118.H0_H0, -RZ.H0_H0 ;  /* 0xa00000ff76df9230 */ /* 0x000fe20000000900 */
[----:B------:R-:W-:Y:S01]  /*12eb0*/  @!P0 PRMT R141, R208, 0x5410, RZ ;  /* 0x00005410d08d8816 */ /* 0x000fe200000000ff */
[----:B------:R-:W-:Y:S01]  /*12ec0*/  @!P5 HADD2 R222, -R117.H0_H0, -RZ.H0_H0 ;  /* 0xa00000ff75ded230 */ /* 0x000fe20000000900 */
[----:B------:R-:W-:Y:S01]  /*12ed0*/  ISETP.LE.U32.AND P0, PT, R25, UR5, PT ;  /* 0x0000000519007c0c */ /* 0x000fe2000bf03070 */
[----:B------:R-:W-:Y:S01]  /*12ee0*/  @!P3 HADD2 R219, -R29.H0_H0, -RZ.H0_H0 ;  /* 0xa00000ff1ddbb230 */ /* 0x000fe20000000900 */
[----:B------:R-:W-:Y:S01]  /*12ef0*/  PRMT R25, R118, 0x5410, R117 ;  /* 0x0000541076197816 */ /* 0x000fe20000000075 */
[----:B------:R-:W-:Y:S01]  /*12f00*/  STG.E.U16 desc[UR24][R168.64+0x60], R141 ;  /* 0x0000608da8007986 */ /* 0x000fe2000c101518 */
[----:B------:R-:W-:Y:S02]  /*12f10*/  PRMT R27, R29, 0x5410, R28 ;  /* 0x000054101d1b7816 */ /* 0x000fe4000000001c */
[----:B------:R-:W-:Y:S02]  /*12f20*/  LOP3.LUT R24, R119, R24, RZ, 0xc0, !PT ;  /* 0x0000001877187212 */ /* 0x000fe400078ec0ff */
[----:B------:R-:W-:Y:S02]  /*12f30*/  LOP3.LUT R25, R120, R25, RZ, 0xc0, !PT ;  /* 0x0000001978197212 */ /* 0x000fe400078ec0ff */
[----:B------:R-:W-:Y:S02]  /*12f40*/  LOP3.LUT R27, R142, R27, RZ, 0xc0, !PT ;  /* 0x0000001b8e1b7212 */ /* 0x000fe400078ec0ff */
[----:B------:R-:W-:Y:S01]  /*12f50*/  @!P1 PRMT R118, R223, 0x5410, RZ ;  /* 0x00005410df769816 */ /* 0x000fe200000000ff */
[----:B------:R-:W-:Y:S01]  /*12f60*/  @!P0 HADD2 R231, -R140.H0_H0, -RZ.H0_H0 ;  /* 0xa00000ff8ce78230 */ /* 0x000fe20000000900 */
[----:B------:R-:W-:Y:S02]  /*12f70*/  @!P5 PRMT R117, R222, 0x5410, RZ ;  /* 0x00005410de75d816 */ /* 0x000fe400000000ff */
[----:B------:R-:W-:Y:S02]  /*12f80*/  @!P3 PRMT R29, R219, 0x5410, RZ ;  /* 0x00005410db1db816 */ /* 0x000fe400000000ff */
[----:B------:R-:W-:Y:S02]  /*12f90*/  @!P0 PRMT R140, R231, 0x5410, RZ ;  /* 0x00005410e78c8816 */ /* 0x000fe400000000ff */
[----:B------:R-:W-:Y:S02]  /*12fa0*/  ISETP.LE.U32.AND P0, PT, R172, UR5, PT ;  /* 0x00000005ac007c0c */ /* 0x000fe4000bf03070 */
[----:B------:R-:W-:Y:S01]  /*12fb0*/  ISETP.LT.AND P1, PT, RZ, UR37, PT ;  /* 0x00000025ff007c0c */ /* 0x000fe2000bf21270 */
[----:B------:R-:W-:Y:S01]  /*12fc0*/  STG.E.U16 desc[UR24][R168.64+0x62], R140 ;  /* 0x0000628ca8007986 */ /* 0x000fe2000c101518 */
[----:B------:R-:W-:Y:S03]  /*12fd0*/  UIADD3 UR37, UR37, -0x1, URZ ;  /* 0xffffffff25257890 */ /* 0x000fe6000fffe03f */
[----:B------:R-:W-:Y:S01]  /*12fe0*/  STG.E.U16 desc[UR24][R170.64+0x60], R118 ;  /* 0x00006076aa007986 */ /* 0x000fe2000c101518 */
[----:B---3--:R-:W-:Y:S01]  /*12ff0*/  FFMA.FTZ R2, R2, R133, R248 ;  /* 0x0000008502027223 */ /* 0x008fe200000100f8 */
[----:B------:R-:W-:Y:S02]  /*13000*/  IMAD.MOV.U32 R248, RZ, RZ, R136 ;  /* 0x000000fffff87224 */ /* 0x000fe400078e0088 */
[----:B------:R-:W1:Y:S01]  /*13010*/  LDSM.16.MT88.4 R132, [R183+0xd800] ;  /* 0x00d80000b784783b */ /* 0x000e620000004200 */
[--C-:B------:R-:W-:Y:S01]  /*13020*/  FADD.FTZ R173, R250, R2.reuse ;  /* 0x00000002faad7221 */ /* 0x100fe20000010000 */
[----:B------:R-:W-:Y:S01]  /*13030*/  PRMT R2, R0, 0x7632, R2 ;  /* 0x0000763200027816 */ /* 0x000fe20000000002 */
[----:B------:R-:W-:Y:S02]  /*13040*/  @!P0 HADD2 R230, -R28.H0_H0, -RZ.H0_H0 ;  /* 0xa00000ff1ce68230 */ /* 0x000fe40000000900 */
[----:B------:R-:W-:Y:S01]  /*13050*/  FADD.FTZ R30, R248, R173 ;  /* 0x000000adf81e7221 */ /* 0x000fe20000010000 */
[----:B------:R-:W-:Y:S01]  /*13060*/  PRMT R26, R0, 0x5410, R2 ;  /* 0x00005410001a7816 */ /* 0x000fe20000000002 */
[----:B------:R-:W-:Y:S01]  /*13070*/  @!P2 HADD2 R220, -R2.H0_H0, -RZ.H0_H0 ;  /* 0xa00000ff02dca230 */ /* 0x000fe20000000900 */
[----:B------:R-:W3:Y:S01]  /*13080*/  LDSM.16.MT88.4 R136, [R181+0xf800] ;  /* 0x00f80000b588783b */ /* 0x000ee20000004200 */
[----:B------:R-:W-:Y:S01]  /*13090*/  @!P6 PRMT R0, R221, 0x5410, RZ ;  /* 0x00005410dd00e816 */ /* 0x000fe200000000ff */
[----:B------:R-:W-:Y:S01]  /*130a0*/  FADD.FTZ R30, R195, R30 ;  /* 0x0000001ec31e7221 */ /* 0x000fe20000010000 */
[----:B------:R-:W-:Y:S02]  /*130b0*/  LOP3.LUT R26, R121, R26, RZ, 0xc0, !PT ;  /* 0x0000001a791a7212 */ /* 0x000fe400078ec0ff */
[----:B------:R-:W-:Y:S01]  /*130c0*/  @!P2 PRMT R2, R220, 0x5410, RZ ;  /* 0x00005410dc02a816 */ /* 0x000fe200000000ff */
[----:B------:R-:W-:Y:S01]  /*130d0*/  FADD.FTZ R30, R246, R30 ;  /* 0x0000001ef61e7221 */ /* 0x000fe20000010000 */
[----:B------:R-:W-:Y:S01]  /*130e0*/  @!P0 PRMT R28, R230, 0x5410, RZ ;  /* 0x00005410e61c8816 */ /* 0x000fe200000000ff */
[----:B------:R4:W-:Y:S02]  /*130f0*/  STG.E.U16 desc[UR24][R170.64+0x62], R117 ;  /* 0x00006275aa007986 */ /* 0x0009e4000c101518 */
[C---:B------:R-:W-:Y:S02]  /*13100*/  HMMA.16816.F32 R120, R24.reuse, R124, R4 ;  /* 0x0000007c1878723c */ /* 0x040fe40000001804 */
[----:B------:R-:W5:Y:S03]  /*13110*/  LDSM.16.MT88.4 R4, [R184+0xf800] ;  /* 0x00f80000b804783b */ /* 0x000f660000004200 */
[----:B------:R-:W-:Y:S01]  /*13120*/  FADD.FTZ R30, R247, R30 ;  /* 0x0000001ef71e7221 */ /* 0x000fe20000010000 */
[C---:B------:R-:W-:Y:S04]  /*13130*/  HMMA.16816.F32 R124, R24.reuse, R126, R8 ;  /* 0x0000007e187c723c */ /* 0x040fe80000001808 */
[----:B------:R-:W5:Y:S01]  /*13140*/  LDSM.16.MT88.4 R8, [R183+0xf800] ;  /* 0x00f80000b708783b */ /* 0x000f620000004200 */
[----:B------:R-:W-:Y:S01]  /*13150*/  FADD.FTZ R30, R244, R30 ;  /* 0x0000001ef41e7221 */ /* 0x000fe20000010000 */
[C---:B--2---:R-:W-:Y:S05]  /*13160*/  HMMA.16816.F32 R36, R24.reuse, R32, R36 ;  /* 0x000000201824723c */ /* 0x044fea0000001824 */
[----:B------:R-:W-:Y:S01]  /*13170*/  FADD.FTZ R30, R242, R30 ;  /* 0x0000001ef21e7221 */ /* 0x000fe20000010000 */
[C---:B------:R-:W-:Y:S01]  /*13180*/  HMMA.16816.F32 R40, R24.reuse, R34, R40 ;  /* 0x000000221828723c */ /* 0x040fe20000001828 */
[----:B------:R-:W-:Y:S04]  /*13190*/  STG.E.U16 desc[UR24][R168.64+0x70], R0 ;  /* 0x00007000a8007986 */ /* 0x000fe8000c101518 */
[----:B------:R-:W-:Y:S01]  /*131a0*/  STG.E.U16 desc[UR24][R168.64+0x72], R2 ;  /* 0x00007202a8007986 */ /* 0x000fe2000c101518 */
[C---:B------:R-:W-:Y:S03]  /*131b0*/  HMMA.16816.F32 R44, R24.reuse, R128, R44 ;  /* 0x00000080182c723c */ /* 0x040fe6000000182c */
[----:B------:R-:W-:Y:S02]  /*131c0*/  STG.E.U16 desc[UR24][R170.64+0x70], R29 ;  /* 0x0000701daa007986 */ /* 0x000fe4000c101518 */
[----:B------:R-:W-:Y:S01]  /*131d0*/  FADD.FTZ R30, R203, R30 ;  /* 0x0000001ecb1e7221 */ /* 0x000fe20000010000 */
[C---:B------:R-:W-:Y:S01]  /*131e0*/  HMMA.16816.F32 R48, R24.reuse, R130, R48 ;  /* 0x000000821830723c */ /* 0x040fe20000001830 */
[----:B------:R-:W2:Y:S04]  /*131f0*/  LDSM.16.MT88.4 R128, [R181+0x11800] ;  /* 0x01180000b580783b */ /* 0x000ea80000004200 */
[----:B------:R-:W-:Y:S01]  /*13200*/  FADD.FTZ R30, R202, R30 ;  /* 0x0000001eca1e7221 */ /* 0x000fe20000010000 */
[C---:B-1----:R-:W-:Y:S03]  /*13210*/  HMMA.16816.F32 R52, R24.reuse, R132, R52 ;  /* 0x000000841834723c */ /* 0x042fe60000001834 */
[----:B------:R-:W-:Y:S02]  /*13220*/  STG.E.U16 desc[UR24][R170.64+0x72], R28 ;  /* 0x0000721caa007986 */ /* 0x000fe4000c101518 */
[----:B----4-:R-:W-:Y:S01]  /*13230*/  IMAD.MOV.U32 R117, RZ, RZ, R3 ;  /* 0x000000ffff757224 */ /* 0x010fe200078e0003 */
[C---:B------:R-:W-:Y:S06]  /*13240*/  HMMA.16816.F32 R56, R24.reuse, R134, R56 ;  /* 0x000000861838723c */ /* 0x040fec0000001838 */
[C---:B---3--:R-:W-:Y:S06]  /*13250*/  HMMA.16816.F32 R60, R24.reuse, R136, R60 ;  /* 0x00000088183c723c */ /* 0x048fec000000183c */
[C---:B------:R-:W-:Y:S06]  /*13260*/  HMMA.16816.F32 R64, R24.reuse, R138, R64 ;  /* 0x0000008a1840723c */ /* 0x040fec0000001840 */
[C---:B------:R-:W-:Y:S06]  /*13270*/  HMMA.16816.F32 R68, R24.reuse, R20, R68 ;  /* 0x000000141844723c */ /* 0x040fec0000001844 */
[C---:B------:R-:W-:Y:S01]  /*13280*/  HMMA.16816.F32 R72, R24.reuse, R22, R72 ;  /* 0x000000161848723c */ /* 0x040fe20000001848 */
[----:B------:R-:W1:Y:S05]  /*13290*/  LDSM.16.MT88.4 R20, [R182+0x11800] ;  /* 0x01180000b614783b */ /* 0x000e6a0000004200 */
[C---:B-----5:R-:W-:Y:S06]  /*132a0*/  HMMA.16816.F32 R76, R24.reuse, R4, R76 ;  /* 0x00000004184c723c */ /* 0x060fec000000184c */
[C---:B------:R-:W-:Y:S05]  /*132b0*/  HMMA.16816.F32 R80, R24.reuse, R6, R80 ;  /* 0x000000061850723c */ /* 0x040fea0000001850 */
[----:B------:R-:W-:Y:S01]  /*132c0*/  FADD.FTZ R4, R245, R31 ;  /* 0x0000001ff5047221 */ /* 0x000fe20000010000 */
[C---:B------:R-:W-:Y:S05]  /*132d0*/  HMMA.16816.F32 R84, R24.reuse, R8, R84 ;  /* 0x000000081854723c */ /* 0x040fea0000001854 */
[----:B------:R-:W-:Y:S01]  /*132e0*/  FADD.FTZ R31, R243, R4 ;  /* 0x00000004f31f7221 */ /* 0x000fe20000010000 */
[C---:B------:R-:W-:Y:S01]  /*132f0*/  HMMA.16816.F32 R88, R24.reuse, R10, R88 ;  /* 0x0000000a1858723c */ /* 0x040fe20000001858 */
[----:B------:R-:W3:Y:S04]  /*13300*/  LDSM.16.MT88.4 R4, [R184+0x11800] ;  /* 0x01180000b804783b */ /* 0x000ee80000004200 */
[----:B------:R-:W-:Y:S01]  /*13310*/  FADD.FTZ R8, R241, R31 ;  /* 0x0000001ff1087221 */ /* 0x000fe20000010000 */
[C---:B--2---:R-:W-:Y:S05]  /*13320*/  HMMA.16816.F32 R92, R24.reuse, R128, R92 ;  /* 0x00000080185c723c */ /* 0x044fea000000185c */
[----:B------:R-:W-:Y:S01]  /*13330*/  FADD.FTZ R31, R240, R8 ;  /* 0x00000008f01f7221 */ /* 0x000fe20000010000 */
[C---:B------:R-:W-:Y:S01]  /*13340*/  HMMA.16816.F32 R128, R24.reuse, R130, R12 ;  /* 0x000000821880723c */ /* 0x040fe2000000180c */
[----:B------:R-:W2:Y:S04]  /*13350*/  LDSM.16.MT88.4 R8, [R183+0x11800] ;  /* 0x01180000b708783b */ /* 0x000ea80000004200 */
[----:B------:R-:W-:Y:S01]  /*13360*/  FADD.FTZ R31, R201, R31 ;  /* 0x0000001fc91f7221 */ /* 0x000fe20000010000 */
[C---:B-1----:R-:W-:Y:S05]  /*13370*/  HMMA.16816.F32 R132, R24.reuse, R20, R16 ;  /* 0x000000141884723c */ /* 0x042fea0000001810 */
[----:B------:R-:W-:Y:S01]  /*13380*/  FADD.FTZ R12, R199, R30 ;  /* 0x0000001ec70c7221 */ /* 0x000fe20000010000 */
[C---:B------:R-:W-:Y:S05]  /*13390*/  HMMA.16816.F32 R96, R24.reuse, R22, R96 ;  /* 0x000000161860723c */ /* 0x040fea0000001860 */
[----:B------:R-:W-:Y:S01]  /*133a0*/  FADD.FTZ R31, R200, R31 ;  /* 0x0000001fc81f7221 */ /* 0x000fe20000010000 */
[----:B------:R-:W-:Y:S05]  /*133b0*/  FADD.FTZ R12, R198, R12 ;  /* 0x0000000cc60c7221 */ /* 0x000fea0000010000 */
[----:B------:R-:W-:Y:S01]  /*133c0*/  FADD.FTZ R13, R197, R31 ;  /* 0x0000001fc50d7221 */ /* 0x000fe20000010000 */
[----:B------:R-:W-:Y:S01]  /*133d0*/  FADD.FTZ R12, R179, R12 ;  /* 0x0000000cb30c7221 */ /* 0x000fe20000010000 */
[----:B------:R-:W-:Y:S02]  /*133e0*/  IADD3 R197, P0, R168, -0x80, RZ ;  /* 0xffffff80a8c57810 */ /* 0x000fe40007f1e0ff */
[----:B------:R-:W-:Y:S01]  /*133f0*/  FADD.FTZ R13, R196, R13 ;  /* 0x0000000dc40d7221 */ /* 0x000fe20000010000 */
[----:B------:R-:W-:Y:S01]  /*13400*/  FADD.FTZ R2, R194, R12 ;  /* 0x0000000cc2027221 */ /* 0x000fe20000010000 */
[C---:B---3--:R-:W-:Y:S03]  /*13410*/  HMMA.16816.F32 R100, R24.reuse, R4, R100 ;  /* 0x000000041864723c */ /* 0x048fe60000001864 */
[----:B------:R-:W-:Y:S01]  /*13420*/  FADD.FTZ R0, R193, R13 ;  /* 0x0000000dc1007221 */ /* 0x000fe20000010000 */
[----:B------:R-:W-:Y:S01]  /*13430*/  FADD.FTZ R2, R177, R2 ;  /* 0x00000002b1027221 */ /* 0x000fe20000010000 */
[----:B------:R-:W-:Y:S01]  /*13440*/  IADD3.X R196, R169, -0x1, RZ, P0, !PT ;  /* 0xffffffffa9c47810 */ /* 0x000fe200007fe4ff */
[C---:B------:R-:W-:Y:S05]  /*13450*/  HMMA.16816.F32 R104, R24.reuse, R6, R104 ;  /* 0x000000061868723c */ /* 0x040fea0000001868 */
[----:B------:R-:W-:Y:S01]  /*13460*/  FADD.FTZ R0, R178, R0 ;  /* 0x00000000b2007221 */ /* 0x000fe20000010000 */
[C---:B--2---:R-:W-:Y:S05]  /*13470*/  HMMA.16816.F32 R108, R24.reuse, R8, R108 ;  /* 0x00000008186c723c */ /* 0x044fea000000186c */
[----:B------:R-:W-:Y:S01]  /*13480*/  FADD.FTZ R4, R176, R2 ;  /* 0x00000002b0047221 */ /* 0x000fe20000010000 */
[----:B------:R-:W-:Y:S01]  /*13490*/  FADD.FTZ R0, R174, R0 ;  /* 0x00000000ae007221 */ /* 0x000fe20000010000 */
[----:B------:R-:W-:Y:S03]  /*134a0*/  HMMA.16816.F32 R112, R24, R10, R112 ;  /* 0x0000000a1870723c */ /* 0x000fe60000001870 */
[----:B------:R3:W-:Y:S01]  /*134b0*/  STL [R1+0xc], R4 ;  /* 0x00000c0401007387 */ /* 0x0007e20000100800 */
[----:B------:R-:W-:Y:S01]  /*134c0*/  FADD.FTZ R2, R175, R0 ;  /* 0x00000000af027221 */ /* 0x000fe20000010000 */
[----:B------:R-:W-:Y:S04]  /*134d0*/  IMAD.MOV.U32 R0, RZ, RZ, R116 ;  /* 0x000000ffff007224 */ /* 0x000fe800078e0074 */
[----:B------:R3:W-:Y:S01]  /*134e0*/  STL [R1+0x18], R2 ;  /* 0x0000180201007387 */ /* 0x0007e20000100800 */
[----:B------:R-:W-:Y:S03]  /*134f0*/  @!UPT UIADD3 URZ, URZ, URZ, URZ ;  /* 0x0000003f3f3ff290 */ /* 0x000fe6000fffe03f */
[----:B------:R-:W-:Y:S11]  /*13500*/  @P1 BRA `(.L_x_704) ;  /* 0xffffffb400e01947 */ /* 0x000ff6000383ffff */
.L_x_703:
[----:B-1----:R-:W2:Y:S01]  /*13510*/  LDL.LU R5, [R1+0xc] ;  /* 0x00000c0001057983 */ /* 0x002ea20000300800 */
[----:B------:R-:W-:-:S03]  /*13520*/  ULDC UR4, c[0x0][0x38c] ;  /* 0x0000e30000047ab9 */ /* 0x000fc60000000800 */
[----:B---3--:R-:W3:Y:S01]  /*13530*/  LDL.LU R4, [R1+0x18] ;  /* 0x0000180001047983 */ /* 0x008ee20000300800 */
[----:B------:R-:W-:Y:S01]  /*13540*/  UMOV UR5, 0x400 ;  /* 0x0000040000057882 */ /* 0x000fe20000000000 */
[----:B------:R-:W-:Y:S01]  /*13550*/  UISETP.NE.AND UP0, UPT, UR12, -0x1, UPT ;  /* 0xffffffff0c00788c */ /* 0x000fe2000bf05270 */
[----:B------:R-:W1:Y:S02]  /*13560*/  S2R R137, SR_TID.X ;  /* 0x0000000000897919 */ /* 0x000e640000002100 */
[----:B-1----:R-:W-:-:S04]  /*13570*/  SHF.R.S32.HI R138, RZ, 0x1f, R137 ;  /* 0x0000001fff8a7819 */ /* 0x002fc80000011489 */
[CC--:B------:R-:W-:Y:S02]  /*13580*/  LEA.HI R6, R138.reuse, R137.reuse, RZ, 0x2 ;  /* 0x000000898a067211 */ /* 0x0c0fe400078f10ff */
[----:B------:R-:W-:-:S04]  /*13590*/  LEA.HI R136, R138, R137, RZ, 0x5 ;  /* 0x000000898a887211 */ /* 0x000fc800078f28ff */
[----:B------:R-:W-:Y:S01]  /*135a0*/  SHF.R.S32.HI R7, RZ, 0x5, R136 ;  /* 0x00000005ff077819 */ /* 0x000fe20000011488 */
[----:B--2---:R-:W1:Y:S04]  /*135b0*/  SHFL.BFLY PT, R2, R5, 0x2, 0x1f ;  /* 0x0c401f0005027f89 */ /* 0x004e6800000e0000 */
[----:B---3--:R-:W2:Y:S01]  /*135c0*/  SHFL.BFLY PT, R0, R4, 0x2, 0x1f ;  /* 0x0c401f0004007f89 */ /* 0x008ea200000e0000 */
        /* <DEDUP_REMOVED lines=207> */
.L_x_707:
        /* <DEDUP_REMOVED lines=24> */
.L_x_708:
        /* <DEDUP_REMOVED lines=121> */
.L_x_710:
[----:B------:R-:W-:Y:S05]  /*14bd0*/  BSYNC B0 ;  /* 0x0000000000007941 */ /* 0x000fea0003800000 */
.L_x_709:
        /* <DEDUP_REMOVED lines=38> */
.L_x_712:
[----:B------:R-:W-:Y:S05]  /*14e40*/  BSYNC B0 ;  /* 0x0000000000007941 */ /* 0x000fea0003800000 */
.L_x_711:
        /* <DEDUP_REMOVED lines=24> */
.L_x_714:
[----:B------:R-:W-:Y:S05]  /*14fd0*/  BSYNC B0 ;  /* 0x0000000000007941 */ /* 0x000fea0003800000 */
.L_x_713:
        /* <DEDUP_REMOVED lines=24> */
.L_x_716:
[----:B------:R-:W-:Y:S05]  /*15160*/  BSYNC B0 ;  /* 0x0000000000007941 */ /* 0x000fea0003800000 */
.L_x_715:
[----:B--234-:R-:W2:Y:S01]  /*15170*/  LDS.128 R192, [R192+0x5800] ;  /* 0x00580000c0c07984 */ /* 0x01cea20000000c00 */
        /* <DEDUP_REMOVED lines=22> */
.L_x_668:
        /* <DEDUP_REMOVED lines=41> */
.L_x_717:
        /* <DEDUP_REMOVED lines=48> */
.L_x_719:
[----:B------:R-:W-:Y:S05]  /*15870*/  BSYNC B0 ;  /* 0x0000000000007941 */ /* 0x000fea0003800000 */
.L_x_718:
        /* <DEDUP_REMOVED lines=22> */
.L_x_721:
[----:B------:R-:W-:Y:S05]  /*159e0*/  BSYNC B0 ;  /* 0x0000000000007941 */ /* 0x000fea0003800000 */
.L_x_720:
        /* <DEDUP_REMOVED lines=22> */
.L_x_723:
[----:B------:R-:W-:Y:S05]  /*15b50*/  BSYNC B0 ;  /* 0x0000000000007941 */ /* 0x000fea0003800000 */
.L_x_722:
        /* <DEDUP_REMOVED lines=24> */
.L_x_725:
[----:B------:R-:W-:Y:S05]  /*15ce0*/  BSYNC B0 ;  /* 0x0000000000007941 */ /* 0x000fea0003800000 */
.L_x_724:
        /* <DEDUP_REMOVED lines=10> */
.L_x_727:
[----:B------:R-:W-:Y:S05]  /*15d90*/  BSYNC B0 ;  /* 0x0000000000007941 */ /* 0x000fea0003800000 */
.L_x_726:
        /* <DEDUP_REMOVED lines=10> */
.L_x_729:
[----:B------:R-:W-:Y:S05]  /*15e40*/  BSYNC B0 ;  /* 0x0000000000007941 */ /* 0x000fea0003800000 */
.L_x_728:
        /* <DEDUP_REMOVED lines=10> */
.L_x_731:
[----:B------:R-:W-:Y:S05]  /*15ef0*/  BSYNC B0 ;  /* 0x0000000000007941 */ /* 0x000fea0003800000 */
.L_x_730:
        /* <DEDUP_REMOVED lines=10> */
.L_x_732:
        /* <DEDUP_REMOVED lines=14> */
.L_x_811:


//--------------------- .text._ZN5flash16flash_fwd_kernelI23Flash_fwd_kernel_traitsILi192ELi64ELi64ELi4ELb0ELb0EN7cutlass6half_tE19Flash_kernel_traitsILi192ELi64ELi64ELi4ES3_EELb0ELb1ELb0ELb1ELb0ELb0ELb1ELb0EEEvNS_16Flash_fwd_paramsE --------------------------
	.section	.text._ZN5flash16flash_fwd_kernelI23Flash_fwd_kernel_traitsILi192ELi64ELi64ELi4ELb0ELb0EN7cutlass6half_tE19Flash_kernel_traitsILi192ELi64ELi64ELi4ES3_EELb0ELb1ELb0ELb1ELb0ELb0ELb1ELb0EEEvNS_16Flash_fwd_paramsE,"ax",@progbits
	.align	128
        .global         _ZN5flash16flash_fwd_kernelI23Flash_fwd_kernel_traitsILi192ELi64ELi64ELi4ELb0ELb0EN7cutlass6half_tE19Flash_kernel_traitsILi192ELi64ELi64ELi4ES3_EELb0ELb1ELb0ELb1ELb0ELb0ELb1ELb0EEEvNS_16Flash_fwd_paramsE
        .type           _ZN5flash16flash_fwd_kernelI23Flash_fwd_kernel_traitsILi192ELi64ELi64ELi4ELb0ELb0EN7cutlass6half_tE19Flash_kernel_traitsILi192ELi64ELi64ELi4ES3_EELb0ELb1ELb0ELb1ELb0ELb0ELb1ELb0EEEvNS_16Flash_fwd_paramsE,@function
        .size           _ZN5flash16flash_fwd_kernelI23Flash_fwd_kernel_traitsILi192ELi64ELi64ELi4ELb0ELb0EN7cutlass6half_tE19Flash_kernel_traitsILi192ELi64ELi64ELi4ES3_EELb0ELb1ELb0ELb1ELb0ELb0ELb1ELb0EEEvNS_16Flash_fwd_paramsE,(.L_x_812 - _ZN5flash16flash_fwd_kernelI23Flash_fwd_kernel_traitsILi192ELi64ELi64ELi4ELb0ELb0EN7cutlass6half_tE19Flash_kernel_traitsILi192ELi64ELi64ELi4ES3_EELb0ELb1ELb0ELb1ELb0ELb0ELb1ELb0EEEvNS_16Flash_fwd_paramsE)
        .other          _ZN5flash16flash_fwd_kernelI23Flash_fwd_kernel_traitsILi192ELi64ELi64ELi4ELb0ELb0EN7cutlass6half_tE19Flash_kernel_traitsILi192ELi64ELi64ELi4ES3_EELb0ELb1ELb0ELb1ELb0ELb0ELb1ELb0EEEvNS_16Flash_fwd_paramsE,@"STO_CUDA_ENTRY STV_DEFAULT"
_ZN5flash16flash_fwd_kernelI23Flash_fwd_kernel_traitsILi192ELi64ELi64ELi4ELb0ELb0EN7cutlass6half_tE19Flash_kernel_traitsILi192ELi64ELi64ELi4ES3_EELb0ELb1ELb0ELb1ELb0ELb0ELb1ELb0EEEvNS_16Flash_fwd_paramsE:
.text._ZN5flash16flash_fwd_kernelI23Flash_fwd_kernel_traitsILi192ELi64ELi64ELi4ELb0ELb0EN7cutlass6half_tE19Flash_kernel_traitsILi192ELi64ELi64ELi4ES3_EELb0ELb1ELb0ELb1ELb0ELb0ELb1ELb0EEEvNS_16Flash_fwd_paramsE:
        /* <DEDUP_REMOVED lines=10> */
[----:B---3--:R-:W-:-:S05]  /*00a0*/  ISETP.NE.U32.AND P1, PT, R2, RZ, PT ;  /* 0x000000ff0200720c */ /* 0x008fca0003f25070 */
[----:B------:R-:W3:Y:S01]  /*00b0*/  LDC.64 R8, c[0x0][0x2f8] ;  /* 0x0000be00ff087b82 */ /* 0x000ee20000000a00 */
[----:B------:R-:W-:Y:S01]  /*00c0*/  ISETP.NE.AND.EX P1, PT, R3, RZ, PT, P1 ;  /* 0x000000ff0300720c */ /* 0x000fe20003f25310 */
[----:B--2---:R-:W-:-:S06]  /*00d0*/  IMAD.WIDE R12, R18, 0x4, R6 ;  /* 0x00000004120c7825 */ /* 0x004fcc00078e0206 */
[----:B------:R-:W2:Y:S01]  /*00e0*/  LDC.64 R2, c[0x0][0x2f8] ;  /* 0x0000be00ff027b82 */ /* 0x000ea20000000a00 */
[----:B------:R-:W4:Y:S04]  /*00f0*/  @P2 LDG.E R221, desc[UR8][R12.64] ;  /* 0x000000080cdd2981 */ /* 0x000f28000c1e1900 */
[----:B------:R-:W4:Y:S03]  /*0100*/  @P2 LDG.E R226, desc[UR8][R12.64+0x4] ;  /* 0x000004080ce22981 */ /* 0x000f26000c1e1900 */
[----:B------:R-:W1:Y:S01]  /*0110*/  @P1 LDC.64 R6, c[0x0][0x300] ;  /* 0x0000c000ff061b82 */ /* 0x000e620000000a00 */
[----:B------:R-:W-:Y:S02]  /*0120*/  IMAD.MOV.U32 R4, RZ, RZ, RZ ;  /* 0x000000ffff047224 */ /* 0x000fe400078e00ff */
[----:B-1----:R-:W-:-:S05]  /*0130*/  @P1 IMAD.WIDE R10, R18, 0x4, R6 ;  /* 0x00000004120a1825 */ /* 0x002fca00078e0206 */
[----:B------:R1:W5:Y:S01]  /*0140*/  @P1 LDG.E R4, desc[UR8][R10.64] ;  /* 0x000000080a041981 */ /* 0x000362000c1e1900 */
[----:B------:R-:W-:Y:S02]  /*0150*/  ISETP.NE.AND P3, PT, R0, RZ, PT ;  /* 0x000000ff0000720c */ /* 0x000fe40003f65270 */
[----:B--2---:R-:W-:-:S04]  /*0160*/  ISETP.EQ.U32.AND P0, PT, R2, RZ, PT ;  /* 0x000000ff0200720c */ /* 0x004fc80003f02070 */
[----:B------:R-:W-:Y:S01]  /*0170*/  ISETP.EQ.OR.EX P0, PT, R3, RZ, !P3, P0 ;  /* 0x000000ff0300720c */ /* 0x000fe20005f02700 */
[----:B------:R-:W-:Y:S02]  /*0180*/  IMAD.MOV.U32 R17, RZ, RZ, -0x1 ;  /* 0xffffffffff117424 */ /* 0x000fe400078e00ff */
[----:B---3--:R-:W-:Y:S01]  /*0190*/  IMAD.WIDE R6, R18, 0x4, R8 ;  /* 0x0000000412067825 */ /* 0x008fe200078e0208 */
        /* <DEDUP_REMOVED lines=12> */
.L_x_733:
[----:B------:R-:W1:Y:S02]  /*0260*/  LDC R5, c[0x0][0x2c8] ;  /* 0x0000b200ff057b82 */ /* 0x000e640000000800 */
.L_x_734:
[----:B------:R-:W3:Y:S02]  /*0270*/  LDC.64 R2, c[0x0][0x308] ;  /* 0x0000c200ff027b82 */ /* 0x000ee40000000a00 */
[----:B---3--:R-:W-:-:S04]  /*0280*/  ISETP.NE.U32.AND P1, PT, R2, RZ, PT ;  /* 0x000000ff0200720c */ /* 0x008fc80003f25070 */
[----:B------:R-:W-:-:S13]  /*0290*/  ISETP.NE.AND.EX P1, PT, R3, RZ, PT, P1 ;  /* 0x000000ff0300720c */ /* 0x000fda0003f25310 */
[----:B------:R-:W2:Y:S01]  /*02a0*/  @P1 LDC.64 R2, c[0x0][0x308] ;  /* 0x0000c200ff021b82 */ /* 0x000ea20000000a00 */
[----:B------:R-:W-:-:S07]  /*02b0*/  IMAD.SHL.U32 R107, R222, 0x40, RZ ;  /* 0x00000040de6b7824 */ /* 0x000fce00078e00ff */
[----:B------:R-:W3:Y:S01]  /*02c0*/  @!P1 LDC R0, c[0x0][0x2cc] ;  /* 0x0000b300ff009b82 */ /* 0x000ee20000000800 */
[----:B--2---:R-:W-:-:S07]  /*02d0*/  @P1 IMAD.WIDE R6, R18, 0x4, R2 ;  /* 0x0000000412061825 */ /* 0x004fce00078e0202 */
[----:B------:R-:W2:Y:S01]  /*02e0*/  @!P1 LDC.64 R2, c[0x0][0x318] ;  /* 0x0000c600ff029b82 */ /* 0x000ea20000000a00 */
[----:B------:R1:W5:Y:S01]  /*02f0*/  @P1 LDG.E R103, desc[UR8][R6.64] ;  /* 0x0000000806671981 */ /* 0x000362000c1e1900 */
[----:B----4-:R-:W-:-:S13]  /*0300*/  ISETP.GT.AND P0, PT, R226, R107, PT ;  /* 0x0000006be200720c */ /* 0x010fda0003f04270 */
[----:B---3--:R-:W-:Y:S05]  /*0310*/  @!P0 EXIT ;  /* 0x000000000000894d */ /* 0x008fea0003800000 */
[----:B------:R-:W3:Y:S01]  /*0320*/  LDC R104, c[0x0][0x398] ;  /* 0x0000e600ff687b82 */ /* 0x000ee20000000800 */
[----:B--2---:R-:W-:Y:S01]  /*0330*/  @!P1 ISETP.NE.U32.AND P0, PT, R2, RZ, PT ;  /* 0x000000ff0200920c */ /* 0x004fe20003f05070 */
[----:B-----5:R-:W-:Y:S01]  /*0340*/  @P1 IMAD.IADD R103, R103, 0x1, -R4 ;  /* 0x0000000167671824 */ /* 0x020fe200078e0a04 */
[----:B------:R-:W2:Y:S02]  /*0350*/  S2R R102, SR_TID.X ;  /* 0x0000000000667919 */ /* 0x000ea40000002100 */
[----:B------:R-:W-:Y:S02]  /*0360*/  @!P1 ISETP.NE.AND.EX P0, PT, R3, RZ, PT, P0 ;  /* 0x000000ff0300920c */ /* 0x000fe40003f05300 */
[----:B------:R-:W-:Y:S02]  /*0370*/  IADD3 R3, -R226, 0x7f, R107 ;  /* 0x0000007fe2037810 */ /* 0x000fe40007ffe16b */
[----:B------:R-:W-:-:S04]  /*0380*/  @!P1 SEL R0, R0, RZ, P0 ;  /* 0x000000ff00009207 */ /* 0x000fc80000000000 */
[----:B-1----:R-:W-:-:S05]  /*0390*/  @!P1 IADD3 R103, R0, R5, -R4 ;  /* 0x0000000500679210 */ /* 0x002fca0007ffe804 */
[----:B------:R-:W-:-:S05]  /*03a0*/  VIADD R5, R103, 0x3f ;  /* 0x0000003f67057836 */ /* 0x000fca0000000000 */
[----:B------:R-:W-:Y:S02]  /*03b0*/  SHF.R.S32.HI R2, RZ, 0x1f, R5 ;  /* 0x0000001fff027819 */ /* 0x000fe40000011405 */
[----:B---3--:R-:W-:Y:S02]  /*03c0*/  IADD3 R3, R3, R104, R103 ;  /* 0x0000006803037210 */ /* 0x008fe40007ffe067 */
        /* <DEDUP_REMOVED lines=12> */
[----:B------:R-:W-:Y:S02]  /*0490*/  SHF.R.S32.HI R19, RZ, 0x1f, R102 ;  /* 0x0000001fff137819 */ /* 0x000fe40000011466 */
[----:B------:R-:W-:Y:S02]  /*04a0*/  ISETP.NE.AND P0, PT, R17, -0x1, PT ;  /* 0xffffffff1100780c */ /* 0x000fe40003f05270 */
[----:B------:R-:W-:-:S05]  /*04b0*/  LEA.HI R24, R19, R102, RZ, 0x3 ;  /* 0x0000006613187211 */ /* 0x000fca00078f18ff */
[----:B------:R-:W-:-:S06]  /*04c0*/  @!P1 SHF.R.S32.HI R13, RZ, 0x1f, R18 ;  /* 0x0000001fff0d9819 */ /* 0x000fcc0000011412 */
[----:B------:R-:W2:Y:S01]  /*04d0*/  @P0 LDC.64 R134, c[0x0][0x248] ;  /* 0x00009200ff860b82 */ /* 0x000ea20000000a00 */
[----:B-1----:R-:W-:Y:S02]  /*04e0*/  IABS R10, R11 ;  /* 0x0000000b000a7213 */ /* 0x002fe40000000000 */
[----:B------:R-:W-:Y:S02]  /*04f0*/  ISETP.NE.AND P4, PT, R11, RZ, PT ;  /* 0x000000ff0b00720c */ /* 0x000fe40003f85270 */
[----:B------:R-:W1:Y:S08]  /*0500*/  I2F.RP R6, R10 ;  /* 0x0000000a00067306 */ /* 0x000e700000209400 */
[----:B-1----:R-:W1:Y:S02]  /*0510*/  MUFU.RCP R5, R6 ;  /* 0x0000000600057308 */ /* 0x002e640000001000 */
[----:B-1----:R-:W-:Y:S01]  /*0520*/  VIADD R5, R5, 0xffffffe ;  /* 0x0ffffffe05057836 */ /* 0x002fe20000000000 */
[----:B------:R-:W1:Y:S05]  /*0530*/  @P1 LDC.64 R6, c[0x0][0x240] ;  /* 0x00009000ff061b82 */ /* 0x000e6a0000000a00 */
[----:B------:R-:W3:Y:S02]  /*0540*/  F2I.FTZ.U32.TRUNC.NTZ R3, R5 ;  /* 0x0000000500037305 */ /* 0x000ee4000021f000 */
[----:B---3--:R-:W-:Y:S01]  /*0550*/  IMAD.MOV R0, RZ, RZ, -R3 ;  /* 0x000000ffff007224 */ /* 0x008fe200078e0a03 */
[----:B------:R-:W-:-:S02]  /*0560*/  LOP3.LUT R5, R24, 0xfffffff8, RZ, 0xc0, !PT ;  /* 0xfffffff818057812 */ /* 0x000fc400078ec0ff */
[----:B------:R-:W-:Y:S01]  /*0570*/  SHF.R.S32.HI R24, RZ, 0x3, R24 ;  /* 0x00000003ff187819 */ /* 0x000fe20000011418 */
[----:B------:R-:W-:Y:S01]  /*0580*/  IMAD R9, R0, R10, RZ ;  /* 0x0000000a00097224 */ /* 0x000fe200078e02ff */
[----:B------:R-:W-:Y:S01]  /*0590*/  IADD3 R5, -R5, R102, RZ ;  /* 0x0000006605057210 */ /* 0x000fe20007ffe1ff */
[----:B-1----:R-:W-:Y:S01]  /*05a0*/  @P1 IMAD.WIDE.U32 R22, R221, R6, RZ ;  /* 0x00000006dd161225 */ /* 0x002fe200078e00ff */
[----:B------:R-:W-:Y:S02]  /*05b0*/  LEA.HI R6, R19, R102, RZ, 0x6 ;  /* 0x0000006613067211 */ /* 0x000fe400078f30ff */
[----:B------:R-:W-:Y:S01]  /*05c0*/  SHF.L.U32 R100, R5, 0x3, RZ ;  /* 0x0000000305647819 */ /* 0x000fe200000006ff */
[----:B------:R-:W-:Y:S01]  /*05d0*/  IMAD.HI.U32 R9, R3, R9, R2 ;  /* 0x0000000903097227 */ /* 0x000fe200078e0002 */
[----:B------:R-:W-:Y:S01]  /*05e0*/  SHF.R.S32.HI R25, RZ, 0x1f, R24 ;  /* 0x0000001fff197819 */ /* 0x000fe20000011418 */
[----:B------:R-:W1:Y:S01]  /*05f0*/  @!P1 LDC.64 R2, c[0x0][0x228] ;  /* 0x00008a00ff029b82 */ /* 0x000e620000000a00 */
[----:B------:R-:W-:Y:S01]  /*0600*/  SHF.R.S32.HI R101, RZ, 0x1f, R100 ;  /* 0x0000001fff657819 */ /* 0x000fe20000011464 */
[----:B------:R-:W-:-:S02]  /*0610*/  IMAD.SHL.U32 R223, R24, 0x40, RZ ;  /* 0x0000004018df7824 */ /* 0x000fc400078e00ff */
[----:B------:R-:W-:-:S03]  /*0620*/  IMAD.HI.U32 R0, R9, R8, RZ ;  /* 0x0000000809007227 */ /* 0x000fc600078e00ff */
[----:B------:R-:W-:Y:S01]  /*0630*/  LOP3.LUT R223, R223, 0x1c0, RZ, 0xc0, !PT ;  /* 0x000001c0dfdf7812 */ /* 0x000fe200078ec0ff */
[----:B------:R-:W-:Y:S02]  /*0640*/  IMAD.MOV R15, RZ, RZ, -R0 ;  /* 0x000000ffff0f7224 */ /* 0x000fe400078e0a00 */
[----:B------:R-:W-:Y:S01]  /*0650*/  IMAD.SHL.U32 R6, R6, 0x8, RZ ;  /* 0x0000000806067824 */ /* 0x000fe200078e00ff */
[----:B------:R-:W-:Y:S01]  /*0660*/  LOP3.LUT R14, R223, 0x38, R100, 0xf8, !PT ;  /* 0x00000038df0e7812 */ /* 0x000fe200078ef864 */
[C---:B------:R-:W-:Y:S01]  /*0670*/  IMAD R15, R10.reuse, R15, R8 ;  /* 0x0000000f0a0f7224 */ /* 0x040fe200078e0208 */
[----:B------:R-:W-:Y:S01]  /*0680*/  SHF.R.U32.HI R223, RZ, 0x3, R223 ;  /* 0x00000003ffdf7819 */ /* 0x000fe200000116df */
[----:B------:R-:W3:Y:S03]  /*0690*/  @P0 LDC.64 R8, c[0x0][0x250] ;  /* 0x00009400ff080b82 */ /* 0x000ee60000000a00 */
[----:B------:R-:W-:-:S02]  /*06a0*/  ISETP.GT.U32.AND P3, PT, R10, R15, PT ;  /* 0x0000000f0a00720c */ /* 0x000fc40003f64070 */
[----:B------:R-:W-:-:S04]  /*06b0*/  LOP3.LUT R223, R14, R223, RZ, 0x3c, !PT ;  /* 0x000000df0edf7212 */ /* 0x000fc800078e3cff */
[----:B------:R-:W-:Y:S01]  /*06c0*/  LOP3.LUT R223, R223, 0xfffffe00, R6, 0xf8, !PT ;  /* 0xfffffe00dfdf7812 */ /* 0x000fe200078ef806 */
[-C--:B-1----:R-:W-:Y:S01]  /*06d0*/  @!P1 IMAD R12, R13, R2.reuse, RZ ;  /* 0x000000020d0c9224 */ /* 0x082fe200078e02ff */
[----:B------:R-:W-:Y:S01]  /*06e0*/  @P0 IADD3 R6, R4, R17, RZ ;  /* 0x0000001104060210 */ /* 0x000fe20007ffe0ff */
[----:B------:R-:W-:-:S04]  /*06f0*/  @!P1 IMAD.WIDE.U32 R26, R18, R2, RZ ;  /* 0x00000002121a9225 */ /* 0x000fc800078e00ff */
[----:B------:R-:W-:Y:S02]  /*0700*/  @!P1 IMAD R3, R18, R3, R12 ;  /* 0x0000000312039224 */ /* 0x000fe400078e020c */
[----:B------:R-:W-:Y:S01]  /*0710*/  @P1 IMAD R13, R221, R7, R23 ;  /* 0x00000007dd0d1224 */ /* 0x000fe200078e0217 */
[----:B------:R-:W-:Y:S01]  /*0720*/  LOP3.LUT R7, R20, R11, RZ, 0x3c, !PT ;  /* 0x0000000b14077212 */ /* 0x000fe200078e3cff */
[----:B------:R-:W-:Y:S01]  /*0730*/  @!P3 IMAD.IADD R15, R15, 0x1, -R10 ;  /* 0x000000010f0fb824 */ /* 0x000fe200078e0a0a */
[----:B------:R-:W-:Y:S01]  /*0740*/  @!P1 IADD3 R13, R27, R3, RZ ;  /* 0x000000031b0d9210 */ /* 0x000fe20007ffe0ff */
[----:B------:R-:W-:Y:S01]  /*0750*/  @P0 IMAD.IADD R17, R4, 0x1, R17 ;  /* 0x0000000104110824 */ /* 0x000fe200078e0211 */
[----:B------:R-:W1:Y:S01]  /*0760*/  LDC.64 R2, c[0x0][0x3c8] ;  /* 0x0000f200ff027b82 */ /* 0x000e620000000a00 */
[----:B------:R-:W-:Y:S01]  /*0770*/  @P1 IMAD.MOV.U32 R12, RZ, RZ, R22 ;  /* 0x000000ffff0c1224 */ /* 0x000fe200078e0016 */
[----:B------:R-:W-:Y:S01]  /*0780*/  ISETP.GE.U32.AND P5, PT, R15, R10, PT ;  /* 0x0000000a0f00720c */ /* 0x000fe20003fa6070 */
[----:B------:R-:W-:Y:S01]  /*0790*/  @!P1 IMAD.MOV.U32 R12, RZ, RZ, R26 ;  /* 0x000000ffff0c9224 */ /* 0x000fe200078e001a */
[----:B------:R-:W-:Y:S01]  /*07a0*/  ISETP.GE.AND P2, PT, R7, RZ, PT ;  /* 0x000000ff0700720c */ /* 0x000fe20003f46270 */
[----:B---3--:R-:W-:-:S02]  /*07b0*/  @P0 IMAD R15, R6, R9, RZ ;  /* 0x00000009060f0224 */ /* 0x008fc400078e02ff */
[----:B------:R-:W-:Y:S01]  /*07c0*/  @P0 IMAD.WIDE.U32 R22, R6, R8, RZ ;  /* 0x0000000806160225 */ /* 0x000fe200078e00ff */
[----:B------:R-:W-:-:S03]  /*07d0*/  IADD3 R12, P1, R100, R12, RZ ;  /* 0x0000000c640c7210 */ /* 0x000fc60007f3e0ff */
[----:B------:R-:W-:Y:S01]  /*07e0*/  @!P3 VIADD R0, R0, 0x1 ;  /* 0x000000010000b836 */ /* 0x000fe20000000000 */
[----:B------:R-:W-:Y:S01]  /*07f0*/  @P0 MOV R16, R22 ;  /* 0x0000001600100202 */ /* 0x000fe20000000f00 */
[C---:B--2---:R-:W-:Y:S02]  /*0800*/  @P0 IMAD R10, R17.reuse, R135, RZ ;  /* 0x00000087110a0224 */ /* 0x044fe400078e02ff */
[----:B------:R-:W-:Y:S01]  /*0810*/  @P0 IMAD.WIDE.U32 R6, R17, R134, RZ ;  /* 0x0000008611060225 */ /* 0x000fe200078e00ff */
[----:B------:R-:W-:-:S03]  /*0820*/  @P5 IADD3 R0, R0, 0x1, RZ ;  /* 0x0000000100005810 */ /* 0x000fc60007ffe0ff */
[----:B------:R-:W-:Y:S02]  /*0830*/  @P0 IMAD.IADD R15, R23, 0x1, R15 ;  /* 0x00000001170f0824 */ /* 0x000fe400078e020f */
[----:B------:R-:W-:Y:S02]  /*0840*/  @P0 IMAD.IADD R10, R7, 0x1, R10 ;  /* 0x00000001070a0824 */ /* 0x000fe400078e020a */
[----:B------:R-:W-:Y:S01]  /*0850*/  @P0 IMAD.MOV.U32 R14, RZ, RZ, R6 ;  /* 0x000000ffff0e0224 */ /* 0x000fe200078e0006 */
[----:B------:R-:W-:Y:S06]  /*0860*/  @P0 BRA `(.L_x_736) ;  /* 0x0000000000340947 */ /* 0x000fec0003800000 */
[----:B------:R-:W2:Y:S01]  /*0870*/  LDC.64 R134, c[0x0][0x248] ;  /* 0x00009200ff867b82 */ /* 0x000ea20000000a00 */
[----:B------:R-:W-:-:S07]  /*0880*/  SHF.R.S32.HI R17, RZ, 0x1f, R4 ;  /* 0x0000001fff117819 */ /* 0x000fce0000011404 */
[----:B------:R-:W3:Y:S01]  /*0890*/  LDC.64 R6, c[0x0][0x230] ;  /* 0x00008c00ff067b82 */ /* 0x000ee20000000a00 */
[-C--:B--2---:R-:W-:Y:S01]  /*08a0*/  IMAD R10, R17, R134.reuse, RZ ;  /* 0x00000086110a7224 */ /* 0x084fe200078e02ff */
[----:B------:R-:W-:Y:S01]  /*08b0*/  SHF.R.S32.HI R17, RZ, 0x1f, R18 ;  /* 0x0000001fff117819 */ /* 0x000fe20000011412 */
[----:B------:R-:W-:-:S04]  /*08c0*/  IMAD.WIDE.U32 R22, R4, R134, RZ ;  /* 0x0000008604167225 */ /* 0x000fc800078e00ff */
[----:B------:R-:W-:Y:S02]  /*08d0*/  IMAD R10, R4, R135, R10 ;  /* 0x00000087040a7224 */ /* 0x000fe400078e020a */
[----:B---3--:R-:W-:-:S03]  /*08e0*/  IMAD R17, R17, R6, RZ ;  /* 0x0000000611117224 */ /* 0x008fc600078e02ff */
[----:B------:R-:W-:Y:S01]  /*08f0*/  IADD3 R23, R23, R10, RZ ;  /* 0x0000000a17177210 */ /* 0x000fe20007ffe0ff */
[C---:B------:R-:W-:Y:S02]  /*0900*/  IMAD R7, R18.reuse, R7, R17 ;  /* 0x0000000712077224 */ /* 0x040fe400078e0211 */
[----:B------:R-:W-:-:S05]  /*0910*/  IMAD.WIDE.U32 R22, R18, R6, R22 ;  /* 0x0000000612167225 */ /* 0x000fca00078e0016 */
[----:B------:R-:W-:Y:S02]  /*0920*/  IADD3 R10, R23, R7, RZ ;  /* 0x00000007170a7210 */ /* 0x000fe40007ffe0ff */
[----:B------:R-:W-:Y:S02]  /*0930*/  MOV R14, R22 ;  /* 0x00000016000e7202 */ /* 0x000fe40000000f00 */
.L_x_736:
[----:B------:R-:W-:Y:S05]  /*0940*/  @P0 BRA `(.L_x_737) ;  /* 0x0000000000300947 */ /* 0x000fea0003800000 */
        /* <DEDUP_REMOVED lines=11> */
[----:B------:R-:W-:-:S07]  /*0a00*/  IADD3 R15, R17, R15, RZ ;  /* 0x0000000f110f7210 */ /* 0x000fce0007ffe0ff */
.L_x_737:
[----:B-1----:R-:W-:Y:S01]  /*0a10*/  ISETP.NE.U32.AND P0, PT, R2, RZ, PT ;  /* 0x000000ff0200720c */ /* 0x002fe20003f05070 */
[-CC-:B------:R-:W-:Y:S01]  /*0a20*/  IMAD.WIDE.U32 R22, R24, R8.reuse, R100.reuse ;  /* 0x0000000818167225 */ /* 0x180fe200078e0064 */
[----:B------:R-:W1:Y:S01]  /*0a30*/  S2UR UR10, SR_CgaCtaId ;  /* 0x00000000000a79c3 */ /* 0x000e620000008800 */
[----:B------:R-:W-:Y:S01]  /*0a40*/  IADD3.X R13, R101, R13, RZ, P1, !PT ;  /* 0x0000000d650d7210 */ /* 0x000fe20000ffe4ff */
[----:B------:R-:W-:Y:S01]  /*0a50*/  ULDC.64 UR4, c[0x0][0x268] ;  /* 0x00009a0000047ab9 */ /* 0x000fe20000000a00 */
[----:B------:R-:W-:Y:S01]  /*0a60*/  ISETP.NE.AND.EX P0, PT, R3, RZ, PT, P0 ;  /* 0x000000ff0300720c */ /* 0x000fe20003f05300 */
[C---:B------:R-:W-:Y:S01]  /*0a70*/  IMAD R4, R25.reuse, R8, RZ ;  /* 0x0000000819047224 */ /* 0x040fe200078e02ff */
[----:B------:R-:W-:Y:S01]  /*0a80*/  @!P2 IADD3 R0, -R0, RZ, RZ ;  /* 0x000000ff0000a210 */ /* 0x000fe20007ffe1ff */
[-C--:B------:R-:W-:Y:S01]  /*0a90*/  IMAD R6, R25, R134.reuse, RZ ;  /* 0x0000008619067224 */ /* 0x080fe200078e02ff */
[----:B------:R-:W-:Y:S01]  /*0aa0*/  @!P4 LOP3.LUT R0, RZ, R11, RZ, 0x33, !PT ;  /* 0x0000000bff00c212 */ /* 0x000fe200078e33ff */
[----:B------:R-:W-:Y:S01]  /*0ab0*/  IMAD.WIDE.U32 R26, R24, R134, R100 ;  /* 0x00000086181a7225 */ /* 0x000fe200078e0064 */
[----:B------:R-:W-:Y:S01]  /*0ac0*/  IADD3 R234, P1, R16, R22, RZ ;  /* 0x0000001610ea7210 */ /* 0x000fe20007f3e0ff */
[----:B------:R-:W-:Y:S01]  /*0ad0*/  ULDC.64 UR6, c[0x0][0x260] ;  /* 0x0000980000067ab9 */ /* 0x000fe20000000a00 */
[----:B------:R-:W-:Y:S01]  /*0ae0*/  SHF.R.S32.HI R21, RZ, 0x1f, R20 ;  /* 0x0000001fff157819 */ /* 0x000fe20000011414 */
[----:B------:R-:W-:Y:S01]  /*0af0*/  IMAD R4, R24, R9, R4 ;  /* 0x0000000918047224 */ /* 0x000fe200078e0204 */
[----:B------:R-:W-:Y:S01]  /*0b00*/  IADD3 R228, P2, R14, R26, RZ ;  /* 0x0000001a0ee47210 */ /* 0x000fe20007f5e0ff */
[----:B------:R-:W-:Y:S01]  /*0b10*/  IMAD R7, R24, R135, R6 ;  /* 0x0000008718077224 */ /* 0x000fe200078e0206 */
[----:B------:R-:W-:Y:S01]  /*0b20*/  SHF.R.S32.HI R6, RZ, 0x1f, R0 ;  /* 0x0000001fff067819 */ /* 0x000fe20000011400 */
[----:B------:R-:W-:Y:S01]  /*0b30*/  BSSY B0, `(.L_x_738) ;  /* 0x0000040000007945 */ /* 0x000fe20003800000 */
[----:B------:R-:W-:Y:S01]  /*0b40*/  IADD3.X R235, R15, R23, R4, P1, !PT ;  /* 0x000000170feb7210 */ /* 0x000fe20000ffe404 */
[----:B------:R-:W-:Y:S01]  /*0b50*/  IMAD.IADD R4, R226, 0x1, -R107 ;  /* 0x00000001e2047824 */ /* 0x000fe200078e0a6b */
[----:B------:R-:W2:Y:S01]  /*0b60*/  @P0 LDC.64 R14, c[0x0][0x3d0] ;  /* 0x0000f400ff0e0b82 */ /* 0x000ea20000000a00 */
[----:B------:R-:W-:Y:S01]  /*0b70*/  IADD3.X R229, R10, R27, R7, P2, !PT ;  /* 0x0000001b0ae57210 */ /* 0x000fe200017fe407 */
[----:B------:R-:W-:Y:S01]  /*0b80*/  IMAD R239, R6, UR4, RZ ;  /* 0x0000000406ef7c24 */ /* 0x000fe2000f8e02ff */
[----:B------:R-:W-:Y:S01]  /*0b90*/  IADD3 R27, R24, 0x10, RZ ;  /* 0x00000010181b7810 */ /* 0x000fe20007ffe0ff */
[----:B------:R-:W-:Y:S01]  /*0ba0*/  IMAD.WIDE.U32 R234, R0, UR4, R234 ;  /* 0x0000000400ea7c25 */ /* 0x000fe2000f8e00ea */
[----:B------:R-:W-:-:S02]  /*0bb0*/  ISETP.GE.AND P2, PT, R24, R4, PT ;  /* 0x000000041800720c */ /* 0x000fc40003f46270 */
[----:B------:R-:W-:Y:S01]  /*0bc0*/  ISETP.GE.AND P1, PT, R27, R4, PT ;  /* 0x000000041b00720c */ /* 0x000fe20003f26270 */
[----:B------:R-:W-:Y:S01]  /*0bd0*/  IMAD R239, R0, UR5, R239 ;  /* 0x0000000500ef7c24 */ /* 0x000fe2000f8e02ef */
[----:B------:R-:W-:Y:S01]  /*0be0*/  ULDC.64 UR4, c[0x0][0x258] ;  /* 0x0000960000047ab9 */ /* 0x000fe20000000a00 */
[----:B------:R-:W-:Y:S01]  /*0bf0*/  IMAD R231, R6, UR6, RZ ;  /* 0x0000000606e77c24 */ /* 0x000fe2000f8e02ff */
[----:B------:R-:W-:Y:S01]  /*0c00*/  IADD3 R17, R24, 0x30, RZ ;  /* 0x0000003018117810 */ /* 0x000fe20007ffe0ff */
[----:B------:R-:W-:Y:S01]  /*0c10*/  IMAD R29, R21, UR4, RZ ;  /* 0x00000004151d7c24 */ /* 0x000fe2000f8e02ff */
[----:B------:R-:W-:Y:S01]  /*0c20*/  IADD3 R224, R100, 0x80, RZ ;  /* 0x0000008064e07810 */ /* 0x000fe20007ffe0ff */
[C---:B------:R-:W-:Y:S01]  /*0c30*/  IMAD.WIDE.U32 R12, R20.reuse, UR4, R12 ;  /* 0x00000004140c7c25 */ /* 0x040fe2000f8e000c */
[----:B------:R-:W-:Y:S02]  /*0c40*/  UMOV UR4, 0x400 ;  /* 0x0000040000047882 */ /* 0x000fe40000000000 */
[----:B-1----:R-:W-:Y:S01]  /*0c50*/  ULEA UR4, UR10, UR4, 0x18 ;  /* 0x000000040a047291 */ /* 0x002fe2000f8ec03f */
[----:B------:R-:W-:-:S02]  /*0c60*/  IMAD R29, R20, UR5, R29 ;  /* 0x00000005141d7c24 */ /* 0x000fc4000f8e021d */
[----:B------:R-:W-:Y:S02]  /*0c70*/  VIADD R23, R24, 0x20 ;  /* 0x0000002018177836 */ /* 0x000fe40000000000 */
[C---:B------:R-:W-:Y:S01]  /*0c80*/  IMAD.WIDE.U32 R228, R0.reuse, UR6, R228 ;  /* 0x0000000600e47c25 */ /* 0x040fe2000f8e00e4 */
[----:B------:R-:W-:Y:S02]  /*0c90*/  LEA R223, R223, UR4, 0x1 ;  /* 0x00000004dfdf7c11 */ /* 0x000fe4000f8e08ff */
[----:B------:R-:W-:Y:S01]  /*0ca0*/  ISETP.GE.AND P5, PT, R23, R4, PT ;  /* 0x000000041700720c */ /* 0x000fe20003fa6270 */
[----:B------:R-:W-:Y:S01]  /*0cb0*/  IMAD R231, R0, UR7, R231 ;  /* 0x0000000700e77c24 */ /* 0x000fe2000f8e02e7 */
[----:B------:R-:W-:Y:S01]  /*0cc0*/  IADD3 R29, R13, R29, RZ ;  /* 0x0000001d0d1d7210 */ /* 0x000fe20007ffe0ff */
        /* <DEDUP_REMOVED lines=38> */
.L_x_739:
[----:B------:R-:W-:Y:S05]  /*0f30*/  BSYNC B0 ;  /* 0x0000000000007941 */ /* 0x000fea0003800000 */
.L_x_738:
[----:B------:R-:W-:Y:S01]  /*0f40*/  IADD3 R144, R232, -0x1, RZ ;  /* 0xffffffffe8907810 */ /* 0x000fe20007ffe0ff */
[----:B------:R-:W-:Y:S01]  /*0f50*/  BSSY B0, `(.L_x_740) ;  /* 0x000002b000007945 */ /* 0x000fe20003800000 */
[----:B------:R-:W-:Y:S02]  /*0f60*/  ISETP.GE.AND P6, PT, R17, R4, PT ;  /* 0x000000041100720c */ /* 0x000fe40003fc6270 */
[----:B------:R-:W-:Y:S01]  /*0f70*/  LEA.HI R0, R19, R102, RZ, 0x4 ;  /* 0x0000006613007211 */ /* 0x000fe200078f20ff */
[----:B------:R-:W-:Y:S01]  /*0f80*/  IMAD R16, R144, -0x40, R103 ;  /* 0xffffffc090107824 */ /* 0x000fe200078e0267 */
        /* <DEDUP_REMOVED lines=12> */
[----:B---3--:R-:W3:Y:S01]  /*1050*/  @!P4 LDC.64 R10, c[0x0][0x210] ;  /* 0x00008400ff0acb82 */ /* 0x008ee20000000a00 */
[----:B------:R-:W-:Y:S01]  /*1060*/  IMAD R4, R33, UR7, R4 ;  /* 0x0000000721047c24 */ /* 0x000fe2000f8e0204 */
[----:B------:R4:W-:Y:S03]  /*1070*/  @P4 STS.128 [R223+0x800], RZ ;  /* 0x000800ffdf004388 */ /* 0x0009e60000000c00 */
[----:B------:R-:W-:-:S03]  /*1080*/  IMAD.IADD R4, R35, 0x1, R4 ;  /* 0x0000000123047824 */ /* 0x000fc600078e0204 */
        /* <DEDUP_REMOVED lines=23> */
.L_x_741:
[----:B------:R-:W-:Y:S05]  /*1200*/  BSYNC B0 ;  /* 0x0000000000007941 */ /* 0x000fea0003800000 */
.L_x_740:
        /* <DEDUP_REMOVED lines=13> */
[----:B---34-:R-:W3:Y:S01]  /*12e0*/  @!P4 LDC.64 R10, c[0x0][0x210] ;  /* 0x00008400ff0acb82 */ /* 0x018ee20000000a00 */
        /* <DEDUP_REMOVED lines=26> */
.L_x_743:
[----:B------:R-:W-:Y:S05]  /*1490*/  BSYNC B0 ;  /* 0x0000000000007941 */ /* 0x000fea0003800000 */
.L_x_742:
        /* <DEDUP_REMOVED lines=39> */
.L_x_745:
[----:B------:R-:W-:Y:S05]  /*1710*/  BSYNC B0 ;  /* 0x0000000000007941 */ /* 0x000fea0003800000 */
.L_x_744:
[----:B------:R-:W-:Y:S01]  /*1720*/  ISETP.GE.AND P2, PT, R24, R16, PT ;  /* 0x000000101800720c */ /* 0x000fe20003f46270 */
[----:B------:R-:W-:Y:S01]  /*1730*/  IMAD.IADD R231, R229, 0x1, R231 ;  /* 0x00000001e5e77824 */ /* 0x000fe200078e02e7 */
[C---:B------:R-:W-:Y:S01]  /*1740*/  SHF.L.U64.HI R4, R134.reuse, 0x6, R135 ;  /* 0x0000000686047819 */ /* 0x040fe20000010287 */
[----:B-1-34-:R-:W-:Y:S01]  /*1750*/  IMAD.SHL.U32 R7, R134, 0x40, RZ ;  /* 0x0000004086077824 */ /* 0x01afe200078e00ff */
[----:B------:R-:W-:Y:S01]  /*1760*/  SHF.R.S32.HI R6, RZ, 0x1f, R144 ;  /* 0x0000001fff067819 */ /* 0x000fe20000011490 */
[----:B------:R-:W-:Y:S01]  /*1770*/  BSSY B0, `(.L_x_746) ;  /* 0x0000028000007945 */ /* 0x000fe20003800000 */
[----:B------:R-:W-:Y:S01]  /*1780*/  MOV R230, R228 ;  /* 0x000000e400e67202 */ /* 0x000fe20000000f00 */
[----:B------:R-:W-:Y:S01]  /*1790*/  IMAD R31, R4, R144, RZ ;  /* 0x00000090041f7224 */ /* 0x000fe200078e02ff */
[----:B------:R-:W-:Y:S02]  /*17a0*/  LOP3.LUT R11, R0, 0xfffffff0, RZ, 0xc0, !PT ;  /* 0xfffffff0000b7812 */ /* 0x000fe400078ec0ff */
[-C--:B------:R-:W-:Y:S01]  /*17b0*/  ISETP.GE.AND P6, PT, R27, R16.reuse, PT ;  /* 0x000000101b00720c */ /* 0x080fe20003fc6270 */
[----:B------:R-:W-:Y:S01]  /*17c0*/  IMAD.WIDE.U32 R28, R144, R7, R230 ;  /* 0x00000007901c7225 */ /* 0x000fe200078e00e6 */
[----:B------:R-:W-:-:S03]  /*17d0*/  ISETP.GE.AND P1, PT, R23, R16, PT ;  /* 0x000000101700720c */ /* 0x000fc60003f26270 */
[----:B------:R-:W-:Y:S02]  /*17e0*/  IMAD R31, R6, R7, R31 ;  /* 0x00000007061f7224 */ /* 0x000fe400078e021f */
[----:B------:R-:W-:-:S03]  /*17f0*/  IMAD.IADD R22, R102, 0x1, -R11 ;  /* 0x0000000166167824 */ /* 0x000fc600078e0a0b */
[----:B------:R-:W-:Y:S01]  /*1800*/  IADD3 R31, R29, R31, RZ ;  /* 0x0000001f1d1f7210 */ /* 0x000fe20007ffe0ff */
        /* <DEDUP_REMOVED lines=30> */
.L_x_747:
[----:B------:R-:W-:Y:S05]  /*19f0*/  BSYNC B0 ;  /* 0x0000000000007941 */ /* 0x000fea0003800000 */
.L_x_746:
        /* <DEDUP_REMOVED lines=35> */
.L_x_749:
[----:B------:R-:W-:Y:S05]  /*1c30*/  BSYNC B0 ;  /* 0x0000000000007941 */ /* 0x000fea0003800000 */
.L_x_748:
[----:B------:R-:W-:Y:S01]  /*1c40*/  SHF.R.S32.HI R205, RZ, 0x4, R0 ;  /* 0x00000004ffcd7819 */ /* 0x000fe20000011400 */
[----:B------:R-:W-:Y:S01]  /*1c50*/  BSSY B0, `(.L_x_750) ;  /* 0x0000025000007945 */ /* 0x000fe20003800000 */
[----:B-1-34-:R-:W-:Y:S02]  /*1c60*/  SHF.R.S32.HI R11, RZ, 0x1f, R22 ;  /* 0x0000001fff0b7819 */ /* 0x01afe40000011416 */
[----:B------:R-:W-:Y:S02]  /*1c70*/  ISETP.GE.AND P6, PT, R27, R16, PT ;  /* 0x000000101b00720c */ /* 0x000fe40003fc6270 */
[----:B------:R-:W-:Y:S02]  /*1c80*/  LEA.HI R32, R0, R205, RZ, 0x1 ;  /* 0x000000cd00207211 */ /* 0x000fe400078f08ff */
[----:B------:R-:W-:Y:S01]  /*1c90*/  LEA.HI R26, R11, R22, RZ, 0x3 ;  /* 0x000000160b1a7211 */ /* 0x000fe200078f18ff */
[----:B------:R-:W-:Y:S08]  /*1ca0*/  @P1 BRA `(.L_x_751) ;  /* 0x00000000007c1947 */ /* 0x000ff00003800000 */
[----:B------:R-:W-:Y:S01]  /*1cb0*/  ULDC UR5, c[0x0][0x2d0] ;  /* 0x0000b40000057ab9 */ /* 0x000fe20000000800 */
[----:B------:R-:W-:Y:S02]  /*1cc0*/  LEA R27, P2, R134, R28, 0x5 ;  /* 0x0000001c861b7211 */ /* 0x000fe400078428ff */
[----:B------:R-:W-:Y:S02]  /*1cd0*/  ISETP.GE.AND P4, PT, R100, UR5, PT ;  /* 0x0000000564007c0c */ /* 0x000fe4000bf86270 */
[----:B------:R-:W-:Y:S02]  /*1ce0*/  ISETP.GE.AND P3, PT, R225, UR5, PT ;  /* 0x00000005e1007c0c */ /* 0x000fe4000bf66270 */
[----:B------:R-:W-:Y:S02]  /*1cf0*/  ISETP.GE.AND P1, PT, R224, UR5, PT ;  /* 0x00000005e0007c0c */ /* 0x000fe4000bf26270 */
[----:B------:R-:W-:-:S07]  /*1d00*/  LEA.HI.X R0, R134, R31, R135, 0x5, P2 ;  /* 0x0000001f86007211 */ /* 0x000fce00010f2c87 */
        /* <DEDUP_REMOVED lines=25> */
.L_x_751:
[----:B------:R-:W-:Y:S05]  /*1ea0*/  BSYNC B0 ;  /* 0x0000000000007941 */ /* 0x000fea0003800000 */
.L_x_750:
[-C--:B------:R-:W-:Y:S01]  /*1eb0*/  ISETP.GE.AND P1, PT, R17, R16.reuse, PT ;  /* 0x000000101100720c */ /* 0x080fe20003f26270 */
[----:B------:R-:W-:Y:S01]  /*1ec0*/  BSSY B0, `(.L_x_752) ;  /* 0x0000028000007945 */ /* 0x000fe20003800000 */
[----:B------:R-:W-:Y:S02]  /*1ed0*/  LOP3.LUT R32, R32, 0xfffffffe, RZ, 0xc0, !PT ;  /* 0xfffffffe20207812 */ /* 0x000fe400078ec0ff */
[----:B-1-3--:R-:W-:Y:S02]  /*1ee0*/  LOP3.LUT R11, R26, 0xfffffff8, RZ, 0xc0, !PT ;  /* 0xfffffff81a0b7812 */ /* 0x00afe400078ec0ff */
[----:B------:R-:W-:Y:S01]  /*1ef0*/  ISETP.GE.AND P5, PT, R23, R16, PT ;  /* 0x000000101700720c */ /* 0x000fe20003fa6270 */
[----:B------:R-:W-:Y:S02]  /*1f00*/  IMAD.IADD R205, R205, 0x1, -R32 ;  /* 0x00000001cdcd7824 */ /* 0x000fe400078e0a20 */
[----:B------:R-:W-:-:S04]  /*1f10*/  IMAD.IADD R0, R22, 0x1, -R11 ;  /* 0x0000000116007824 */ /* 0x000fc800078e0a0b */
[----:B------:R-:W-:Y:S06]  /*1f20*/  @P1 BRA `(.L_x_753) ;  /* 0x0000000000841947 */ /* 0x000fec0003800000 */
        /* <DEDUP_REMOVED lines=33> */
.L_x_753:
[----:B------:R-:W-:Y:S05]  /*2140*/  BSYNC B0 ;  /* 0x0000000000007941 */ /* 0x000fea0003800000 */
.L_x_752:
[----:B-1-3--:R-:W-:Y:S01]  /*2150*/  @P0 SHF.R.S32.HI R11, RZ, 0x1f, R18 ;  /* 0x0000001fff0b0819 */ /* 0x00afe20000011412 */
[----:B------:R-:W0:Y:S01]  /*2160*/  LDGDEPBAR ;  /* 0x00000000000079af */ /* 0x000e220000000000 */
[----:B------:R-:W-:Y:S01]  /*2170*/  IMAD.SHL.U32 R10, R5, 0x40, RZ ;  /* 0x00000040050a7824 */ /* 0x000fe200078e00ff */
[----:B------:R-:W-:Y:S01]  /*2180*/  SHF.L.U64.HI R217, R8, 0x6, R9 ;  /* 0x0000000608d97819 */ /* 0x000fe20000010209 */
[----:B--2---:R-:W-:Y:S01]  /*2190*/  @P0 IMAD.WIDE.U32 R20, R18, R14, R20 ;  /* 0x0000000e12140225 */ /* 0x004fe200078e0014 */
[----:B------:R-:W-:Y:S02]  /*21a0*/  ISETP.GE.AND P2, PT, R24, R16, PT ;  /* 0x000000101800720c */ /* 0x000fe40003f46270 */
[----:B------:R-:W-:Y:S01]  /*21b0*/  LOP3.LUT R13, R10, 0x1c0, RZ, 0xc0, !PT ;  /* 0x000001c00a0d7812 */ /* 0x000fe200078ec0ff */
[----:B------:R-:W-:Y:S01]  /*21c0*/  @P0 IMAD R11, R11, R14, RZ ;  /* 0x0000000e0b0b0224 */ /* 0x000fe200078e02ff */
[----:B------:R-:W-:Y:S01]  /*21d0*/  LEA.HI R106, R19, R102, RZ, 0x5 ;  /* 0x00000066136a7211 */ /* 0x000fe200078f28ff */
[----:B------:R-:W-:-:S02]  /*21e0*/  IMAD.SHL.U32 R10, R0, 0x40, RZ ;  /* 0x00000040000a7824 */ /* 0x000fc400078e00ff */
[----:B------:R-:W-:Y:S02]  /*21f0*/  @P0 IMAD R11, R18, R15, R11 ;  /* 0x0000000f120b0224 */ /* 0x000fe400078e020b */
[----:B------:R-:W-:Y:S01]  /*2200*/  IMAD.SHL.U32 R218, R8, 0x40, RZ ;  /* 0x0000004008da7824 */ /* 0x000fe200078e00ff */
[----:B------:R-:W-:Y:S01]  /*2210*/  LOP3.LUT R23, R10, 0x1c0, RZ, 0xc0, !PT ;  /* 0x000001c00a177812 */ /* 0x000fe200078ec0ff */
[----:B------:R-:W-:Y:S01]  /*2220*/  @P0 IMAD.IADD R11, R21, 0x1, R11 ;  /* 0x00000001150b0824 */ /* 0x000fe200078e020b */
[----:B------:R-:W-:Y:S01]  /*2230*/  @P0 LEA R10, P1, R20, R2, 0x2 ;  /* 0x00000002140a0211 */ /* 0x000fe200078210ff */
[----:B------:R-:W-:Y:S02]  /*2240*/  IMAD.SHL.U32 R24, R24, 0x8, RZ ;  /* 0x0000000818187824 */ /* 0x000fe400078e00ff */
[----:B------:R-:W-:Y:S01]  /*2250*/  IMAD.SHL.U32 R12, R205, 0x8, RZ ;  /* 0x00000008cd0c7824 */ /* 0x000fe200078e00ff */
[----:B------:R-:W-:Y:S01]  /*2260*/  @P0 LEA.HI.X R11, R20, R3, R11, 0x2, P1 ;  /* 0x00000003140b0211 */ /* 0x000fe200008f140b */
[----:B------:R-:W-:Y:S01]  /*2270*/  IMAD R3, R217, R144, RZ ;  /* 0x00000090d9037224 */ /* 0x000fe200078e02ff */
[----:B------:R-:W-:Y:S01]  /*2280*/  LOP3.LUT R24, R13, 0x8, R24, 0xf8, !PT ;  /* 0x000000080d187812 */ /* 0x000fe200078ef818 */
[----:B------:R-:W-:Y:S01]  /*2290*/  IMAD.IADD R239, R235, 0x1, R239 ;  /* 0x00000001ebef7824 */ /* 0x000fe200078e02ef */
[----:B------:R-:W-:-:S04]  /*22a0*/  DEPBAR.LE SB0, 0x0 ;  /* 0x000080000000791a */ /* 0x000fc80000000000 */
[-C--:B------:R-:W-:Y:S01]  /*22b0*/  IMAD R3, R6, R218.reuse, R3 ;  /* 0x000000da06037224 */ /* 0x080fe200078e0203 */
[----:B------:R-:W-:Y:S01]  /*22c0*/  SHF.R.U32.HI R13, RZ, 0x3, R13 ;  /* 0x00000003ff0d7819 */ /* 0x000fe2000001160d */
[----:B------:R1:W5:Y:S01]  /*22d0*/  @P0 LDG.E R6, desc[UR8][R10.64] ;  /* 0x000000080a060981 */ /* 0x000362000c1e1900 */
[----:B------:R-:W-:Y:S01]  /*22e0*/  LOP3.LUT R12, R23, 0x8, R12, 0xf8, !PT ;  /* 0x00000008170c7812 */ /* 0x000fe200078ef80c */
[----:B------:R-:W-:Y:S01]  /*22f0*/  IMAD.MOV.U32 R238, RZ, RZ, R234 ;  /* 0x000000ffffee7224 */ /* 0x000fe200078e00ea */
[----:B------:R-:W-:Y:S01]  /*2300*/  SHF.R.U32.HI R23, RZ, 0x3, R23 ;  /* 0x00000003ff177819 */ /* 0x000fe20000011617 */
[----:B------:R-:W-:Y:S01]  /*2310*/  BAR.SYNC.DEFER_BLOCKING 0x0 ;  /* 0x0000000000007b1d */ /* 0x000fe20000010000 */
[----:B------:R-:W-:Y:S01]  /*2320*/  LOP3.LUT R18, R24, R13, RZ, 0x3c, !PT ;  /* 0x0000000d18127212 */ /* 0x000fe200078e3cff */
[----:B------:R-:W-:Y:S01]  /*2330*/  IMAD.SHL.U32 R13, R26, 0x40, RZ ;  /* 0x000000401a0d7824 */ /* 0x000fe200078e00ff */
[----:B------:R-:W-:Y:S01]  /*2340*/  LOP3.LUT R2, R12, R23, RZ, 0x3c, !PT ;  /* 0x000000170c027212 */ /* 0x000fe200078e3cff */
[----:B------:R-:W-:-:S02]  /*2350*/  IMAD.WIDE.U32 R14, R144, R218, R238 ;  /* 0x000000da900e7225 */ /* 0x000fc400078e00ee */
[----:B------:R-:W-:Y:S01]  /*2360*/  BSSY B0, `(.L_x_754) ;  /* 0x0000025000007945 */ /* 0x000fe20003800000 */
[----:B------:R-:W-:Y:S01]  /*2370*/  LOP3.LUT R2, R2, 0xfffffe00, R13, 0xf8, !PT ;  /* 0xfffffe0002027812 */ /* 0x000fe200078ef80d */
[----:B------:R1:W-:Y:S04]  /*2380*/  @P2 STS.128 [R223+0xc000], RZ ;  /* 0x00c000ffdf002388 */ /* 0x0003e80000000c00 */
[----:B------:R1:W-:Y:S04]  /*2390*/  @P2 STS.128 [R223+0xe000], RZ ;  /* 0x00e000ffdf002388 */ /* 0x0003e80000000c00 */
[----:B------:R1:W-:Y:S01]  /*23a0*/  @P2 STS.128 [R223+0x10000], RZ ;  /* 0x010000ffdf002388 */ /* 0x0003e20000000c00 */
[----:B------:R-:W-:Y:S01]  /*23b0*/  SHF.R.S32.HI R105, RZ, 0x5, R106 ;  /* 0x00000005ff697819 */ /* 0x000fe2000001146a */
[----:B------:R-:W-:Y:S01]  /*23c0*/  IMAD.IADD R19, R15, 0x1, R3 ;  /* 0x000000010f137824 */ /* 0x000fe200078e0203 */
[----:B------:R-:W-:Y:S06]  /*23d0*/  @P2 BRA `(.L_x_755) ;  /* 0x0000000000742947 */ /* 0x000fec0003800000 */
[----:B------:R-:W-:Y:S02]  /*23e0*/  ULDC UR5, c[0x0][0x2d0] ;  /* 0x0000b40000057ab9 */ /* 0x000fe40000000800 */
[----:B------:R-:W-:Y:S02]  /*23f0*/  ISETP.GE.AND P4, PT, R100, UR5, PT ;  /* 0x0000000564007c0c */ /* 0x000fe4000bf86270 */
[----:B------:R-:W-:Y:S02]  /*2400*/  ISETP.GE.AND P3, PT, R225, UR5, PT ;  /* 0x00000005e1007c0c */ /* 0x000fe4000bf66270 */
[----:B------:R-:W-:-:S09]  /*2410*/  ISETP.GE.AND P1, PT, R224, UR5, PT ;  /* 0x00000005e0007c0c */ /* 0x000fd2000bf26270 */
[----:B------:R-:W2:Y:S01]  /*2420*/  @!P4 LDC.64 R12, c[0x0][0x220] ;  /* 0x00008800ff0ccb82 */ /* 0x000ea20000000a00 */
        /* <DEDUP_REMOVED lines=24> */
.L_x_755:
[----:B------:R-:W-:Y:S05]  /*25b0*/  BSYNC B0 ;  /* 0x0000000000007941 */ /* 0x000fea0003800000 */
.L_x_754:
        /* <DEDUP_REMOVED lines=15> */
[----:B-12---:R-:W1:Y:S01]  /*26b0*/  @!P3 LDC.64 R10, c[0x0][0x220] ;  /* 0x00008800ff0abb82 */ /* 0x006e620000000a00 */
        /* <DEDUP_REMOVED lines=22> */
.L_x_757:
[----:B------:R-:W-:Y:S05]  /*2820*/  BSYNC B0 ;  /* 0x0000000000007941 */ /* 0x000fea0003800000 */
.L_x_756:
[----:B------:R1:W-:Y:S01]  /*2830*/  @P5 STS.128 [R223+0xd000], RZ ;  /* 0x00d000ffdf005388 */ /* 0x0003e20000000c00 */
[----:B------:R-:W-:Y:S01]  /*2840*/  IMAD R205, R205, 0x200, R18 ;  /* 0x00000200cdcd7824 */ /* 0x000fe200078e0212 */
[----:B------:R-:W-:Y:S01]  /*2850*/  BSSY B0, `(.L_x_758) ;  /* 0x0000027000007945 */ /* 0x000fe20003800000 */
[----:B------:R-:W-:Y:S01]  /*2860*/  IMAD R206, R105, 0x400, R2 ;  /* 0x0000040069ce7824 */ /* 0x000fe200078e0202 */
[----:B------:R1:W-:Y:S01]  /*2870*/  @P5 STS.128 [R223+0xf000], RZ ;  /* 0x00f000ffdf005388 */ /* 0x0003e20000000c00 */
[----:B------:R-:W-:Y:S02]  /*2880*/  ISETP.GE.AND P1, PT, R17, R16, PT ;  /* 0x000000101100720c */ /* 0x000fe40003f26270 */
[----:B------:R-:W-:Y:S01]  /*2890*/  LEA R205, R205, UR4, 0x1 ;  /* 0x00000004cdcd7c11 */ /* 0x000fe2000f8e08ff */
[----:B------:R1:W-:Y:S01]  /*28a0*/  @P5 STS.128 [R223+0x11000], RZ ;  /* 0x011000ffdf005388 */ /* 0x0003e20000000c00 */
[----:B------:R-:W-:Y:S01]  /*28b0*/  LEA R206, R206, UR4, 0x1 ;  /* 0x00000004cece7c11 */ /* 0x000fe2000f8e08ff */
[----:B------:R-:W-:Y:S08]  /*28c0*/  @P5 BRA `(.L_x_759) ;  /* 0x00000000007c5947 */ /* 0x000ff00003800000 */
        /* <DEDUP_REMOVED lines=31> */
.L_x_759:
[----:B------:R-:W-:Y:S05]  /*2ac0*/  BSYNC B0 ;  /* 0x0000000000007941 */ /* 0x000fea0003800000 */
.L_x_758:
        /* <DEDUP_REMOVED lines=38> */
.L_x_761:
[----:B------:R-:W-:Y:S05]  /*2d30*/  BSYNC B0 ;  /* 0x0000000000007941 */ /* 0x000fea0003800000 */
.L_x_760:
[----:B------:R-:W-:Y:S01]  /*2d40*/  LDSM.16.M88.4 R44, [R206] ;  /* 0x00000000ce2c783b */ /* 0x000fe20000000200 */
[----:B------:R-:W-:Y:S01]  /*2d50*/  R2P PR, R5, 0x6 ;  /* 0x0000000605007804 */ /* 0x000fe20000000000 */
[----:B------:R-:W-:Y:S01]  /*2d60*/  IMAD.MOV.U32 R5, RZ, RZ, 0x10 ;  /* 0x00000010ff057424 */ /* 0x000fe200078e00ff */
[----:B------:R-:W-:Y:S01]  /*2d70*/  LOP3.LUT P3, RZ, R0, 0x2, RZ, 0xc0, !PT ;  /* 0x0000000200ff7812 */ /* 0x000fe2000786c0ff */
[----:B------:R-:W4:Y:S01]  /*2d80*/  LDSM.16.M88.4 R20, [R205+0x6000] ;  /* 0x00600000cd14783b */ /* 0x000f220000000200 */
[----:B------:R-:W-:Y:S01]  /*2d90*/  VIADD R3, R205, 0x6000 ;  /* 0x00006000cd037836 */ /* 0x000fe20000000000 */
[----:B------:R-:W-:Y:S01]  /*2da0*/  ULDC UR5, c[0x0][0x39c] ;  /* 0x0000e70000057ab9 */ /* 0x000fe20000000800 */
[----:B------:R-:W-:Y:S01]  /*2db0*/  SEL R5, R5, 0xfffffff0, !P3 ;  /* 0xfffffff005057807 */ /* 0x000fe20005800000 */
[----:B------:R-:W-:Y:S01]  /*2dc0*/  VIADD R203, R205, 0x6020 ;  /* 0x00006020cdcb7836 */ /* 0x000fe20000000000 */
[----:B------:R-:W4:Y:S01]  /*2dd0*/  LDSM.16.M88.4 R56, [R205+0x6800] ;  /* 0x00680000cd38783b */ /* 0x000f220000000200 */
[----:B------:R-:W-:Y:S01]  /*2de0*/  LEA R105, R105, R107, 0x4 ;  /* 0x0000006b69697211 */ /* 0x000fe200078e20ff */
[----:B------:R-:W-:-:S02]  /*2df0*/  IMAD.SHL.U32 R227, R102, 0x2, RZ ;  /* 0x0000000266e37824 */ /* 0x000fc400078e00ff */
[--C-:B------:R-:W-:Y:S01]  /*2e00*/  IMAD R204, R5, 0x2, R206.reuse ;  /* 0x0000000205cc7824 */ /* 0x100fe200078e02ce */
[----:B------:R-:W-:Y:S01]  /*2e10*/  LDSM.16.M88.4 R48, [R205+0x7000] ;  /* 0x00700000cd30783b */ /* 0x000fe20000000200 */
[----:B------:R-:W-:Y:S01]  /*2e20*/  @P1 VIADD R203, R3, 0xffffffe0 ;  /* 0xffffffe003cb1836 */ /* 0x000fe20000000000 */
[----:B------:R-:W-:Y:S01]  /*2e30*/  LOP3.LUT P1, RZ, R0, 0x4, RZ, 0xc0, !PT ;  /* 0x0000000400ff7812 */ /* 0x000fe2000782c0ff */
[----:B------:R-:W-:Y:S01]  /*2e40*/  IMAD.MOV.U32 R3, RZ, RZ, 0x20 ;  /* 0x00000020ff037424 */ /* 0x000fe200078e00ff */
[----:B------:R-:W-:Y:S01]  /*2e50*/  LDSM.16.M88.4 R40, [R204] ;  /* 0x00000000cc28783b */ /* 0x000fe20000000200 */
[----:B------:R-:W-:Y:S01]  /*2e60*/  MOV R0, 0x40 ;  /* 0x0000004000007802 */ /* 0x000fe20000000f00 */
[----:B------:R-:W-:Y:S01]  /*2e70*/  VIADD R195, R203, 0x800 ;  /* 0x00000800cbc37836 */ /* 0x000fe20000000000 */
[----:B------:R-:W-:Y:S01]  /*2e80*/  LOP3.LUT R227, R227, 0x6, RZ, 0xc0, !PT ;  /* 0x00000006e3e37812 */ /* 0x000fe200078ec0ff */
[----:B------:R-:W4:Y:S01]  /*2e90*/  LDSM.16.M88.4 R80, [R203] ;  /* 0x00000000cb50783b */ /* 0x000f220000000200 */
[----:B------:R-:W-:Y:S01]  /*2ea0*/  SEL R3, R3, 0xffffffe0, !P1 ;  /* 0xffffffe003037807 */ /* 0x000fe20004800000 */
[C---:B------:R-:W-:Y:S01]  /*2eb0*/  VIADD R194, R203.reuse, 0x1000 ;  /* 0x00001000cbc27836 */ /* 0x040fe20000000000 */
[----:B------:R-:W-:Y:S01]  /*2ec0*/  SEL R0, R0, 0xffffffc0, !P2 ;  /* 0xffffffc000007807 */ /* 0x000fe20005000000 */
[----:B-123--:R-:W1:Y:S01]  /*2ed0*/  LDSM.16.M88.4 R8, [R203+0x800] ;  /* 0x00080000cb08783b */ /* 0x00ee620000000200 */
[----:B------:R-:W-:Y:S01]  /*2ee0*/  IADD3 R193, R203, 0x1800, RZ ;  /* 0x00001800cbc17810 */ /* 0x000fe20007ffe0ff */
[----:B------:R-:W-:Y:S01]  /*2ef0*/  IMAD R202, R3, 0x2, R206 ;  /* 0x0000000203ca7824 */ /* 0x000fe200078e02ce */
[----:B------:R-:W-:Y:S01]  /*2f00*/  IADD3 R187, R203, 0x4000, RZ ;  /* 0x00004000cbbb7810 */ /* 0x000fe20007ffe0ff */
[----:B------:R-:W-:Y:S01]  /*2f10*/  IMAD.IADD R199, R205, 0x1, R0 ;  /* 0x00000001cdc77824 */ /* 0x000fe200078e0200 */
[----:B------:R-:W-:Y:S01]  /*2f20*/  LDSM.16.M88.4 R24, [R205+0x7800] ;  /* 0x00780000cd18783b */ /* 0x000fe20000000200 */
[----:B------:R-:W-:-:S02]  /*2f30*/  IMAD R201, R3, 0x2, R204 ;  /* 0x0000000203c97824 */ /* 0x000fc400078e02cc */
[----:B------:R-:W-:Y:S01]  /*2f40*/  IMAD.IADD R192, R0, 0x1, R203 ;  /* 0x0000000100c07824 */ /* 0x000fe200078e02cb */
[----:B------:R-:W-:Y:S01]  /*2f50*/  LDSM.16.M88.4 R72, [R202] ;  /* 0x00000000ca48783b */ /* 0x000fe20000000200 */
[----:B------:R-:W2:Y:S01]  /*2f60*/  @P0 LDC R0, c[0x0][0x2e8] ;  /* 0x0000ba00ff000b82 */ /* 0x000ea20000000800 */
[C---:B------:R-:W-:Y:S02]  /*2f70*/  VIADD R191, R203.reuse, 0x2000 ;  /* 0x00002000cbbf7836 */ /* 0x040fe40000000000 */
[----:B------:R-:W3:Y:S01]  /*2f80*/  LDSM.16.M88.4 R68, [R199+0x6000] ;  /* 0x00600000c744783b */ /* 0x000ee20000000200 */
[C---:B------:R-:W-:Y:S02]  /*2f90*/  VIADD R190, R203.reuse, 0x2800 ;  /* 0x00002800cbbe7836 */ /* 0x040fe40000000000 */
[C---:B------:R-:W-:Y:S01]  /*2fa0*/  VIADD R189, R203.reuse, 0x3000 ;  /* 0x00003000cbbd7836 */ /* 0x040fe20000000000 */
[----:B------:R-:W2:Y:S01]  /*2fb0*/  LDSM.16.M88.4 R36, [R203+0x1000] ;  /* 0x00100000cb24783b */ /* 0x000ea20000000200 */
[----:B----4-:R-:W-:Y:S01]  /*2fc0*/  HMMA.16816.F32 R12, R44, R20, RZ ;  /* 0x000000142c0c723c */ /* 0x010fe200000018ff */
[----:B------:R-:W-:-:S02]  /*2fd0*/  VIADD R188, R203, 0x3800 ;  /* 0x00003800cbbc7836 */ /* 0x000fc40000000000 */
[----:B------:R-:W4:Y:S01]  /*2fe0*/  LDSM.16.M88.4 R16, [R199+0x6800] ;  /* 0x00680000c710783b */ /* 0x000f220000000200 */
[C---:B------:R-:W-:Y:S02]  /*2ff0*/  VIADD R186, R203.reuse, 0x4800 ;  /* 0x00004800cbba7836 */ /* 0x040fe40000000000 */
[C---:B------:R-:W-:Y:S01]  /*3000*/  HMMA.16816.F32 R20, R44.reuse, R22, RZ ;  /* 0x000000162c14723c */ /* 0x040fe200000018ff */
[----:B------:R-:W-:Y:S01]  /*3010*/  LDSM.16.M88.4 R60, [R201] ;  /* 0x00000000c93c783b */ /* 0x000fe20000000200 */
[C---:B------:R-:W-:Y:S02]  /*3020*/  VIADD R185, R203.reuse, 0x5000 ;  /* 0x00005000cbb97836 */ /* 0x040fe40000000000 */
[----:B------:R-:W-:Y:S01]  /*3030*/  VIADD R184, R203, 0x5800 ;  /* 0x00005800cbb87836 */ /* 0x000fe20000000000 */
[----:B------:R-:W4:Y:S01]  /*3040*/  LDSM.16.M88.4 R88, [R192] ;  /* 0x00000000c058783b */ /* 0x000f220000000200 */
[C---:B------:R-:W-:Y:S03]  /*3050*/  HMMA.16816.F32 R32, R44.reuse, R56, RZ ;  /* 0x000000382c20723c */ /* 0x040fe600000018ff */
[----:B------:R-:W4:Y:S03]  /*3060*/  LDSM.16.M88.4 R64, [R203+0x1800] ;  /* 0x00180000cb40783b */ /* 0x000f260000000200 */
[----:B------:R-:W-:Y:S01]  /*3070*/  HMMA.16816.F32 R56, R44, R58, RZ ;  /* 0x0000003a2c38723c */ /* 0x000fe200000018ff */
[----:B------:R-:W4:Y:S04]  /*3080*/  LDSM.16.M88.4 R28, [R199+0x7000] ;  /* 0x00700000c71c783b */ /* 0x000f280000000200 */
[----:B------:R-:W-:Y:S01]  /*3090*/  LDSM.16.M88.4 R84, [R199+0x7800] ;  /* 0x00780000c754783b */ /* 0x000fe20000000200 */
[----:B------:R-:W-:Y:S03]  /*30a0*/  HMMA.16816.F32 R12, R40, R80, R12 ;  /* 0x00000050280c723c */ /* 0x000fe6000000180c */
[----:B------:R-:W-:Y:S03]  /*30b0*/  LDSM.16.M88.4 R92, [R203+0x3000] ;  /* 0x00300000cb5c783b */ /* 0x000fe60000000200 */
[C---:B------:R-:W-:Y:S01]  /*30c0*/  HMMA.16816.F32 R52, R44.reuse, R48, RZ ;  /* 0x000000302c34723c */ /* 0x040fe200000018ff */
[----:B------:R-:W-:Y:S04]  /*30d0*/  LDSM.16.M88.4 R96, [R192+0x3000] ;  /* 0x00300000c060783b */ /* 0x000fe80000000200 */
[----:B------:R-:W0:Y:S01]  /*30e0*/  LDGDEPBAR ;  /* 0x00000000000079af */ /* 0x000e220000000000 */
[----:B------:R-:W-:Y:S06]  /*30f0*/  HMMA.16816.F32 R48, R44, R50, RZ ;  /* 0x000000322c30723c */ /* 0x000fec00000018ff */
[C---:B------:R-:W-:Y:S01]  /*3100*/  HMMA.16816.F32 R20, R40.reuse, R82, R20 ;  /* 0x000000522814723c */ /* 0x040fe20000001814 */
[----:B------:R-:W-:Y:S05]  /*3110*/  LDSM.16.M88.4 R80, [R205+0x8000] ;  /* 0x00800000cd50783b */ /* 0x000fea0000000200 */
[C---:B-1----:R-:W-:Y:S06]  /*3120*/  HMMA.16816.F32 R32, R40.reuse, R8, R32 ;  /* 0x000000082820723c */ /* 0x042fec0000001820 */
[----:B------:R-:W-:Y:S01]  /*3130*/  HMMA.16816.F32 R56, R40, R10, R56 ;  /* 0x0000000a2838723c */ /* 0x000fe20000001838 */
[----:B------:R-:W-:Y:S05]  /*3140*/  LDSM.16.M88.4 R8, [R192+0x1000] ;  /* 0x00100000c008783b */ /* 0x000fea0000000200 */
[----:B---3--:R-:W-:Y:S06]  /*3150*/  HMMA.16816.F32 R12, R72, R68, R12 ;  /* 0x00000044480c723c */ /* 0x008fec000000180c */
[C---:B------:R-:W-:Y:S06]  /*3160*/  HMMA.16816.F32 R76, R44.reuse, R24, RZ ;  /* 0x000000182c4c723c */ /* 0x040fec00000018ff */
[----:B------:R-:W-:Y:S01]  /*3170*/  HMMA.16816.F32 R44, R44, R26, RZ ;  /* 0x0000001a2c2c723c */ /* 0x000fe200000018ff */
[----:B------:R-:W1:Y:S05]  /*3180*/  LDSM.16.M88.4 R24, [R192+0x800] ;  /* 0x00080000c018783b */ /* 0x000e6a0000000200 */
[C---:B--2---:R-:W-:Y:S06]  /*3190*/  HMMA.16816.F32 R52, R40.reuse, R36, R52 ;  /* 0x000000242834723c */ /* 0x044fec0000001834 */
[----:B------:R-:W-:Y:S01]  /*31a0*/  HMMA.16816.F32 R48, R40, R38, R48 ;  /* 0x000000262830723c */ /* 0x000fe20000001830 */
[----:B------:R-:W2:Y:S05]  /*31b0*/  LDSM.16.M88.4 R36, [R206+0x2000] ;  /* 0x00200000ce24783b */ /* 0x000eaa0000000200 */
[C---:B------:R-:W-:Y:S01]  /*31c0*/  HMMA.16816.F32 R20, R72.reuse, R70, R20 ;  /* 0x000000464814723c */ /* 0x040fe20000001814 */
[----:B------:R-:W-:Y:S05]  /*31d0*/  LDSM.16.M88.4 R68, [R192+0x1800] ;  /* 0x00180000c044783b */ /* 0x000fea0000000200 */
[C---:B----4-:R-:W-:Y:S06]  /*31e0*/  HMMA.16816.F32 R32, R72.reuse, R16, R32 ;  /* 0x000000104820723c */ /* 0x050fec0000001820 */
[----:B------:R-:W-:Y:S01]  /*31f0*/  HMMA.16816.F32 R56, R72, R18, R56 ;  /* 0x000000124838723c */ /* 0x000fe20000001838 */
[----:B------:R-:W3:Y:S05]  /*3200*/  LDSM.16.M88.4 R16, [R205+0x8800] ;  /* 0x00880000cd10783b */ /* 0x000eea0000000200 */
[----:B------:R-:W-:Y:S06]  /*3210*/  HMMA.16816.F32 R12, R60, R88, R12 ;  /* 0x000000583c0c723c */ /* 0x000fec000000180c */
[C---:B------:R-:W-:Y:S06]  /*3220*/  HMMA.16816.F32 R76, R40.reuse, R64, R76 ;  /* 0x00000040284c723c */ /* 0x040fec000000184c */
[----:B------:R-:W-:Y:S01]  /*3230*/  HMMA.16816.F32 R40, R40, R66, R44 ;  /* 0x000000422828723c */ /* 0x000fe2000000182c */
[----:B------:R-:W-:Y:S04]  /*3240*/  LDSM.16.M88.4 R64, [R204+0x2000] ;  /* 0x00200000cc40783b */ /* 0x000fe80000000200 */
[----:B------:R-:W-:Y:S01]  /*3250*/  LDSM.16.M88.4 R44, [R205+0x9000] ;  /* 0x00900000cd2c783b */ /* 0x000fe20000000200 */
        /* <DEDUP_REMOVED lines=8> */
[----:B--2---:R-:W-:Y:S06]  /*32e0*/  HMMA.16816.F32 R12, R36, R80, R12 ;  /* 0x00000050240c723c */ /* 0x004fec000000180c */
[C---:B------:R-:W-:Y:S06]  /*32f0*/  HMMA.16816.F32 R76, R72.reuse, R84, R76 ;  /* 0x00000054484c723c */ /* 0x040fec000000184c */
[----:B------:R-:W-:Y:S01]  /*3300*/  HMMA.16816.F32 R72, R72, R86, R40 ;  /* 0x000000564848723c */ /* 0x000fe20000001828 */
[----:B------:R-:W-:Y:S04]  /*3310*/  LDSM.16.M88.4 R40, [R205+0x9800] ;  /* 0x00980000cd28783b */ /* 0x000fe80000000200 */
[----:B------:R-:W-:Y:S01]  /*3320*/  LDSM.16.M88.4 R84, [R201+0x2000] ;  /* 0x00200000c954783b */ /* 0x000fe20000000200 */
[C---:B------:R-:W-:Y:S06]  /*3330*/  HMMA.16816.F32 R52, R60.reuse, R8, R52 ;  /* 0x000000083c34723c */ /* 0x040fec0000001834 */
[----:B------:R-:W-:Y:S01]  /*3340*/  HMMA.16816.F32 R48, R60, R10, R48 ;  /* 0x0000000a3c30723c */ /* 0x000fe20000001830 */
[----:B------:R-:W1:Y:S05]  /*3350*/  LDSM.16.M88.4 R8, [R202+0x2000] ;  /* 0x00200000ca08783b */ /* 0x000e6a0000000200 */
[C---:B------:R-:W-:Y:S01]  /*3360*/  HMMA.16816.F32 R20, R36.reuse, R82, R20 ;  /* 0x000000522414723c */ /* 0x040fe20000001814 */
[----:B------:R-:W-:Y:S05]  /*3370*/  LDSM.16.M88.4 R80, [R203+0x3800] ;  /* 0x00380000cb50783b */ /* 0x000fea0000000200 */
[C---:B---3--:R-:W-:Y:S06]  /*3380*/  HMMA.16816.F32 R32, R36.reuse, R16, R32 ;  /* 0x000000102420723c */ /* 0x048fec0000001820 */
[----:B------:R-:W-:Y:S01]  /*3390*/  HMMA.16816.F32 R56, R36, R18, R56 ;  /* 0x000000122438723c */ /* 0x000fe20000001838 */
[----:B------:R-:W2:Y:S05]  /*33a0*/  LDSM.16.M88.4 R16, [R203+0x2800] ;  /* 0x00280000cb10783b */ /* 0x000eaa0000000200 */
[----:B----4-:R-:W-:Y:S06]  /*33b0*/  HMMA.16816.F32 R12, R64, R28, R12 ;  /* 0x0000001c400c723c */ /* 0x010fec000000180c */
[C---:B------:R-:W-:Y:S06]  /*33c0*/  HMMA.16816.F32 R76, R60.reuse, R68, R76 ;  /* 0x000000443c4c723c */ /* 0x040fec000000184c */
[----:B------:R-:W-:Y:S01]  /*33d0*/  HMMA.16816.F32 R72, R60, R70, R72 ;  /* 0x000000463c48723c */ /* 0x000fe20000001848 */
[----:B------:R-:W-:Y:S04]  /*33e0*/  LDSM.16.M88.4 R68, [R206+0x4000] ;  /* 0x00400000ce44783b */ /* 0x000fe80000000200 */
[----:B------:R-:W-:Y:S01]  /*33f0*/  LDSM.16.M88.4 R60, [R199+0x9000] ;  /* 0x00900000c73c783b */ /* 0x000fe20000000200 */
[----:B------:R-:W-:Y:S03]  /*3400*/  HMMA.16816.F32 R20, R64, R30, R20 ;  /* 0x0000001e4014723c */ /* 0x000fe60000001814 */
[----:B------:R-:W3:Y:S03]  /*3410*/  LDSM.16.M88.4 R28, [R199+0x8800] ;  /* 0x00880000c71c783b */ /* 0x000ee60000000200 */
[----:B-1----:R-:W-:Y:S06]  /*3420*/  HMMA.16816.F32 R12, R8, R24, R12 ;  /* 0x00000018080c723c */ /* 0x002fec000000180c */
[C---:B------:R-:W-:Y:S06]  /*3430*/  HMMA.16816.F32 R52, R36.reuse, R44, R52 ;  /* 0x0000002c2434723c */ /* 0x040fec0000001834 */
[C---:B------:R-:W-:Y:S01]  /*3440*/  HMMA.16816.F32 R48, R36.reuse, R46, R48 ;  /* 0x0000002e2430723c */ /* 0x040fe20000001830 */
[----:B------:R-:W-:Y:S05]  /*3450*/  LDSM.16.M88.4 R44, [R204+0x4000] ;  /* 0x00400000cc2c783b */ /* 0x000fea0000000200 */
[C---:B------:R-:W-:Y:S06]  /*3460*/  HMMA.16816.F32 R76, R36.reuse, R40, R76 ;  /* 0x00000028244c723c */ /* 0x040fec000000184c */
[----:B------:R-:W-:Y:S01]  /*3470*/  HMMA.16816.F32 R72, R36, R42, R72 ;  /* 0x0000002a2448723c */ /* 0x000fe20000001848 */
[----:B------:R-:W1:Y:S04]  /*3480*/  LDSM.16.M88.4 R40, [R205+0xa000] ;  /* 0x00a00000cd28783b */ /* 0x000e680000000200 */
[----:B------:R-:W4:Y:S01]  /*3490*/  LDSM.16.M88.4 R36, [R192+0x2800] ;  /* 0x00280000c024783b */ /* 0x000f220000000200 */
[----:B------:R-:W-:Y:S03]  /*34a0*/  HMMA.16816.F32 R20, R8, R26, R20 ;  /* 0x0000001a0814723c */ /* 0x000fe60000001814 */
[----:B------:R-:W-:Y:S03]  /*34b0*/  LDSM.16.M88.4 R24, [R203+0x4000] ;  /* 0x00400000cb18783b */ /* 0x000fe60000000200 */
[C---:B--2---:R-:W-:Y:S06]  /*34c0*/  HMMA.16816.F32 R32, R64.reuse, R16, R32 ;  /* 0x000000104020723c */ /* 0x044fec0000001820 */
[----:B------:R-:W-:Y:S01]  /*34d0*/  HMMA.16816.F32 R56, R64, R18, R56 ;  /* 0x000000124038723c */ /* 0x000fe20000001838 */
[----:B------:R-:W2:Y:S05]  /*34e0*/  LDSM.16.M88.4 R16, [R199+0x9800] ;  /* 0x00980000c710783b */ /* 0x000eaa0000000200 */
[----:B------:R-:W-:Y:S06]  /*34f0*/  HMMA.16816.F32 R12, R84, R88, R12 ;  /* 0x00000058540c723c */ /* 0x000fec000000180c */
[C---:B------:R-:W-:Y:S06]  /*3500*/  HMMA.16816.F32 R52, R64.reuse, R92, R52 ;  /* 0x0000005c4034723c */ /* 0x040fec0000001834 */
[----:B------:R-:W-:Y:S01]  /*3510*/  HMMA.16816.F32 R48, R64, R94, R48 ;  /* 0x0000005e4030723c */ /* 0x000fe20000001830 */
[----:B------:R-:W2:Y:S05]  /*3520*/  LDSM.16.M88.4 R92, [R205+0xa800] ;  /* 0x00a80000cd5c783b */ /* 0x000eaa0000000200 */
[----:B------:R-:W-:Y:S01]  /*3530*/  HMMA.16816.F32 R20, R84, R90, R20 ;  /* 0x0000005a5414723c */ /* 0x000fe20000001814 */
[----:B------:R-:W-:Y:S05]  /*3540*/  LDSM.16.M88.4 R88, [R199+0xa000] ;  /* 0x00a00000c758783b */ /* 0x000fea0000000200 */
[C---:B---3--:R-:W-:Y:S06]  /*3550*/  HMMA.16816.F32 R32, R8.reuse, R28, R32 ;  /* 0x0000001c0820723c */ /* 0x048fec0000001820 */
[----:B------:R-:W-:Y:S01]  /*3560*/  HMMA.16816.F32 R56, R8, R30, R56 ;  /* 0x0000001e0838723c */ /* 0x000fe20000001838 */
[----:B------:R-:W3:Y:S05]  /*3570*/  LDSM.16.M88.4 R28, [R202+0x4000] ;  /* 0x00400000ca1c783b */ /* 0x000eea0000000200 */
[C---:B------:R-:W-:Y:S06]  /*3580*/  HMMA.16816.F32 R76, R64.reuse, R80, R76 ;  /* 0x00000050404c723c */ /* 0x040fec000000184c */
[----:B------:R-:W-:Y:S01]  /*3590*/  HMMA.16816.F32 R72, R64, R82, R72 ;  /* 0x000000524048723c */ /* 0x000fe20000001848 */
[----:B------:R-:W3:Y:S04]  /*35a0*/  LDSM.16.M88.4 R80, [R192+0x3800] ;  /* 0x00380000c050783b */ /* 0x000ee80000000200 */
[----:B------:R-:W3:Y:S01]  /*35b0*/  LDSM.16.M88.4 R64, [R205+0xb000] ;  /* 0x00b00000cd40783b */ /* 0x000ee20000000200 */
        /* <DEDUP_REMOVED lines=8> */
[----:B------:R-:W-:Y:S05]  /*3640*/  LDSM.16.M88.4 R36, [R203+0x5000] ;  /* 0x00500000cb24783b */ /* 0x000fea0000000200 */
[----:B--2---:R-:W-:Y:S06]  /*3650*/  HMMA.16816.F32 R76, R8, R16, R76 ;  /* 0x00000010084c723c */ /* 0x004fec000000184c */
[----:B------:R-:W-:Y:S06]  /*3660*/  HMMA.16816.F32 R12, R44, R24, R12 ;  /* 0x000000182c0c723c */ /* 0x000fec000000180c */
[----:B------:R-:W-:Y:S01]  /*3670*/  HMMA.16816.F32 R72, R8, R18, R72 ;  /* 0x000000120848723c */ /* 0x000fe20000001848 */
[----:B------:R-:W-:Y:S04]  /*3680*/  LDSM.16.M88.4 R8, [R201+0x4000] ;  /* 0x00400000c908783b */ /* 0x000fe80000000200 */
[----:B------:R-:W2:Y:S01]  /*3690*/  LDSM.16.M88.4 R16, [R192+0x4000] ;  /* 0x00400000c010783b */ /* 0x000ea20000000200 */
[----:B------:R-:W-:Y:S06]  /*36a0*/  HMMA.16816.F32 R52, R84, R96, R52 ;  /* 0x000000605434723c */ /* 0x000fec0000001834 */
[----:B------:R-:W-:Y:S01]  /*36b0*/  HMMA.16816.F32 R20, R44, R26, R20 ;  /* 0x0000001a2c14723c */ /* 0x000fe20000001814 */
[----:B------:R-:W4:Y:S05]  /*36c0*/  LDSM.16.M88.4 R24, [R199+0xa800] ;  /* 0x00a80000c718783b */ /* 0x000f2a0000000200 */
[----:B------:R-:W-:Y:S06]  /*36d0*/  HMMA.16816.F32 R48, R84, R98, R48 ;  /* 0x000000625430723c */ /* 0x000fec0000001830 */
[C---:B------:R-:W-:Y:S06]  /*36e0*/  HMMA.16816.F32 R32, R68.reuse, R92, R32 ;  /* 0x0000005c4420723c */ /* 0x040fec0000001820 */
[----:B------:R-:W-:Y:S06]  /*36f0*/  HMMA.16816.F32 R56, R68, R94, R56 ;  /* 0x0000005e4438723c */ /* 0x000fec0000001838 */
[----:B---3--:R-:W-:Y:S06]  /*3700*/  HMMA.16816.F32 R12, R28, R88, R12 ;  /* 0x000000581c0c723c */ /* 0x008fec000000180c */
[C---:B------:R-:W-:Y:S06]  /*3710*/  HMMA.16816.F32 R76, R84.reuse, R80, R76 ;  /* 0x00000050544c723c */ /* 0x040fec000000184c */
[----:B------:R-:W-:Y:S01]  /*3720*/  HMMA.16816.F32 R72, R84, R82, R72 ;  /* 0x000000525448723c */ /* 0x000fe20000001848 */
[----:B------:R-:W3:Y:S05]  /*3730*/  LDSM.16.M88.4 R80, [R203+0x5800] ;  /* 0x00580000cb50783b */ /* 0x000eea0000000200 */
[----:B------:R-:W-:Y:S06]  /*3740*/  HMMA.16816.F32 R52, R68, R64, R52 ;  /* 0x000000404434723c */ /* 0x000fec0000001834 */
[----:B------:R-:W-:Y:S06]  /*3750*/  HMMA.16816.F32 R20, R28, R90, R20 ;  /* 0x0000005a1c14723c */ /* 0x000fec0000001814 */
[----:B------:R-:W-:Y:S01]  /*3760*/  HMMA.16816.F32 R64, R68, R66, R48 ;  /* 0x000000424440723c */ /* 0x000fe20000001830 */
[----:B------:R-:W-:Y:S05]  /*3770*/  LDSM.16.M88.4 R48, [R192+0x4800] ;  /* 0x00480000c030783b */ /* 0x000fea0000000200 */
[C---:B-1----:R-:W-:Y:S06]  /*3780*/  HMMA.16816.F32 R32, R44.reuse, R40, R32 ;  /* 0x000000282c20723c */ /* 0x042fec0000001820 */
[----:B------:R-:W-:Y:S01]  /*3790*/  HMMA.16816.F32 R56, R44, R42, R56 ;  /* 0x0000002a2c38723c */ /* 0x000fe20000001838 */
[----:B------:R-:W1:Y:S05]  /*37a0*/  LDSM.16.M88.4 R40, [R199+0xb000] ;  /* 0x00b00000c728783b */ /* 0x000e6a0000000200 */
[----:B--2---:R-:W-:Y:S06]  /*37b0*/  HMMA.16816.F32 R12, R8, R16, R12 ;  /* 0x00000010080c723c */ /* 0x004fec000000180c */
[C---:B------:R-:W-:Y:S06]  /*37c0*/  HMMA.16816.F32 R76, R68.reuse, R60, R76 ;  /* 0x0000003c444c723c */ /* 0x040fec000000184c */
[----:B------:R-:W-:Y:S06]  /*37d0*/  HMMA.16816.F32 R72, R68, R62, R72 ;  /* 0x0000003e4448723c */ /* 0x000fec0000001848 */
[----:B------:R-:W-:Y:S01]  /*37e0*/  HMMA.16816.F32 R52, R44, R36, R52 ;  /* 0x000000242c34723c */ /* 0x000fe20000001834 */
[----:B------:R-:W2:Y:S05]  /*37f0*/  @P0 MUFU.RCP R37, R0 ;  /* 0x0000000000250308 */ /* 0x000eaa0000001000 */
[----:B------:R-:W-:Y:S01]  /*3800*/  HMMA.16816.F32 R20, R8, R18, R20 ;  /* 0x000000120814723c */ /* 0x000fe20000001814 */
[----:B------:R-:W2:Y:S01]  /*3810*/  LDSM.16.M88.4 R16, [R199+0xb800] ;  /* 0x00b80000c710783b */ /* 0x000ea20000000200 */
[----:B------:R-:W-:Y:S01]  /*3820*/  FMUL.FTZ R12, R12, UR5 ;  /* 0x000000050c0c7c20 */ /* 0x000fe20008410000 */
[----:B------:R-:W-:-:S03]  /*3830*/  FMUL.FTZ R13, R13, UR5 ;  /* 0x000000050d0d7c20 */ /* 0x000fc60008410000 */
[----:B------:R-:W-:Y:S01]  /*3840*/  HMMA.16816.F32 R64, R44, R38, R64 ;  /* 0x000000262c40723c */ /* 0x000fe20000001840 */
[----:B------:R-:W-:Y:S05]  /*3850*/  MUFU.TANH R61, R13 ;  /* 0x0000000d003d7308 */ /* 0x000fea0000002400 */
[----:B----4-:R-:W-:Y:S01]  /*3860*/  HMMA.16816.F32 R32, R28, R24, R32 ;  /* 0x000000181c20723c */ /* 0x010fe20000001820 */
[----:B------:R-:W-:Y:S02]  /*3870*/  FMUL.FTZ R39, R14, UR5 ;  /* 0x000000050e277c20 */ /* 0x000fe40008410000 */
[----:B------:R4:W2:Y:S03]  /*3880*/  MUFU.TANH R25, R12 ;  /* 0x0000000c00197308 */ /* 0x0008a60000002400 */
[C---:B---3--:R-:W-:Y:S05]  /*3890*/  HMMA.16816.F32 R76, R44.reuse, R80, R76 ;  /* 0x000000502c4c723c */ /* 0x048fea000000184c */
[----:B------:R-:W-:Y:S01]  /*38a0*/  MUFU.TANH R39, R39 ;  /* 0x0000002700277308 */ /* 0x000fe20000002400 */
[----:B------:R-:W-:Y:S06]  /*38b0*/  HMMA.16816.F32 R72, R44, R82, R72 ;  /* 0x000000522c48723c */ /* 0x000fec0000001848 */
[C---:B------:R-:W-:Y:S01]  /*38c0*/  HMMA.16816.F32 R56, R28.reuse, R26, R56 ;  /* 0x0000001a1c38723c */ /* 0x040fe20000001838 */
[----:B------:R-:W-:Y:S01]  /*38d0*/  FMUL.FTZ R45, R15, UR5 ;  /* 0x000000050f2d7c20 */ /* 0x000fe20008410000 */
[----:B------:R-:W-:Y:S01]  /*38e0*/  FMUL.FTZ R47, R20, UR5 ;  /* 0x00000005142f7c20 */ /* 0x000fe20008410000 */
[----:B----4-:R-:W3:Y:S03]  /*38f0*/  LDSM.16.M88.4 R12, [R192+0x5000] ;  /* 0x00500000c00c783b */ /* 0x010ee60000000200 */
[C---:B-1----:R-:W-:Y:S01]  /*3900*/  HMMA.16816.F32 R52, R28.reuse, R40, R52 ;  /* 0x000000281c34723c */ /* 0x042fe20000001834 */
[----:B------:R-:W-:Y:S01]  /*3910*/  FMUL.FTZ R27, R21, UR5 ;  /* 0x00000005151b7c20 */ /* 0x000fe20008410000 */
[----:B------:R-:W1:Y:S04]  /*3920*/  MUFU.TANH R45, R45 ;  /* 0x0000002d002d7308 */ /* 0x000e680000002400 */
[----:B------:R-:W-:Y:S01]  /*3930*/  HMMA.16816.F32 R64, R28, R42, R64 ;  /* 0x0000002a1c40723c */ /* 0x000fe20000001840 */
[----:B------:R-:W-:-:S03]  /*3940*/  FMUL.FTZ R41, R22, UR5 ;  /* 0x0000000516297c20 */ /* 0x000fc60008410000 */
[----:B------:R-:W4:Y:S02]  /*3950*/  MUFU.TANH R47, R47 ;  /* 0x0000002f002f7308 */ /* 0x000f240000002400 */
[----:B------:R-:W-:Y:S01]  /*3960*/  HMMA.16816.F32 R32, R8, R48, R32 ;  /* 0x000000300820723c */ /* 0x000fe20000001820 */
[----:B------:R-:W-:Y:S02]  /*3970*/  FMUL.FTZ R43, R23, UR5 ;  /* 0x00000005172b7c20 */ /* 0x000fe40008410000 */
[----:B------:R-:W1:Y:S01]  /*3980*/  LDSM.16.M88.4 R20, [R192+0x5800] ;  /* 0x00580000c014783b */ /* 0x000e620000000200 */
[----:B------:R-:W-:-:S04]  /*3990*/  DEPBAR.LE SB0, 0x0 ;  /* 0x000080000000791a */ /* 0x000fc80000000000 */
[----:B------:R-:W-:Y:S01]  /*39a0*/  LOP3.LUT R49, R106, 0xffffffe0, RZ, 0xc0, !PT ;  /* 0xffffffe06a317812 */ /* 0x000fe200078ec0ff */
[C---:B--2---:R-:W-:Y:S01]  /*39b0*/  HMMA.16816.F32 R76, R28.reuse, R16, R76 ;  /* 0x000000101c4c723c */ /* 0x044fe2000000184c */
[----:B------:R-:W-:Y:S03]  /*39c0*/  MUFU.TANH R27, R27 ;  /* 0x0000001b001b7308 */ /* 0x000fe60000002400 */
[----:B------:R-:W-:Y:S02]  /*39d0*/  IMAD.IADD R0, R102, 0x1, -R49 ;  /* 0x0000000166007824 */ /* 0x000fe400078e0a31 */
[----:B------:R-:W-:Y:S01]  /*39e0*/  HMMA.16816.F32 R72, R28, R18, R72 ;  /* 0x000000121c48723c */ /* 0x000fe20000001848 */
[----:B------:R-:W-:Y:S02]  /*39f0*/  IMAD R16, R144, 0x40, R227 ;  /* 0x0000004090107824 */ /* 0x000fe400078e02e3 */
[----:B------:R-:W2:Y:S03]  /*3a00*/  MUFU.TANH R41, R41 ;  /* 0x0000002900297308 */ /* 0x000ea60000002400 */
[----:B------:R-:W-:Y:S01]  /*3a10*/  HMMA.16816.F32 R56, R8, R50, R56 ;  /* 0x000000320838723c */ /* 0x000fe20000001838 */
[----:B------:R-:W-:Y:S01]  /*3a20*/  SHF.R.S32.HI R29, RZ, 0x1f, R0 ;  /* 0x0000001fff1d7819 */ /* 0x000fe20000011400 */
[----:B------:R-:W-:-:S02]  /*3a30*/  VIADD R18, R16, 0x28 ;  /* 0x0000002810127836 */ /* 0x000fc40000000000 */
[----:B------:R-:W-:Y:S01]  /*3a40*/  FMUL.FTZ R17, R32, UR5 ;  /* 0x0000000520117c20 */ /* 0x000fe20008410000 */
[----:B------:R-:W-:Y:S01]  /*3a50*/  FMUL.FTZ R33, R33, UR5 ;  /* 0x0000000521217c20 */ /* 0x000fe20008410000 */
[----:B------:R-:W-:Y:S01]  /*3a60*/  LEA.HI R0, R29, R0, RZ, 0x2 ;  /* 0x000000001d007211 */ /* 0x000fe200078f10ff */
[C---:B---3--:R-:W-:Y:S01]  /*3a70*/  HMMA.16816.F32 R52, R8.reuse, R12, R52 ;  /* 0x0000000c0834723c */ /* 0x048fe20000001834 */
[----:B------:R-:W3:Y:S01]  /*3a80*/  MUFU.TANH R43, R43 ;  /* 0x0000002b002b7308 */ /* 0x000ee20000002400 */
[----:B------:R-:W-:Y:S01]  /*3a90*/  FMUL.FTZ R19, R34, UR5 ;  /* 0x0000000522137c20 */ /* 0x000fe20008410000 */
[----:B------:R-:W-:Y:S02]  /*3aa0*/  SHF.R.S32.HI R0, RZ, 0x2, R0 ;  /* 0x00000002ff007819 */ /* 0x000fe40000011400 */
[----:B------:R-:W-:Y:S01]  /*3ab0*/  IADD3 R30, R16, 0x8, RZ ;  /* 0x00000008101e7810 */ /* 0x000fe20007ffe0ff */
[C---:B------:R-:W-:Y:S01]  /*3ac0*/  HMMA.16816.F32 R64, R8.reuse, R14, R64 ;  /* 0x0000000e0840723c */ /* 0x040fe20000001840 */
[----:B------:R-:W-:Y:S01]  /*3ad0*/  IADD3 R105, R105, 0x1, R0 ;  /* 0x0000000169697810 */ /* 0x000fe20007ffe000 */
[----:B------:R-:W-:Y:S01]  /*3ae0*/  IMAD.MOV.U32 R0, RZ, RZ, RZ ;  /* 0x000000ffff007224 */ /* 0x000fe200078e00ff */
[----:B------:R-:W3:Y:S01]  /*3af0*/  MUFU.TANH R17, R17 ;  /* 0x0000001100117308 */ /* 0x000ee20000002400 */
[----:B-----5:R-:W-:Y:S01]  /*3b00*/  @P0 FMUL.FTZ R0, R6, R37 ;  /* 0x0000002506000220 */ /* 0x020fe20000410000 */
[----:B------:R-:W-:Y:S01]  /*3b10*/  IADD3 R105, R103, R105, -R226 ;  /* 0x0000006967697210 */ /* 0x000fe20007ffe8e2 */
[----:B------:R-:W-:Y:S01]  /*3b20*/  FMUL.FTZ R13, R35, UR5 ;  /* 0x00000005230d7c20 */ /* 0x000fe20008410000 */
[C---:B------:R-:W-:Y:S01]  /*3b30*/  VIADD R14, R16.reuse, 0x9 ;  /* 0x00000009100e7836 */ /* 0x040fe20000000000 */
[----:B------:R-:W-:Y:S01]  /*3b40*/  I2FP.F32.S32 R34, R16 ;  /* 0x0000001000227245 */ /* 0x000fe20000201400 */
[----:B------:R-:W-:Y:S01]  /*3b50*/  VIADD R12, R16, 0x10 ;  /* 0x00000010100c7836 */ /* 0x000fe20000000000 */
[----:B-1----:R-:W-:Y:S01]  /*3b60*/  HMMA.16816.F32 R76, R8, R20, R76 ;  /* 0x00000014084c723c */ /* 0x002fe2000000184c */
[----:B------:R-:W-:-:S02]  /*3b70*/  IMAD.IADD R104, R105, 0x1, R104 ;  /* 0x0000000169687824 */ /* 0x000fc400078e0268 */
[----:B------:R-:W-:Y:S01]  /*3b80*/  FMUL.FTZ R29, R56, UR5 ;  /* 0x00000005381d7c20 */ /* 0x000fe20008410000 */
[----:B------:R-:W-:Y:S01]  /*3b90*/  MUFU.TANH R33, R33 ;  /* 0x0000002100217308 */ /* 0x000fe20000002400 */
[----:B------:R-:W-:Y:S02]  /*3ba0*/  VIADD R6, R16, 0x19 ;  /* 0x0000001910067836 */ /* 0x000fe40000000000 */
[----:B------:R-:W-:Y:S01]  /*3bb0*/  FFMA.FTZ R25, R34, R0, R25 ;  /* 0x0000000022197223 */ /* 0x000fe20000010019 */
[----:B------:R-:W-:Y:S01]  /*3bc0*/  HMMA.16816.F32 R72, R8, R22, R72 ;  /* 0x000000160848723c */ /* 0x000fe20000001848 */
[C---:B------:R-:W-:Y:S01]  /*3bd0*/  VIMNMX R240, R104.reuse, R103, PT ;  /* 0x0000006768f07248 */ /* 0x040fe20003fe0100 */
[----:B------:R-:W-:Y:S01]  /*3be0*/  FMUL.FTZ R21, R57, UR5 ;  /* 0x0000000539157c20 */ /* 0x000fe20008410000 */
[----:B------:R-:W-:Y:S01]  /*3bf0*/  VIADDMNMX R237, R104, 0x8, R103, PT ;  /* 0x0000000868ed7846 */ /* 0x000fe20003800167 */
[----:B------:R-:W-:Y:S01]  /*3c00*/  FMUL.FTZ R53, R53, UR5 ;  /* 0x0000000535357c20 */ /* 0x000fe20008410000 */
[----:B------:R-:W-:Y:S01]  /*3c10*/  ISETP.GE.AND P3, PT, R30, R240, PT ;  /* 0x000000f01e00720c */ /* 0x000fe20003f66270 */
[----:B------:R-:W1:Y:S01]  /*3c20*/  MUFU.TANH R19, R19 ;  /* 0x0000001300137308 */ /* 0x000e620000002400 */
[----:B------:R-:W-:-:S02]  /*3c30*/  VIADD R8, R16, 0x1 ;  /* 0x0000000110087836 */ /* 0x000fc40000000000 */
[----:B------:R-:W-:Y:S01]  /*3c40*/  FMUL.FTZ R9, R58, UR5 ;  /* 0x000000053a097c20 */ /* 0x000fe20008410000 */
[----:B------:R-:W-:Y:S01]  /*3c50*/  FMUL.FTZ R11, R59, UR5 ;  /* 0x000000053b0b7c20 */ /* 0x000fe20008410000 */
[-C--:B------:R-:W-:Y:S01]  /*3c60*/  ISETP.GE.AND P0, PT, R30, R237.reuse, PT ;  /* 0x000000ed1e00720c */ /* 0x080fe20003f06270 */
[----:B------:R-:W-:Y:S01]  /*3c70*/  FMUL.FTZ R23, R52, UR5 ;  /* 0x0000000534177c20 */ /* 0x000fe20008410000 */
[----:B------:R-:W-:Y:S01]  /*3c80*/  ISETP.GE.AND P4, PT, R8, R240, PT ;  /* 0x000000f00800720c */ /* 0x000fe20003f86270 */
[----:B------:R-:W-:Y:S01]  /*3c90*/  VIADD R10, R16, 0x11 ;  /* 0x00000011100a7836 */ /* 0x000fe20000000000 */
[-C--:B------:R-:W-:Y:S01]  /*3ca0*/  ISETP.GE.AND P1, PT, R8, R237.reuse, PT ;  /* 0x000000ed0800720c */ /* 0x080fe20003f26270 */
[----:B------:R-:W1:Y:S01]  /*3cb0*/  MUFU.TANH R13, R13 ;  /* 0x0000000d000d7308 */ /* 0x000e620000002400 */
[----:B------:R-:W-:Y:S01]  /*3cc0*/  I2FP.F32.S32 R8, R8 ;  /* 0x0000000800087245 */ /* 0x000fe20000201400 */
[----:B------:R-:W-:Y:S01]  /*3cd0*/  FMUL.FTZ R55, R55, UR5 ;  /* 0x0000000537377c20 */ /* 0x000fe20008410000 */
[----:B------:R-:W-:Y:S01]  /*3ce0*/  I2FP.F32.S32 R30, R30 ;  /* 0x0000001e001e7245 */ /* 0x000fe20000201400 */
[----:B------:R-:W-:Y:S01]  /*3cf0*/  FMUL.FTZ R64, R64, UR5 ;  /* 0x0000000540407c20 */ /* 0x000fe20008410000 */
[----:B------:R-:W-:Y:S01]  /*3d00*/  ISETP.GE.AND P5, PT, R14, R240, PT ;  /* 0x000000f00e00720c */ /* 0x000fe20003fa6270 */
[----:B------:R-:W-:Y:S01]  /*3d10*/  FFMA.FTZ R31, R8, R0, R61 ;  /* 0x00000000081f7223 */ /* 0x000fe2000001003d */
[-C--:B------:R-:W-:Y:S01]  /*3d20*/  ISETP.GE.AND P6, PT, R14, R237.reuse, PT ;  /* 0x000000ed0e00720c */ /* 0x080fe20003fc6270 */
[----:B------:R-:W1:Y:S01]  /*3d30*/  MUFU.TANH R29, R29 ;  /* 0x0000001d001d7308 */ /* 0x000e620000002400 */
[----:B------:R-:W-:Y:S01]  /*3d40*/  I2FP.F32.S32 R14, R14 ;  /* 0x0000000e000e7245 */ /* 0x000fe20000201400 */
[-C--:B------:R-:W-:Y:S01]  /*3d50*/  FFMA.FTZ R32, R8, R0.reuse, R45 ;  /* 0x0000000008207223 */ /* 0x080fe2000001002d */
[----:B------:R-:W-:Y:S01]  /*3d60*/  FSEL R31, R31, -INF , !P4 ;  /* 0xff8000001f1f7808 */ /* 0x000fe20006000000 */
[----:B----4-:R-:W-:Y:S01]  /*3d70*/  FFMA.FTZ R37, R30, R0, R47 ;  /* 0x000000001e257223 */ /* 0x010fe2000001002f */
[----:B------:R-:W-:Y:S01]  /*3d80*/  ISETP.GE.AND P2, PT, R12, R240, PT ;  /* 0x000000f00c00720c */ /* 0x000fe20003f46270 */
[----:B--2---:R-:W-:Y:S01]  /*3d90*/  FFMA.FTZ R30, R30, R0, R41 ;  /* 0x000000001e1e7223 */ /* 0x004fe20000010029 */
[----:B------:R-:W-:Y:S01]  /*3da0*/  ISETP.GE.AND P4, PT, R12, R237, PT ;  /* 0x000000ed0c00720c */ /* 0x000fe20003f86270 */
[----:B------:R-:W2:Y:S01]  /*3db0*/  MUFU.TANH R9, R9 ;  /* 0x0000000900097308 */ /* 0x000ea20000002400 */
[----:B------:R-:W-:Y:S01]  /*3dc0*/  I2FP.F32.S32 R12, R12 ;  /* 0x0000000c000c7245 */ /* 0x000fe20000201400 */
[----:B------:R-:W-:Y:S01]  /*3dd0*/  FFMA.FTZ R27, R14, R0, R27 ;  /* 0x000000000e1b7223 */ /* 0x000fe2000001001b */
[----:B------:R-:W-:-:S02]  /*3de0*/  VIADD R8, R16, 0x18 ;  /* 0x0000001810087836 */ /* 0x000fc40000000000 */
[-C--:B---3--:R-:W-:Y:S01]  /*3df0*/  FFMA.FTZ R14, R14, R0.reuse, R43 ;  /* 0x000000000e0e7223 */ /* 0x088fe2000001002b */
[----:B------:R-:W-:Y:S01]  /*3e00*/  FSEL R32, R32, -INF , !P1 ;  /* 0xff80000020207808 */ /* 0x000fe20004800000 */
[----:B------:R-:W-:Y:S01]  /*3e10*/  FFMA.FTZ R15, R12, R0, R17 ;  /* 0x000000000c0f7223 */ /* 0x000fe20000010011 */
[----:B------:R-:W-:Y:S01]  /*3e20*/  FSEL R37, R37, -INF , !P3 ;  /* 0xff80000025257808 */ /* 0x000fe20005800000 */
[----:B------:R-:W3:Y:S01]  /*3e30*/  MUFU.TANH R21, R21 ;  /* 0x0000001500157308 */ /* 0x000ee20000002400 */
[----:B------:R-:W-:Y:S01]  /*3e40*/  ISETP.GE.AND P1, PT, R10, R240, PT ;  /* 0x000000f00a00720c */ /* 0x000fe20003f26270 */
[----:B------:R-:W-:Y:S01]  /*3e50*/  FMUL.FTZ R54, R54, UR5 ;  /* 0x0000000536367c20 */ /* 0x000fe20008410000 */
[-C--:B------:R-:W-:Y:S01]  /*3e60*/  ISETP.GE.AND P3, PT, R10, R237.reuse, PT ;  /* 0x000000ed0a00720c */ /* 0x080fe20003f66270 */
[----:B------:R-:W-:Y:S01]  /*3e70*/  FMUL.FTZ R66, R66, UR5 ;  /* 0x0000000542427c20 */ /* 0x000fe20008410000 */
[----:B------:R-:W-:Y:S01]  /*3e80*/  FSEL R30, R30, -INF , !P0 ;  /* 0xff8000001e1e7808 */ /* 0x000fe20004000000 */
[----:B-1----:R-:W-:Y:S01]  /*3e90*/  FFMA.FTZ R12, R12, R0, R19 ;  /* 0x000000000c0c7223 */ /* 0x002fe20000010013 */
[----:B------:R-:W-:Y:S01]  /*3ea0*/  FSEL R35, R27, -INF , !P5 ;  /* 0xff8000001b237808 */ /* 0x000fe20006800000 */
[----:B------:R-:W1:Y:S01]  /*3eb0*/  MUFU.TANH R11, R11 ;  /* 0x0000000b000b7308 */ /* 0x000e620000002400 */
[----:B------:R-:W-:Y:S01]  /*3ec0*/  I2FP.F32.S32 R10, R10 ;  /* 0x0000000a000a7245 */ /* 0x000fe20000201400 */
[----:B------:R-:W-:Y:S01]  /*3ed0*/  FMUL.FTZ R65, R65, UR5 ;  /* 0x0000000541417c20 */ /* 0x000fe20008410000 */
[----:B------:R-:W-:Y:S01]  /*3ee0*/  ISETP.GE.AND P0, PT, R8, R240, PT ;  /* 0x000000f00800720c */ /* 0x000fe20003f06270 */
[----:B------:R-:W-:Y:S01]  /*3ef0*/  VIADD R20, R16, 0x21 ;  /* 0x0000002110147836 */ /* 0x000fe20000000000 */
[-C--:B------:R-:W-:Y:S01]  /*3f00*/  ISETP.GE.AND P5, PT, R8, R237.reuse, PT ;  /* 0x000000ed0800720c */ /* 0x080fe20003fa6270 */
[----:B------:R-:W-:Y:S01]  /*3f10*/  FFMA.FTZ R33, R10, R0, R33 ;  /* 0x000000000a217223 */ /* 0x000fe20000010021 */
[----:B------:R-:W-:Y:S01]  /*3f20*/  I2FP.F32.S32 R8, R8 ;  /* 0x0000000800087245 */ /* 0x000fe20000201400 */
[----:B------:R-:W4:Y:S01]  /*3f30*/  MUFU.TANH R23, R23 ;  /* 0x0000001700177308 */ /* 0x000f220000002400 */
[----:B------:R-:W-:Y:S01]  /*3f40*/  FSEL R14, R14, -INF , !P6 ;  /* 0xff8000000e0e7808 */ /* 0x000fe20007000000 */
[-C--:B------:R-:W-:Y:S01]  /*3f50*/  FFMA.FTZ R10, R10, R0.reuse, R13 ;  /* 0x000000000a0a7223 */ /* 0x080fe2000001000d */
[----:B------:R-:W-:Y:S01]  /*3f60*/  FSEL R15, R15, -INF , !P2 ;  /* 0xff8000000f0f7808 */ /* 0x000fe20005000000 */
[----:B------:R-:W-:Y:S01]  /*3f70*/  FFMA.FTZ R29, R8, R0, R29 ;  /* 0x00000000081d7223 */ /* 0x000fe2000001001d */
[----:B------:R-:W-:Y:S01]  /*3f80*/  ISETP.GE.AND P6, PT, R6, R240, PT ;  /* 0x000000f00600720c */ /* 0x000fe20003fc6270 */
[----:B--2---:R-:W-:Y:S01]  /*3f90*/  FFMA.FTZ R8, R8, R0, R9 ;  /* 0x0000000008087223 */ /* 0x004fe20000010009 */
[-C--:B------:R-:W-:Y:S01]  /*3fa0*/  ISETP.GE.AND P2, PT, R6, R237.reuse, PT ;  /* 0x000000ed0600720c */ /* 0x080fe20003f46270 */
[----:B------:R-:W2:Y:S01]  /*3fb0*/  MUFU.TANH R53, R53 ;  /* 0x0000003500357308 */ /* 0x000ea20000002400 */
[----:B------:R-:W-:Y:S01]  /*3fc0*/  I2FP.F32.S32 R6, R6 ;  /* 0x0000000600067245 */ /* 0x000fe20000201400 */
[----:B------:R-:W-:Y:S01]  /*3fd0*/  FMUL.FTZ R79, R79, UR5 ;  /* 0x000000054f4f7c20 */ /* 0x000fe20008410000 */
[----:B------:R-:W-:Y:S01]  /*3fe0*/  IADD3 R22, R16, 0x20, RZ ;  /* 0x0000002010167810 */ /* 0x000fe20007ffe0ff */
[----:B------:R-:W-:Y:S01]  /*3ff0*/  FMUL.FTZ R67, R67, UR5 ;  /* 0x0000000543437c20 */ /* 0x000fe20008410000 */
[----:B------:R-:W-:Y:S01]  /*4000*/  FSEL R12, R12, -INF , !P4 ;  /* 0xff8000000c0c7808 */ /* 0x000fe20006000000 */
[CC--:B---3--:R-:W-:Y:S01]  /*4010*/  FFMA.FTZ R9, R6.reuse, R0.reuse, R21 ;  /* 0x0000000006097223 */ /* 0x0c8fe20000010015 */
[----:B-1----:R-:W-:Y:S01]  /*4020*/  FFMA.FTZ R6, R6, R0, R11 ;  /* 0x0000000006067223 */ /* 0x002fe2000001000b */
[----:B------:R-:W1:Y:S01]  /*4030*/  MUFU.TANH R55, R55 ;  /* 0x0000003700377308 */ /* 0x000e620000002400 */
[----:B------:R-:W-:Y:S01]  /*4040*/  FSEL R13, R33, -INF , !P1 ;  /* 0xff800000210d7808 */ /* 0x000fe20004800000 */
[----:B------:R-:W-:Y:S01]  /*4050*/  FMUL.FTZ R76, R76, UR5 ;  /* 0x000000054c4c7c20 */ /* 0x000fe20008410000 */
[----:B------:R-:W-:Y:S01]  /*4060*/  ISETP.GE.AND P4, PT, R22, R240, PT ;  /* 0x000000f01600720c */ /* 0x000fe20003f86270 */
[----:B------:R-:W-:Y:S01]  /*4070*/  FMUL.FTZ R78, R78, UR5 ;  /* 0x000000054e4e7c20 */ /* 0x000fe20008410000 */
[-C--:B------:R-:W-:Y:S01]  /*4080*/  ISETP.GE.AND P1, PT, R22, R237.reuse, PT ;  /* 0x000000ed1600720c */ /* 0x080fe20003f26270 */
[----:B------:R-:W-:Y:S01]  /*4090*/  FMUL.FTZ R77, R77, UR5 ;  /* 0x000000054d4d7c20 */ /* 0x000fe20008410000 */
[----:B------:R-:W-:Y:S01]  /*40a0*/  FSEL R10, R10, -INF , !P3 ;  /* 0xff8000000a0a7808 */ /* 0x000fe20005800000 */
[----:B------:R-:W3:Y:S01]  /*40b0*/  MUFU.TANH R17, R64 ;  /* 0x0000004000117308 */ /* 0x000ee20000002400 */
[----:B------:R-:W-:Y:S01]  /*40c0*/  FSEL R11, R29, -INF , !P0 ;  /* 0xff8000001d0b7808 */ /* 0x000fe20004000000 */
[----:B------:R-:W-:Y:S01]  /*40d0*/  FMUL.FTZ R73, R73, UR5 ;  /* 0x0000000549497c20 */ /* 0x000fe20008410000 */
[----:B------:R-:W-:Y:S01]  /*40e0*/  I2FP.F32.S32 R22, R22 ;  /* 0x0000001600167245 */ /* 0x000fe20000201400 */
[----:B------:R-:W-:Y:S01]  /*40f0*/  FMUL.FTZ R75, R75, UR5 ;  /* 0x000000054b4b7c20 */ /* 0x000fe20008410000 */
[----:B------:R-:W-:Y:S01]  /*4100*/  ISETP.GE.AND P3, PT, R20, R240, PT ;  /* 0x000000f01400720c */ /* 0x000fe20003f66270 */
[----:B------:R-:W-:Y:S01]  /*4110*/  FMUL.FTZ R72, R72, UR5 ;  /* 0x0000000548487c20 */ /* 0x000fe20008410000 */
[-C--:B------:R-:W-:Y:S01]  /*4120*/  ISETP.GE.AND P0, PT, R20, R237.reuse, PT ;  /* 0x000000ed1400720c */ /* 0x080fe20003f06270 */
[----:B------:R-:W3:Y:S01]  /*4130*/  MUFU.TANH R45, R54 ;  /* 0x00000036002d7308 */ /* 0x000ee20000002400 */
[----:B------:R-:W-:Y:S01]  /*4140*/  I2FP.F32.S32 R20, R20 ;  /* 0x0000001400147245 */ /* 0x000fe20000201400 */
[-C--:B----4-:R-:W-:Y:S01]  /*4150*/  FFMA.FTZ R159, R22, R0.reuse, R23 ;  /* 0x00000000169f7223 */ /* 0x090fe20000010017 */
[----:B------:R-:W-:Y:S01]  /*4160*/  FSEL R8, R8, -INF , !P5 ;  /* 0xff80000008087808 */ /* 0x000fe20006800000 */
[----:B------:R-:W-:Y:S01]  /*4170*/  FMUL.FTZ R74, R74, UR5 ;  /* 0x000000054a4a7c20 */ /* 0x000fe20008410000 */
[----:B------:R-:W-:Y:S01]  /*4180*/  FSEL R9, R9, -INF , !P6 ;  /* 0xff80000009097808 */ /* 0x000fe20007000000 */
[----:B--2---:R-:W-:Y:S01]  /*4190*/  FFMA.FTZ R53, R20, R0, R53 ;  /* 0x0000000014357223 */ /* 0x004fe20000010035 */
[C---:B------:R-:W-:Y:S01]  /*41a0*/  ISETP.GE.AND P5, PT, R18.reuse, R240, PT ;  /* 0x000000f01200720c */ /* 0x040fe20003fa6270 */
[----:B------:R-:W2:Y:S01]  /*41b0*/  MUFU.TANH R19, R66 ;  /* 0x0000004200137308 */ /* 0x000ea20000002400 */
[----:B------:R-:W-:Y:S01]  /*41c0*/  ISETP.GE.AND P6, PT, R18, R237, PT ;  /* 0x000000ed1200720c */ /* 0x000fe20003fc6270 */
[----:B-1----:R-:W-:Y:S01]  /*41d0*/  FFMA.FTZ R55, R20, R0, R55 ;  /* 0x0000000014377223 */ /* 0x002fe20000010037 */
[----:B------:R-:W-:Y:S01]  /*41e0*/  I2FP.F32.S32 R18, R18 ;  /* 0x0000001200127245 */ /* 0x000fe20000201400 */
[----:B------:R-:W-:Y:S01]  /*41f0*/  VIADD R20, R16, 0x29 ;  /* 0x0000002910147836 */ /* 0x000fe20000000000 */
[----:B------:R-:W-:Y:S01]  /*4200*/  FSEL R6, R6, -INF , !P2 ;  /* 0xff80000006067808 */ /* 0x000fe20005000000 */
[-C--:B------:R-:W-:Y:S01]  /*4210*/  FFMA.FTZ R34, R34, R0.reuse, R39 ;  /* 0x0000000022227223 */ /* 0x080fe20000010027 */
[----:B------:R-:W-:Y:S01]  /*4220*/  FSEL R159, R159, -INF , !P4 ;  /* 0xff8000009f9f7808 */ /* 0x000fe20006000000 */
[----:B------:R-:W1:Y:S01]  /*4230*/  MUFU.TANH R65, R65 ;  /* 0x0000004100417308 */ /* 0x000e620000002400 */
[-C--:B---3--:R-:W-:Y:S01]  /*4240*/  FFMA.FTZ R161, R18, R0.reuse, R17 ;  /* 0x0000000012a17223 */ /* 0x088fe20000010011 */
[----:B------:R-:W-:Y:S01]  /*4250*/  FFMA.FTZ R45, R22, R0, R45 ;  /* 0x00000000162d7223 */ /* 0x000fe2000001002d */
[----:B------:R-:W-:-:S02]  /*4260*/  IADD3 R17, R16, 0x31, RZ ;  /* 0x0000003110117810 */ /* 0x000fc40007ffe0ff */
[C---:B------:R-:W-:Y:S02]  /*4270*/  ISETP.GE.AND P2, PT, R20.reuse, R240, PT ;  /* 0x000000f01400720c */ /* 0x040fe40003f46270 */
[----:B------:R-:W-:Y:S01]  /*4280*/  ISETP.GE.AND P4, PT, R20, R237, PT ;  /* 0x000000ed1400720c */ /* 0x000fe20003f86270 */
[----:B------:R-:W3:Y:S01]  /*4290*/  MUFU.TANH R79, R79 ;  /* 0x0000004f004f7308 */ /* 0x000ee20000002400 */
[----:B--2---:R-:W-:Y:S01]  /*42a0*/  FFMA.FTZ R19, R18, R0, R19 ;  /* 0x0000000012137223 */ /* 0x004fe20000010013 */
[----:B------:R-:W-:Y:S01]  /*42b0*/  VIADD R18, R16, 0x30 ;  /* 0x0000003010127836 */ /* 0x000fe20000000000 */
[----:B------:R-:W-:Y:S02]  /*42c0*/  I2FP.F32.S32 R20, R20 ;  /* 0x0000001400147245 */ /* 0x000fe40000201400 */
[----:B------:R-:W-:Y:S02]  /*42d0*/  I2FP.F32.S32 R22, R17 ;  /* 0x0000001100167245 */ /* 0x000fe40000201400 */
[----:B------:R-:W-:Y:S01]  /*42e0*/  FSEL R180, R45, -INF , !P1 ;  /* 0xff8000002db47808 */ /* 0x000fe20004800000 */
[----:B------:R-:W2:Y:S01]  /*42f0*/  MUFU.TANH R21, R76 ;  /* 0x0000004c00157308 */ /* 0x000ea20000002400 */
[----:B------:R-:W-:Y:S01]  /*4300*/  FSEL R167, R53, -INF , !P3 ;  /* 0xff80000035a77808 */ /* 0x000fe20005800000 */
[----:B-1----:R-:W-:Y:S01]  /*4310*/  FFMA.FTZ R65, R20, R0, R65 ;  /* 0x0000000014417223 */ /* 0x002fe20000010041 */
[----:B------:R-:W-:-:S02]  /*4320*/  ISETP.GE.AND P1, PT, R18, R240, PT ;  /* 0x000000f01200720c */ /* 0x000fc40003f26270 */
[-C--:B------:R-:W-:Y:S02]  /*4330*/  ISETP.GE.AND P3, PT, R18, R237.reuse, PT ;  /* 0x000000ed1200720c */ /* 0x080fe40003f66270 */
[----:B------:R-:W-:Y:S01]  /*4340*/  FSEL R166, R55, -INF , !P0 ;  /* 0xff80000037a67808 */ /* 0x000fe20004000000 */
[----:B------:R-:W1:Y:S01]  /*4350*/  MUFU.TANH R23, R78 ;  /* 0x0000004e00177308 */ /* 0x000e620000002400 */
[----:B------:R-:W-:Y:S01]  /*4360*/  FSEL R161, R161, -INF , !P5 ;  /* 0xff800000a1a17808 */ /* 0x000fe20006800000 */
[----:B---3--:R-:W-:Y:S01]  /*4370*/  FFMA.FTZ R79, R22, R0, R79 ;  /* 0x00000000164f7223 */ /* 0x008fe2000001004f */
[----:B------:R-:W-:Y:S02]  /*4380*/  I2FP.F32.S32 R18, R18 ;  /* 0x0000001200127245 */ /* 0x000fe40000201400 */
[C---:B------:R-:W-:Y:S02]  /*4390*/  ISETP.GE.AND P0, PT, R17.reuse, R240, PT ;  /* 0x000000f01100720c */ /* 0x040fe40003f06270 */
[----:B------:R-:W-:Y:S01]  /*43a0*/  ISETP.GE.AND P5, PT, R17, R237, PT ;  /* 0x000000ed1100720c */ /* 0x000fe20003fa6270 */
[----:B------:R-:W3:Y:S01]  /*43b0*/  MUFU.TANH R67, R67 ;  /* 0x0000004300437308 */ /* 0x000ee20000002400 */
[----:B--2---:R-:W-:Y:S01]  /*43c0*/  FFMA.FTZ R21, R18, R0, R21 ;  /* 0x0000000012157223 */ /* 0x004fe20000010015 */
[----:B------:R-:W-:-:S02]  /*43d0*/  FSEL R178, R19, -INF , !P6 ;  /* 0xff80000013b27808 */ /* 0x000fc40007000000 */
[----:B------:R-:W-:Y:S02]  /*43e0*/  FSEL R163, R65, -INF , !P2 ;  /* 0xff80000041a37808 */ /* 0x000fe40005000000 */
[----:B------:R-:W-:Y:S02]  /*43f0*/  ISETP.GE.AND P6, PT, R16, R240, PT ;  /* 0x000000f01000720c */ /* 0x000fe40003fc6270 */
[----:B------:R-:W2:Y:S01]  /*4400*/  MUFU.TANH R77, R77 ;  /* 0x0000004d004d7308 */ /* 0x000ea20000002400 */
[-C--:B-1----:R-:W-:Y:S01]  /*4410*/  FFMA.FTZ R23, R18, R0.reuse, R23 ;  /* 0x0000000012177223 */ /* 0x082fe20000010017 */
[C---:B------:R-:W-:Y:S01]  /*4420*/  VIADD R18, R16.reuse, 0x38 ;  /* 0x0000003810127836 */ /* 0x040fe20000000000 */
[C---:B------:R-:W-:Y:S01]  /*4430*/  ISETP.GE.AND P2, PT, R16.reuse, R237, PT ;  /* 0x000000ed1000720c */ /* 0x040fe20003f46270 */
[----:B------:R-:W-:Y:S01]  /*4440*/  VIADD R16, R16, 0x39 ;  /* 0x0000003910107836 */ /* 0x000fe20000000000 */
[----:B------:R-:W-:Y:S02]  /*4450*/  FSEL R170, R79, -INF , !P5 ;  /* 0xff8000004faa7808 */ /* 0x000fe40006800000 */
[----:B------:R-:W-:Y:S01]  /*4460*/  ISETP.GE.AND P5, PT, R232, 0x2, PT ;  /* 0x00000002e800780c */ /* 0x000fe20003fa6270 */
[----:B------:R-:W1:Y:S01]  /*4470*/  MUFU.TANH R73, R73 ;  /* 0x0000004900497308 */ /* 0x000e620000002400 */
[----:B---3--:R-:W-:Y:S01]  /*4480*/  FFMA.FTZ R67, R20, R0, R67 ;  /* 0x0000000014437223 */ /* 0x008fe20000010043 */
[----:B------:R-:W-:-:S02]  /*4490*/  FSEL R175, R21, -INF , !P1 ;  /* 0xff80000015af7808 */ /* 0x000fc40004800000 */
[C---:B------:R-:W-:Y:S02]  /*44a0*/  ISETP.GE.AND P1, PT, R18.reuse, R237, PT ;  /* 0x000000ed1200720c */ /* 0x040fe40003f26270 */
[----:B------:R-:W-:Y:S02]  /*44b0*/  FSEL R172, R67, -INF , !P4 ;  /* 0xff80000043ac7808 */ /* 0x000fe40006000000 */
[----:B------:R-:W3:Y:S01]  /*44c0*/  MUFU.TANH R171, R72 ;  /* 0x0000004800ab7308 */ /* 0x000ee20000002400 */
[----:B------:R-:W-:Y:S01]  /*44d0*/  ISETP.GE.AND P4, PT, R18, R240, PT ;  /* 0x000000f01200720c */ /* 0x000fe20003f86270 */
[----:B--2---:R-:W-:Y:S01]  /*44e0*/  FFMA.FTZ R77, R22, R0, R77 ;  /* 0x00000000164d7223 */ /* 0x004fe2000001004d */
[----:B------:R-:W-:Y:S02]  /*44f0*/  I2FP.F32.S32 R164, R16 ;  /* 0x0000001000a47245 */ /* 0x000fe40000201400 */
[----:B------:R-:W-:Y:S02]  /*4500*/  I2FP.F32.S32 R18, R18 ;  /* 0x0000001200127245 */ /* 0x000fe40000201400 */
[----:B------:R-:W-:Y:S01]  /*4510*/  FSEL R174, R23, -INF , !P3 ;  /* 0xff80000017ae7808 */ /* 0x000fe20005800000 */
[----:B------:R-:W2:Y:S01]  /*4520*/  MUFU.TANH R17, R74 ;  /* 0x0000004a00117308 */ /* 0x000ea20000002400 */
[----:B-1----:R-:W-:Y:S01]  /*4530*/  FFMA.FTZ R169, R164, R0, R73 ;  /* 0x00000000a4a97223 */ /* 0x002fe20000010049 */
[----:B------:R-:W-:Y:S01]  /*4540*/  FSEL R173, R77, -INF , !P0 ;  /* 0xff8000004dad7808 */ /* 0x000fe20004000000 */
[----:B------:R-:W-:Y:S01]  /*4550*/  BAR.SYNC.DEFER_BLOCKING 0x0 ;  /* 0x0000000000007b1d */ /* 0x000fe20000010000 */
[----:B------:R-:W-:-:S02]  /*4560*/  ISETP.GE.AND P3, PT, R16, R240, PT ;  /* 0x000000f01000720c */ /* 0x000fc40003f66270 */
[----:B------:R-:W-:Y:S02]  /*4570*/  ISETP.GE.AND P0, PT, R16, R237, PT ;  /* 0x000000ed1000720c */ /* 0x000fe40003f06270 */
[----:B------:R-:W-:Y:S01]  /*4580*/  FSEL R33, R25, -INF , !P6 ;  /* 0xff80000019217808 */ /* 0x000fe20007000000 */
[----:B------:R-:W1:Y:S01]  /*4590*/  MUFU.TANH R75, R75 ;  /* 0x0000004b004b7308 */ /* 0x000e620000002400 */
[-C--:B---3--:R-:W-:Y:S01]  /*45a0*/  FFMA.FTZ R171, R18, R0.reuse, R171 ;  /* 0x0000000012ab7223 */ /* 0x088fe200000100ab */
[----:B------:R-:W-:Y:S02]  /*45b0*/  FSEL R34, R34, -INF , !P2 ;  /* 0xff80000022227808 */ /* 0x000fe40005000000 */
[----:B------:R-:W-:Y:S02]  /*45c0*/  FSEL R169, R169, -INF , !P3 ;  /* 0xff800000a9a97808 */ /* 0x000fe40005800000 */
[----:B------:R-:W-:Y:S01]  /*45d0*/  FSEL R171, R171, -INF , !P4 ;  /* 0xff800000abab7808 */ /* 0x000fe20006000000 */
[----:B--2---:R-:W-:-:S05]  /*45e0*/  FFMA.FTZ R168, R18, R0, R17 ;  /* 0x0000000012a87223 */ /* 0x004fca0000010011 */
[----:B------:R-:W-:Y:S01]  /*45f0*/  FSEL R168, R168, -INF , !P1 ;  /* 0xff800000a8a87808 */ /* 0x000fe20004800000 */
[----:B-1----:R-:W-:-:S05]  /*4600*/  FFMA.FTZ R164, R164, R0, R75 ;  /* 0x00000000a4a47223 */ /* 0x002fca000001004b */
[----:B------:R-:W-:Y:S01]  /*4610*/  FSEL R164, R164, -INF , !P0 ;  /* 0xff800000a4a47808 */ /* 0x000fe20004000000 */
        /* <DEDUP_REMOVED lines=10> */
[----:B------:R-:W-:Y:S02]  /*46c0*/  IMAD R7, R16, R7, R4 ;  /* 0x0000000710077224 */ /* 0x000fe400078e0204 */
[----:B------:R-:W1:Y:S01]  /*46d0*/  @!P4 LDC.64 R22, c[0x0][0x218] ;  /* 0x00008600ff16cb82 */ /* 0x000e620000000a00 */
[----:B------:R2:W-:Y:S01]  /*46e0*/  @P4 STS.128 [R223+0x6000], RZ ;  /* 0x006000ffdf004388 */ /* 0x0005e20000000c00 */
[----:B------:R-:W-:Y:S01]  /*46f0*/  IMAD.IADD R4, R39, 0x1, R7 ;  /* 0x0000000127047824 */ /* 0x000fe200078e0207 */
[----:B------:R-:W-:-:S05]  /*4700*/  IADD3 R7, P6, R216, R38, RZ ;  /* 0x00000026d8077210 */ /* 0x000fca0007fde0ff */
[----:B------:R-:W3:Y:S01]  /*4710*/  @!P3 LDC.64 R20, c[0x0][0x218] ;  /* 0x00008600ff14bb82 */ /* 0x000ee20000000a00 */
[----:B------:R-:W-:-:S07]  /*4720*/  IMAD.X R36, R207, 0x1, R4, P6 ;  /* 0x00000001cf247824 */ /* 0x000fce00030e0604 */
        /* <DEDUP_REMOVED lines=98> */
.L_x_764:
[----:B------:R-:W-:Y:S05]  /*4d50*/  BSYNC B0 ;  /* 0x0000000000007941 */ /* 0x000fea0003800000 */
.L_x_763:
[----:B------:R-:W0:Y:S02]  /*4d60*/  LDGDEPBAR ;  /* 0x00000000000079af */ /* 0x000e240000000000 */
.L_x_762:
        /* <DEDUP_REMOVED lines=77> */
[----:B------:R-:W1:Y:S01]  /*5240*/  LDSM.16.MT88.4 R12, [R198+0xc800] ;  /* 0x00c80000c60c783b */ /* 0x000e620000004200 */
[----:B------:R-:W2:Y:S01]  /*5250*/  MUFU.EX2 R155, R155 ;  /* 0x0000009b009b7308 */ /* 0x000ea20000000800 */
        /* <DEDUP_REMOVED lines=16> */
[----:B--2---:R-:W-:Y:S01]  /*5360*/  F2FP.F16.F32.PACK_AB R96, R155, R156 ;  /* 0x0000009c9b60723e */ /* 0x004fe200000000ff */
[--C-:B------:R-:W-:Y:S01]  /*5370*/  FFMA.FTZ R175, R175, UR6, -R176.reuse ;  /* 0x00000006afaf7c23 */ /* 0x100fe200080108b0 */
[----:B------:R-:W-:Y:S01]  /*5380*/  LDSM.16.MT88.4 R136, [R200+0xc800] ;  /* 0x00c80000c888783b */ /* 0x000fe20000004200 */
[--C-:B------:R-:W-:Y:S01]  /*5390*/  FFMA.FTZ R178, R173, UR6, -R176.reuse ;  /* 0x00000006adb27c23 */ /* 0x100fe200080108b0 */
[----:B------:R-:W-:Y:S01]  /*53a0*/  FFMA.FTZ R171, R171, UR6, -R176 ;  /* 0x00000006abab7c23 */ /* 0x000fe200080108b0 */
[--C-:B------:R-:W-:Y:S01]  /*53b0*/  FFMA.FTZ R169, R174, UR6, -R165.reuse ;  /* 0x00000006aea97c23 */ /* 0x100fe200080108a5 */
[----:B------:R-:W-:Y:S01]  /*53c0*/  LDSM.16.MT88.4 R28, [R196+0xc800] ;  /* 0x00c80000c41c783b */ /* 0x000fe20000004200 */
[----:B------:R-:W-:Y:S01]  /*53d0*/  MUFU.EX2 R157, R157 ;  /* 0x0000009d009d7308 */ /* 0x000fe20000000800 */
[--C-:B------:R-:W-:Y:S01]  /*53e0*/  FFMA.FTZ R170, R170, UR6, -R165.reuse ;  /* 0x00000006aaaa7c23 */ /* 0x100fe200080108a5 */
[--C-:B------:R-:W-:Y:S01]  /*53f0*/  FFMA.FTZ R168, R168, UR6, -R165.reuse ;  /* 0x00000006a8a87c23 */ /* 0x100fe200080108a5 */
[----:B------:R-:W-:Y:S01]  /*5400*/  LDSM.16.MT88.4 R24, [R198+0xe800] ;  /* 0x00e80000c618783b */ /* 0x000fe20000004200 */
        /* <DEDUP_REMOVED lines=199> */
[----:B------:R-:W1:Y:S01]  /*6080*/  S2R R3, SR_TID.X ;  /* 0x0000000000037919 */ /* 0x000e620000002100 */
[----:B------:R-:W-:Y:S01]  /*6090*/  ULDC UR4, c[0x0][0x2d0] ;  /* 0x0000b40000047ab9 */ /* 0x000fe20000000800 */
[----:B------:R-:W-:-:S04]  /*60a0*/  DEPBAR.LE SB0, 0x0 ;  /* 0x000080000000791a */ /* 0x000fc80000000000 */
[----:B------:R-:W-:Y:S01]  /*60b0*/  BAR.SYNC.DEFER_BLOCKING 0x0 ;  /* 0x0000000000007b1d */ /* 0x000fe20000010000 */
[----:B------:R-:W-:Y:S01]  /*60c0*/  ISETP.GE.AND P3, PT, R225, UR4, PT ;  /* 0x00000004e1007c0c */ /* 0x000fe2000bf66270 */
[----:B------:R-:W-:Y:S01]  /*60d0*/  IMAD.MOV.U32 R20, RZ, RZ, R234 ;  /* 0x000000ffff147224 */ /* 0x000fe200078e00ea */
[----:B------:R-:W-:Y:S01]  /*60e0*/  ISETP.GE.AND P2, PT, R224, UR4, PT ;  /* 0x00000004e0007c0c */ /* 0x000fe2000bf46270 */
[----:B------:R-:W-:-:S10]  /*60f0*/  IMAD.MOV.U32 R21, RZ, RZ, R239 ;  /* 0x000000ffff157224 */ /* 0x000fd400078e00ef */
[----:B------:R-:W2:Y:S08]  /*6100*/  @!P3 LDC.64 R10, c[0x0][0x220] ;  /* 0x00008800ff0abb82 */ /* 0x000eb00000000a00 */
[----:B------:R-:W3:Y:S01]  /*6110*/  @!P2 LDC.64 R8, c[0x0][0x220] ;  /* 0x00008800ff08ab82 */ /* 0x000ee20000000a00 */
[----:B-1----:R-:W-:-:S04]  /*6120*/  SHF.R.S32.HI R2, RZ, 0x1f, R3 ;  /* 0x0000001fff027819 */ /* 0x002fc80000011403 */
[----:B------:R-:W-:-:S03]  /*6130*/  LEA.HI R2, R2, R3, RZ, 0x3 ;  /* 0x0000000302027211 */ /* 0x000fc600078f18ff */
[----:B------:R-:W1:Y:S01]  /*6140*/  @!P2 LDC.64 R16, c[0x0][0x220] ;  /* 0x00008800ff10ab82 */ /* 0x000e620000000a00 */
[----:B------:R-:W-:-:S05]  /*6150*/  LOP3.LUT R2, R2, 0xfffffff8, RZ, 0xc0, !PT ;  /* 0xfffffff802027812 */ /* 0x000fca00078ec0ff */
[----:B------:R-:W-:-:S04]  /*6160*/  IMAD.IADD R2, R3, 0x1, -R2 ;  /* 0x0000000103027824 */ /* 0x000fc800078e0a02 */
[----:B------:R-:W-:-:S05]  /*6170*/  IMAD.SHL.U32 R2, R2, 0x8, RZ ;  /* 0x0000000802027824 */ /* 0x000fca00078e00ff */
[----:B------:R-:W-:Y:S01]  /*6180*/  ISETP.GE.AND P4, PT, R2, UR4, PT ;  /* 0x0000000402007c0c */ /* 0x000fe2000bf86270 */
[----:B------:R-:W-:-:S04]  /*6190*/  VIADD R2, R232, 0xfffffffe ;  /* 0xfffffffee8027836 */ /* 0x000fc80000000000 */
[----:B------:R-:W-:Y:S01]  /*61a0*/  IMAD R3, R217, R2, RZ ;  /* 0x00000002d9037224 */ /* 0x000fe200078e02ff */
[----:B------:R-:W-:Y:S01]  /*61b0*/  SHF.R.S32.HI R4, RZ, 0x1f, R2 ;  /* 0x0000001fff047819 */ /* 0x000fe20000011402 */
[----:B------:R-:W-:-:S04]  /*61c0*/  IMAD.WIDE.U32 R20, R2, R218, R20 ;  /* 0x000000da02147225 */ /* 0x000fc800078e0014 */
[----:B------:R-:W-:Y:S01]  /*61d0*/  IMAD R3, R4, R218, R3 ;  /* 0x000000da04037224 */ /* 0x000fe200078e0203 */
[----:B--2---:R-:W-:Y:S01]  /*61e0*/  @!P3 LEA R26, P0, R20, R10, 0x1 ;  /* 0x0000000a141ab211 */ /* 0x004fe200078008ff */
[----:B------:R-:W2:Y:S01]  /*61f0*/  @!P4 LDC.64 R12, c[0x0][0x220] ;  /* 0x00008800ff0ccb82 */ /* 0x000ea20000000a00 */
[----:B------:R-:W-:Y:S01]  /*6200*/  @P4 STS.128 [R223+0xc000], RZ ;  /* 0x00c000ffdf004388 */ /* 0x000fe20000000c00 */
[----:B------:R-:W-:-:S05]  /*6210*/  IMAD.IADD R18, R21, 0x1, R3 ;  /* 0x0000000115127824 */ /* 0x000fca00078e0203 */
[C---:B------:R-:W-:Y:S01]  /*6220*/  @!P3 LEA.HI.X R27, R20.reuse, R11, R18, 0x1, P0 ;  /* 0x0000000b141bb211 */ /* 0x040fe200000f0c12 */
[----:B------:R-:W4:Y:S01]  /*6230*/  @!P4 LDC.64 R6, c[0x0][0x220] ;  /* 0x00008800ff06cb82 */ /* 0x000f220000000a00 */
[----:B---3--:R-:W-:-:S04]  /*6240*/  @!P2 LEA R24, P0, R20, R8, 0x1 ;  /* 0x000000081418a211 */ /* 0x008fc800078008ff */
        /* <DEDUP_REMOVED lines=27> */
[----:B------:R-:W-:Y:S04]  /*6400*/  @!P2 LDGSTS.E.BYPASS.LTC128B.128 [R223+0x10000], desc[UR8][R24.64+0x100] ;  /* 0x1000010018dfafae */ /* 0x000fe8000b901d48 */
[----:B------:R-:W-:Y:S02]  /*6410*/  @P4 STS.128 [R223+0xc800], RZ ;  /* 0x00c800ffdf004388 */ /* 0x000fe40000000c00 */
[----:B------:R-:W1:Y:S01]  /*6420*/  @!P2 LDC.64 R4, c[0x0][0x220] ;  /* 0x00008800ff04ab82 */ /* 0x000e620000000a00 */
[----:B----4-:R-:W-:-:S04]  /*6430*/  @!P4 LEA R22, P1, R3, R6, 0x1 ;  /* 0x000000060316c211 */ /* 0x010fc800078208ff */
[----:B------:R-:W-:-:S03]  /*6440*/  @!P4 LEA.HI.X R23, R3, R7, R18, 0x1, P1 ;  /* 0x000000070317c211 */ /* 0x000fc600008f0c12 */
[----:B------:R-:W4:Y:S01]  /*6450*/  @!P3 LDC.64 R6, c[0x0][0x220] ;  /* 0x00008800ff06bb82 */ /* 0x000f220000000a00 */
[C---:B------:R-:W-:Y:S01]  /*6460*/  IADD3 R19, P1, R220.reuse, R3, RZ ;  /* 0x00000003dc137210 */ /* 0x040fe20007f3e0ff */
[----:B------:R-:W-:Y:S01]  /*6470*/  @!PT LDS RZ, [RZ] ;  /* 0x00000000fffff984 */ /* 0x000fe20000000800 */
[----:B------:R-:W-:Y:S01]  /*6480*/  @!PT LDS RZ, [RZ] ;  /* 0x00000000fffff984 */ /* 0x000fe20000000800 */
[----:B------:R-:W-:Y:S01]  /*6490*/  @!PT LDS RZ, [RZ] ;  /* 0x00000000fffff984 */ /* 0x000fe20000000800 */
[----:B------:R-:W-:Y:S03]  /*64a0*/  @!P4 LDGSTS.E.BYPASS.LTC128B.128 [R223+0xc800], desc[UR8][R22.64] ;  /* 0x0c80000016dfcfae */ /* 0x000fe6000b901d48 */
[----:B--2---:R-:W-:Y:S01]  /*64b0*/  @!P4 LEA R14, P0, R19, R14, 0x1 ;  /* 0x0000000e130ec211 */ /* 0x004fe200078008ff */
[----:B------:R-:W-:Y:S01]  /*64c0*/  IMAD.X R18, R219, 0x1, R18, P1 ;  /* 0x00000001db127824 */ /* 0x000fe200008e0612 */
[----:B------:R-:W-:Y:S01]  /*64d0*/  IADD3 R3, P5, R220, R19, RZ ;  /* 0x00000013dc037210 */ /* 0x000fe20007fbe0ff */
[----:B------:R-:W-:Y:S01]  /*64e0*/  @P3 STS.128 [R223+0xe800], RZ ;  /* 0x00e800ffdf003388 */ /* 0x000fe20000000c00 */
[C---:B-----5:R-:W-:Y:S02]  /*64f0*/  @!P3 LEA R12, P1, R19.reuse, R12, 0x1 ;  /* 0x0000000c130cb211 */ /* 0x060fe400078208ff */
[C---:B------:R-:W-:Y:S01]  /*6500*/  @!P4 LEA.HI.X R15, R19.reuse, R15, R18, 0x1, P0 ;  /* 0x0000000f130fc211 */ /* 0x040fe200000f0c12 */
[----:B------:R-:W-:Y:S01]  /*6510*/  @!PT LDS RZ, [RZ] ;  /* 0x00000000fffff984 */ /* 0x000fe20000000800 */
[----:B------:R-:W-:Y:S01]  /*6520*/  @!PT LDS RZ, [RZ] ;  /* 0x00000000fffff984 */ /* 0x000fe20000000800 */
[----:B------:R-:W-:Y:S01]  /*6530*/  @!PT LDS RZ, [RZ] ;  /* 0x00000000fffff984 */ /* 0x000fe20000000800 */
[----:B------:R-:W-:Y:S01]  /*6540*/  @!P3 LDGSTS.E.BYPASS.LTC128B.128 [R223+0xe800], desc[UR8][R20.64+0x80] ;  /* 0x0e80008014dfbfae */ /* 0x000fe2000b901d48 */
[----:B---3--:R-:W-:-:S02]  /*6550*/  @!P2 LEA R10, P0, R19, R10, 0x1 ;  /* 0x0000000a130aa211 */ /* 0x008fc400078008ff */
[C-C-:B------:R-:W-:Y:S01]  /*6560*/  @!P3 LEA.HI.X R13, R19.reuse, R13, R18.reuse, 0x1, P1 ;  /* 0x0000000d130db211 */ /* 0x140fe200008f0c12 */
[----:B------:R-:W-:Y:S01]  /*6570*/  @P2 STS.128 [R223+0x10800], RZ ;  /* 0x010800ffdf002388 */ /* 0x000fe20000000c00 */
[--C-:B------:R-:W-:Y:S01]  /*6580*/  @!P2 LEA.HI.X R11, R19, R11, R18.reuse, 0x1, P0 ;  /* 0x0000000b130ba211 */ /* 0x100fe200000f0c12 */
[----:B------:R-:W-:Y:S01]  /*6590*/  IMAD.X R18, R219, 0x1, R18, P5 ;  /* 0x00000001db127824 */ /* 0x000fe200028e0612 */
[C---:B-1----:R-:W-:Y:S01]  /*65a0*/  @!P4 LEA R8, P5, R3.reuse, R8, 0x1 ;  /* 0x000000080308c211 */ /* 0x042fe200078a08ff */
[----:B------:R-:W-:Y:S01]  /*65b0*/  @!PT LDS RZ, [RZ] ;  /* 0x00000000fffff984 */ /* 0x000fe20000000800 */
[----:B------:R-:W-:Y:S01]  /*65c0*/  @!PT LDS RZ, [RZ] ;  /* 0x00000000fffff984 */ /* 0x000fe20000000800 */
[----:B------:R-:W-:Y:S01]  /*65d0*/  @!PT LDS RZ, [RZ] ;  /* 0x00000000fffff984 */ /* 0x000fe20000000800 */
[----:B------:R1:W-:Y:S01]  /*65e0*/  @!P2 LDGSTS.E.BYPASS.LTC128B.128 [R223+0x10800], desc[UR8][R16.64+0x100] ;  /* 0x1080010010dfafae */ /* 0x0003e2000b901d48 */
[C---:B------:R-:W-:Y:S02]  /*65f0*/  @!P2 LEA R28, P0, R3.reuse, R4, 0x1 ;  /* 0x00000004031ca211 */ /* 0x040fe400078008ff */
[C---:B------:R-:W-:Y:S01]  /*6600*/  @!P4 LEA.HI.X R9, R3.reuse, R9, R18, 0x1, P5 ;  /* 0x000000090309c211 */ /* 0x040fe200028f0c12 */
        /* <DEDUP_REMOVED lines=34> */
[----:B-1----:R-:W4:Y:S04]  /*6830*/  LDSM.16.M88.4 R16, [R205+0x6000] ;  /* 0x00600000cd10783b */ /* 0x002f280000000200 */
[----:B--2---:R-:W-:Y:S04]  /*6840*/  LDSM.16.M88.4 R12, [R204] ;  /* 0x00000000cc0c783b */ /* 0x004fe80000000200 */
[----:B------:R-:W-:Y:S04]  /*6850*/  LDSM.16.M88.4 R20, [R203] ;  /* 0x00000000cb14783b */ /* 0x000fe80000000200 */
[----:B------:R-:W5:Y:S04]  /*6860*/  LDSM.16.M88.4 R152, [R205+0x6800] ;  /* 0x00680000cd98783b */ /* 0x000f680000000200 */
[----:B------:R-:W1:Y:S04]  /*6870*/  LDSM.16.M88.4 R144, [R205+0x7000] ;  /* 0x00700000cd90783b */ /* 0x000e680000000200 */
[----:B------:R-:W2:Y:S04]  /*6880*/  LDSM.16.M88.4 R24, [R205+0x7800] ;  /* 0x00780000cd18783b */ /* 0x000ea80000000200 */
[----:B------:R-:W-:Y:S04]  /*6890*/  LDSM.16.M88.4 R140, [R202] ;  /* 0x00000000ca8c783b */ /* 0x000fe80000000200 */
[----:B------:R-:W2:Y:S04]  /*68a0*/  LDSM.16.M88.4 R136, [R199+0x6000] ;  /* 0x00600000c788783b */ /* 0x000ea80000000200 */
[----:B------:R-:W2:Y:S04]  /*68b0*/  LDSM.16.M88.4 R176, [R195] ;  /* 0x00000000c3b0783b */ /* 0x000ea80000000200 */
[----:B---3--:R-:W3:Y:S01]  /*68c0*/  LDSM.16.M88.4 R8, [R194] ;  /* 0x00000000c208783b */ /* 0x008ee20000000200 */
[C---:B----4-:R-:W-:Y:S03]  /*68d0*/  HMMA.16816.F32 R4, R168.reuse, R16, RZ ;  /* 0x00000010a804723c */ /* 0x050fe600000018ff */
[----:B------:R-:W4:Y:S04]  /*68e0*/  LDSM.16.M88.4 R32, [R193] ;  /* 0x00000000c120783b */ /* 0x000f280000000200 */
[----:B------:R-:W-:Y:S01]  /*68f0*/  LDSM.16.M88.4 R156, [R192] ;  /* 0x00000000c09c783b */ /* 0x000fe20000000200 */
[C---:B------:R-:W-:Y:S03]  /*6900*/  HMMA.16816.F32 R16, R168.reuse, R18, RZ ;  /* 0x00000012a810723c */ /* 0x040fe600000018ff */
[----:B------:R-:W-:Y:S03]  /*6910*/  LDSM.16.M88.4 R164, [R199+0x6800] ;  /* 0x00680000c7a4783b */ /* 0x000fe60000000200 */
[C---:B-----5:R-:W-:Y:S01]  /*6920*/  HMMA.16816.F32 R28, R168.reuse, R152, RZ ;  /* 0x00000098a81c723c */ /* 0x060fe200000018ff */
[----:B------:R-:W-:Y:S04]  /*6930*/  LDSM.16.M88.4 R160, [R199+0x7800] ;  /* 0x00780000c7a0783b */ /* 0x000fe80000000200 */
[----:B------:R-:W-:Y:S01]  /*6940*/  LDSM.16.M88.4 R180, [R201+0x2000] ;  /* 0x00200000c9b4783b */ /* 0x000fe20000000200 */
[----:B-1----:R-:W-:Y:S03]  /*6950*/  HMMA.16816.F32 R148, R168, R144, RZ ;  /* 0x00000090a894723c */ /* 0x002fe600000018ff */
[----:B------:R-:W-:Y:S03]  /*6960*/  LDSM.16.M88.4 R212, [R192+0x2000] ;  /* 0x00200000c0d4783b */ /* 0x000fe60000000200 */
[----:B------:R-:W-:Y:S01]  /*6970*/  HMMA.16816.F32 R4, R12, R20, R4 ;  /* 0x000000140c04723c */ /* 0x000fe20000001804 */
[----:B------:R-:W-:Y:S04]  /*6980*/  LDSM.16.M88.4 R208, [R188] ;  /* 0x00000000bcd0783b */ /* 0x000fe80000000200 */
[----:B------:R-:W0:Y:S01]  /*6990*/  LDGDEPBAR ;  /* 0x00000000000079af */ /* 0x000e220000000000 */
[C---:B------:R-:W-:Y:S06]  /*69a0*/  HMMA.16816.F32 R152, R168.reuse, R154, RZ ;  /* 0x0000009aa898723c */ /* 0x040fec00000018ff */
[C---:B------:R-:W-:Y:S06]  /*69b0*/  HMMA.16816.F32 R144, R168.reuse, R146, RZ ;  /* 0x00000092a890723c */ /* 0x040fec00000018ff */
[C---:B--2---:R-:W-:Y:S06]  /*69c0*/  HMMA.16816.F32 R172, R168.reuse, R24, RZ ;  /* 0x00000018a8ac723c */ /* 0x044fec00000018ff */
[----:B------:R-:W-:Y:S01]  /*69d0*/  HMMA.16816.F32 R168, R168, R26, RZ ;  /* 0x0000001aa8a8723c */ /* 0x000fe200000018ff */
[----:B------:R-:W-:Y:S05]  /*69e0*/  LDSM.16.M88.4 R24, [R199+0x7000] ;  /* 0x00700000c718783b */ /* 0x000fea0000000200 */
[----:B------:R-:W-:Y:S01]  /*69f0*/  HMMA.16816.F32 R16, R12, R22, R16 ;  /* 0x000000160c10723c */ /* 0x000fe20000001810 */
[----:B------:R-:W1:Y:S05]  /*6a00*/  LDSM.16.M88.4 R20, [R201] ;  /* 0x00000000c914783b */ /* 0x000e6a0000000200 */
[----:B------:R-:W-:Y:S06]  /*6a10*/  HMMA.16816.F32 R4, R140, R136, R4 ;  /* 0x000000888c04723c */ /* 0x000fec0000001804 */
[C---:B------:R-:W-:Y:S06]  /*6a20*/  HMMA.16816.F32 R28, R12.reuse, R176, R28 ;  /* 0x000000b00c1c723c */ /* 0x040fec000000181c */
[C---:B------:R-:W-:Y:S01]  /*6a30*/  HMMA.16816.F32 R152, R12.reuse, R178, R152 ;  /* 0x000000b20c98723c */ /* 0x040fe20000001898 */
[----:B------:R-:W-:Y:S05]  /*6a40*/  LDSM.16.M88.4 R176, [R192+0x1800] ;  /* 0x00180000c0b0783b */ /* 0x000fea0000000200 */
[C---:B---3--:R-:W-:Y:S06]  /*6a50*/  HMMA.16816.F32 R148, R12.reuse, R8, R148 ;  /* 0x000000080c94723c */ /* 0x048fec0000001894 */
[C---:B------:R-:W-:Y:S01]  /*6a60*/  HMMA.16816.F32 R144, R12.reuse, R10, R144 ;  /* 0x0000000a0c90723c */ /* 0x040fe20000001890 */
[----:B------:R-:W-:Y:S05]  /*6a70*/  LDSM.16.M88.4 R8, [R192+0x800] ;  /* 0x00080000c008783b */ /* 0x000fea0000000200 */
[C---:B----4-:R-:W-:Y:S06]  /*6a80*/  HMMA.16816.F32 R172, R12.reuse, R32, R172 ;  /* 0x000000200cac723c */ /* 0x050fec00000018ac */
[----:B------:R-:W-:Y:S01]  /*6a90*/  HMMA.16816.F32 R168, R12, R34, R168 ;  /* 0x000000220ca8723c */ /* 0x000fe200000018a8 */
[----:B------:R-:W-:Y:S04]  /*6aa0*/  LDSM.16.M88.4 R32, [R206+0x2000] ;  /* 0x00200000ce20783b */ /* 0x000fe80000000200 */
[----:B------:R-:W2:Y:S01]  /*6ab0*/  LDSM.16.M88.4 R12, [R205+0x8000] ;  /* 0x00800000cd0c783b */ /* 0x000ea20000000200 */
[----:B------:R-:W-:Y:S03]  /*6ac0*/  HMMA.16816.F32 R16, R140, R138, R16 ;  /* 0x0000008a8c10723c */ /* 0x000fe60000001810 */
[----:B------:R-:W-:Y:S03]  /*6ad0*/  LDSM.16.M88.4 R136, [R192+0x1000] ;  /* 0x00100000c088783b */ /* 0x000fe60000000200 */
[----:B-1----:R-:W-:Y:S06]  /*6ae0*/  HMMA.16816.F32 R4, R20, R156, R4 ;  /* 0x0000009c1404723c */ /* 0x002fec0000001804 */
[C---:B------:R-:W-:Y:S06]  /*6af0*/  HMMA.16816.F32 R28, R140.reuse, R164, R28 ;  /* 0x000000a48c1c723c */ /* 0x040fec000000181c */
[C---:B------:R-:W-:Y:S01]  /*6b00*/  HMMA.16816.F32 R152, R140.reuse, R166, R152 ;  /* 0x000000a68c98723c */ /* 0x040fe20000001898 */
[----:B------:R-:W-:Y:S05]  /*6b10*/  LDSM.16.M88.4 R164, [R191] ;  /* 0x00000000bfa4783b */ /* 0x000fea0000000200 */
[C---:B------:R-:W-:Y:S06]  /*6b20*/  HMMA.16816.F32 R148, R140.reuse, R24, R148 ;  /* 0x000000188c94723c */ /* 0x040fec0000001894 */
[----:B------:R-:W-:Y:S01]  /*6b30*/  HMMA.16816.F32 R144, R140, R26, R144 ;  /* 0x0000001a8c90723c */ /* 0x000fe20000001890 */
[----:B------:R-:W1:Y:S05]  /*6b40*/  LDSM.16.M88.4 R24, [R204+0x2000] ;  /* 0x00200000cc18783b */ /* 0x000e6a0000000200 */
        /* <DEDUP_REMOVED lines=8> */
[----:B------:R-:W-:Y:S01]  /*6bd0*/  HMMA.16816.F32 R152, R20, R10, R152 ;  /* 0x0000000a1498723c */ /* 0x000fe20000001898 */
[----:B------:R-:W3:Y:S05]  /*6be0*/  LDSM.16.M88.4 R8, [R202+0x2000] ;  /* 0x00200000ca08783b */ /* 0x000eea0000000200 */
[----:B------:R-:W-:Y:S01]  /*6bf0*/  HMMA.16816.F32 R16, R32, R14, R16 ;  /* 0x0000000e2010723c */ /* 0x000fe20000001810 */
[----:B------:R-:W-:Y:S05]  /*6c00*/  LDSM.16.M88.4 R12, [R190] ;  /* 0x00000000be0c783b */ /* 0x000fea0000000200 */
[----:B-1----:R-:W-:Y:S06]  /*6c10*/  HMMA.16816.F32 R4, R24, R164, R4 ;  /* 0x000000a41804723c */ /* 0x002fec0000001804 */
[C---:B------:R-:W-:Y:S06]  /*6c20*/  HMMA.16816.F32 R148, R20.reuse, R136, R148 ;  /* 0x000000881494723c */ /* 0x040fec0000001894 */
[----:B------:R-:W-:Y:S01]  /*6c30*/  HMMA.16816.F32 R144, R20, R138, R144 ;  /* 0x0000008a1490723c */ /* 0x000fe20000001890 */
[----:B------:R-:W1:Y:S05]  /*6c40*/  LDSM.16.M88.4 R136, [R205+0x9800] ;  /* 0x00980000cd88783b */ /* 0x000e6a0000000200 */
[----:B------:R-:W-:Y:S01]  /*6c50*/  HMMA.16816.F32 R16, R24, R166, R16 ;  /* 0x000000a61810723c */ /* 0x000fe20000001810 */
[----:B------:R-:W-:Y:S05]  /*6c60*/  LDSM.16.M88.4 R164, [R206+0x4000] ;  /* 0x00400000cea4783b */ /* 0x000fea0000000200 */
[C---:B------:R-:W-:Y:S06]  /*6c70*/  HMMA.16816.F32 R172, R20.reuse, R176, R172 ;  /* 0x000000b014ac723c */ /* 0x040fec00000018ac */
[----:B------:R-:W-:Y:S01]  /*6c80*/  HMMA.16816.F32 R168, R20, R178, R168 ;  /* 0x000000b214a8723c */ /* 0x000fe200000018a8 */
[----:B------:R-:W4:Y:S04]  /*6c90*/  LDSM.16.M88.4 R20, [R189] ;  /* 0x00000000bd14783b */ /* 0x000f280000000200 */
[----:B------:R-:W5:Y:S01]  /*6ca0*/  LDSM.16.M88.4 R176, [R199+0x8800] ;  /* 0x00880000c7b0783b */ /* 0x000f620000000200 */
[----:B--2---:R-:W-:Y:S06]  /*6cb0*/  HMMA.16816.F32 R28, R32, R160, R28 ;  /* 0x000000a0201c723c */ /* 0x004fec000000181c */
[----:B---3--:R-:W-:Y:S06]  /*6cc0*/  HMMA.16816.F32 R4, R8, R140, R4 ;  /* 0x0000008c0804723c */ /* 0x008fec0000001804 */
[----:B------:R-:W-:Y:S01]  /*6cd0*/  HMMA.16816.F32 R152, R32, R162, R152 ;  /* 0x000000a22098723c */ /* 0x000fe20000001898 */
[----:B------:R-:W2:Y:S05]  /*6ce0*/  LDSM.16.M88.4 R160, [R205+0xa000] ;  /* 0x00a00000cda0783b */ /* 0x000eaa0000000200 */
[----:B------:R-:W-:Y:S01]  /*6cf0*/  HMMA.16816.F32 R16, R8, R142, R16 ;  /* 0x0000008e0810723c */ /* 0x000fe20000001810 */
[----:B------:R-:W-:Y:S05]  /*6d00*/  LDSM.16.M88.4 R140, [R204+0x4000] ;  /* 0x00400000cc8c783b */ /* 0x000fea0000000200 */
[C---:B------:R-:W-:Y:S06]  /*6d10*/  HMMA.16816.F32 R148, R32.reuse, R156, R148 ;  /* 0x0000009c2094723c */ /* 0x040fec0000001894 */
[C---:B------:R-:W-:Y:S01]  /*6d20*/  HMMA.16816.F32 R144, R32.reuse, R158, R144 ;  /* 0x0000009e2090723c */ /* 0x040fe20000001890 */
[----:B------:R-:W-:Y:S05]  /*6d30*/  LDSM.16.M88.4 R156, [R192+0x2800] ;  /* 0x00280000c09c783b */ /* 0x000fea0000000200 */
[C---:B-1----:R-:W-:Y:S06]  /*6d40*/  HMMA.16816.F32 R172, R32.reuse, R136, R172 ;  /* 0x0000008820ac723c */ /* 0x042fec00000018ac */
[----:B------:R-:W-:Y:S01]  /*6d50*/  HMMA.16816.F32 R168, R32, R138, R168 ;  /* 0x0000008a20a8723c */ /* 0x000fe200000018a8 */
[----:B------:R-:W1:Y:S04]  /*6d60*/  LDSM.16.M88.4 R136, [R199+0x9000] ;  /* 0x00900000c788783b */ /* 0x000e680000000200 */
[----:B------:R-:W3:Y:S01]  /*6d70*/  LDSM.16.M88.4 R32, [R187] ;  /* 0x00000000bb20783b */ /* 0x000ee20000000200 */
[----:B------:R-:W-:Y:S06]  /*6d80*/  HMMA.16816.F32 R28, R24, R12, R28 ;  /* 0x0000000c181c723c */ /* 0x000fec000000181c */
[----:B------:R-:W-:Y:S06]  /*6d90*/  HMMA.16816.F32 R4, R180, R212, R4 ;  /* 0x000000d4b404723c */ /* 0x000fec0000001804 */
[----:B------:R-:W-:Y:S01]  /*6da0*/  HMMA.16816.F32 R152, R24, R14, R152 ;  /* 0x0000000e1898723c */ /* 0x000fe20000001898 */
[----:B------:R-:W3:Y:S05]  /*6db0*/  LDSM.16.M88.4 R12, [R199+0x9800] ;  /* 0x00980000c70c783b */ /* 0x000eea0000000200 */
[----:B------:R-:W-:Y:S01]  /*6dc0*/  HMMA.16816.F32 R16, R180, R214, R16 ;  /* 0x000000d6b410723c */ /* 0x000fe20000001810 */
[----:B------:R-:W-:Y:S05]  /*6dd0*/  LDSM.16.M88.4 R212, [R205+0xa800] ;  /* 0x00a80000cdd4783b */ /* 0x000fea0000000200 */
[C---:B----4-:R-:W-:Y:S06]  /*6de0*/  HMMA.16816.F32 R148, R24.reuse, R20, R148 ;  /* 0x000000141894723c */ /* 0x050fec0000001894 */
[----:B------:R-:W-:Y:S01]  /*6df0*/  HMMA.16816.F32 R144, R24, R22, R144 ;  /* 0x000000161890723c */ /* 0x000fe20000001890 */
[----:B------:R-:W4:Y:S05]  /*6e00*/  LDSM.16.M88.4 R20, [R192+0x3000] ;  /* 0x00300000c014783b */ /* 0x000f2a0000000200 */
[----:B-----5:R-:W-:Y:S06]  /*6e10*/  HMMA.16816.F32 R28, R8, R176, R28 ;  /* 0x000000b0081c723c */ /* 0x020fec000000181c */
[----:B--2---:R-:W-:Y:S06]  /*6e20*/  HMMA.16816.F32 R4, R164, R160, R4 ;  /* 0x000000a0a404723c */ /* 0x004fec0000001804 */
[----:B------:R-:W-:Y:S01]  /*6e30*/  HMMA.16816.F32 R152, R8, R178, R152 ;  /* 0x000000b20898723c */ /* 0x000fe20000001898 */
[----:B------:R-:W-:Y:S05]  /*6e40*/  LDSM.16.M88.4 R176, [R192+0x3800] ;  /* 0x00380000c0b0783b */ /* 0x000fea0000000200 */
[C---:B------:R-:W-:Y:S06]  /*6e50*/  HMMA.16816.F32 R172, R24.reuse, R208, R172 ;  /* 0x000000d018ac723c */ /* 0x040fec00000018ac */
[----:B------:R-:W-:Y:S01]  /*6e60*/  HMMA.16816.F32 R168, R24, R210, R168 ;  /* 0x000000d218a8723c */ /* 0x000fe200000018a8 */
[----:B------:R-:W-:Y:S04]  /*6e70*/  LDSM.16.M88.4 R24, [R202+0x4000] ;  /* 0x00400000ca18783b */ /* 0x000fe80000000200 */
[----:B------:R-:W2:Y:S01]  /*6e80*/  LDSM.16.M88.4 R208, [R199+0xa000] ;  /* 0x00a00000c7d0783b */ /* 0x000ea20000000200 */
[----:B------:R-:W-:Y:S03]  /*6e90*/  HMMA.16816.F32 R16, R164, R162, R16 ;  /* 0x000000a2a410723c */ /* 0x000fe60000001810 */
[----:B------:R-:W5:Y:S03]  /*6ea0*/  LDSM.16.M88.4 R160, [R205+0xb000] ;  /* 0x00b00000cda0783b */ /* 0x000f660000000200 */
[C---:B-1----:R-:W-:Y:S06]  /*6eb0*/  HMMA.16816.F32 R148, R8.reuse, R136, R148 ;  /* 0x000000880894723c */ /* 0x042fec0000001894 */
[----:B------:R-:W-:Y:S01]  /*6ec0*/  HMMA.16816.F32 R144, R8, R138, R144 ;  /* 0x0000008a0890723c */ /* 0x000fe20000001890 */
[----:B------:R-:W1:Y:S05]  /*6ed0*/  LDSM.16.M88.4 R136, [R186] ;  /* 0x00000000ba88783b */ /* 0x000e6a0000000200 */
[----:B------:R-:W-:Y:S06]  /*6ee0*/  HMMA.16816.F32 R28, R180, R156, R28 ;  /* 0x0000009cb41c723c */ /* 0x000fec000000181c */
[----:B---3--:R-:W-:Y:S06]  /*6ef0*/  HMMA.16816.F32 R4, R140, R32, R4 ;  /* 0x000000208c04723c */ /* 0x008fec0000001804 */
[----:B------:R-:W-:Y:S01]  /*6f00*/  HMMA.16816.F32 R152, R180, R158, R152 ;  /* 0x0000009eb498723c */ /* 0x000fe20000001898 */
[----:B------:R-:W-:Y:S05]  /*6f10*/  LDSM.16.M88.4 R156, [R205+0xb800] ;  /* 0x00b80000cd9c783b */ /* 0x000fea0000000200 */
[C---:B------:R-:W-:Y:S06]  /*6f20*/  HMMA.16816.F32 R172, R8.reuse, R12, R172 ;  /* 0x0000000c08ac723c */ /* 0x040fec00000018ac */
[----:B------:R-:W-:Y:S01]  /*6f30*/  HMMA.16816.F32 R168, R8, R14, R168 ;  /* 0x0000000e08a8723c */ /* 0x000fe200000018a8 */
[----:B------:R-:W-:Y:S04]  /*6f40*/  LDSM.16.M88.4 R12, [R201+0x4000] ;  /* 0x00400000c90c783b */ /* 0x000fe80000000200 */
[----:B------:R-:W3:Y:S01]  /*6f50*/  LDSM.16.M88.4 R8, [R192+0x4000] ;  /* 0x00400000c008783b */ /* 0x000ee20000000200 */
[----:B------:R-:W-:Y:S03]  /*6f60*/  HMMA.16816.F32 R16, R140, R34, R16 ;  /* 0x000000228c10723c */ /* 0x000fe60000001810 */
[----:B------:R-:W3:Y:S03]  /*6f70*/  LDSM.16.M88.4 R32, [R185] ;  /* 0x00000000b920783b */ /* 0x000ee60000000200 */
[C---:B----4-:R-:W-:Y:S06]  /*6f80*/  HMMA.16816.F32 R148, R180.reuse, R20, R148 ;  /* 0x00000014b494723c */ /* 0x050fec0000001894 */
[----:B------:R-:W-:Y:S01]  /*6f90*/  HMMA.16816.F32 R144, R180, R22, R144 ;  /* 0x00000016b490723c */ /* 0x000fe20000001890 */
[----:B------:R-:W-:Y:S05]  /*6fa0*/  LDSM.16.M88.4 R20, [R199+0xa800] ;  /* 0x00a80000c714783b */ /* 0x000fea0000000200 */
[----:B------:R-:W-:Y:S06]  /*6fb0*/  HMMA.16816.F32 R28, R164, R212, R28 ;  /* 0x000000d4a41c723c */ /* 0x000fec000000181c */
[----:B--2---:R-:W-:Y:S06]  /*6fc0*/  HMMA.16816.F32 R4, R24, R208, R4 ;  /* 0x000000d01804723c */ /* 0x004fec0000001804 */
[----:B------:R-:W-:Y:S06]  /*6fd0*/  HMMA.16816.F32 R152, R164, R214, R152 ;  /* 0x000000d6a498723c */ /* 0x000fec0000001898 */
[C---:B------:R-:W-:Y:S06]  /*6fe0*/  HMMA.16816.F32 R172, R180.reuse, R176, R172 ;  /* 0x000000b0b4ac723c */ /* 0x040fec00000018ac */
[----:B------:R-:W-:Y:S01]  /*6ff0*/  HMMA.16816.F32 R168, R180, R178, R168 ;  /* 0x000000b2b4a8723c */ /* 0x000fe200000018a8 */
[----:B------:R-:W2:Y:S05]  /*7000*/  LDSM.16.M88.4 R176, [R184] ;  /* 0x00000000b8b0783b */ /* 0x000eaa0000000200 */
[----:B------:R-:W-:Y:S06]  /*7010*/  HMMA.16816.F32 R16, R24, R210, R16 ;  /* 0x000000d21810723c */ /* 0x000fec0000001810 */
[C---:B-----5:R-:W-:Y:S06]  /*7020*/  HMMA.16816.F32 R148, R164.reuse, R160, R148 ;  /* 0x000000a0a494723c */ /* 0x060fec0000001894 */
[----:B------:R-:W-:Y:S01]  /*7030*/  HMMA.16816.F32 R160, R164, R162, R144 ;  /* 0x000000a2a4a0723c */ /* 0x000fe20000001890 */
[----:B------:R-:W-:Y:S05]  /*7040*/  LDSM.16.M88.4 R144, [R192+0x4800] ;  /* 0x00480000c090783b */ /* 0x000fea0000000200 */
[----:B-1----:R-:W-:Y:S06]  /*7050*/  HMMA.16816.F32 R28, R140, R136, R28 ;  /* 0x000000888c1c723c */ /* 0x002fec000000181c */
[----:B---3--:R-:W-:Y:S06]  /*7060*/  HMMA.16816.F32 R4, R12, R8, R4 ;  /* 0x000000080c04723c */ /* 0x008fec0000001804 */
[----:B------:R-:W-:Y:S01]  /*7070*/  HMMA.16816.F32 R152, R140, R138, R152 ;  /* 0x0000008a8c98723c */ /* 0x000fe20000001898 */
[----:B------:R-:W1:Y:S05]  /*7080*/  LDSM.16.M88.4 R136, [R199+0xb000] ;  /* 0x00b00000c788783b */ /* 0x000e6a0000000200 */
[C---:B------:R-:W-:Y:S06]  /*7090*/  HMMA.16816.F32 R172, R164.reuse, R156, R172 ;  /* 0x0000009ca4ac723c */ /* 0x040fec00000018ac */
[----:B------:R-:W-:Y:S06]  /*70a0*/  HMMA.16816.F32 R168, R164, R158, R168 ;  /* 0x0000009ea4a8723c */ /* 0x000fec00000018a8 */
[----:B------:R-:W-:Y:S01]  /*70b0*/  HMMA.16816.F32 R16, R12, R10, R16 ;  /* 0x0000000a0c10723c */ /* 0x000fe20000001810 */
[----:B------:R-:W3:Y:S01]  /*70c0*/  LDSM.16.M88.4 R8, [R199+0xb800] ;  /* 0x00b80000c708783b */ /* 0x000ee20000000200 */
[----:B------:R-:W-:Y:S01]  /*70d0*/  FMUL.FTZ R3, R4, UR5 ;  /* 0x0000000504037c20 */ /* 0x000fe20008410000 */
[----:B------:R-:W-:-:S03]  /*70e0*/  FMUL.FTZ R157, R7, UR5 ;  /* 0x00000005079d7c20 */ /* 0x000fc60008410000 */
[C---:B------:R-:W-:Y:S02]  /*70f0*/  HMMA.16816.F32 R148, R140.reuse, R32, R148 ;  /* 0x000000208c94723c */ /* 0x040fe40000001894 */
[----:B------:R-:W-:Y:S04]  /*7100*/  MUFU.TANH R3, R3 ;  /* 0x0000000300037308 */ /* 0x000fe80000002400 */
[----:B------:R-:W-:Y:S01]  /*7110*/  HMMA.16816.F32 R160, R140, R34, R160 ;  /* 0x000000228ca0723c */ /* 0x000fe200000018a0 */
[----:B------:R-:W-:-:S03]  /*7120*/  FMUL.FTZ R33, R6, UR5 ;  /* 0x0000000506217c20 */ /* 0x000fc60008410000 */
[----:B------:R-:W-:Y:S02]  /*7130*/  MUFU.TANH R157, R157 ;  /* 0x0000009d009d7308 */ /* 0x000fe40000002400 */
[C---:B--2---:R-:W-:Y:S01]  /*7140*/  HMMA.16816.F32 R172, R140.reuse, R176, R172 ;  /* 0x000000b08cac723c */ /* 0x044fe200000018ac */
[----:B------:R-:W-:Y:S02]  /*7150*/  FMUL.FTZ R35, R5, UR5 ;  /* 0x0000000505237c20 */ /* 0x000fe40008410000 */
[----:B------:R-:W2:Y:S03]  /*7160*/  LDSM.16.M88.4 R4, [R192+0x5000] ;  /* 0x00500000c004783b */ /* 0x000ea60000000200 */
[----:B------:R-:W-:Y:S01]  /*7170*/  HMMA.16816.F32 R168, R140, R178, R168 ;  /* 0x000000b28ca8723c */ /* 0x000fe200000018a8 */
[----:B------:R-:W4:Y:S01]  /*7180*/  MUFU.TANH R35, R35 ;  /* 0x0000002300237308 */ /* 0x000f220000002400 */
[----:B------:R-:W-:Y:S01]  /*7190*/  FMUL.FTZ R16, R16, UR5 ;  /* 0x0000000510107c20 */ /* 0x000fe20008410000 */
[----:B------:R-:W-:Y:S01]  /*71a0*/  FMUL.FTZ R18, R18, UR5 ;  /* 0x0000000512127c20 */ /* 0x000fe20008410000 */
[----:B------:R-:W-:Y:S01]  /*71b0*/  FMUL.FTZ R17, R17, UR5 ;  /* 0x0000000511117c20 */ /* 0x000fe20008410000 */
[----:B------:R-:W-:Y:S01]  /*71c0*/  FMUL.FTZ R19, R19, UR5 ;  /* 0x0000000513137c20 */ /* 0x000fe20008410000 */
[C---:B------:R-:W-:Y:S03]  /*71d0*/  HMMA.16816.F32 R28, R24.reuse, R20, R28 ;  /* 0x00000014181c723c */ /* 0x040fe6000000181c */
[----:B------:R-:W-:Y:S03]  /*71e0*/  MUFU.TANH R33, R33 ;  /* 0x0000002100217308 */ /* 0x000fe60000002400 */
[----:B------:R-:W-:Y:S01]  /*71f0*/  HMMA.16816.F32 R152, R24, R22, R152 ;  /* 0x000000161898723c */ /* 0x000fe20000001898 */
[----:B------:R-:W5:Y:S01]  /*7200*/  LDSM.16.M88.4 R20, [R192+0x5800] ;  /* 0x00580000c014783b */ /* 0x000f620000000200 */
[----:B------:R-:W-:-:S04]  /*7210*/  DEPBAR.LE SB0, 0x0 ;  /* 0x000080000000791a */ /* 0x000fc80000000000 */
[C---:B-1----:R-:W-:Y:S01]  /*7220*/  HMMA.16816.F32 R148, R24.reuse, R136, R148 ;  /* 0x000000881894723c */ /* 0x042fe20000001894 */
[----:B------:R4:W-:Y:S05]  /*7230*/  MUFU.TANH R137, R18 ;  /* 0x0000001200897308 */ /* 0x0009ea0000002400 */
[C---:B------:R-:W-:Y:S03]  /*7240*/  HMMA.16816.F32 R160, R24.reuse, R138, R160 ;  /* 0x0000008a18a0723c */ /* 0x040fe600000018a0 */
[----:B------:R-:W-:Y:S03]  /*7250*/  MUFU.TANH R17, R17 ;  /* 0x0000001100117308 */ /* 0x000fe60000002400 */
[C---:B---3--:R-:W-:Y:S05]  /*7260*/  HMMA.16816.F32 R172, R24.reuse, R8, R172 ;  /* 0x0000000818ac723c */ /* 0x048fea00000018ac */
[----:B------:R-:W-:Y:S01]  /*7270*/  MUFU.TANH R19, R19 ;  /* 0x0000001300137308 */ /* 0x000fe20000002400 */
[----:B------:R-:W-:Y:S06]  /*7280*/  HMMA.16816.F32 R168, R24, R10, R168 ;  /* 0x0000000a18a8723c */ /* 0x000fec00000018a8 */
[C---:B------:R-:W-:Y:S01]  /*7290*/  HMMA.16816.F32 R28, R12.reuse, R144, R28 ;  /* 0x000000900c1c723c */ /* 0x040fe2000000181c */
[----:B------:R-:W1:Y:S05]  /*72a0*/  MUFU.TANH R145, R16 ;  /* 0x0000001000917308 */ /* 0x000e6a0000002400 */
[C---:B------:R-:W-:Y:S06]  /*72b0*/  HMMA.16816.F32 R152, R12.reuse, R146, R152 ;  /* 0x000000920c98723c */ /* 0x040fec0000001898 */
[C---:B--2---:R-:W-:Y:S06]  /*72c0*/  HMMA.16816.F32 R148, R12.reuse, R4, R148 ;  /* 0x000000040c94723c */ /* 0x044fec0000001894 */
[----:B------:R-:W-:Y:S01]  /*72d0*/  HMMA.16816.F32 R160, R12, R6, R160 ;  /* 0x000000060ca0723c */ /* 0x000fe200000018a0 */
[----:B------:R-:W-:-:S04]  /*72e0*/  IMAD R4, R2, 0x40, R227 ;  /* 0x0000004002047824 */ /* 0x000fc800078e02e3 */
[----:B------:R-:W-:Y:S01]  /*72f0*/  VIADD R10, R4, 0x1 ;  /* 0x00000001040a7836 */ /* 0x000fe20000000000 */
[C---:B-----5:R-:W-:Y:S01]  /*7300*/  HMMA.16816.F32 R172, R12.reuse, R20, R172 ;  /* 0x000000140cac723c */ /* 0x060fe200000018ac */
[----:B------:R-:W-:Y:S01]  /*7310*/  FMUL.FTZ R11, R30, UR5 ;  /* 0x000000051e0b7c20 */ /* 0x000fe20008410000 */
[----:B------:R-:W-:Y:S01]  /*7320*/  FMUL.FTZ R28, R28, UR5 ;  /* 0x000000051c1c7c20 */ /* 0x000fe20008410000 */
[----:B------:R-:W-:Y:S01]  /*7330*/  FMUL.FTZ R9, R29, UR5 ;  /* 0x000000051d097c20 */ /* 0x000fe20008410000 */
[C---:B------:R-:W-:Y:S01]  /*7340*/  ISETP.GE.AND P0, PT, R10.reuse, R240, PT ;  /* 0x000000f00a00720c */ /* 0x040fe20003f06270 */
[----:B------:R-:W-:Y:S01]  /*7350*/  FMUL.FTZ R5, R31, UR5 ;  /* 0x000000051f057c20 */ /* 0x000fe20008410000 */
[----:B------:R-:W-:Y:S01]  /*7360*/  ISETP.GE.AND P1, PT, R10, R237, PT ;  /* 0x000000ed0a00720c */ /* 0x000fe20003f26270 */
[----:B------:R-:W-:Y:S01]  /*7370*/  HMMA.16816.F32 R168, R12, R22, R168 ;  /* 0x000000160ca8723c */ /* 0x000fe200000018a8 */
[----:B------:R-:W-:Y:S01]  /*7380*/  I2FP.F32.S32 R10, R10 ;  /* 0x0000000a000a7245 */ /* 0x000fe20000201400 */
[----:B------:R-:W2:Y:S01]  /*7390*/  MUFU.TANH R139, R28 ;  /* 0x0000001c008b7308 */ /* 0x000ea20000002400 */
[----:B------:R-:W-:Y:S01]  /*73a0*/  FMUL.FTZ R7, R152, UR5 ;  /* 0x0000000598077c20 */ /* 0x000fe20008410000 */
[----:B------:R-:W-:Y:S01]  /*73b0*/  FMUL.FTZ R25, R153, UR5 ;  /* 0x0000000599197c20 */ /* 0x000fe20008410000 */
[----:B------:R-:W-:Y:S01]  /*73c0*/  FMUL.FTZ R150, R150, UR5 ;  /* 0x0000000596967c20 */ /* 0x000fe20008410000 */
[----:B----4-:R-:W-:Y:S01]  /*73d0*/  FFMA.FTZ R18, R10, R0, R35 ;  /* 0x000000000a127223 */ /* 0x010fe20000010023 */
[----:B------:R-:W-:-:S02]  /*73e0*/  VIADD R12, R4, 0x8 ;  /* 0x00000008040c7836 */ /* 0x000fc40000000000 */
[----:B------:R-:W-:Y:S01]  /*73f0*/  FFMA.FTZ R21, R10, R0, R157 ;  /* 0x000000000a157223 */ /* 0x000fe2000001009d */
[----:B------:R-:W-:Y:S01]  /*7400*/  VIADD R10, R4, 0x9 ;  /* 0x00000009040a7836 */ /* 0x000fe20000000000 */
[----:B------:R-:W3:Y:S01]  /*7410*/  MUFU.TANH R11, R11 ;  /* 0x0000000b000b7308 */ /* 0x000ee20000002400 */
[----:B------:R-:W-:Y:S01]  /*7420*/  FSEL R18, R18, -INF , !P0 ;  /* 0xff80000012127808 */ /* 0x000fe20004000000 */
[----:B------:R-:W-:Y:S01]  /*7430*/  FMUL.FTZ R13, R154, UR5 ;  /* 0x000000059a0d7c20 */ /* 0x000fe20008410000 */
[C---:B------:R-:W-:Y:S01]  /*7440*/  ISETP.GE.AND P5, PT, R12.reuse, R240, PT ;  /* 0x000000f00c00720c */ /* 0x040fe20003fa6270 */
[----:B------:R-:W-:Y:S01]  /*7450*/  FMUL.FTZ R15, R155, UR5 ;  /* 0x000000059b0f7c20 */ /* 0x000fe20008410000 */
[-C--:B------:R-:W-:Y:S01]  /*7460*/  ISETP.GE.AND P6, PT, R12, R237.reuse, PT ;  /* 0x000000ed0c00720c */ /* 0x080fe20003fc6270 */
[----:B------:R-:W-:Y:S01]  /*7470*/  FMUL.FTZ R27, R148, UR5 ;  /* 0x00000005941b7c20 */ /* 0x000fe20008410000 */
[----:B------:R-:W-:Y:S01]  /*7480*/  I2FP.F32.S32 R12, R12 ;  /* 0x0000000c000c7245 */ /* 0x000fe20000201400 */
[----:B------:R-:W4:Y:S01]  /*7490*/  MUFU.TANH R9, R9 ;  /* 0x0000000900097308 */ /* 0x000f220000002400 */
[----:B------:R-:W-:Y:S01]  /*74a0*/  FSEL R21, R21, -INF , !P1 ;  /* 0xff80000015157808 */ /* 0x000fe20004800000 */
[----:B------:R-:W-:Y:S01]  /*74b0*/  FMUL.FTZ R29, R149, UR5 ;  /* 0x00000005951d7c20 */ /* 0x000fe20008410000 */
[----:B------:R-:W-:Y:S01]  /*74c0*/  ISETP.GE.AND P0, PT, R10, R240, PT ;  /* 0x000000f00a00720c */ /* 0x000fe20003f06270 */
[-C--:B-1----:R-:W-:Y:S01]  /*74d0*/  FFMA.FTZ R22, R12, R0.reuse, R145 ;  /* 0x000000000c167223 */ /* 0x082fe20000010091 */
[-C--:B------:R-:W-:Y:S01]  /*74e0*/  ISETP.GE.AND P1, PT, R10, R237.reuse, PT ;  /* 0x000000ed0a00720c */ /* 0x080fe20003f26270 */
[----:B------:R-:W-:Y:S01]  /*74f0*/  FFMA.FTZ R23, R12, R0, R137 ;  /* 0x000000000c177223 */ /* 0x000fe20000010089 */
[----:B------:R-:W-:Y:S01]  /*7500*/  I2FP.F32.S32 R10, R10 ;  /* 0x0000000a000a7245 */ /* 0x000fe20000201400 */
[----:B------:R-:W1:Y:S01]  /*7510*/  MUFU.TANH R5, R5 ;  /* 0x0000000500057308 */ /* 0x000e620000002400 */
[----:B------:R-:W-:Y:S01]  /*7520*/  VIADD R12, R4, 0x10 ;  /* 0x00000010040c7836 */ /* 0x000fe20000000000 */
[----:B------:R-:W-:Y:S01]  /*7530*/  FSEL R22, R22, -INF , !P5 ;  /* 0xff80000016167808 */ /* 0x000fe20006800000 */
[----:B------:R-:W-:Y:S01]  /*7540*/  FMUL.FTZ R151, R151, UR5 ;  /* 0x0000000597977c20 */ /* 0x000fe20008410000 */
[CC--:B------:R-:W-:Y:S01]  /*7550*/  FFMA.FTZ R20, R10.reuse, R0.reuse, R17 ;  /* 0x000000000a147223 */ /* 0x0c0fe20000010011 */
[----:B------:R-:W-:Y:S01]  /*7560*/  FFMA.FTZ R19, R10, R0, R19 ;  /* 0x000000000a137223 */ /* 0x000fe20000010013 */
[----:B------:R-:W-:Y:S01]  /*7570*/  FSEL R23, R23, -INF , !P6 ;  /* 0xff80000017177808 */ /* 0x000fe20007000000 */
[----:B------:R-:W-:Y:S01]  /*7580*/  VIADD R10, R4, 0x11 ;  /* 0x00000011040a7836 */ /* 0x000fe20000000000 */
[C---:B------:R-:W-:Y:S01]  /*7590*/  ISETP.GE.AND P5, PT, R12.reuse, R240, PT ;  /* 0x000000f00c00720c */ /* 0x040fe20003fa6270 */
[----:B------:R-:W-:Y:S01]  /*75a0*/  MUFU.TANH R7, R7 ;  /* 0x0000000700077308 */ /* 0x000fe20000002400 */
[-C--:B------:R-:W-:Y:S01]  /*75b0*/  ISETP.GE.AND P6, PT, R12, R237.reuse, PT ;  /* 0x000000ed0c00720c */ /* 0x080fe20003fc6270 */
[----:B------:R-:W-:Y:S01]  /*75c0*/  FMUL.FTZ R162, R162, UR5 ;  /* 0x00000005a2a27c20 */ /* 0x000fe20008410000 */
[----:B------:R-:W-:Y:S01]  /*75d0*/  I2FP.F32.S32 R12, R12 ;  /* 0x0000000c000c7245 */ /* 0x000fe20000201400 */
[----:B------:R-:W-:Y:S01]  /*75e0*/  FMUL.FTZ R161, R161, UR5 ;  /* 0x00000005a1a17c20 */ /* 0x000fe20008410000 */
[----:B------:R-:W-:Y:S01]  /*75f0*/  FSEL R20, R20, -INF , !P0 ;  /* 0xff80000014147808 */ /* 0x000fe20004000000 */
[----:B------:R-:W-:Y:S01]  /*7600*/  FMUL.FTZ R163, R163, UR5 ;  /* 0x00000005a3a37c20 */ /* 0x000fe20008410000 */
[----:B------:R-:W-:Y:S01]  /*7610*/  FSEL R19, R19, -INF , !P1 ;  /* 0xff80000013137808 */ /* 0x000fe20004800000 */
[----:B------:R-:W-:Y:S01]  /*7620*/  MUFU.TANH R13, R13 ;  /* 0x0000000d000d7308 */ /* 0x000fe20000002400 */
[----:B------:R-:W-:Y:S01]  /*7630*/  ISETP.GE.AND P0, PT, R10, R240, PT ;  /* 0x000000f00a00720c */ /* 0x000fe20003f06270 */
[-C--:B--2---:R-:W-:Y:S01]  /*7640*/  FFMA.FTZ R139, R12, R0.reuse, R139 ;  /* 0x000000000c8b7223 */ /* 0x084fe2000001008b */
[----:B------:R-:W-:Y:S01]  /*7650*/  ISETP.GE.AND P1, PT, R10, R237, PT ;  /* 0x000000ed0a00720c */ /* 0x000fe20003f26270 */
[----:B---3--:R-:W-:Y:S01]  /*7660*/  FFMA.FTZ R11, R12, R0, R11 ;  /* 0x000000000c0b7223 */ /* 0x008fe2000001000b */
[----:B------:R-:W-:Y:S01]  /*7670*/  I2FP.F32.S32 R10, R10 ;  /* 0x0000000a000a7245 */ /* 0x000fe20000201400 */
[----:B------:R-:W-:-:S02]  /*7680*/  VIADD R12, R4, 0x18 ;  /* 0x00000018040c7836 */ /* 0x000fc40000000000 */
[----:B------:R-:W-:Y:S01]  /*7690*/  FMUL.FTZ R160, R160, UR5 ;  /* 0x00000005a0a07c20 */ /* 0x000fe20008410000 */
[----:B------:R-:W2:Y:S01]  /*76a0*/  MUFU.TANH R25, R25 ;  /* 0x0000001900197308 */ /* 0x000ea20000002400 */
[----:B------:R-:W-:Y:S01]  /*76b0*/  FSEL R177, R11, -INF , !P6 ;  /* 0xff8000000bb17808 */ /* 0x000fe20007000000 */
[CC--:B----4-:R-:W-:Y:S01]  /*76c0*/  FFMA.FTZ R9, R10.reuse, R0.reuse, R9 ;  /* 0x000000000a097223 */ /* 0x0d0fe20000010009 */
[----:B-1----:R-:W-:Y:S01]  /*76d0*/  FFMA.FTZ R179, R10, R0, R5 ;  /* 0x000000000ab37223 */ /* 0x002fe20000010005 */
[----:B------:R-:W-:Y:S01]  /*76e0*/  VIADD R10, R4, 0x19 ;  /* 0x00000019040a7836 */ /* 0x000fe20000000000 */
[-C--:B------:R-:W-:Y:S01]  /*76f0*/  ISETP.GE.AND P6, PT, R12, R237.reuse, PT ;  /* 0x000000ed0c00720c */ /* 0x080fe20003fc6270 */
[----:B------:R-:W-:Y:S01]  /*7700*/  FMUL.FTZ R172, R172, UR5 ;  /* 0x00000005acac7c20 */ /* 0x000fe20008410000 */
[----:B------:R-:W-:Y:S01]  /*7710*/  FSEL R148, R9, -INF , !P0 ;  /* 0xff80000009947808 */ /* 0x000fe20004000000 */
[----:B------:R-:W1:Y:S01]  /*7720*/  MUFU.TANH R15, R15 ;  /* 0x0000000f000f7308 */ /* 0x000e620000002400 */
[----:B------:R-:W-:Y:S01]  /*7730*/  FSEL R179, R179, -INF , !P1 ;  /* 0xff800000b3b37808 */ /* 0x000fe20004800000 */
[----:B------:R-:W-:Y:S01]  /*7740*/  FMUL.FTZ R174, R174, UR5 ;  /* 0x00000005aeae7c20 */ /* 0x000fe20008410000 */
[C---:B------:R-:W-:Y:S01]  /*7750*/  ISETP.GE.AND P0, PT, R10.reuse, R240, PT ;  /* 0x000000f00a00720c */ /* 0x040fe20003f06270 */
[----:B------:R-:W-:Y:S01]  /*7760*/  FMUL.FTZ R173, R173, UR5 ;  /* 0x00000005adad7c20 */ /* 0x000fe20008410000 */
[----:B------:R-:W-:Y:S01]  /*7770*/  ISETP.GE.AND P1, PT, R10, R237, PT ;  /* 0x000000ed0a00720c */ /* 0x000fe20003f26270 */
[----:B------:R-:W-:Y:S01]  /*7780*/  FMUL.FTZ R175, R175, UR5 ;  /* 0x00000005afaf7c20 */ /* 0x000fe20008410000 */
[----:B------:R-:W-:Y:S01]  /*7790*/  I2FP.F32.S32 R10, R10 ;  /* 0x0000000a000a7245 */ /* 0x000fe20000201400 */
[----:B------:R3:W-:Y:S01]  /*77a0*/  MUFU.TANH R31, R150 ;  /* 0x00000096001f7308 */ /* 0x0007e20000002400 */
[----:B------:R-:W-:Y:S01]  /*77b0*/  FMUL.FTZ R168, R168, UR5 ;  /* 0x00000005a8a87c20 */ /* 0x000fe20008410000 */
[----:B------:R-:W-:Y:S01]  /*77c0*/  FMUL.FTZ R8, R170, UR5 ;  /* 0x00000005aa087c20 */ /* 0x000fe20008410000 */
[----:B------:R-:W-:Y:S01]  /*77d0*/  FMUL.FTZ R171, R171, UR5 ;  /* 0x00000005abab7c20 */ /* 0x000fe20008410000 */
[----:B--2---:R-:W-:Y:S01]  /*77e0*/  FFMA.FTZ R25, R10, R0, R25 ;  /* 0x000000000a197223 */ /* 0x004fe20000010019 */
[----:B------:R-:W-:-:S03]  /*77f0*/  FMUL.FTZ R6, R169, UR5 ;  /* 0x00000005a9067c20 */ /* 0x000fc60008410000 */
[----:B------:R-:W-:Y:S01]  /*7800*/  MUFU.TANH R27, R27 ;  /* 0x0000001b001b7308 */ /* 0x000fe20000002400 */
[----:B-1----:R-:W-:Y:S01]  /*7810*/  FFMA.FTZ R15, R10, R0, R15 ;  /* 0x000000000a0f7223 */ /* 0x002fe2000001000f */
[----:B------:R-:W-:Y:S01]  /*7820*/  VIADD R10, R4, 0x21 ;  /* 0x00000021040a7836 */ /* 0x000fe20000000000 */
[----:B------:R-:W-:-:S03]  /*7830*/  FSEL R136, R25, -INF , !P0 ;  /* 0xff80000019887808 */ /* 0x000fc60004000000 */
[----:B------:R-:W-:Y:S02]  /*7840*/  FSEL R149, R15, -INF , !P1 ;  /* 0xff8000000f957808 */ /* 0x000fe40004800000 */
[----:B------:R-:W1:Y:S01]  /*7850*/  MUFU.TANH R29, R29 ;  /* 0x0000001d001d7308 */ /* 0x000e620000002400 */
[----:B---3--:R-:W-:Y:S02]  /*7860*/  FSEL R150, R139, -INF , !P5 ;  /* 0xff8000008b967808 */ /* 0x008fe40006800000 */
[----:B------:R-:W-:Y:S02]  /*7870*/  ISETP.GE.AND P5, PT, R12, R240, PT ;  /* 0x000000f00c00720c */ /* 0x000fe40003fa6270 */
[----:B------:R-:W-:Y:S02]  /*7880*/  I2FP.F32.S32 R12, R12 ;  /* 0x0000000c000c7245 */ /* 0x000fe40000201400 */
[C---:B------:R-:W-:Y:S01]  /*7890*/  ISETP.GE.AND P0, PT, R10.reuse, R240, PT ;  /* 0x000000f00a00720c */ /* 0x040fe20003f06270 */
[----:B------:R2:W3:Y:S01]  /*78a0*/  MUFU.TANH R35, R151 ;  /* 0x0000009700237308 */ /* 0x0004e20000002400 */
[----:B------:R-:W-:Y:S01]  /*78b0*/  ISETP.GE.AND P1, PT, R10, R237, PT ;  /* 0x000000ed0a00720c */ /* 0x000fe20003f26270 */
[CC--:B------:R-:W-:Y:S01]  /*78c0*/  FFMA.FTZ R7, R12.reuse, R0.reuse, R7 ;  /* 0x000000000c077223 */ /* 0x0c0fe20000010007 */
[----:B------:R-:W-:Y:S01]  /*78d0*/  FFMA.FTZ R13, R12, R0, R13 ;  /* 0x000000000c0d7223 */ /* 0x000fe2000001000d */
[----:B------:R-:W-:Y:S01]  /*78e0*/  VIADD R12, R4, 0x20 ;  /* 0x00000020040c7836 */ /* 0x000fe20000000000 */
[----:B------:R-:W-:-:S02]  /*78f0*/  I2FP.F32.S32 R10, R10 ;  /* 0x0000000a000a7245 */ /* 0x000fc40000201400 */
[----:B------:R-:W-:Y:S01]  /*7900*/  FSEL R138, R7, -INF , !P5 ;  /* 0xff800000078a7808 */ /* 0x000fe20006800000 */
[----:B------:R-:W4:Y:S01]  /*7910*/  MUFU.TANH R5, R162 ;  /* 0x000000a200057308 */ /* 0x000f220000002400 */
[----:B------:R-:W-:Y:S01]  /*7920*/  ISETP.GE.AND P5, PT, R12, R240, PT ;  /* 0x000000f00c00720c */ /* 0x000fe20003fa6270 */
[----:B-1----:R-:W-:-:S05]  /*7930*/  FFMA.FTZ R29, R10, R0, R29 ;  /* 0x000000000a1d7223 */ /* 0x002fca000001001d */
[----:B------:R-:W-:Y:S01]  /*7940*/  FSEL R144, R29, -INF , !P0 ;  /* 0xff8000001d907808 */ /* 0x000fe20004000000 */
[----:B------:R-:W1:Y:S01]  /*7950*/  MUFU.TANH R17, R160 ;  /* 0x000000a000117308 */ /* 0x000e620000002400 */
[----:B--2---:R-:W-:Y:S01]  /*7960*/  FSEL R151, R13, -INF , !P6 ;  /* 0xff8000000d977808 */ /* 0x004fe20007000000 */
[----:B---3--:R-:W-:Y:S01]  /*7970*/  FFMA.FTZ R35, R10, R0, R35 ;  /* 0x000000000a237223 */ /* 0x008fe20000010023 */
[-C--:B------:R-:W-:Y:S01]  /*7980*/  ISETP.GE.AND P6, PT, R12, R237.reuse, PT ;  /* 0x000000ed0c00720c */ /* 0x080fe20003fc6270 */
[----:B------:R-:W-:Y:S01]  /*7990*/  VIADD R10, R4, 0x29 ;  /* 0x00000029040a7836 */ /* 0x000fe20000000000 */
[----:B------:R-:W-:Y:S02]  /*79a0*/  I2FP.F32.S32 R12, R12 ;  /* 0x0000000c000c7245 */ /* 0x000fe40000201400 */
[----:B------:R-:W-:Y:S01]  /*79b0*/  FSEL R145, R35, -INF , !P1 ;  /* 0xff80000023917808 */ /* 0x000fe20004800000 */
[----:B------:R-:W2:Y:S01]  /*79c0*/  MUFU.TANH R161, R161 ;  /* 0x000000a100a17308 */ /* 0x000ea20000002400 */
[----:B------:R-:W-:Y:S01]  /*79d0*/  ISETP.GE.AND P0, PT, R10, R240, PT ;  /* 0x000000f00a00720c */ /* 0x000fe20003f06270 */
[CC--:B------:R-:W-:Y:S01]  /*79e0*/  FFMA.FTZ R27, R12.reuse, R0.reuse, R27 ;  /* 0x000000000c1b7223 */ /* 0x0c0fe2000001001b */
[----:B------:R-:W-:Y:S01]  /*79f0*/  FFMA.FTZ R31, R12, R0, R31 ;  /* 0x000000000c1f7223 */ /* 0x000fe2000001001f */
[----:B------:R-:W-:Y:S01]  /*7a00*/  VIADD R12, R4, 0x28 ;  /* 0x00000028040c7836 */ /* 0x000fe20000000000 */
[----:B------:R-:W-:-:S02]  /*7a10*/  ISETP.GE.AND P1, PT, R10, R237, PT ;  /* 0x000000ed0a00720c */ /* 0x000fc40003f26270 */
[----:B------:R-:W-:Y:S01]  /*7a20*/  FSEL R146, R27, -INF , !P5 ;  /* 0xff8000001b927808 */ /* 0x000fe20006800000 */
[----:B------:R-:W3:Y:S01]  /*7a30*/  MUFU.TANH R163, R163 ;  /* 0x000000a300a37308 */ /* 0x000ee20000002400 */
[----:B------:R-:W-:Y:S02]  /*7a40*/  FSEL R147, R31, -INF , !P6 ;  /* 0xff8000001f937808 */ /* 0x000fe40007000000 */
[C---:B------:R-:W-:Y:S01]  /*7a50*/  ISETP.GE.AND P5, PT, R12.reuse, R240, PT ;  /* 0x000000f00c00720c */ /* 0x040fe20003fa6270 */
[----:B------:R-:W-:Y:S01]  /*7a60*/  BAR.SYNC.DEFER_BLOCKING 0x0 ;  /* 0x0000000000007b1d */ /* 0x000fe20000010000 */
[----:B------:R-:W-:Y:S02]  /*7a70*/  ISETP.GE.AND P6, PT, R12, R237, PT ;  /* 0x000000ed0c00720c */ /* 0x000fe40003fc6270 */
[----:B------:R-:W-:Y:S02]  /*7a80*/  I2FP.F32.S32 R12, R12 ;  /* 0x0000000c000c7245 */ /* 0x000fe40000201400 */
[----:B------:R-:W-:Y:S01]  /*7a90*/  I2FP.F32.S32 R10, R10 ;  /* 0x0000000a000a7245 */ /* 0x000fe20000201400 */
[----:B------:R-:W5:Y:S02]  /*7aa0*/  MUFU.TANH R7, R172 ;  /* 0x000000ac00077308 */ /* 0x000f640000002400 */
[----:B----4-:R-:W-:Y:S01]  /*7ab0*/  FFMA.FTZ R143, R12, R0, R5 ;  /* 0x000000000c8f7223 */ /* 0x010fe20000010005 */
[----:B------:R-:W-:-:S02]  /*7ac0*/  VIADD R5, R4, 0x30 ;  /* 0x0000003004057836 */ /* 0x000fc40000000000 */
[-C--:B-1----:R-:W-:Y:S01]  /*7ad0*/  FFMA.FTZ R17, R12, R0.reuse, R17 ;  /* 0x000000000c117223 */ /* 0x082fe20000010011 */
[CC--:B--2---:R-:W-:Y:S01]  /*7ae0*/  FFMA.FTZ R140, R10.reuse, R0.reuse, R161 ;  /* 0x000000000a8c7223 */ /* 0x0c4fe200000100a1 */
[----:B---3--:R-:W-:Y:S01]  /*7af0*/  FFMA.FTZ R141, R10, R0, R163 ;  /* 0x000000000a8d7223 */ /* 0x008fe200000100a3 */
[----:B------:R5:W1:Y:S01]  /*7b00*/  MUFU.TANH R9, R174 ;  /* 0x000000ae00097308 */ /* 0x000a620000002400 */
[----:B------:R-:W-:Y:S01]  /*7b10*/  VIADD R10, R4, 0x31 ;  /* 0x00000031040a7836 */ /* 0x000fe20000000000 */
[----:B------:R-:W-:Y:S02]  /*7b20*/  I2FP.F32.S32 R12, R5 ;  /* 0x00000005000c7245 */ /* 0x000fe40000201400 */
[----:B------:R-:W-:Y:S02]  /*7b30*/  FSEL R142, R17, -INF , !P5 ;  /* 0xff800000118e7808 */ /* 0x000fe40006800000 */
[----:B------:R-:W-:Y:S02]  /*7b40*/  FSEL R143, R143, -INF , !P6 ;  /* 0xff8000008f8f7808 */ /* 0x000fe40007000000 */
[----:B------:R-:W2:Y:S01]  /*7b50*/  MUFU.TANH R173, R173 ;  /* 0x000000ad00ad7308 */ /* 0x000ea20000002400 */
[----:B------:R-:W-:-:S02]  /*7b60*/  FSEL R140, R140, -INF , !P0 ;  /* 0xff8000008c8c7808 */ /* 0x000fc40004000000 */
[----:B------:R-:W-:Y:S02]  /*7b70*/  FSEL R141, R141, -INF , !P1 ;  /* 0xff8000008d8d7808 */ /* 0x000fe40004800000 */
[CC--:B------:R-:W-:Y:S02]  /*7b80*/  ISETP.GE.AND P5, PT, R5.reuse, R240.reuse, PT ;  /* 0x000000f00500720c */ /* 0x0c0fe40003fa6270 */
[-C--:B------:R-:W-:Y:S01]  /*7b90*/  ISETP.GE.AND P6, PT, R5, R237.reuse, PT ;  /* 0x000000ed0500720c */ /* 0x080fe20003fc6270 */
[----:B------:R-:W3:Y:S01]  /*7ba0*/  MUFU.TANH R175, R175 ;  /* 0x000000af00af7308 */ /* 0x000ee20000002400 */
[----:B------:R-:W-:Y:S01]  /*7bb0*/  ISETP.GE.AND P0, PT, R10, R240, PT ;  /* 0x000000f00a00720c */ /* 0x000fe20003f06270 */
[-C--:B-----5:R-:W-:Y:S01]  /*7bc0*/  FFMA.FTZ R174, R12, R0.reuse, R7 ;  /* 0x000000000cae7223 */ /* 0x0a0fe20000010007 */
[----:B------:R-:W-:Y:S01]  /*7bd0*/  ISETP.GE.AND P1, PT, R10, R237, PT ;  /* 0x000000ed0a00720c */ /* 0x000fe20003f26270 */
[----:B-1----:R-:W-:Y:S01]  /*7be0*/  FFMA.FTZ R9, R12, R0, R9 ;  /* 0x000000000c097223 */ /* 0x002fe20000010009 */
[----:B------:R-:W-:-:S02]  /*7bf0*/  I2FP.F32.S32 R10, R10 ;  /* 0x0000000a000a7245 */ /* 0x000fc40000201400 */
[----:B------:R-:W-:Y:S01]  /*7c00*/  FSEL R174, R174, -INF , !P5 ;  /* 0xff800000aeae7808 */ /* 0x000fe20006800000 */
[----:B------:R-:W1:Y:S01]  /*7c10*/  MUFU.TANH R5, R168 ;  /* 0x000000a800057308 */ /* 0x000e620000002400 */
[----:B------:R-:W-:Y:S01]  /*7c20*/  FSEL R169, R9, -INF , !P6 ;  /* 0xff80000009a97808 */ /* 0x000fe20007000000 */
[----:B--2---:R-:W-:Y:S01]  /*7c30*/  FFMA.FTZ R170, R10, R0, R173 ;  /* 0x000000000aaa7223 */ /* 0x004fe200000100ad */
[----:B------:R-:W-:-:S04]  /*7c40*/  ISETP.GE.AND P5, PT, R4, R240, PT ;  /* 0x000000f00400720c */ /* 0x000fc80003fa6270 */
[----:B------:R-:W-:Y:S01]  /*7c50*/  FSEL R170, R170, -INF , !P0 ;  /* 0xff800000aaaa7808 */ /* 0x000fe20004000000 */
[----:B------:R2:W4:Y:S01]  /*7c60*/  MUFU.TANH R7, R8 ;  /* 0x0000000800077308 */ /* 0x0005220000002400 */
[----:B---3--:R-:W-:Y:S01]  /*7c70*/  FFMA.FTZ R167, R10, R0, R175 ;  /* 0x000000000aa77223 */ /* 0x008fe200000100af */
[----:B------:R-:W-:-:S04]  /*7c80*/  VIADD R10, R4, 0x38 ;  /* 0x00000038040a7836 */ /* 0x000fc80000000000 */
[----:B------:R-:W-:Y:S02]  /*7c90*/  FSEL R167, R167, -INF , !P1 ;  /* 0xff800000a7a77808 */ /* 0x000fe40004800000 */
[----:B------:R3:W5:Y:S01]  /*7ca0*/  MUFU.TANH R9, R6 ;  /* 0x0000000600097308 */ /* 0x0007620000002400 */
[C---:B------:R-:W-:Y:S02]  /*7cb0*/  ISETP.GE.AND P6, PT, R10.reuse, R240, PT ;  /* 0x000000f00a00720c */ /* 0x040fe40003fc6270 */
[-C--:B------:R-:W-:Y:S02]  /*7cc0*/  ISETP.GE.AND P0, PT, R10, R237.reuse, PT ;  /* 0x000000ed0a00720c */ /* 0x080fe40003f06270 */
[C---:B------:R-:W-:Y:S02]  /*7cd0*/  ISETP.GE.AND P1, PT, R4.reuse, R237, PT ;  /* 0x000000ed0400720c */ /* 0x040fe40003f26270 */
[----:B------:R-:W-:Y:S01]  /*7ce0*/  I2FP.F32.S32 R10, R10 ;  /* 0x0000000a000a7245 */ /* 0x000fe20000201400 */
[----:B------:R-:W5:Y:S01]  /*7cf0*/  MUFU.TANH R171, R171 ;  /* 0x000000ab00ab7308 */ /* 0x000f620000002400 */
[----:B--2---:R-:W-:Y:S01]  /*7d00*/  I2FP.F32.S32 R8, R4 ;  /* 0x0000000400087245 */ /* 0x004fe20000201400 */
[----:B------:R-:W-:-:S02]  /*7d10*/  VIADD R4, R4, 0x39 ;  /* 0x0000003904047836 */ /* 0x000fc40000000000 */
[CC--:B-1----:R-:W-:Y:S01]  /*7d20*/  FFMA.FTZ R5, R10.reuse, R0.reuse, R5 ;  /* 0x000000000a057223 */ /* 0x0c2fe20000010005 */
[-C--:B----4-:R-:W-:Y:S01]  /*7d30*/  FFMA.FTZ R7, R10, R0.reuse, R7 ;  /* 0x000000000a077223 */ /* 0x090fe20000010007 */
[CC--:B------:R-:W-:Y:S01]  /*7d40*/  FFMA.FTZ R3, R8.reuse, R0.reuse, R3 ;  /* 0x0000000008037223 */ /* 0x0c0fe20000010003 */
[----:B------:R-:W-:Y:S01]  /*7d50*/  FFMA.FTZ R25, R8, R0, R33 ;  /* 0x0000000008197223 */ /* 0x000fe20000010021 */
[----:B---3--:R-:W-:-:S03]  /*7d60*/  I2FP.F32.S32 R6, R4 ;  /* 0x0000000400067245 */ /* 0x008fc60000201400 */
[----:B------:R-:W-:Y:S02]  /*7d70*/  FSEL R24, R3, -INF , !P5 ;  /* 0xff80000003187808 */ /* 0x000fe40006800000 */
[----:B------:R-:W-:Y:S01]  /*7d80*/  ISETP.GE.AND P5, PT, R232, 0x3, PT ;  /* 0x00000003e800780c */ /* 0x000fe20003fa6270 */
[CC--:B-----5:R-:W-:Y:S01]  /*7d90*/  FFMA.FTZ R9, R6.reuse, R0.reuse, R9 ;  /* 0x0000000006097223 */ /* 0x0e0fe20000010009 */
[----:B------:R-:W-:Y:S02]  /*7da0*/  FSEL R168, R5, -INF , !P6 ;  /* 0xff80000005a87808 */ /* 0x000fe40007000000 */
[----:B------:R-:W-:Y:S01]  /*7db0*/  FSEL R165, R7, -INF , !P0 ;  /* 0xff80000007a57808 */ /* 0x000fe20004000000 */
[----:B------:R-:W-:Y:S01]  /*7dc0*/  FFMA.FTZ R163, R6, R0, R171 ;  /* 0x0000000006a37223 */ /* 0x000fe200000100ab */
[C---:B------:R-:W-:Y:S02]  /*7dd0*/  ISETP.GE.AND P6, PT, R4.reuse, R240, PT ;  /* 0x000000f00400720c */ /* 0x040fe40003fc6270 */
[----:B------:R-:W-:-:S02]  /*7de0*/  ISETP.GE.AND P0, PT, R4, R237, PT ;  /* 0x000000ed0400720c */ /* 0x000fc40003f06270 */
[----:B------:R-:W-:Y:S02]  /*7df0*/  FSEL R25, R25, -INF , !P1 ;  /* 0xff80000019197808 */ /* 0x000fe40004800000 */
[----:B------:R-:W-:Y:S02]  /*7e00*/  FSEL R166, R9, -INF , !P6 ;  /* 0xff80000009a67808 */ /* 0x000fe40007000000 */
[----:B------:R-:W-:Y:S01]  /*7e10*/  FSEL R163, R163, -INF , !P0 ;  /* 0xff800000a3a37808 */ /* 0x000fe20004000000 */
        /* <DEDUP_REMOVED lines=49> */
[--C-:B------:R-:W-:Y:S01]  /*8130*/  @!P3 LEA.HI.X R27, R3, R17, R28.reuse, 0x1, P0 ;  /* 0x00000011031bb211 */ /* 0x100fe200000f0c1c */
[----:B------:R2:W-:Y:S01]  /*8140*/  @P3 STS.128 [R223+0x8800], RZ ;  /* 0x008800ffdf003388 */ /* 0x0005e20000000c00 */
[----:B------:R-:W-:Y:S01]  /*8150*/  IADD3 R17, P6, R216, R3, RZ ;  /* 0x00000003d8117210 */ /* 0x000fe20007fde0ff */
[----:B------:R-:W1:Y:S02]  /*8160*/  @!P2 LDC.64 R8, c[0x0][0x218] ;  /* 0x00008600ff08ab82 */ /* 0x000e640000000a00 */
[----:B------:R-:W-:Y:S01]  /*8170*/  @!PT LDS RZ, [RZ] ;  /* 0x00000000fffff984 */ /* 0x000fe20000000800 */
[----:B------:R-:W-:Y:S01]  /*8180*/  @!PT LDS RZ, [RZ] ;  /* 0x00000000fffff984 */ /* 0x000fe20000000800 */
[----:B------:R-:W-:Y:S01]  /*8190*/  @!PT LDS RZ, [RZ] ;  /* 0x00000000fffff984 */ /* 0x000fe20000000800 */
[----:B------:R2:W-:Y:S01]  /*81a0*/  @!P3 LDGSTS.E.BYPASS.LTC128B.128 [R223+0x8800], desc[UR8][R26.64+0x80] ;  /* 0x088000801adfbfae */ /* 0x0005e2000b901d48 */
[----:B---3--:R-:W-:Y:S01]  /*81b0*/  @!P4 LEA R34, P1, R17, R12, 0x1 ;  /* 0x0000000c1122c211 */ /* 0x008fe200078208ff */
[----:B------:R-:W-:-:S02]  /*81c0*/  IMAD.X R12, R207, 0x1, R28, P6 ;  /* 0x00000001cf0c7824 */ /* 0x000fc400030e061c */
[----:B------:R2:W-:Y:S02]  /*81d0*/  @P2 STS.128 [R223+0xa800], RZ ;  /* 0x00a800ffdf002388 */ /* 0x0005e40000000c00 */
[----:B------:R-:W3:Y:S01]  /*81e0*/  @!P4 LDC.64 R6, c[0x0][0x218] ;  /* 0x00008600ff06cb82 */ /* 0x000ee20000000a00 */
[----:B----4-:R-:W-:Y:S02]  /*81f0*/  @!P2 LEA R14, P0, R3, R14, 0x1 ;  /* 0x0000000e030ea211 */ /* 0x010fe400078008ff */
[----:B------:R-:W-:Y:S02]  /*8200*/  @!P4 LEA.HI.X R35, R17, R13, R12, 0x1, P1 ;  /* 0x0000000d1123c211 */ /* 0x000fe400008f0c0c */
[----:B------:R-:W-:Y:S02]  /*8210*/  @!P2 LEA.HI.X R15, R3, R15, R28, 0x1, P0 ;  /* 0x0000000f030fa211 */ /* 0x000fe400000f0c1c */
[----:B------:R-:W-:Y:S01]  /*8220*/  IADD3 R3, P6, R216, R17, RZ ;  /* 0x00000011d8037210 */ /* 0x000fe20007fde0ff */
        /* <DEDUP_REMOVED lines=48> */
.L_x_768:
[----:B------:R-:W-:Y:S05]  /*8530*/  BSYNC B0 ;  /* 0x0000000000007941 */ /* 0x000fea0003800000 */
.L_x_767:
[----:B------:R-:W0:Y:S02]  /*8540*/  LDGDEPBAR ;  /* 0x00000000000079af */ /* 0x000e240000000000 */
.L_x_766:
[----:B------:R-:W-:Y:S01]  /*8550*/  FMNMX.FTZ R3, R133, R24, !PT ;  /* 0x0000001885037209 */ /* 0x000fe20007810000 */
[----:B--2---:R-:W-:Y:S01]  /*8560*/  LDSM.16.MT88.4 R32, [R196+0xc000] ;  /* 0x00c00000c420783b */ /* 0x004fe20000004200 */
[----:B-1----:R-:W-:Y:S02]  /*8570*/  FMNMX.FTZ R4, R132, R25, !PT ;  /* 0x0000001984047209 */ /* 0x002fe40007810000 */
        /* <DEDUP_REMOVED lines=50> */
[--C-:B------:R-:W-:Y:S01]  /*88a0*/  FFMA.FTZ R159, R24, UR6, -R171.reuse ;  /* 0x00000006189f7c23 */ /* 0x100fe200080108ab */
        /* <DEDUP_REMOVED lines=34> */
[----:B------:R-:W4:Y:S01]  /*8ad0*/  MUFU.EX2 R155, R155 ;  /* 0x0000009b009b7308 */ /* 0x000f220000000800 */
[----:B---3--:R-:W-:Y:S01]  /*8ae0*/  F2FP.F16.F32.PACK_AB R4, R157, R159 ;  /* 0x0000009f9d04723e */ /* 0x008fe200000000ff */
[--C-:B------:R-:W-:Y:S01]  /*8af0*/  FFMA.FTZ R167, R167, UR6, -R164.reuse ;  /* 0x00000006a7a77c23 */ /* 0x100fe200080108a4 */
[----:B------:R-:W-:Y:S01]  /*8b00*/  LDSM.16.MT88.4 R140, [R198+0xf000] ;  /* 0x00f00000c68c783b */ /* 0x000fe20000004200 */
[----:B------:R-:W-:-:S04]  /*8b10*/  FFMA.FTZ R165, R165, UR6, -R164 ;  /* 0x00000006a5a57c23 */ /* 0x000fc800080108a4 */
[----:B------:R-:W-:Y:S08]  /*8b20*/  MUFU.EX2 R156, R156 ;  /* 0x0000009c009c7308 */ /* 0x000ff00000000800 */
        /* <DEDUP_REMOVED lines=27> */
[----:B------:R-:W1:Y:S01]  /*8ce0*/  MUFU.EX2 R175, R175 ;  /* 0x000000af00af7308 */ /* 0x000e620000000800 */
[-C--:B------:R-:W-:Y:S01]  /*8cf0*/  FMUL.FTZ R88, R88, R162.reuse ;  /* 0x000000a258587220 */ /* 0x080fe20000410000 */
[-C--:B------:R-:W-:Y:S01]  /*8d00*/  FMUL.FTZ R89, R89, R162.reuse ;  /* 0x000000a259597220 */ /* 0x080fe20000410000 */
[-C--:B------:R-:W-:Y:S01]  /*8d10*/  FMUL.FTZ R90, R90, R161.reuse ;  /* 0x000000a15a5a7220 */ /* 0x080fe20000410000 */
[C---:B------:R-:W-:Y:S01]  /*8d20*/  HMMA.16816.F32 R16, R4.reuse, R18, R116 ;  /* 0x000000120410723c */ /* 0x040fe20000001874 */
[----:B------:R-:W3:Y:S01]  /*8d30*/  LDSM.16.MT88.4 R116, [R200+0xe000] ;  /* 0x00e00000c874783b */ /* 0x000ee20000004200 */
[-C--:B------:R-:W-:Y:S01]  /*8d40*/  FMUL.FTZ R91, R91, R161.reuse ;  /* 0x000000a15b5b7220 */ /* 0x080fe20000410000 */
[-C--:B------:R-:W-:Y:S01]  /*8d50*/  FMUL.FTZ R12, R128, R162.reuse ;  /* 0x000000a2800c7220 */ /* 0x080fe20000410000 */
[----:B------:R-:W-:Y:S01]  /*8d60*/  MUFU.EX2 R173, R173 ;  /* 0x000000ad00ad7308 */ /* 0x000fe20000000800 */
        /* <DEDUP_REMOVED lines=23> */
[C---:B------:R-:W-:Y:S01]  /*8ee0*/  HMMA.16816.F32 R12, R4.reuse, R8, R12 ;  /* 0x00000008040c723c */ /* 0x040fe2000000180c */
[----:B------:R-:W-:Y:S01]  /*8ef0*/  LDSM.16.MT88.4 R128, [R197+0xc800] ;  /* 0x00c80000c580783b */ /* 0x000fe20000004200 */
[-C--:B------:R-:W-:Y:S01]  /*8f00*/  FMUL.FTZ R92, R92, R162.reuse ;  /* 0x000000a25c5c7220 */ /* 0x080fe20000410000 */
[-C--:B------:R-:W-:Y:S01]  /*8f10*/  FMUL.FTZ R93, R93, R162.reuse ;  /* 0x000000a25d5d7220 */ /* 0x080fe20000410000 */
[-C--:B------:R-:W-:Y:S01]  /*8f20*/  FMUL.FTZ R94, R94, R161.reuse ;  /* 0x000000a15e5e7220 */ /* 0x080fe20000410000 */
[----:B------:R-:W-:Y:S01]  /*8f30*/  LDSM.16.MT88.4 R120, [R200+0xe800] ;  /* 0x00e80000c878783b */ /* 0x000fe20000004200 */
[C---:B------:R-:W-:Y:S01]  /*8f40*/  HMMA.16816.F32 R100, R4.reuse, R32, R108 ;  /* 0x000000200464723c */ /* 0x040fe2000000186c */
[----:B------:R-:W2:Y:S01]  /*8f50*/  MUFU.EX2 R180, R180 ;  /* 0x000000b400b47308 */ /* 0x000ea20000000800 */
[-C--:B------:R-:W-:Y:S01]  /*8f60*/  FMUL.FTZ R95, R95, R161.reuse ;  /* 0x000000a15f5f7220 */ /* 0x080fe20000410000 */
[----:B------:R-:W4:Y:S01]  /*8f70*/  LDSM.16.MT88.4 R108, [R197+0xe000] ;  /* 0x00e00000c56c783b */ /* 0x000f220000004200 */
[-C--:B------:R-:W-:Y:S01]  /*8f80*/  FMUL.FTZ R96, R96, R162.reuse ;  /* 0x000000a260607220 */ /* 0x080fe20000410000 */
[-C--:B------:R-:W-:Y:S01]  /*8f90*/  FMUL.FTZ R97, R97, R162.reuse ;  /* 0x000000a261617220 */ /* 0x080fe20000410000 */
[C---:B------:R-:W-:Y:S01]  /*8fa0*/  HMMA.16816.F32 R32, R4.reuse, R34, R104 ;  /* 0x000000220420723c */ /* 0x040fe20000001868 */
[-C--:B------:R-:W-:Y:S01]  /*8fb0*/  FMUL.FTZ R98, R98, R161.reuse ;  /* 0x000000a162627220 */ /* 0x080fe20000410000 */
[-C--:B------:R-:W-:Y:S01]  /*8fc0*/  FMUL.FTZ R99, R99, R161.reuse ;  /* 0x000000a163637220 */ /* 0x080fe20000410000 */
[----:B------:R-:W-:Y:S03]  /*8fd0*/  MUFU.EX2 R178, R178 ;  /* 0x000000b200b27308 */ /* 0x000fe60000000800 */
        /* <DEDUP_REMOVED lines=11> */
[C---:B---3--:R-:W-:Y:S03]  /*9090*/  HMMA.16816.F32 R40, R4.reuse, R116, R104 ;  /* 0x000000740428723c */ /* 0x048fe60000001868 */
[----:B------:R-:W3:Y:S03]  /*90a0*/  LDSM.16.MT88.4 R104, [R196+0xe000] ;  /* 0x00e00000c468783b */ /* 0x000ee60000004200 */
        /* <DEDUP_REMOVED lines=10> */
[----:B------:R-:W-:-:S03]  /*9150*/  FMUL.FTZ R47, R51, R161 ;  /* 0x000000a1332f7220 */ /* 0x000fc60000410000 */
[----:B------:R-:W5:Y:S02]  /*9160*/  MUFU.EX2 R182, R182 ;  /* 0x000000b600b67308 */ /* 0x000f640000000800 */
[C---:B------:R-:W-:Y:S06]  /*9170*/  HMMA.16816.F32 R48, R4.reuse, R112, R116 ;  /* 0x000000700430723c */ /* 0x040fec0000001874 */
        /* <DEDUP_REMOVED lines=23> */
[C---:B---3--:R-:W-:Y:S06]  /*92f0*/  HMMA.16816.F32 R64, R4.reuse, R104, R116 ;  /* 0x000000680440723c */ /* 0x048fec0000001874 */
        /* <DEDUP_REMOVED lines=11> */
[C---:B-1----:R-:W-:Y:S01]  /*93b0*/  HMMA.16816.F32 R72, R4.reuse, R112, R116 ;  /* 0x000000700448723c */ /* 0x042fe20000001874 */
[----:B------:R-:W1:Y:S05]  /*93c0*/  LDSM.16.MT88.4 R116, [R198+0xc800] ;  /* 0x00c80000c674783b */ /* 0x000e6a0000004200 */
[C---:B------:R-:W-:Y:S01]  /*93d0*/  HMMA.16816.F32 R68, R4.reuse, R114, R68 ;  /* 0x000000720444723c */ /* 0x040fe20000001844 */
[-C--:B------:R-:W-:Y:S01]  /*93e0*/  FMUL.FTZ R112, R80, R162.reuse ;  /* 0x000000a250707220 */ /* 0x080fe20000410000 */
[-C--:B------:R-:W-:Y:S01]  /*93f0*/  FMUL.FTZ R113, R81, R162.reuse ;  /* 0x000000a251717220 */ /* 0x080fe20000410000 */
[-C--:B------:R-:W-:Y:S01]  /*9400*/  FMUL.FTZ R80, R84, R162.reuse ;  /* 0x000000a254507220 */ /* 0x080fe20000410000 */
[-C--:B------:R-:W-:Y:S01]  /*9410*/  FMUL.FTZ R81, R85, R162.reuse ;  /* 0x000000a255517220 */ /* 0x080fe20000410000 */
[----:B------:R-:W1:Y:S01]  /*9420*/  MUFU.EX2 R210, R210 ;  /* 0x000000d200d27308 */ /* 0x000e620000000800 */
[----:B------:R-:W-:Y:S01]  /*9430*/  FFMA.FTZ R162, R236, R162, R159 ;  /* 0x000000a2eca27223 */ /* 0x000fe2000001009f */
[-C--:B------:R-:W-:Y:S01]  /*9440*/  FMUL.FTZ R114, R82, R161.reuse ;  /* 0x000000a152727220 */ /* 0x080fe20000410000 */
[-C--:B------:R-:W-:Y:S01]  /*9450*/  FMUL.FTZ R115, R83, R161.reuse ;  /* 0x000000a153737220 */ /* 0x080fe20000410000 */
[-C--:B------:R-:W-:Y:S01]  /*9460*/  FMUL.FTZ R82, R86, R161.reuse ;  /* 0x000000a156527220 */ /* 0x080fe20000410000 */
[-C--:B------:R-:W-:Y:S01]  /*9470*/  FMUL.FTZ R83, R87, R161.reuse ;  /* 0x000000a157537220 */ /* 0x080fe20000410000 */
[----:B------:R-:W-:Y:S01]  /*9480*/  FFMA.FTZ R161, R233, R161, R156 ;  /* 0x000000a1e9a17223 */ /* 0x000fe2000001009c */
[----:B------:R-:W-:Y:S01]  /*9490*/  FADD.FTZ R157, R157, R162 ;  /* 0x000000a29d9d7221 */ /* 0x000fe20000010000 */
[----:B------:R-:W-:Y:S01]  /*94a0*/  MUFU.EX2 R211, R211 ;  /* 0x000000d300d37308 */ /* 0x000fe20000000800 */
[----:B----4-:R-:W-:Y:S01]  /*94b0*/  HMMA.16816.F32 R76, R4, R108, R76 ;  /* 0x0000006c044c723c */ /* 0x010fe2000000184c */
[----:B------:R-:W-:Y:S01]  /*94c0*/  FADD.FTZ R154, R154, R161 ;  /* 0x000000a19a9a7221 */ /* 0x000fe20000010000 */
[----:B------:R-:W-:-:S03]  /*94d0*/  FADD.FTZ R158, R158, R157 ;  /* 0x0000009d9e9e7221 */ /* 0x000fc60000010000 */
[----:B------:R-:W-:Y:S01]  /*94e0*/  FADD.FTZ R153, R153, R154 ;  /* 0x0000009a99997221 */ /* 0x000fe20000010000 */
[C---:B------:R-:W-:Y:S01]  /*94f0*/  HMMA.16816.F32 R84, R4.reuse, R110, R112 ;  /* 0x0000006e0454723c */ /* 0x040fe20000001870 */
[----:B------:R-:W4:Y:S01]  /*9500*/  LDSM.16.MT88.4 R112, [R198+0xe800] ;  /* 0x00e80000c670783b */ /* 0x000f220000004200 */
[----:B------:R-:W4:Y:S01]  /*9510*/  MUFU.EX2 R212, R212 ;  /* 0x000000d400d47308 */ /* 0x000f220000000800 */
[----:B------:R-:W-:Y:S01]  /*9520*/  FADD.FTZ R155, R155, R158 ;  /* 0x0000009e9b9b7221 */ /* 0x000fe20000010000 */
[----:B------:R-:W-:Y:S01]  /*9530*/  FADD.FTZ R160, R160, R153 ;  /* 0x00000099a0a07221 */ /* 0x000fe20000010000 */
[----:B------:R-:W4:Y:S01]  /*9540*/  LDSM.16.MT88.4 R108, [R197+0xe800] ;  /* 0x00e80000c56c783b */ /* 0x000f220000004200 */
[C---:B---3--:R-:W-:Y:S04]  /*9550*/  HMMA.16816.F32 R80, R4.reuse, R104, R80 ;  /* 0x000000680450723c */ /* 0x048fe80000001850 */
[----:B------:R-:W-:Y:S02]  /*9560*/  MUFU.EX2 R167, R167 ;  /* 0x000000a700a77308 */ /* 0x000fe40000000800 */
[----:B------:R-:W-:Y:S01]  /*9570*/  HMMA.16816.F32 R88, R4, R106, R88 ;  /* 0x0000006a0458723c */ /* 0x000fe20000001858 */
[----:B------:R-:W-:-:S02]  /*9580*/  F2FP.F16.F32.PACK_AB R104, R175, R172 ;  /* 0x000000acaf68723e */ /* 0x000fc400000000ff */
[----:B--2---:R-:W-:-:S03]  /*9590*/  F2FP.F16.F32.PACK_AB R105, R180, R177 ;  /* 0x000000b1b469723e */ /* 0x004fc600000000ff */
        /* <DEDUP_REMOVED lines=87> */
[----:B------:R-:W-:Y:S01]  /*9b10*/  HMMA.16816.F32 R4, R96, R146, R4 ;  /* 0x000000926004723c */ /* 0x000fe20000001804 */
[----:B------:R-:W-:-:S06]  /*9b20*/  MOV R144, R2 ;  /* 0x0000000200907202 */ /* 0x000fcc0000000f00 */
        /* <DEDUP_REMOVED lines=21> */
[----:B------:R-:W-:Y:S01]  /*9c80*/  FADD.FTZ R8, R172, R155 ;  /* 0x0000009bac087221 */ /* 0x000fe20000010000 */
[----:B------:R-:W-:-:S03]  /*9c90*/  FADD.FTZ R9, R177, R160 ;  /* 0x000000a0b1097221 */ /* 0x000fc60000010000 */
[----:B------:R-:W-:Y:S01]  /*9ca0*/  FADD.FTZ R8, R175, R8 ;  /* 0x00000008af087221 */ /* 0x000fe20000010000 */
[----:B------:R-:W-:Y:S01]  /*9cb0*/  HMMA.16816.F32 R116, R96, R138, R116 ;  /* 0x0000008a6074723c */ /* 0x000fe20000001874 */
[----:B------:R-:W1:Y:S01]  /*9cc0*/  LDSM.16.MT88.4 R136, [R197+0x11800] ;  /* 0x01180000c588783b */ /* 0x000e620000004200 */
[----:B------:R-:W-:Y:S01]  /*9cd0*/  FADD.FTZ R9, R180, R9 ;  /* 0x00000009b4097221 */ /* 0x000fe20000010000 */
[----:B------:R-:W-:-:S03]  /*9ce0*/  FADD.FTZ R173, R173, R8 ;  /* 0x00000008adad7221 */ /* 0x000fc60000010000 */
        /* <DEDUP_REMOVED lines=25> */
[----:B------:R-:W-:Y:S01]  /*9e80*/  MOV R132, R3 ;  /* 0x0000000300847202 */ /* 0x000fe20000000f00 */
[----:B------:R-:W-:Y:S01]  /*9e90*/  FADD.FTZ R233, R164, R165 ;  /* 0x000000a5a4e97221 */ /* 0x000fe20000010000 */
[----:B------:R-:W-:-:S02]  /*9ea0*/  MOV R133, R152 ;  /* 0x0000009800857202 */ /* 0x000fc40000000f00 */
[----:B------:R-:W-:Y:S01]  /*9eb0*/  @P5 MOV R132, R3 ;  /* 0x0000000300845202 */ /* 0x000fe20000000f00 */
[----:B-1----:R-:W-:Y:S01]  /*9ec0*/  HMMA.16816.F32 R84, R96, R136, R84 ;  /* 0x000000886054723c */ /* 0x002fe20000001854 */
[----:B------:R-:W-:-:S05]  /*9ed0*/  @P5 MOV R133, R152 ;  /* 0x0000009800855202 */ /* 0x000fca0000000f00 */
[C---:B------:R-:W-:Y:S06]  /*9ee0*/  HMMA.16816.F32 R88, R96.reuse, R138, R88 ;  /* 0x0000008a6058723c */ /* 0x040fec0000001858 */
[C---:B--2---:R-:W-:Y:S06]  /*9ef0*/  HMMA.16816.F32 R92, R96.reuse, R16, R92 ;  /* 0x00000010605c723c */ /* 0x044fec000000185c */
[----:B------:R-:W-:Y:S01]  /*9f00*/  HMMA.16816.F32 R96, R96, R18, R4 ;  /* 0x000000126060723c */ /* 0x000fe20000001804 */
[----:B------:R-:W-:-:S08]  /*9f10*/  NOP ;  /* 0x0000000000007918 */ /* 0x000fd00000000000 */
[----:B------:R-:W-:-:S15]  /*9f20*/  @P5 BRA `(.L_x_769) ;  /* 0x0000000000045947 */ /* 0x000fde0003800000 */
.L_x_765:
[----:B------:R-:W-:-:S07]  /*9f30*/  IADD3 R232, R144, -0x1, RZ ;  /* 0xffffffff90e87810 */ /* 0x000fce0007ffe0ff */
.L_x_769:
[----:B------:R-:W-:-:S13]  /*9f40*/  ISETP.GE.AND P0, PT, R232, RZ, PT ;  /* 0x000000ffe800720c */ /* 0x000fda0003f06270 */
[----:B------:R-:W-:Y:S05]  /*9f50*/  @!P0 BRA `(.L_x_770) ;  /* 0x0000003800a88947 */ /* 0x000fea0003800000 */
[----:B------:R-:W1:Y:S01]  /*9f60*/  S2R R3, SR_TID.X ;  /* 0x0000000000037919 */ /* 0x000e620000002100 */
[----:B------:R-:W-:Y:S01]  /*9f70*/  ULDC UR4, c[0x0][0x2d0] ;  /* 0x0000b40000047ab9 */ /* 0x000fe20000000800 */
[----:B------:R-:W-:Y:S01]  /*9f80*/  MOV R235, R239 ;  /* 0x000000ef00eb7202 */ /* 0x000fe20000000f00 */
[----:B------:R-:W-:Y:S01]  /*9f90*/  ULDC UR10, c[0x0][0x2d0] ;  /* 0x0000b400000a7ab9 */ /* 0x000fe20000000800 */
[----:B------:R-:W-:Y:S01]  /*9fa0*/  ULDC UR5, c[0x0][0x39c] ;  /* 0x0000e70000057ab9 */ /* 0x000fe20000000800 */
[----:B------:R-:W-:Y:S01]  /*9fb0*/  ULDC.64 UR6, c[0x0][0x248] ;  /* 0x0000920000067ab9 */ /* 0x000fe20000000a00 */
[----:B-1----:R-:W-:-:S04]  /*9fc0*/  SHF.R.S32.HI R2, RZ, 0x1f, R3 ;  /* 0x0000001fff027819 */ /* 0x002fc80000011403 */
[----:B------:R-:W-:-:S04]  /*9fd0*/  LEA.HI R2, R2, R3, RZ, 0x3 ;  /* 0x0000000302027211 */ /* 0x000fc800078f18ff */
[----:B------:R-:W-:-:S05]  /*9fe0*/  LOP3.LUT R2, R2, 0xfffffff8, RZ, 0xc0, !PT ;  /* 0xfffffff802027812 */ /* 0x000fca00078ec0ff */
[----:B------:R-:W-:Y:S01]  /*9ff0*/  IMAD.IADD R2, R3, 0x1, -R2 ;  /* 0x0000000103027824 */ /* 0x000fe200078e0a02 */
[----:B------:R-:W-:-:S03]  /*a000*/  MOV R3, R132 ;  /* 0x0000008400037202 */ /* 0x000fc60000000f00 */
[----:B------:R-:W-:-:S05]  /*a010*/  IMAD.SHL.U32 R2, R2, 0x8, RZ ;  /* 0x0000000802027824 */ /* 0x000fca00078e00ff */
[----:B------:R-:W-:Y:S01]  /*a020*/  ISETP.GE.AND P4, PT, R2, UR4, PT ;  /* 0x0000000402007c0c */ /* 0x000fe2000bf86270 */
[----:B------:R-:W-:Y:S01]  /*a030*/  IMAD.MOV.U32 R2, RZ, RZ, R133 ;  /* 0x000000ffff027224 */ /* 0x000fe200078e0085 */
[----:B------:R-:W-:-:S11]  /*a040*/  ULDC UR4, c[0x0][0x2ec] ;  /* 0x0000bb0000047ab9 */ /* 0x000fd60000000800 */
[----:B------:R-:W1:Y:S08]  /*a050*/  @!P4 LDC.64 R214, c[0x0][0x220] ;  /* 0x00008800ffd6cb82 */ /* 0x000e700000000a00 */
[----:B------:R-:W2:Y:S08]  /*a060*/  @!P4 LDC.64 R212, c[0x0][0x220] ;  /* 0x00008800ffd4cb82 */ /* 0x000eb00000000a00 */
[----:B------:R-:W3:Y:S08]  /*a070*/  @!P4 LDC.64 R210, c[0x0][0x220] ;  /* 0x00008800ffd2cb82 */ /* 0x000ef00000000a00 */
[----:B------:R-:W4:Y:S01]  /*a080*/  @!P4 LDC.64 R208, c[0x0][0x220] ;  /* 0x00008800ffd0cb82 */ /* 0x000f220000000a00 */
[----:B------:R-:W-:Y:S05]  /*a090*/  BRA `(.L_x_771) ;  /* 0x0000000400c07947 */ /* 0x000fea0003800000 */
.L_x_773:
[----:B------:R1:W-:Y:S01]  /*a0a0*/  @P4 STS.128 [R223+0x6000], RZ ;  /* 0x006000ffdf004388 */ /* 0x0003e20000000c00 */
[----:B------:R-:W2:Y:S01]  /*a0b0*/  @!P4 LDC.64 R14, c[0x0][0x218] ;  /* 0x00008600ff0ecb82 */ /* 0x000ea20000000a00 */
[----:B------:R-:W-:Y:S04]  /*a0c0*/  VIADD R4, R232, 0xffffffff ;  /* 0xffffffffe8047836 */ /* 0x000fe80000000000 */
[----:B------:R-:W-:Y:S01]  /*a0d0*/  IMAD.WIDE.U32 R16, R4, UR6, RZ ;  /* 0x0000000604107c25 */ /* 0x000fe2000f8e00ff */
[----:B------:R-:W-:Y:S02]  /*a0e0*/  SHF.R.S32.HI R7, RZ, 0x1f, R4 ;  /* 0x0000001fff077819 */ /* 0x000fe40000011404 */
[----:B------:R-:W3:Y:S01]  /*a0f0*/  @!P3 LDC.64 R12, c[0x0][0x218] ;  /* 0x00008600ff0cbb82 */ /* 0x000ee20000000a00 */
[----:B------:R-:W-:Y:S02]  /*a100*/  LEA R31, P0, R16, R228, 0x6 ;  /* 0x000000e4101f7211 */ /* 0x000fe400078030ff */
[----:B------:R-:W-:Y:S02]  /*a110*/  IMAD R7, R7, UR6, RZ ;  /* 0x0000000607077c24 */ /* 0x000fe4000f8e02ff */
[----:B------:R-:W-:Y:S02]  /*a120*/  IADD3 R29, P6, R216, R31, RZ ;  /* 0x0000001fd81d7210 */ /* 0x000fe40007fde0ff */
[----:B------:R-:W-:Y:S01]  /*a130*/  IMAD R7, R4, UR7, R7 ;  /* 0x0000000704077c24 */ /* 0x000fe2000f8e0207 */
[----:B------:R-:W4:Y:S03]  /*a140*/  @!P2 LDC.64 R10, c[0x0][0x218] ;  /* 0x00008600ff0aab82 */ /* 0x000f260000000a00 */
[----:B------:R-:W-:Y:S05]  /*a150*/  IMAD.IADD R17, R17, 0x1, R7 ;  /* 0x0000000111117824 */ /* 0x000fea00078e0207 */
[----:B------:R-:W5:Y:S01]  /*a160*/  @!P4 LDC.64 R8, c[0x0][0x218] ;  /* 0x00008600ff08cb82 */ /* 0x000f620000000a00 */
[----:B------:R-:W-:Y:S07]  /*a170*/  LEA.HI.X R4, R16, R231, R17, 0x6, P0 ;  /* 0x000000e710047211 */ /* 0x000fee00000f3411 */
        /* <DEDUP_REMOVED lines=8> */
[----:B----4-:R-:W-:Y:S01]  /*a200*/  @!P2 LEA R132, P0, R31, R10, 0x1 ;  /* 0x0000000a1f84a211 */ /* 0x010fe200078008ff */
[----:B------:R-:W-:Y:S01]  /*a210*/  @!PT LDS RZ, [RZ] ;  /* 0x00000000fffff984 */ /* 0x000fe20000000800 */
[----:B------:R-:W-:Y:S01]  /*a220*/  @!PT LDS RZ, [RZ] ;  /* 0x00000000fffff984 */ /* 0x000fe20000000800 */
[----:B------:R-:W-:Y:S01]  /*a230*/  @!PT LDS RZ, [RZ] ;  /* 0x00000000fffff984 */ /* 0x000fe20000000800 */
[----:B------:R3:W-:Y:S01]  /*a240*/  @!P4 LDGSTS.E.BYPASS.LTC128B.128 [R223+0x6000], desc[UR8][R138.64] ;  /* 0x060000008adfcfae */ /* 0x0007e2000b901d48 */
[----:B-----5:R-:W-:Y:S02]  /*a250*/  @!P4 LEA R32, P1, R29, R8, 0x1 ;  /* 0x000000081d20c211 */ /* 0x020fe400078208ff */
        /* <DEDUP_REMOVED lines=45> */
[C---:B----4-:R-:W-:Y:S01]  /*a530*/  @!P4 LEA R10, P6, R16.reuse, R10, 0x1 ;  /* 0x0000000a100ac211 */ /* 0x050fe200078c08ff */
        /* <DEDUP_REMOVED lines=38> */
.L_x_771:
        /* <DEDUP_REMOVED lines=8> */
[----:B-1----:R-:W-:Y:S03]  /*a820*/  @!P4 LEA R248, P1, R240, R214, 0x1 ;  /* 0x000000d6f0f8c211 */ /* 0x002fe600078208ff */
[----:B------:R-:W-:Y:S01]  /*a830*/  IMAD.IADD R244, R241, 0x1, R237 ;  /* 0x00000001f1f47824 */ /* 0x000fe200078e02ed */
[----:B------:R-:W-:Y:S04]  /*a840*/  IADD3 R237, P5, R220, R240, RZ ;  /* 0x000000f0dced7210 */ /* 0x000fe80007fbe0ff */
[C-C-:B------:R-:W-:Y:S01]  /*a850*/  @!P4 LEA.HI.X R249, R240.reuse, R215, R244.reuse, 0x1, P1 ;  /* 0x000000d7f0f9c211 */ /* 0x140fe200008f0cf4 */
[----:B------:R-:W-:Y:S01]  /*a860*/  @P4 STS.128 [R223+0xc000], RZ ;  /* 0x00c000ffdf004388 */ /* 0x000fe20000000c00 */
[----:B------:R-:W1:Y:S04]  /*a870*/  @!P3 LDC.64 R238, c[0x0][0x220] ;  /* 0x00008800ffeebb82 */ /* 0x000e680000000a00 */
[----:B------:R-:W-:Y:S01]  /*a880*/  @!PT LDS RZ, [RZ] ;  /* 0x00000000fffff984 */ /* 0x000fe20000000800 */
[----:B------:R-:W-:Y:S01]  /*a890*/  @!PT LDS RZ, [RZ] ;  /* 0x00000000fffff984 */ /* 0x000fe20000000800 */
[----:B------:R-:W-:Y:S01]  /*a8a0*/  @!PT LDS RZ, [RZ] ;  /* 0x00000000fffff984 */ /* 0x000fe20000000800 */
[----:B------:R5:W-:Y:S05]  /*a8b0*/  @!P4 LDGSTS.E.BYPASS.LTC128B.128 [R223+0xc000], desc[UR8][R248.64] ;  /* 0x0c000000f8dfcfae */ /* 0x000bea000b901d48 */
[----:B------:R-:W-:Y:S01]  /*a8c0*/  @P3 STS.128 [R223+0xe000], RZ ;  /* 0x00e000ffdf003388 */ /* 0x000fe20000000c00 */
[----:B------:R-:W2:Y:S08]  /*a8d0*/  @!P2 LDC.64 R134, c[0x0][0x220] ;  /* 0x00008800ff86ab82 */ /* 0x000eb00000000a00 */
[----:B------:R-:W5:Y:S08]  /*a8e0*/  @!P3 LDC.64 R132, c[0x0][0x220] ;  /* 0x00008800ff84bb82 */ /* 0x000f700000000a00 */
[----:B------:R-:W3:Y:S01]  /*a8f0*/  @!P2 LDC.64 R242, c[0x0][0x220] ;  /* 0x00008800fff2ab82 */ /* 0x000ee20000000a00 */
[C---:B-1----:R-:W-:Y:S04]  /*a900*/  @!P3 LEA R246, P0, R240.reuse, R238, 0x1 ;  /* 0x000000eef0f6b211 */ /* 0x042fe800078008ff */
[C-C-:B------:R-:W-:Y:S02]  /*a910*/  @!P3 LEA.HI.X R247, R240.reuse, R239, R244.reuse, 0x1, P0 ;  /* 0x000000eff0f7b211 */ /* 0x140fe400000f0cf4 */
[C---:B--2---:R-:W-:Y:S01]  /*a920*/  @!P2 LEA R250, P0, R240.reuse, R134, 0x1 ;  /* 0x00000086f0faa211 */ /* 0x044fe200078008ff */
[----:B------:R-:W1:Y:S02]  /*a930*/  @!P2 LDC.64 R238, c[0x0][0x220] ;  /* 0x00008800ffeeab82 */ /* 0x000e640000000a00 */
[----:B------:R-:W-:Y:S01]  /*a940*/  @!PT LDS RZ, [RZ] ;  /* 0x00000000fffff984 */ /* 0x000fe20000000800 */
[----:B------:R-:W-:Y:S01]  /*a950*/  @!PT LDS RZ, [RZ] ;  /* 0x00000000fffff984 */ /* 0x000fe20000000800 */
[----:B------:R-:W-:Y:S01]  /*a960*/  @!PT LDS RZ, [RZ] ;  /* 0x00000000fffff984 */ /* 0x000fe20000000800 */
[----:B------:R2:W-:Y:S01]  /*a970*/  @!P3 LDGSTS.E.BYPASS.LTC128B.128 [R223+0xe000], desc[UR8][R246.64+0x80] ;  /* 0x0e000080f6dfbfae */ /* 0x0005e2000b901d48 */
[--C-:B------:R-:W-:Y:S01]  /*a980*/  @!P2 LEA.HI.X R251, R240, R135, R244.reuse, 0x1, P0 ;  /* 0x00000087f0fba211 */ /* 0x100fe200000f0cf4 */
[----:B------:R-:W-:Y:S03]  /*a990*/  IMAD.X R244, R219, 0x1, R244, P5 ;  /* 0x00000001dbf47824 */ /* 0x000fe600028e06f4 */
[----:B------:R-:W-:Y:S01]  /*a9a0*/  @P2 STS.128 [R223+0x10000], RZ ;  /* 0x010000ffdf002388 */ /* 0x000fe20000000c00 */
[C---:B-----5:R-:W-:Y:S01]  /*a9b0*/  @!P3 LEA R248, P0, R237.reuse, R132, 0x1 ;  /* 0x00000084edf8b211 */ /* 0x060fe200078008ff */
[----:B------:R-:W5:Y:S03]  /*a9c0*/  @!P3 LDC.64 R240, c[0x0][0x220] ;  /* 0x00008800fff0bb82 */ /* 0x000f660000000a00 */
[----:B------:R-:W-:Y:S01]  /*a9d0*/  @!PT LDS RZ, [RZ] ;  /* 0x00000000fffff984 */ /* 0x000fe20000000800 */
[----:B------:R-:W-:Y:S01]  /*a9e0*/  @!PT LDS RZ, [RZ] ;  /* 0x00000000fffff984 */ /* 0x000fe20000000800 */
[----:B------:R-:W-:Y:S01]  /*a9f0*/  @!PT LDS RZ, [RZ] ;  /* 0x00000000fffff984 */ /* 0x000fe20000000800 */
[----:B------:R4:W-:Y:S01]  /*aa00*/  @!P2 LDGSTS.E.BYPASS.LTC128B.128 [R223+0x10000], desc[UR8][R250.64+0x100] ;  /* 0x10000100fadfafae */ /* 0x0009e2000b901d48 */
[C-C-:B------:R-:W-:Y:S04]  /*aa10*/  @!P3 LEA.HI.X R249, R237.reuse, R133, R244.reuse, 0x1, P0 ;  /* 0x00000085edf9b211 */ /* 0x140fe800000f0cf4 */
[----:B------:R-:W-:Y:S01]  /*aa20*/  @P4 STS.128 [R223+0xc800], RZ ;  /* 0x00c800ffdf004388 */ /* 0x000fe20000000c00 */
[C---:B---3--:R-:W-:Y:S01]  /*aa30*/  @!P2 LEA R242, P0, R237.reuse, R242, 0x1 ;  /* 0x000000f2edf2a211 */ /* 0x048fe200078008ff */
[----:B------:R-:W3:Y:S03]  /*aa40*/  @!P3 LDC.64 R134, c[0x0][0x220] ;  /* 0x00008800ff86bb82 */ /* 0x000ee60000000a00 */
[C-C-:B------:R-:W-:Y:S05]  /*aa50*/  @!P2 LEA.HI.X R243, R237.reuse, R243, R244.reuse, 0x1, P0 ;  /* 0x000000f3edf3a211 */ /* 0x140fea00000f0cf4 */
[----:B------:R-:W3:Y:S01]  /*aa60*/  @!P2 LDC.64 R132, c[0x0][0x220] ;  /* 0x00008800ff84ab82 */ /* 0x000ee20000000a00 */
[C---:B--2---:R-:W-:Y:S04]  /*aa70*/  @!P4 LEA R246, P1, R237.reuse, R212, 0x1 ;  /* 0x000000d4edf6c211 */ /* 0x044fe800078208ff */
[--C-:B------:R-:W-:Y:S02]  /*aa80*/  @!P4 LEA.HI.X R247, R237, R213, R244.reuse, 0x1, P1 ;  /* 0x000000d5edf7c211 */ /* 0x100fe400008f0cf4 */
[C---:B------:R-:W-:Y:S03]  /*aa90*/  IADD3 R245, P1, R220.reuse, R237, RZ ;  /* 0x000000eddcf57210 */ /* 0x040fe60007f3e0ff */
[----:B------:R-:W-:Y:S01]  /*aaa0*/  @!PT LDS RZ, [RZ] ;  /* 0x00000000fffff984 */ /* 0x000fe20000000800 */
[----:B------:R-:W-:Y:S01]  /*aab0*/  @!PT LDS RZ, [RZ] ;  /* 0x00000000fffff984 */ /* 0x000fe20000000800 */
[----:B------:R-:W-:Y:S01]  /*aac0*/  @!PT LDS RZ, [RZ] ;  /* 0x00000000fffff984 */ /* 0x000fe20000000800 */
[----:B------:R2:W-:Y:S01]  /*aad0*/  @!P4 LDGSTS.E.BYPASS.LTC128B.128 [R223+0xc800], desc[UR8][R246.64] ;  /* 0x0c800000f6dfcfae */ /* 0x0005e2000b901d48 */
[----:B----4-:R-:W-:Y:S01]  /*aae0*/  @!P4 LEA R250, P0, R245, R210, 0x1 ;  /* 0x000000d2f5fac211 */ /* 0x010fe200078008ff */
[----:B------:R-:W-:Y:S01]  /*aaf0*/  IMAD.X R244, R219, 0x1, R244, P1 ;  /* 0x00000001dbf47824 */ /* 0x000fe200008e06f4 */
[C---:B-----5:R-:W-:Y:S02]  /*ab00*/  @!P3 LEA R240, P1, R245.reuse, R240, 0x1 ;  /* 0x000000f0f5f0b211 */ /* 0x060fe400078208ff */
[----:B------:R-:W-:Y:S01]  /*ab10*/  @P3 STS.128 [R223+0xe800], RZ ;  /* 0x00e800ffdf003388 */ /* 0x000fe20000000c00 */
[----:B------:R-:W-:Y:S02]  /*ab20*/  IADD3 R237, P6, R220, R245, RZ ;  /* 0x000000f5dced7210 */ /* 0x000fe40007fde0ff */
[C-C-:B------:R-:W-:Y:S02]  /*ab30*/  @!P4 LEA.HI.X R251, R245.reuse, R211, R244.reuse, 0x1, P0 ;  /* 0x000000d3f5fbc211 */ /* 0x140fe400000f0cf4 */
[----:B------:R-:W-:Y:S01]  /*ab40*/  @!PT LDS RZ, [RZ] ;  /* 0x00000000fffff984 */ /* 0x000fe20000000800 */
[----:B------:R-:W-:Y:S01]  /*ab50*/  @!PT LDS RZ, [RZ] ;  /* 0x00000000fffff984 */ /* 0x000fe20000000800 */
[----:B------:R-:W-:Y:S01]  /*ab60*/  @!PT LDS RZ, [RZ] ;  /* 0x00000000fffff984 */ /* 0x000fe20000000800 */
[----:B------:R-:W-:Y:S01]  /*ab70*/  @!P3 LDGSTS.E.BYPASS.LTC128B.128 [R223+0xe800], desc[UR8][R248.64+0x80] ;  /* 0x0e800080f8dfbfae */ /* 0x000fe2000b901d48 */
[C-C-:B------:R-:W-:Y:S02]  /*ab80*/  @!P3 LEA.HI.X R241, R245.reuse, R241, R244.reuse, 0x1, P1 ;  /* 0x000000f1f5f1b211 */ /* 0x140fe400008f0cf4 */
[----:B-1----:R-:W-:Y:S02]  /*ab90*/  @!P2 LEA R238, P0, R245, R238, 0x1 ;  /* 0x000000eef5eea211 */ /* 0x002fe400078008ff */
[----:B------:R-:W-:Y:S01]  /*aba0*/  @P2 STS.128 [R223+0x10800], RZ ;  /* 0x010800ffdf002388 */ /* 0x000fe20000000c00 */
[----:B---3--:R-:W-:Y:S02]  /*abb0*/  @!P3 LEA R134, P1, R237, R134, 0x1 ;  /* 0x00000086ed86b211 */ /* 0x008fe400078208ff */
[--C-:B------:R-:W-:Y:S02]  /*abc0*/  @!P2 LEA.HI.X R239, R245, R239, R244.reuse, 0x1, P0 ;  /* 0x000000eff5efa211 */ /* 0x100fe400000f0cf4 */
[----:B------:R-:W-:Y:S01]  /*abd0*/  @!PT LDS RZ, [RZ] ;  /* 0x00000000fffff984 */ /* 0x000fe20000000800 */
[----:B------:R-:W-:Y:S01]  /*abe0*/  @!PT LDS RZ, [RZ] ;  /* 0x00000000fffff984 */ /* 0x000fe20000000800 */
[----:B------:R-:W-:Y:S01]  /*abf0*/  @!PT LDS RZ, [RZ] ;  /* 0x00000000fffff984 */ /* 0x000fe20000000800 */
[----:B------:R-:W-:Y:S01]  /*ac00*/  @!P2 LDGSTS.E.BYPASS.LTC128B.128 [R223+0x10800], desc[UR8][R242.64+0x100] ;  /* 0x10800100f2dfafae */ /* 0x000fe2000b901d48 */
[----:B------:R-:W-:Y:S01]  /*ac10*/  IMAD.X R244, R219, 0x1, R244, P6 ;  /* 0x00000001dbf47824 */ /* 0x000fe200030e06f4 */
[C---:B------:R-:W-:Y:S03]  /*ac20*/  @!P2 LEA R132, P0, R237.reuse, R132, 0x1 ;  /* 0x00000084ed84a211 */ /* 0x040fe600078008ff */
[----:B------:R-:W-:Y:S01]  /*ac30*/  @P4 STS.128 [R223+0xd000], RZ ;  /* 0x00d000ffdf004388 */ /* 0x000fe20000000c00 */
[C-C-:B------:R-:W-:Y:S04]  /*ac40*/  @!P3 LEA.HI.X R135, R237.reuse, R135, R244.reuse, 0x1, P1 ;  /* 0x00000087ed87b211 */ /* 0x140fe800008f0cf4 */
[----:B------:R-:W-:Y:S01]  /*ac50*/  @!PT LDS RZ, [RZ] ;  /* 0x00000000fffff984 */ /* 0x000fe20000000800 */
[----:B------:R-:W-:Y:S01]  /*ac60*/  @!PT LDS RZ, [RZ] ;  /* 0x00000000fffff984 */ /* 0x000fe20000000800 */
[----:B------:R-:W-:Y:S01]  /*ac70*/  @!PT LDS RZ, [RZ] ;  /* 0x00000000fffff984 */ /* 0x000fe20000000800 */
[----:B------:R-:W-:Y:S01]  /*ac80*/  @!P4 LDGSTS.E.BYPASS.LTC128B.128 [R223+0xd000], desc[UR8][R250.64] ;  /* 0x0d000000fadfcfae */ /* 0x000fe2000b901d48 */
[C-C-:B------:R-:W-:Y:S02]  /*ac90*/  @!P2 LEA.HI.X R133, R237.reuse, R133, R244.reuse, 0x1, P0 ;  /* 0x00000085ed85a211 */ /* 0x140fe400000f0cf4 */
[C---:B--2---:R-:W-:Y:S02]  /*aca0*/  @!P4 LEA R246, P5, R237.reuse, R208, 0x1 ;  /* 0x000000d0edf6c211 */ /* 0x044fe400078a08ff */
[----:B------:R-:W-:Y:S02]  /*acb0*/  @P3 STS.128 [R223+0xf000], RZ ;  /* 0x00f000ffdf003388 */ /* 0x000fe40000000c00 */
[----:B------:R-:W-:Y:S03]  /*acc0*/  @!P4 LEA.HI.X R247, R237, R209, R244, 0x1, P5 ;  /* 0x000000d1edf7c211 */ /* 0x000fe600028f0cf4 */
[----:B------:R-:W-:Y:S01]  /*acd0*/  @!PT LDS RZ, [RZ] ;  /* 0x00000000fffff984 */ /* 0x000fe20000000800 */
[----:B------:R-:W-:Y:S01]  /*ace0*/  @!PT LDS RZ, [RZ] ;  /* 0x00000000fffff984 */ /* 0x000fe20000000800 */
[----:B------:R-:W-:Y:S01]  /*acf0*/  @!PT LDS RZ, [RZ] ;  /* 0x00000000fffff984 */ /* 0x000fe20000000800 */
[----:B------:R-:W-:Y:S01]  /*ad00*/  @!P3 LDGSTS.E.BYPASS.LTC128B.128 [R223+0xf000], desc[UR8][R240.64+0x80] ;  /* 0x0f000080f0dfbfae */ /* 0x000fe2000b901d48 */
[----:B------:R-:W-:Y:S04]  /*ad10*/  ISETP.GT.AND P5, PT, R232, RZ, PT ;  /* 0x000000ffe800720c */ /* 0x000fe80003fa4270 */
        /* <DEDUP_REMOVED lines=27> */
[----:B------:R-:W5:Y:S05]  /*aed0*/  LDSM.16.M88.4 R160, [R203] ;  /* 0x00000000cba0783b */ /* 0x000f6a0000000200 */
[----:B------:R-:W5:Y:S05]  /*aee0*/  LDSM.16.M88.4 R164, [R195] ;  /* 0x00000000c3a4783b */ /* 0x000f6a0000000200 */
[----:B------:R-:W5:Y:S01]  /*aef0*/  LDSM.16.M88.4 R168, [R194] ;  /* 0x00000000c2a8783b */ /* 0x000f620000000200 */
[C---:B--2---:R-:W-:Y:S04]  /*af00*/  HMMA.16816.F32 R4, R136.reuse, R140, RZ ;  /* 0x0000008c8804723c */ /* 0x044fe800000018ff */
[----:B------:R-:W2:Y:S02]  /*af10*/  LDSM.16.M88.4 R172, [R193] ;  /* 0x00000000c1ac783b */ /* 0x000ea40000000200 */
[C---:B------:R-:W-:Y:S03]  /*af20*/  HMMA.16816.F32 R8, R136.reuse, R142, RZ ;  /* 0x0000008e8808723c */ /* 0x040fe600000018ff */
[----:B------:R-:W-:Y:S03]  /*af30*/  LDSM.16.M88.4 R176, [R202] ;  /* 0x00000000cab0783b */ /* 0x000fe60000000200 */
[C---:B---3--:R-:W-:Y:S02]  /*af40*/  HMMA.16816.F32 R12, R136.reuse, R144, RZ ;  /* 0x00000090880c723c */ /* 0x048fe400000018ff */
[----:B------:R-:W3:Y:S04]  /*af50*/  LDSM.16.M88.4 R180, [R199+0x6000] ;  /* 0x00600000c7b4783b */ /* 0x000ee80000000200 */
[C---:B------:R-:W-:Y:S01]  /*af60*/  HMMA.16816.F32 R16, R136.reuse, R146, RZ ;  /* 0x000000928810723c */ /* 0x040fe200000018ff */
[----:B-1----:R-:W1:Y:S05]  /*af70*/  LDSM.16.M88.4 R132, [R199+0x6800] ;  /* 0x00680000c784783b */ /* 0x002e6a0000000200 */
[C---:B----4-:R-:W-:Y:S01]  /*af80*/  HMMA.16816.F32 R20, R136.reuse, R148, RZ ;  /* 0x000000948814723c */ /* 0x050fe200000018ff */
[----:B------:R-:W-:Y:S05]  /*af90*/  LDSM.16.M88.4 R140, [R199+0x7800] ;  /* 0x00780000c78c783b */ /* 0x000fea0000000200 */
[C---:B------:R-:W-:Y:S01]  /*afa0*/  HMMA.16816.F32 R24, R136.reuse, R150, RZ ;  /* 0x000000968818723c */ /* 0x040fe200000018ff */
[----:B------:R-:W-:Y:S05]  /*afb0*/  LDSM.16.M88.4 R144, [R201] ;  /* 0x00000000c990783b */ /* 0x000fea0000000200 */
[C---:B-----5:R-:W-:Y:S01]  /*afc0*/  HMMA.16816.F32 R28, R136.reuse, R152, RZ ;  /* 0x00000098881c723c */ /* 0x060fe200000018ff */
[----:B------:R-:W-:Y:S05]  /*afd0*/  LDSM.16.M88.4 R148, [R192] ;  /* 0x00000000c094783b */ /* 0x000fea0000000200 */
[----:B------:R-:W-:Y:S01]  /*afe0*/  HMMA.16816.F32 R32, R136, R154, RZ ;  /* 0x0000009a8820723c */ /* 0x000fe200000018ff */
[----:B------:R-:W4:Y:S05]  /*aff0*/  LDSM.16.M88.4 R136, [R199+0x7000] ;  /* 0x00700000c788783b */ /* 0x000f2a0000000200 */
[C---:B------:R-:W-:Y:S01]  /*b000*/  HMMA.16816.F32 R4, R156.reuse, R160, R4 ;  /* 0x000000a09c04723c */ /* 0x040fe20000001804 */
[----:B------:R-:W5:Y:S05]  /*b010*/  LDSM.16.M88.4 R152, [R192+0x800] ;  /* 0x00080000c098783b */ /* 0x000f6a0000000200 */
        /* <DEDUP_REMOVED lines=12> */
[----:B------:R-:W-:Y:S05]  /*b0e0*/  LDSM.16.M88.4 R172, [R204+0x2000] ;  /* 0x00200000ccac783b */ /* 0x000fea0000000200 */
[C---:B------:R-:W-:Y:S06]  /*b0f0*/  HMMA.16816.F32 R8, R176.reuse, R182, R8 ;  /* 0x000000b6b008723c */ /* 0x040fec0000001808 */
[C---:B-1----:R-:W-:Y:S06]  /*b100*/  HMMA.16816.F32 R12, R176.reuse, R132, R12 ;  /* 0x00000084b00c723c */ /* 0x042fec000000180c */
[C---:B------:R-:W-:Y:S01]  /*b110*/  HMMA.16816.F32 R16, R176.reuse, R134, R16 ;  /* 0x00000086b010723c */ /* 0x040fe20000001810 */
[----:B------:R-:W1:Y:S05]  /*b120*/  LDSM.16.M88.4 R132, [R205+0x8800] ;  /* 0x00880000cd84783b */ /* 0x000e6a0000000200 */
[C---:B----4-:R-:W-:Y:S06]  /*b130*/  HMMA.16816.F32 R20, R176.reuse, R136, R20 ;  /* 0x00000088b014723c */ /* 0x050fec0000001814 */
[C---:B------:R-:W-:Y:S01]  /*b140*/  HMMA.16816.F32 R24, R176.reuse, R138, R24 ;  /* 0x0000008ab018723c */ /* 0x040fe20000001818 */
[----:B------:R-:W3:Y:S05]  /*b150*/  LDSM.16.M88.4 R136, [R205+0x9000] ;  /* 0x00900000cd88783b */ /* 0x000eea0000000200 */
[C---:B------:R-:W-:Y:S06]  /*b160*/  HMMA.16816.F32 R28, R176.reuse, R140, R28 ;  /* 0x0000008cb01c723c */ /* 0x040fec000000181c */
[----:B------:R-:W-:Y:S01]  /*b170*/  HMMA.16816.F32 R32, R176, R142, R32 ;  /* 0x0000008eb020723c */ /* 0x000fe20000001820 */
[----:B------:R-:W4:Y:S05]  /*b180*/  LDSM.16.M88.4 R140, [R205+0x9800] ;  /* 0x00980000cd8c783b */ /* 0x000f2a0000000200 */
[C---:B------:R-:W-:Y:S01]  /*b190*/  HMMA.16816.F32 R4, R144.reuse, R148, R4 ;  /* 0x000000949004723c */ /* 0x040fe20000001804 */
[----:B------:R-:W4:Y:S05]  /*b1a0*/  LDSM.16.M88.4 R176, [R191] ;  /* 0x00000000bfb0783b */ /* 0x000f2a0000000200 */
[C---:B------:R-:W-:Y:S01]  /*b1b0*/  HMMA.16816.F32 R8, R144.reuse, R150, R8 ;  /* 0x000000969008723c */ /* 0x040fe20000001808 */
[----:B------:R-:W-:Y:S05]  /*b1c0*/  LDSM.16.M88.4 R148, [R189] ;  /* 0x00000000bd94783b */ /* 0x000fea0000000200 */
[C---:B-----5:R-:W-:Y:S06]  /*b1d0*/  HMMA.16816.F32 R12, R144.reuse, R152, R12 ;  /* 0x00000098900c723c */ /* 0x060fec000000180c */
[C---:B------:R-:W-:Y:S01]  /*b1e0*/  HMMA.16816.F32 R16, R144.reuse, R154, R16 ;  /* 0x0000009a9010723c */ /* 0x040fe20000001810 */
[----:B------:R-:W-:Y:S05]  /*b1f0*/  LDSM.16.M88.4 R152, [R188] ;  /* 0x00000000bc98783b */ /* 0x000fea0000000200 */
[C---:B--2---:R-:W-:Y:S06]  /*b200*/  HMMA.16816.F32 R20, R144.reuse, R156, R20 ;  /* 0x0000009c9014723c */ /* 0x044fec0000001814 */
[C---:B------:R-:W-:Y:S01]  /*b210*/  HMMA.16816.F32 R24, R144.reuse, R158, R24 ;  /* 0x0000009e9018723c */ /* 0x040fe20000001818 */
[----:B------:R-:W-:Y:S05]  /*b220*/  LDSM.16.M88.4 R156, [R202+0x2000] ;  /* 0x00200000ca9c783b */ /* 0x000fea0000000200 */
[C---:B------:R-:W-:Y:S06]  /*b230*/  HMMA.16816.F32 R28, R144.reuse, R160, R28 ;  /* 0x000000a0901c723c */ /* 0x040fec000000181c */
[----:B------:R-:W-:Y:S01]  /*b240*/  HMMA.16816.F32 R32, R144, R162, R32 ;  /* 0x000000a29020723c */ /* 0x000fe20000001820 */
[----:B------:R-:W2:Y:S05]  /*b250*/  LDSM.16.M88.4 R144, [R190] ;  /* 0x00000000be90783b */ /* 0x000eaa0000000200 */
[C---:B------:R-:W-:Y:S01]  /*b260*/  HMMA.16816.F32 R4, R164.reuse, R168, R4 ;  /* 0x000000a8a404723c */ /* 0x040fe20000001804 */
[----:B------:R-:W5:Y:S05]  /*b270*/  LDSM.16.M88.4 R160, [R199+0x8000] ;  /* 0x00800000c7a0783b */ /* 0x000f6a0000000200 */
[C---:B------:R-:W-:Y:S01]  /*b280*/  HMMA.16816.F32 R8, R164.reuse, R170, R8 ;  /* 0x000000aaa408723c */ /* 0x040fe20000001808 */
[----:B------:R-:W-:Y:S05]  /*b290*/  LDSM.16.M88.4 R168, [R192+0x2000] ;  /* 0x00200000c0a8783b */ /* 0x000fea0000000200 */
[C---:B-1----:R-:W-:Y:S06]  /*b2a0*/  HMMA.16816.F32 R12, R164.reuse, R132, R12 ;  /* 0x00000084a40c723c */ /* 0x042fec000000180c */
[C---:B------:R-:W-:Y:S01]  /*b2b0*/  HMMA.16816.F32 R16, R164.reuse, R134, R16 ;  /* 0x00000086a410723c */ /* 0x040fe20000001810 */
[----:B------:R-:W1:Y:S05]  /*b2c0*/  LDSM.16.M88.4 R132, [R199+0x8800] ;  /* 0x00880000c784783b */ /* 0x000e6a0000000200 */
[C---:B---3--:R-:W-:Y:S06]  /*b2d0*/  HMMA.16816.F32 R20, R164.reuse, R136, R20 ;  /* 0x00000088a414723c */ /* 0x048fec0000001814 */
[C---:B------:R-:W-:Y:S01]  /*b2e0*/  HMMA.16816.F32 R24, R164.reuse, R138, R24 ;  /* 0x0000008aa418723c */ /* 0x040fe20000001818 */
[----:B------:R-:W3:Y:S05]  /*b2f0*/  LDSM.16.M88.4 R136, [R199+0x9000] ;  /* 0x00900000c788783b */ /* 0x000eea0000000200 */
[C---:B----4-:R-:W-:Y:S06]  /*b300*/  HMMA.16816.F32 R28, R164.reuse, R140, R28 ;  /* 0x0000008ca41c723c */ /* 0x050fec000000181c */
[----:B------:R-:W-:Y:S01]  /*b310*/  HMMA.16816.F32 R32, R164, R142, R32 ;  /* 0x0000008ea420723c */ /* 0x000fe20000001820 */
[----:B------:R-:W4:Y:S05]  /*b320*/  LDSM.16.M88.4 R140, [R199+0x9800] ;  /* 0x00980000c78c783b */ /* 0x000f2a0000000200 */
[C---:B------:R-:W-:Y:S01]  /*b330*/  HMMA.16816.F32 R4, R172.reuse, R176, R4 ;  /* 0x000000b0ac04723c */ /* 0x040fe20000001804 */
[----:B------:R-:W4:Y:S05]  /*b340*/  LDSM.16.M88.4 R164, [R201+0x2000] ;  /* 0x00200000c9a4783b */ /* 0x000f2a0000000200 */
        /* <DEDUP_REMOVED lines=11> */
[C---:B-----5:R-:W-:Y:S01]  /*b400*/  HMMA.16816.F32 R4, R156.reuse, R160, R4 ;  /* 0x000000a09c04723c */ /* 0x060fe20000001804 */
[----:B------:R-:W5:Y:S05]  /*b410*/  LDSM.16.M88.4 R172, [R206+0x4000] ;  /* 0x00400000ceac783b */ /* 0x000f6a0000000200 */
[C---:B------:R-:W-:Y:S01]  /*b420*/  HMMA.16816.F32 R8, R156.reuse, R162, R8 ;  /* 0x000000a29c08723c */ /* 0x040fe20000001808 */
[----:B------:R-:W-:Y:S05]  /*b430*/  LDSM.16.M88.4 R160, [R187] ;  /* 0x00000000bba0783b */ /* 0x000fea0000000200 */
        /* <DEDUP_REMOVED lines=22> */
[C---:B-----5:R-:W-:Y:S01]  /*b5a0*/  HMMA.16816.F32 R4, R172.reuse, R176, R4 ;  /* 0x000000b0ac04723c */ /* 0x060fe20000001804 */
        /* <DEDUP_REMOVED lines=14> */
[C---:B------:R-:W-:Y:S06]  /*b690*/  HMMA.16816.F32 R8, R156.reuse, R162, R8 ;  /* 0x000000a29c08723c */ /* 0x040fec0000001808 */
[C---:B--2---:R-:W-:Y:S06]  /*b6a0*/  HMMA.16816.F32 R12, R156.reuse, R144, R12 ;  /* 0x000000909c0c723c */ /* 0x044fec000000180c */
[C---:B------:R-:W-:Y:S06]  /*b6b0*/  HMMA.16816.F32 R16, R156.reuse, R146, R16 ;  /* 0x000000929c10723c */ /* 0x040fec0000001810 */
[C---:B------:R-:W-:Y:S06]  /*b6c0*/  HMMA.16816.F32 R20, R156.reuse, R148, R20 ;  /* 0x000000949c14723c */ /* 0x040fec0000001814 */
[C---:B------:R-:W-:Y:S06]  /*b6d0*/  HMMA.16816.F32 R24, R156.reuse, R150, R24 ;  /* 0x000000969c18723c */ /* 0x040fec0000001818 */
[C---:B------:R-:W-:Y:S06]  /*b6e0*/  HMMA.16816.F32 R28, R156.reuse, R152, R28 ;  /* 0x000000989c1c723c */ /* 0x040fec000000181c */
[----:B------:R-:W-:Y:S06]  /*b6f0*/  HMMA.16816.F32 R32, R156, R154, R32 ;  /* 0x0000009a9c20723c */ /* 0x000fec0000001820 */
[C---:B-----5:R-:W-:Y:S06]  /*b700*/  HMMA.16816.F32 R4, R164.reuse, R168, R4 ;  /* 0x000000a8a404723c */ /* 0x060fec0000001804 */
[C---:B------:R-:W-:Y:S06]  /*b710*/  HMMA.16816.F32 R8, R164.reuse, R170, R8 ;  /* 0x000000aaa408723c */ /* 0x040fec0000001808 */
[C---:B-1----:R-:W-:Y:S06]  /*b720*/  HMMA.16816.F32 R12, R164.reuse, R132, R12 ;  /* 0x00000084a40c723c */ /* 0x042fec000000180c */
[C---:B------:R-:W-:Y:S01]  /*b730*/  HMMA.16816.F32 R16, R164.reuse, R134, R16 ;  /* 0x00000086a410723c */ /* 0x040fe20000001810 */
[----:B------:R-:W1:Y:S05]  /*b740*/  LDSM.16.M88.4 R132, [R192+0x4800] ;  /* 0x00480000c084783b */ /* 0x000e6a0000000200 */
[C---:B---3--:R-:W-:Y:S06]  /*b750*/  HMMA.16816.F32 R20, R164.reuse, R136, R20 ;  /* 0x00000088a414723c */ /* 0x048fec0000001814 */
[C---:B------:R-:W-:Y:S01]  /*b760*/  HMMA.16816.F32 R24, R164.reuse, R138, R24 ;  /* 0x0000008aa418723c */ /* 0x040fe20000001818 */
[----:B------:R-:W2:Y:S05]  /*b770*/  LDSM.16.M88.4 R136, [R192+0x5000] ;  /* 0x00500000c088783b */ /* 0x000eaa0000000200 */
[C---:B----4-:R-:W-:Y:S06]  /*b780*/  HMMA.16816.F32 R28, R164.reuse, R140, R28 ;  /* 0x0000008ca41c723c */ /* 0x050fec000000181c */
[----:B------:R-:W-:Y:S06]  /*b790*/  HMMA.16816.F32 R32, R164, R142, R32 ;  /* 0x0000008ea420723c */ /* 0x000fec0000001820 */
[C---:B------:R-:W-:Y:S06]  /*b7a0*/  HMMA.16816.F32 R4, R172.reuse, R176, R4 ;  /* 0x000000b0ac04723c */ /* 0x040fec0000001804 */
[C---:B------:R-:W-:Y:S06]  /*b7b0*/  HMMA.16816.F32 R8, R172.reuse, R178, R8 ;  /* 0x000000b2ac08723c */ /* 0x040fec0000001808 */
[C---:B-1----:R-:W-:Y:S06]  /*b7c0*/  HMMA.16816.F32 R12, R172.reuse, R132, R12 ;  /* 0x00000084ac0c723c */ /* 0x042fec000000180c */
[C---:B------:R-:W-:Y:S06]  /*b7d0*/  HMMA.16816.F32 R16, R172.reuse, R134, R16 ;  /* 0x00000086ac10723c */ /* 0x040fec0000001810 */
[C---:B--2---:R-:W-:Y:S05]  /*b7e0*/  HMMA.16816.F32 R20, R172.reuse, R136, R20 ;  /* 0x00000088ac14723c */ /* 0x044fea0000001814 */
[----:B------:R-:W-:Y:S01]  /*b7f0*/  FMUL.FTZ R238, R6, UR5 ;  /* 0x0000000506ee7c20 */ /* 0x000fe20008410000 */
[----:B------:R-:W-:Y:S01]  /*b800*/  FMUL.FTZ R132, R8, UR5 ;  /* 0x0000000508847c20 */ /* 0x000fe20008410000 */
[----:B------:R-:W-:Y:S01]  /*b810*/  FMUL.FTZ R240, R10, UR5 ;  /* 0x000000050af07c20 */ /* 0x000fe20008410000 */
[----:B------:R-:W-:Y:S01]  /*b820*/  FMUL.FTZ R239, R5, UR5 ;  /* 0x0000000505ef7c20 */ /* 0x000fe20008410000 */
[----:B------:R1:W2:Y:S01]  /*b830*/  MUFU.TANH R166, R238 ;  /* 0x000000ee00a67308 */ /* 0x0002a20000002400 */
[C---:B------:R-:W-:Y:S03]  /*b840*/  HMMA.16816.F32 R24, R172.reuse, R138, R24 ;  /* 0x0000008aac18723c */ /* 0x040fe60000001818 */
[----:B------:R-:W-:Y:S01]  /*b850*/  FMUL.FTZ R133, R14, UR5 ;  /* 0x000000050e857c20 */ /* 0x000fe20008410000 */
[----:B------:R-:W-:Y:S01]  /*b860*/  FMUL.FTZ R243, R11, UR5 ;  /* 0x000000050bf37c20 */ /* 0x000fe20008410000 */
[----:B------:R-:W-:Y:S01]  /*b870*/  FMUL.FTZ R242, R15, UR5 ;  /* 0x000000050ff27c20 */ /* 0x000fe20008410000 */
[----:B------:R-:W-:Y:S03]  /*b880*/  FMUL.FTZ R244, R13, UR5 ;  /* 0x000000050df47c20 */ /* 0x000fe60008410000 */
[----:B------:R-:W-:Y:S02]  /*b890*/  MUFU.TANH R167, R132 ;  /* 0x0000008400a77308 */ /* 0x000fe40000002400 */
[----:B------:R-:W-:Y:S01]  /*b8a0*/  FMUL.FTZ R245, R18, UR5 ;  /* 0x0000000512f57c20 */ /* 0x000fe20008410000 */
[----:B------:R-:W-:Y:S01]  /*b8b0*/  FMUL.FTZ R252, R16, UR5 ;  /* 0x0000000510fc7c20 */ /* 0x000fe20008410000 */
[----:B------:R-:W-:Y:S01]  /*b8c0*/  FMUL.FTZ R241, R4, UR5 ;  /* 0x0000000504f17c20 */ /* 0x000fe20008410000 */
[----:B------:R-:W-:Y:S01]  /*b8d0*/  FMUL.FTZ R237, R7, UR5 ;  /* 0x0000000507ed7c20 */ /* 0x000fe20008410000 */
[----:B------:R-:W-:Y:S04]  /*b8e0*/  FMUL.FTZ R250, R22, UR5 ;  /* 0x0000000516fa7c20 */ /* 0x000fe80008410000 */
[----:B------:R3:W4:Y:S01]  /*b8f0*/  MUFU.TANH R179, R133 ;  /* 0x0000008500b37308 */ /* 0x0007220000002400 */
[----:B-1----:R-:W-:Y:S01]  /*b900*/  FMUL.FTZ R238, R9, UR5 ;  /* 0x0000000509ee7c20 */ /* 0x002fe20008410000 */
[----:B------:R-:W-:Y:S01]  /*b910*/  LEA R9, R232, R227, 0x6 ;  /* 0x000000e3e8097211 */ /* 0x000fe200078e30ff */
[----:B------:R-:W-:Y:S01]  /*b920*/  FMUL.FTZ R249, R20, UR5 ;  /* 0x0000000514f97c20 */ /* 0x000fe20008410000 */
[----:B------:R-:W-:Y:S01]  /*b930*/  FMUL.FTZ R247, R21, UR5 ;  /* 0x0000000515f77c20 */ /* 0x000fe20008410000 */
[----:B------:R-:W-:Y:S01]  /*b940*/  FMUL.FTZ R251, R17, UR5 ;  /* 0x0000000511fb7c20 */ /* 0x000fe20008410000 */
[----:B------:R-:W-:Y:S04]  /*b950*/  FMUL.FTZ R248, R23, UR5 ;  /* 0x0000000517f87c20 */ /* 0x000fe80008410000 */
[----:B------:R1:W-:Y:S01]  /*b960*/  MUFU.TANH R170, R240 ;  /* 0x000000f000aa7308 */ /* 0x0003e20000002400 */
[----:B------:R-:W-:Y:S09]  /*b970*/  FMUL.FTZ R246, R26, UR5 ;  /* 0x000000051af67c20 */ /* 0x000ff20008410000 */
[----:B------:R-:W-:Y:S01]  /*b980*/  MUFU.TANH R239, R239 ;  /* 0x000000ef00ef7308 */ /* 0x000fe20000002400 */
[----:B---3--:R-:W3:Y:S01]  /*b990*/  LDSM.16.M88.4 R132, [R192+0x5800] ;  /* 0x00580000c084783b */ /* 0x008ee20000000200 */
[----:B------:R-:W-:Y:S08]  /*b9a0*/  DEPBAR.LE SB0, 0x0 ;  /* 0x000080000000791a */ /* 0x000ff00000000000 */
[----:B------:R-:W-:Y:S01]  /*b9b0*/  MUFU.TANH R243, R243 ;  /* 0x000000f300f37308 */ /* 0x000fe20000002400 */
[----:B------:R-:W-:Y:S01]  /*b9c0*/  BAR.SYNC.DEFER_BLOCKING 0x0 ;  /* 0x0000000000007b1d */ /* 0x000fe20000010000 */
[----:B-1----:R-:W-:Y:S08]  /*b9d0*/  FMUL.FTZ R240, R12, UR5 ;  /* 0x000000050cf07c20 */ /* 0x002ff00008410000 */
[----:B------:R1:W5:Y:S10]  /*b9e0*/  MUFU.TANH R177, R240 ;  /* 0x000000f000b17308 */ /* 0x0003740000002400 */
[----:B------:R2:W5:Y:S10]  /*b9f0*/  MUFU.TANH R178, R245 ;  /* 0x000000f500b27308 */ /* 0x0005740000002400 */
[----:B------:R4:W-:Y:S01]  /*ba00*/  MUFU.TANH R182, R242 ;  /* 0x000000f200b67308 */ /* 0x0009e20000002400 */
[----:B-1----:R-:W-:Y:S09]  /*ba10*/  FMUL.FTZ R240, R19, UR5 ;  /* 0x0000000513f07c20 */ /* 0x002ff20008410000 */
[----:B------:R1:W-:Y:S01]  /*ba20*/  MUFU.TANH R162, R240 ;  /* 0x000000f000a27308 */ /* 0x0003e20000002400 */
[C---:B---3--:R-:W-:Y:S05]  /*ba30*/  HMMA.16816.F32 R28, R172.reuse, R132, R28 ;  /* 0x00000084ac1c723c */ /* 0x048fea000000181c */
[----:B--2---:R-:W-:Y:S01]  /*ba40*/  I2FP.F32.S32 R245, R9 ;  /* 0x0000000900f57245 */ /* 0x004fe20000201400 */
[----:B------:R-:W-:Y:S03]  /*ba50*/  HMMA.16816.F32 R32, R172, R134, R32 ;  /* 0x00000086ac20723c */ /* 0x000fe60000001820 */
[----:B------:R2:W-:Y:S02]  /*ba60*/  MUFU.TANH R163, R244 ;  /* 0x000000f400a37308 */ /* 0x0005e40000002400 */
[C---:B------:R-:W-:Y:S01]  /*ba70*/  IADD3 R132, R9.reuse, 0x10, RZ ;  /* 0x0000001009847810 */ /* 0x040fe20007ffe0ff */
[----:B------:R-:W-:Y:S02]  /*ba80*/  VIADD R133, R9, 0x18 ;  /* 0x0000001809857836 */ /* 0x000fe40000000000 */
[----:B------:R-:W-:Y:S03]  /*ba90*/  FFMA.FTZ R166, R245, R0, R166 ;  /* 0x00000000f5a67223 */ /* 0x000fe600000100a6 */
[C---:B----4-:R-:W-:Y:S02]  /*baa0*/  VIADD R242, R9.reuse, 0x8 ;  /* 0x0000000809f27836 */ /* 0x050fe40000000000 */
[----:B------:R-:W3:Y:S01]  /*bab0*/  MUFU.TANH R252, R252 ;  /* 0x000000fc00fc7308 */ /* 0x000ee20000002400 */
[----:B-1----:R-:W-:Y:S01]  /*bac0*/  VIADD R240, R9, 0x1 ;  /* 0x0000000109f07836 */ /* 0x002fe20000000000 */
[----:B------:R-:W-:Y:S02]  /*bad0*/  I2FP.F32.S32 R132, R132 ;  /* 0x0000008400847245 */ /* 0x000fe40000201400 */
[----:B------:R-:W-:Y:S02]  /*bae0*/  I2FP.F32.S32 R133, R133 ;  /* 0x0000008500857245 */ /* 0x000fe40000201400 */
[----:B------:R-:W-:Y:S04]  /*baf0*/  I2FP.F32.S32 R240, R240 ;  /* 0x000000f000f07245 */ /* 0x000fe80000201400 */
[----:B------:R-:W1:Y:S01]  /*bb00*/  MUFU.TANH R241, R241 ;  /* 0x000000f100f17308 */ /* 0x000e620000002400 */
[----:B--2---:R-:W-:Y:S01]  /*bb10*/  FMUL.FTZ R244, R27, UR5 ;  /* 0x000000051bf47c20 */ /* 0x004fe20008410000 */
[CC--:B------:R-:W-:Y:S01]  /*bb20*/  FFMA.FTZ R179, R132.reuse, R0.reuse, R179 ;  /* 0x0000000084b37223 */ /* 0x0c0fe200000100b3 */
[-C--:B-----5:R-:W-:Y:S01]  /*bb30*/  FFMA.FTZ R177, R132, R0.reuse, R177 ;  /* 0x0000000084b17223 */ /* 0x0a0fe200000100b1 */
[-C--:B------:R-:W-:Y:S01]  /*bb40*/  FFMA.FTZ R21, R240, R0.reuse, R239 ;  /* 0x00000000f0157223 */ /* 0x080fe200000100ef */
[C---:B------:R-:W-:Y:S01]  /*bb50*/  VIADD R239, R9.reuse, 0x9 ;  /* 0x0000000909ef7836 */ /* 0x040fe20000000000 */
[----:B------:R-:W-:Y:S01]  /*bb60*/  IADD3 R132, R9, 0x20, RZ ;  /* 0x0000002009847810 */ /* 0x000fe20007ffe0ff */
[CC--:B------:R-:W-:Y:S03]  /*bb70*/  FFMA.FTZ R178, R133.reuse, R0.reuse, R178 ;  /* 0x0000000085b27223 */ /* 0x0c0fe600000100b2 */
[----:B------:R-:W2:Y:S01]  /*bb80*/  MUFU.TANH R237, R237 ;  /* 0x000000ed00ed7308 */ /* 0x000ea20000002400 */
[----:B---3--:R-:W-:Y:S01]  /*bb90*/  FFMA.FTZ R252, R133, R0, R252 ;  /* 0x0000000085fc7223 */ /* 0x008fe200000100fc */
[----:B------:R-:W-:Y:S01]  /*bba0*/  I2FP.F32.S32 R239, R239 ;  /* 0x000000ef00ef7245 */ /* 0x000fe20000201400 */
[----:B------:R-:W-:Y:S01]  /*bbb0*/  VIADD R133, R9, 0x19 ;  /* 0x0000001909857836 */ /* 0x000fe20000000000 */
[----:B------:R-:W-:Y:S01]  /*bbc0*/  I2FP.F32.S32 R135, R132 ;  /* 0x0000008400877245 */ /* 0x000fe20000201400 */
[----:B------:R-:W-:Y:S02]  /*bbd0*/  FMUL.FTZ R34, R34, UR5 ;  /* 0x0000000522227c20 */ /* 0x000fe40008410000 */
[-C--:B------:R-:W-:Y:S03]  /*bbe0*/  FFMA.FTZ R26, R239, R0.reuse, R243 ;  /* 0x00000000ef1a7223 */ /* 0x080fe600000100f3 */
[----:B------:R-:W3:Y:S01]  /*bbf0*/  MUFU.TANH R250, R250 ;  /* 0x000000fa00fa7308 */ /* 0x000ee20000002400 */
[----:B------:R-:W-:Y:S01]  /*bc00*/  FMUL.FTZ R243, R25, UR5 ;  /* 0x0000000519f37c20 */ /* 0x000fe20008410000 */
[----:B-1----:R-:W-:Y:S01]  /*bc10*/  FFMA.FTZ R23, R245, R0, R241 ;  /* 0x00000000f5177223 */ /* 0x002fe200000100f1 */
[----:B------:R-:W-:Y:S01]  /*bc20*/  I2FP.F32.S32 R241, R242 ;  /* 0x000000f200f17245 */ /* 0x000fe20000201400 */
[----:B------:R-:W-:Y:S01]  /*bc30*/  FMUL.FTZ R242, R30, UR5 ;  /* 0x000000051ef27c20 */ /* 0x000fe20008410000 */
[----:B------:R-:W-:Y:S01]  /*bc40*/  I2FP.F32.S32 R133, R133 ;  /* 0x0000008500857245 */ /* 0x000fe20000201400 */
[----:B------:R-:W-:Y:S01]  /*bc50*/  FMUL.FTZ R245, R24, UR5 ;  /* 0x0000000518f57c20 */ /* 0x000fe20008410000 */
[----:B------:R-:W-:Y:S03]  /*bc60*/  FMNMX.FTZ R132, R23, R2, !PT ;  /* 0x0000000217847209 */ /* 0x000fe60007810000 */
[----:B------:R-:W1:Y:S01]  /*bc70*/  MUFU.TANH R249, R249 ;  /* 0x000000f900f97308 */ /* 0x000e620000002400 */
[-C--:B--2---:R-:W-:Y:S01]  /*bc80*/  FFMA.FTZ R22, R240, R0.reuse, R237 ;  /* 0x00000000f0167223 */ /* 0x084fe200000100ed */
[CC--:B------:R-:W-:Y:S01]  /*bc90*/  FFMA.FTZ R170, R241.reuse, R0.reuse, R170 ;  /* 0x00000000f1aa7223 */ /* 0x0c0fe200000100aa */
[-C--:B------:R-:W-:Y:S01]  /*bca0*/  FFMA.FTZ R167, R241, R0.reuse, R167 ;  /* 0x00000000f1a77223 */ /* 0x080fe200000100a7 */
[----:B------:R-:W-:Y:S02]  /*bcb0*/  VIADD R237, R9, 0x11 ;  /* 0x0000001109ed7836 */ /* 0x000fe40000000000 */
[----:B------:R-:W-:Y:S01]  /*bcc0*/  FMUL.FTZ R241, R28, UR5 ;  /* 0x000000051cf17c20 */ /* 0x000fe20008410000 */
[----:B------:R-:W-:Y:S01]  /*bcd0*/  FFMA.FTZ R162, R133, R0, R162 ;  /* 0x0000000085a27223 */ /* 0x000fe200000100a2 */
[----:B------:R-:W-:Y:S02]  /*bce0*/  FMNMX.FTZ R132, R21, R132, !PT ;  /* 0x0000008415847209 */ /* 0x000fe40007810000 */
[----:B------:R-:W2:Y:S01]  /*bcf0*/  MUFU.TANH R251, R251 ;  /* 0x000000fb00fb7308 */ /* 0x000ea20000002400 */
[----:B---3--:R-:W-:Y:S01]  /*bd00*/  FFMA.FTZ R250, R135, R0, R250 ;  /* 0x0000000087fa7223 */ /* 0x008fe200000100fa */
[----:B------:R-:W-:Y:S01]  /*bd10*/  I2FP.F32.S32 R237, R237 ;  /* 0x000000ed00ed7245 */ /* 0x000fe20000201400 */
[----:B------:R-:W-:Y:S01]  /*bd20*/  FMUL.FTZ R240, R31, UR5 ;  /* 0x000000051ff07c20 */ /* 0x000fe20008410000 */
[----:B------:R-:W-:Y:S03]  /*bd30*/  FMNMX.FTZ R134, R167, R132, !PT ;  /* 0x00000084a7867209 */ /* 0x000fe60007810000 */
[-C--:B------:R-:W-:Y:S03]  /*bd40*/  FFMA.FTZ R182, R237, R0.reuse, R182 ;  /* 0x00000000edb67223 */ /* 0x080fe600000100b6 */
[----:B------:R-:W3:Y:S01]  /*bd50*/  MUFU.TANH R238, R238 ;  /* 0x000000ee00ee7308 */ /* 0x000ee20000002400 */
[-C--:B-1----:R-:W-:Y:S01]  /*bd60*/  FFMA.FTZ R249, R135, R0.reuse, R249 ;  /* 0x0000000087f97223 */ /* 0x082fe200000100f9 */
[----:B------:R-:W-:Y:S01]  /*bd70*/  FMNMX.FTZ R135, R166, R3, !PT ;  /* 0x00000003a6877209 */ /* 0x000fe20007810000 */
[-C--:B------:R-:W-:Y:S01]  /*bd80*/  FFMA.FTZ R163, R237, R0.reuse, R163 ;  /* 0x00000000eda37223 */ /* 0x080fe200000100a3 */
[----:B------:R-:W-:Y:S02]  /*bd90*/  VIADD R237, R9, 0x21 ;  /* 0x0000002109ed7836 */ /* 0x000fe40000000000 */
[----:B------:R-:W-:Y:S04]  /*bda0*/  FMNMX.FTZ R135, R22, R135, !PT ;  /* 0x0000008716877209 */ /* 0x000fe80007810000 */
[----:B------:R-:W1:Y:S01]  /*bdb0*/  MUFU.TANH R244, R244 ;  /* 0x000000f400f47308 */ /* 0x000e620000002400 */
[-C--:B--2---:R-:W-:Y:S01]  /*bdc0*/  FFMA.FTZ R251, R133, R0.reuse, R251 ;  /* 0x0000000085fb7223 */ /* 0x084fe200000100fb */
[----:B------:R-:W-:Y:S02]  /*bdd0*/  IADD3 R133, R9, 0x29, RZ ;  /* 0x0000002909857810 */ /* 0x000fe40007ffe0ff */
[----:B------:R-:W-:Y:S02]  /*bde0*/  FMNMX.FTZ R135, R170, R135, !PT ;  /* 0x00000087aa877209 */ /* 0x000fe40007810000 */
[----:B------:R-:W-:Y:S04]  /*bdf0*/  I2FP.F32.S32 R133, R133 ;  /* 0x0000008500857245 */ /* 0x000fe80000201400 */
[----:B------:R-:W2:Y:S01]  /*be00*/  MUFU.TANH R243, R243 ;  /* 0x000000f300f37308 */ /* 0x000ea20000002400 */
[----:B---3--:R-:W-:Y:S01]  /*be10*/  FFMA.FTZ R27, R239, R0, R238 ;  /* 0x00000000ef1b7223 */ /* 0x008fe200000100ee */
[----:B------:R-:W-:Y:S01]  /*be20*/  FMNMX.FTZ R132, R26, R135, !PT ;  /* 0x000000871a847209 */ /* 0x000fe20007810000 */
[----:B------:R-:W-:Y:S01]  /*be30*/  FMUL.FTZ R239, R29, UR5 ;  /* 0x000000051def7c20 */ /* 0x000fe20008410000 */
[----:B------:R-:W-:Y:S01]  /*be40*/  I2FP.F32.S32 R237, R237 ;  /* 0x000000ed00ed7245 */ /* 0x000fe20000201400 */
[----:B------:R-:W-:Y:S01]  /*be50*/  FMUL.FTZ R238, R32, UR5 ;  /* 0x0000000520ee7c20 */ /* 0x000fe20008410000 */
[----:B------:R-:W-:Y:S04]  /*be60*/  FMNMX.FTZ R134, R27, R134, !PT ;  /* 0x000000861b867209 */ /* 0x000fe80007810000 */
[----:B------:R-:W3:Y:S01]  /*be70*/  MUFU.TANH R248, R248 ;  /* 0x000000f800f87308 */ /* 0x000ee20000002400 */
[----:B-1----:R-:W-:Y:S01]  /*be80*/  FFMA.FTZ R244, R133, R0, R244 ;  /* 0x0000000085f47223 */ /* 0x002fe200000100f4 */
[----:B------:R-:W-:Y:S02]  /*be90*/  FMNMX.FTZ R132, R179, R132, !PT ;  /* 0x00000084b3847209 */ /* 0x000fe40007810000 */
[----:B------:R-:W-:Y:S01]  /*bea0*/  FMNMX.FTZ R10, R177, R134, !PT ;  /* 0x00000086b10a7209 */ /* 0x000fe20007810000 */
[----:B------:R-:W-:Y:S01]  /*beb0*/  FMUL.FTZ R134, R35, UR5 ;  /* 0x0000000523867c20 */ /* 0x000fe20008410000 */
[----:B------:R-:W-:Y:S04]  /*bec0*/  FMNMX.FTZ R132, R182, R132, !PT ;  /* 0x00000084b6847209 */ /* 0x000fe80007810000 */
[----:B------:R-:W1:Y:S01]  /*bed0*/  MUFU.TANH R247, R247 ;  /* 0x000000f700f77308 */ /* 0x000e620000002400 */
[----:B--2---:R-:W-:Y:S01]  /*bee0*/  FFMA.FTZ R243, R133, R0, R243 ;  /* 0x0000000085f37223 */ /* 0x004fe200000100f3 */
[----:B------:R-:W-:Y:S01]  /*bef0*/  VIADD R133, R9, 0x30 ;  /* 0x0000003009857836 */ /* 0x000fe20000000000 */
[----:B------:R-:W-:Y:S01]  /*bf00*/  FMNMX.FTZ R11, R163, R10, !PT ;  /* 0x0000000aa30b7209 */ /* 0x000fe20007810000 */
[----:B------:R-:W-:Y:S03]  /*bf10*/  VIADD R10, R9, 0x39 ;  /* 0x00000039090a7836 */ /* 0x000fe60000000000 */
[----:B------:R-:W-:Y:S03]  /*bf20*/  I2FP.F32.S32 R133, R133 ;  /* 0x0000008500857245 */ /* 0x000fe60000201400 */
[----:B------:R-:W2:Y:S01]  /*bf30*/  MUFU.TANH R242, R242 ;  /* 0x000000f200f27308 */ /* 0x000ea20000002400 */
[C---:B---3--:R-:W-:Y:S01]  /*bf40*/  FFMA.FTZ R248, R237.reuse, R0, R248 ;  /* 0x00000000edf87223 */ /* 0x048fe200000100f8 */
[----:B------:R-:W-:Y:S08]  /*bf50*/  I2FP.F32.S32 R5, R10 ;  /* 0x0000000a00057245 */ /* 0x000ff00000201400 */
[----:B------:R-:W3:Y:S01]  /*bf60*/  MUFU.TANH R241, R241 ;  /* 0x000000f100f17308 */ /* 0x000ee20000002400 */
[-C--:B-1----:R-:W-:Y:S01]  /*bf70*/  FFMA.FTZ R247, R237, R0.reuse, R247 ;  /* 0x00000000edf77223 */ /* 0x082fe200000100f7 */
[----:B------:R-:W-:Y:S05]  /*bf80*/  VIADD R237, R9, 0x28 ;  /* 0x0000002809ed7836 */ /* 0x000fea0000000000 */
[----:B------:R-:W-:Y:S03]  /*bf90*/  I2FP.F32.S32 R237, R237 ;  /* 0x000000ed00ed7245 */ /* 0x000fe60000201400 */
[----:B------:R-:W1:Y:S01]  /*bfa0*/  MUFU.TANH R246, R246 ;  /* 0x000000f600f67308 */ /* 0x000e620000002400 */
[CC--:B--2---:R-:W-:Y:S09]  /*bfb0*/  FFMA.FTZ R242, R133.reuse, R0.reuse, R242 ;  /* 0x0000000085f27223 */ /* 0x0c4ff200000100f2 */
[----:B------:R-:W2:Y:S01]  /*bfc0*/  MUFU.TANH R245, R245 ;  /* 0x000000f500f57308 */ /* 0x000ea20000002400 */
[----:B---3--:R-:W-:Y:S01]  /*bfd0*/  FFMA.FTZ R241, R133, R0, R241 ;  /* 0x0000000085f17223 */ /* 0x008fe200000100f1 */
[----:B------:R-:W-:Y:S02]  /*bfe0*/  FMNMX.FTZ R133, R178, R132, !PT ;  /* 0x00000084b2857209 */ /* 0x000fe40007810000 */
[----:B------:R-:W-:Y:S01]  /*bff0*/  FMNMX.FTZ R132, R252, R11, !PT ;  /* 0x0000000bfc847209 */ /* 0x000fe20007810000 */
[----:B------:R-:W-:Y:S01]  /*c000*/  VIADD R11, R9, 0x31 ;  /* 0x00000031090b7836 */ /* 0x000fe20000000000 */
[----:B------:R-:W-:Y:S04]  /*c010*/  FMNMX.FTZ R13, R162, R133, !PT ;  /* 0x00000085a20d7209 */ /* 0x000fe80007810000 */
[----:B------:R-:W3:Y:S01]  /*c020*/  MUFU.TANH R240, R240 ;  /* 0x000000f000f07308 */ /* 0x000ee20000002400 */
[----:B------:R-:W-:Y:S01]  /*c030*/  FMNMX.FTZ R132, R251, R132, !PT ;  /* 0x00000084fb847209 */ /* 0x000fe20007810000 */
[----:B-1----:R-:W-:Y:S01]  /*c040*/  FFMA.FTZ R246, R237, R0, R246 ;  /* 0x00000000edf67223 */ /* 0x002fe200000100f6 */
[----:B------:R-:W-:Y:S02]  /*c050*/  FMNMX.FTZ R13, R250, R13, !PT ;  /* 0x0000000dfa0d7209 */ /* 0x000fe40007810000 */
[----:B------:R-:W-:Y:S02]  /*c060*/  FMNMX.FTZ R132, R249, R132, !PT ;  /* 0x00000084f9847209 */ /* 0x000fe40007810000 */
[----:B------:R-:W-:Y:S03]  /*c070*/  FMNMX.FTZ R13, R248, R13, !PT ;  /* 0x0000000df80d7209 */ /* 0x000fe60007810000 */
[----:B------:R-:W1:Y:S01]  /*c080*/  MUFU.TANH R239, R239 ;  /* 0x000000ef00ef7308 */ /* 0x000e620000002400 */
[----:B--2---:R-:W-:Y:S01]  /*c090*/  FFMA.FTZ R245, R237, R0, R245 ;  /* 0x00000000edf57223 */ /* 0x004fe200000100f5 */
[----:B------:R-:W-:Y:S01]  /*c0a0*/  FMUL.FTZ R237, R33, UR5 ;  /* 0x0000000521ed7c20 */ /* 0x000fe20008410000 */
[----:B------:R-:W-:Y:S02]  /*c0b0*/  FMNMX.FTZ R132, R247, R132, !PT ;  /* 0x00000084f7847209 */ /* 0x000fe40007810000 */
[----:B------:R-:W-:Y:S02]  /*c0c0*/  IADD3 R133, R9, 0x38, RZ ;  /* 0x0000003809857810 */ /* 0x000fe40007ffe0ff */
[----:B------:R-:W-:Y:S03]  /*c0d0*/  FMNMX.FTZ R9, R246, R13, !PT ;  /* 0x0000000df6097209 */ /* 0x000fe60007810000 */
[----:B------:R-:W2:Y:S01]  /*c0e0*/  MUFU.TANH R135, R34 ;  /* 0x0000002200877308 */ /* 0x000ea20000002400 */
[----:B------:R-:W-:Y:S02]  /*c0f0*/  FMNMX.FTZ R132, R245, R132, !PT ;  /* 0x00000084f5847209 */ /* 0x000fe40007810000 */
[----:B------:R-:W-:Y:S02]  /*c100*/  I2FP.F32.S32 R11, R11 ;  /* 0x0000000b000b7245 */ /* 0x000fe40000201400 */
[----:B------:R-:W-:Y:S02]  /*c110*/  FMNMX.FTZ R9, R244, R9, !PT ;  /* 0x00000009f4097209 */ /* 0x000fe40007810000 */
[----:B------:R-:W-:Y:S03]  /*c120*/  FMNMX.FTZ R132, R243, R132, !PT ;  /* 0x00000084f3847209 */ /* 0x000fe60007810000 */
[----:B------:R-:W4:Y:S01]  /*c130*/  MUFU.TANH R238, R238 ;  /* 0x000000ee00ee7308 */ /* 0x000f220000002400 */
[----:B------:R-:W-:Y:S01]  /*c140*/  I2FP.F32.S32 R133, R133 ;  /* 0x0000008500857245 */ /* 0x000fe20000201400 */
[CC--:B---3--:R-:W-:Y:S01]  /*c150*/  FFMA.FTZ R240, R11.reuse, R0.reuse, R240 ;  /* 0x000000000bf07223 */ /* 0x0c8fe200000100f0 */
[----:B-1----:R-:W-:Y:S01]  /*c160*/  FFMA.FTZ R239, R11, R0, R239 ;  /* 0x000000000bef7223 */ /* 0x002fe200000100ef */
[----:B------:R-:W-:Y:S02]  /*c170*/  FMNMX.FTZ R9, R242, R9, !PT ;  /* 0x00000009f2097209 */ /* 0x000fe40007810000 */
[----:B------:R-:W-:Y:S04]  /*c180*/  FMNMX.FTZ R132, R241, R132, !PT ;  /* 0x00000084f1847209 */ /* 0x000fe80007810000 */
[----:B------:R-:W1:Y:S01]  /*c190*/  MUFU.TANH R134, R134 ;  /* 0x0000008600867308 */ /* 0x000e620000002400 */
[----:B------:R-:W-:Y:S01]  /*c1a0*/  FMNMX.FTZ R4, R240, R9, !PT ;  /* 0x00000009f0047209 */ /* 0x000fe20007810000 */
[CC--:B--2---:R-:W-:Y:S08]  /*c1b0*/  FFMA.FTZ R135, R133.reuse, R0.reuse, R135 ;  /* 0x0000000085877223 */ /* 0x0c4ff00000010087 */
[----:B------:R-:W2:Y:S01]  /*c1c0*/  MUFU.TANH R237, R237 ;  /* 0x000000ed00ed7308 */ /* 0x000ea20000002400 */
[----:B----4-:R-:W-:Y:S01]  /*c1d0*/  FFMA.FTZ R238, R133, R0, R238 ;  /* 0x0000000085ee7223 */ /* 0x010fe200000100ee */
[----:B------:R-:W-:Y:S04]  /*c1e0*/  FMNMX.FTZ R133, R239, R132, !PT ;  /* 0x00000084ef857209 */ /* 0x000fe80007810000 */
[----:B------:R-:W-:Y:S01]  /*c1f0*/  FMNMX.FTZ R132, R238, R133, !PT ;  /* 0x00000085ee847209 */ /* 0x000fe20007810000 */
[CC--:B-1----:R-:W-:Y:S01]  /*c200*/  FFMA.FTZ R134, R5.reuse, R0.reuse, R134 ;  /* 0x0000000005867223 */ /* 0x0c2fe20000010086 */
[----:B--2---:R-:W-:Y:S01]  /*c210*/  FFMA.FTZ R237, R5, R0, R237 ;  /* 0x0000000005ed7223 */ /* 0x004fe200000100ed */
[----:B------:R-:W-:Y:S04]  /*c220*/  FMNMX.FTZ R5, R135, R4, !PT ;  /* 0x0000000487057209 */ /* 0x000fe80007810000 */
[----:B------:R-:W-:Y:S02]  /*c230*/  FMNMX.FTZ R5, R134, R5, !PT ;  /* 0x0000000586057209 */ /* 0x000fe40007810000 */
[----:B------:R-:W-:Y:S01]  /*c240*/  FMNMX.FTZ R25, R237, R132, !PT ;  /* 0x00000084ed197209 */ /* 0x000fe20007810000 */
[----:B------:R-:W-:Y:S06]  /*c250*/  @P5 BRA `(.L_x_773) ;  /* 0xffffffdc00905947 */ /* 0x000fec000383ffff */
.L_x_772:
[----:B------:R-:W1:Y:S01]  /*c260*/  SHFL.BFLY PT, R4, R5, 0x2, 0x1f ;  /* 0x0c401f0005047f89 */ /* 0x000e6200000e0000 */
[----:B------:R-:W-:Y:S07]  /*c270*/  IADD3 R232, R232, -0x1, RZ ;  /* 0xffffffffe8e87810 */ /* 0x000fee0007ffe0ff */
[----:B---3--:R-:W2:Y:S08]  /*c280*/  SHFL.BFLY PT, R8, R25, 0x2, 0x1f ;  /* 0x0c401f0019087f89 */ /* 0x008eb000000e0000 */
        /* <DEDUP_REMOVED lines=32> */
[----:B------:R-:W2:Y:S01]  /*c490*/  LDSM.16.MT88.4 R24, [R198+0xc000] ;  /* 0x00c00000c618783b */ /* 0x000ea20000004200 */
[--C-:B------:R-:W-:Y:S01]  /*c4a0*/  FFMA.FTZ R176, R177, UR4, -R144.reuse ;  /* 0x00000004b1b07c23 */ /* 0x100fe20008010890 */
[--C-:B------:R-:W-:Y:S01]  /*c4b0*/  FFMA.FTZ R175, R162, UR4, -R145.reuse ;  /* 0x00000004a2af7c23 */ /* 0x100fe20008010891 */
[--C-:B------:R-:W-:Y:S01]  /*c4c0*/  FFMA.FTZ R177, R163, UR4, -R144.reuse ;  /* 0x00000004a3b17c23 */ /* 0x100fe20008010890 */
[--C-:B------:R-:W-:Y:S01]  /*c4d0*/  FFMA.FTZ R247, R247, UR4, -R144.reuse ;  /* 0x00000004f7f77c23 */ /* 0x100fe20008010890 */
[--C-:B------:R-:W-:Y:S01]  /*c4e0*/  FFMA.FTZ R245, R245, UR4, -R144.reuse ;  /* 0x00000004f5f57c23 */ /* 0x100fe20008010890 */
[--C-:B------:R-:W-:Y:S03]  /*c4f0*/  FFMA.FTZ R239, R239, UR4, -R144.reuse ;  /* 0x00000004efef7c23 */ /* 0x100fe60008010890 */
[----:B------:R-:W3:Y:S01]  /*c500*/  MUFU.EX2 R3, R5 ;  /* 0x0000000500037308 */ /* 0x000ee20000000800 */
[----:B------:R-:W-:Y:S01]  /*c510*/  LDSM.16.MT88.4 R160, [R200+0x11800] ;  /* 0x01180000c8a0783b */ /* 0x000fe20000004200 */
        /* <DEDUP_REMOVED lines=13> */
[C---:B------:R-:W-:Y:S03]  /*c5f0*/  FMUL.FTZ R22, R2.reuse, R114 ;  /* 0x0000007202167220 */ /* 0x040fe60000410000 */
[----:B------:R-:W1:Y:S01]  /*c600*/  MUFU.EX2 R166, R166 ;  /* 0x000000a600a67308 */ /* 0x000e620000000800 */
[C---:B---3--:R-:W-:Y:S01]  /*c610*/  FMUL.FTZ R4, R3.reuse, R128 ;  /* 0x0000008003047220 */ /* 0x048fe20000410000 */
[C---:B------:R-:W-:Y:S01]  /*c620*/  FMUL.FTZ R5, R3.reuse, R129 ;  /* 0x0000008103057220 */ /* 0x040fe20000410000 */
[C---:B------:R-:W-:Y:S01]  /*c630*/  FMUL.FTZ R8, R3.reuse, R124 ;  /* 0x0000007c03087220 */ /* 0x040fe20000410000 */
[C---:B------:R-:W-:Y:S01]  /*c640*/  FMUL.FTZ R9, R3.reuse, R125 ;  /* 0x0000007d03097220 */ /* 0x040fe20000410000 */
[C---:B------:R-:W-:Y:S01]  /*c650*/  FMUL.FTZ R12, R3.reuse, R120 ;  /* 0x00000078030c7220 */ /* 0x040fe20000410000 */
[C---:B------:R-:W-:Y:S01]  /*c660*/  FMUL.FTZ R13, R3.reuse, R121 ;  /* 0x00000079030d7220 */ /* 0x040fe20000410000 */
[C---:B------:R-:W-:Y:S03]  /*c670*/  FMUL.FTZ R23, R2.reuse, R115 ;  /* 0x0000007302177220 */ /* 0x040fe60000410000 */
[----:B------:R-:W-:Y:S01]  /*c680*/  MUFU.EX2 R165, R165 ;  /* 0x000000a500a57308 */ /* 0x000fe20000000800 */
[----:B------:R-:W3:Y:S01]  /*c690*/  LDSM.16.MT88.4 R120, [R200+0xe000] ;  /* 0x00e00000c878783b */ /* 0x000ee20000004200 */
[C---:B------:R-:W-:Y:S01]  /*c6a0*/  FMUL.FTZ R20, R3.reuse, R112 ;  /* 0x0000007003147220 */ /* 0x040fe20000410000 */
[C---:B------:R-:W-:Y:S01]  /*c6b0*/  FMUL.FTZ R21, R3.reuse, R113 ;  /* 0x0000007103157220 */ /* 0x040fe20000410000 */
[C---:B------:R-:W-:Y:S01]  /*c6c0*/  FMUL.FTZ R30, R2.reuse, R106 ;  /* 0x0000006a021e7220 */ /* 0x040fe20000410000 */
[----:B------:R-:W-:Y:S01]  /*c6d0*/  FMUL.FTZ R31, R2, R107 ;  /* 0x0000006b021f7220 */ /* 0x000fe20000410000 */
[C---:B------:R-:W-:Y:S01]  /*c6e0*/  FMUL.FTZ R28, R3.reuse, R104 ;  /* 0x00000068031c7220 */ /* 0x040fe20000410000 */
[C---:B------:R-:W-:Y:S03]  /*c6f0*/  FMUL.FTZ R29, R3.reuse, R105 ;  /* 0x00000069031d7220 */ /* 0x040fe60000410000 */
[----:B------:R-:W4:Y:S01]  /*c700*/  MUFU.EX2 R164, R164 ;  /* 0x000000a400a47308 */ /* 0x000f220000000800 */
[----:B-1----:R-:W-:Y:S01]  /*c710*/  F2FP.F16.F32.PACK_AB R129, R166, R171 ;  /* 0x000000aba681723e */ /* 0x002fe200000000ff */
[----:B------:R-:W1:Y:S01]  /*c720*/  LDSM.16.MT88.4 R104, [R198+0xe000] ;  /* 0x00e00000c668783b */ /* 0x000e620000004200 */
[C---:B------:R-:W-:Y:S01]  /*c730*/  FMUL.FTZ R38, R2.reuse, R38 ;  /* 0x0000002602267220 */ /* 0x040fe20000410000 */
[C---:B------:R-:W-:Y:S01]  /*c740*/  FMUL.FTZ R39, R2.reuse, R39 ;  /* 0x0000002702277220 */ /* 0x040fe20000410000 */
[C---:B------:R-:W-:Y:S01]  /*c750*/  FMUL.FTZ R36, R3.reuse, R36 ;  /* 0x0000002403247220 */ /* 0x040fe20000410000 */
[C---:B------:R-:W-:Y:S01]  /*c760*/  FMUL.FTZ R37, R3.reuse, R37 ;  /* 0x0000002503257220 */ /* 0x040fe20000410000 */
[C---:B------:R-:W-:Y:S03]  /*c770*/  FMUL.FTZ R42, R2.reuse, R42 ;  /* 0x0000002a022a7220 */ /* 0x040fe60000410000 */
[----:B------:R-:W-:Y:S01]  /*c780*/  MUFU.EX2 R170, R170 ;  /* 0x000000aa00aa7308 */ /* 0x000fe20000000800 */
[C---:B------:R-:W-:Y:S01]  /*c790*/  FMUL.FTZ R43, R2.reuse, R43 ;  /* 0x0000002b022b7220 */ /* 0x040fe20000410000 */
[----:B------:R-:W-:Y:S01]  /*c7a0*/  LDSM.16.MT88.4 R112, [R200+0x10000] ;  /* 0x01000000c870783b */ /* 0x000fe20000004200 */
[C---:B------:R-:W-:Y:S01]  /*c7b0*/  FMUL.FTZ R40, R3.reuse, R40 ;  /* 0x0000002803287220 */ /* 0x040fe20000410000 */
[C---:B------:R-:W-:Y:S01]  /*c7c0*/  FMUL.FTZ R41, R3.reuse, R41 ;  /* 0x0000002903297220 */ /* 0x040fe20000410000 */
[C---:B------:R-:W-:Y:S01]  /*c7d0*/  FMUL.FTZ R46, R2.reuse, R46 ;  /* 0x0000002e022e7220 */ /* 0x040fe20000410000 */
[----:B------:R-:W-:Y:S01]  /*c7e0*/  FMUL.FTZ R47, R2, R47 ;  /* 0x0000002f022f7220 */ /* 0x000fe20000410000 */
[C---:B------:R-:W-:Y:S03]  /*c7f0*/  FMUL.FTZ R44, R3.reuse, R44 ;  /* 0x0000002c032c7220 */ /* 0x040fe60000410000 */
[----:B------:R-:W5:Y:S01]  /*c800*/  MUFU.EX2 R169, R169 ;  /* 0x000000a900a97308 */ /* 0x000f620000000800 */
[----:B----4-:R-:W-:Y:S01]  /*c810*/  F2FP.F16.F32.PACK_AB R131, R164, R165 ;  /* 0x000000a5a483723e */ /* 0x010fe200000000ff */
[----:B------:R-:W-:Y:S01]  /*c820*/  LDSM.16.MT88.4 R124, [R200+0xe800] ;  /* 0x00e80000c87c783b */ /* 0x000fe20000004200 */
[C---:B------:R-:W-:Y:S01]  /*c830*/  FMUL.FTZ R45, R3.reuse, R45 ;  /* 0x0000002d032d7220 */ /* 0x040fe20000410000 */
[C---:B------:R-:W-:Y:S01]  /*c840*/  FMUL.FTZ R50, R2.reuse, R50 ;  /* 0x0000003202327220 */ /* 0x040fe20000410000 */
[C---:B------:R-:W-:Y:S01]  /*c850*/  FMUL.FTZ R51, R2.reuse, R51 ;  /* 0x0000003302337220 */ /* 0x040fe20000410000 */
[C---:B------:R-:W-:Y:S01]  /*c860*/  FMUL.FTZ R48, R3.reuse, R48 ;  /* 0x0000003003307220 */ /* 0x040fe20000410000 */
[C---:B------:R-:W-:Y:S03]  /*c870*/  FMUL.FTZ R49, R3.reuse, R49 ;  /* 0x0000003103317220 */ /* 0x040fe60000410000 */
[----:B------:R-:W-:Y:S01]  /*c880*/  MUFU.EX2 R168, R168 ;  /* 0x000000a800a87308 */ /* 0x000fe20000000800 */
[C---:B------:R-:W-:Y:S01]  /*c890*/  FMUL.FTZ R54, R2.reuse, R54 ;  /* 0x0000003602367220 */ /* 0x040fe20000410000 */
[C---:B------:R-:W-:Y:S01]  /*c8a0*/  FMUL.FTZ R55, R2.reuse, R55 ;  /* 0x0000003702377220 */ /* 0x040fe20000410000 */
[C---:B------:R-:W-:Y:S01]  /*c8b0*/  FMUL.FTZ R52, R3.reuse, R52 ;  /* 0x0000003403347220 */ /* 0x040fe20000410000 */
[C---:B------:R-:W-:Y:S01]  /*c8c0*/  FMUL.FTZ R53, R3.reuse, R53 ;  /* 0x0000003503357220 */ /* 0x040fe20000410000 */
[C---:B------:R-:W-:Y:S01]  /*c8d0*/  FMUL.FTZ R58, R2.reuse, R58 ;  /* 0x0000003a023a7220 */ /* 0x040fe20000410000 */
[C---:B------:R-:W-:Y:S01]  /*c8e0*/  FMUL.FTZ R59, R2.reuse, R59 ;  /* 0x0000003b023b7220 */ /* 0x040fe20000410000 */
[----:B------:R-:W-:Y:S03]  /*c8f0*/  FMUL.FTZ R56, R3, R56 ;  /* 0x0000003803387220 */ /* 0x000fe60000410000 */
[----:B------:R-:W4:Y:S01]  /*c900*/  MUFU.EX2 R167, R167 ;  /* 0x000000a700a77308 */ /* 0x000f220000000800 */
[----:B-----5:R-:W-:Y:S01]  /*c910*/  F2FP.F16.F32.PACK_AB R128, R169, R170 ;  /* 0x000000aaa980723e */ /* 0x020fe200000000ff */
        /* <DEDUP_REMOVED lines=15> */
[----:B----4-:R-:W-:Y:S01]  /*ca10*/  F2FP.F16.F32.PACK_AB R130, R167, R168 ;  /* 0x000000a8a782723e */ /* 0x010fe200000000ff */
[C---:B------:R-:W-:Y:S01]  /*ca20*/  FMUL.FTZ R72, R3.reuse, R72 ;  /* 0x0000004803487220 */ /* 0x040fe20000410000 */
[C---:B------:R-:W-:Y:S01]  /*ca30*/  FMUL.FTZ R73, R3.reuse, R73 ;  /* 0x0000004903497220 */ /* 0x040fe20000410000 */
[C---:B------:R-:W-:Y:S01]  /*ca40*/  FMUL.FTZ R78, R2.reuse, R78 ;  /* 0x0000004e024e7220 */ /* 0x040fe20000410000 */
[C---:B------:R-:W-:Y:S01]  /*ca50*/  FMUL.FTZ R79, R2.reuse, R79 ;  /* 0x0000004f024f7220 */ /* 0x040fe20000410000 */
[C---:B------:R-:W-:Y:S01]  /*ca60*/  FMUL.FTZ R76, R3.reuse, R76 ;  /* 0x0000004c034c7220 */ /* 0x040fe20000410000 */
[C---:B------:R-:W-:Y:S01]  /*ca70*/  FMUL.FTZ R77, R3.reuse, R77 ;  /* 0x0000004d034d7220 */ /* 0x040fe20000410000 */
[C---:B------:R-:W-:Y:S01]  /*ca80*/  HMMA.16816.F32 R4, R128.reuse, R16, R4 ;  /* 0x000000108004723c */ /* 0x040fe20000001804 */
[----:B------:R-:W-:Y:S04]  /*ca90*/  MUFU.EX2 R172, R172 ;  /* 0x000000ac00ac7308 */ /* 0x000fe80000000800 */
[C---:B------:R-:W-:Y:S01]  /*caa0*/  FMUL.FTZ R82, R2.reuse, R82 ;  /* 0x0000005202527220 */ /* 0x040fe20000410000 */
[C---:B------:R-:W-:Y:S05]  /*cab0*/  HMMA.16816.F32 R8, R128.reuse, R18, R8 ;  /* 0x000000128008723c */ /* 0x040fea0000001808 */
[----:B------:R-:W-:Y:S01]  /*cac0*/  MUFU.EX2 R174, R174 ;  /* 0x000000ae00ae7308 */ /* 0x000fe20000000800 */
[C---:B------:R-:W-:Y:S01]  /*cad0*/  FMUL.FTZ R16, R3.reuse, R116 ;  /* 0x0000007403107220 */ /* 0x040fe20000410000 */
[C---:B--2---:R-:W-:Y:S04]  /*cae0*/  HMMA.16816.F32 R12, R128.reuse, R24, R12 ;  /* 0x00000018800c723c */ /* 0x044fe8000000180c */
[C---:B------:R-:W-:Y:S01]  /*caf0*/  FMUL.FTZ R18, R2.reuse, R118 ;  /* 0x0000007602127220 */ /* 0x040fe20000410000 */
[C---:B------:R-:W-:Y:S01]  /*cb00*/  FMUL.FTZ R19, R2.reuse, R119 ;  /* 0x0000007702137220 */ /* 0x040fe20000410000 */
[C---:B------:R-:W-:Y:S01]  /*cb10*/  FMUL.FTZ R17, R3.reuse, R117 ;  /* 0x0000007503117220 */ /* 0x040fe20000410000 */
[C---:B------:R-:W-:Y:S01]  /*cb20*/  FMUL.FTZ R24, R3.reuse, R108 ;  /* 0x0000006c03187220 */ /* 0x040fe20000410000 */
[----:B------:R-:W-:Y:S01]  /*cb30*/  LDSM.16.MT88.4 R116, [R197+0xc800] ;  /* 0x00c80000c574783b */ /* 0x000fe20000004200 */
[----:B------:R-:W-:Y:S02]  /*cb40*/  MUFU.EX2 R175, R175 ;  /* 0x000000af00af7308 */ /* 0x000fe40000000800 */
[C---:B------:R-:W-:Y:S01]  /*cb50*/  FMUL.FTZ R25, R3.reuse, R109 ;  /* 0x0000006d03197220 */ /* 0x040fe20000410000 */
[C---:B------:R-:W-:Y:S01]  /*cb60*/  FMUL.FTZ R83, R2.reuse, R83 ;  /* 0x0000005302537220 */ /* 0x040fe20000410000 */
[C---:B------:R-:W-:Y:S01]  /*cb70*/  FMUL.FTZ R80, R3.reuse, R80 ;  /* 0x0000005003507220 */ /* 0x040fe20000410000 */
[C---:B------:R-:W-:Y:S03]  /*cb80*/  HMMA.16816.F32 R16, R128.reuse, R26, R16 ;  /* 0x0000001a8010723c */ /* 0x040fe60000001810 */
[C---:B------:R-:W-:Y:S01]  /*cb90*/  FMUL.FTZ R81, R3.reuse, R81 ;  /* 0x0000005103517220 */ /* 0x040fe20000410000 */
[C---:B------:R-:W-:Y:S01]  /*cba0*/  FMUL.FTZ R86, R2.reuse, R86 ;  /* 0x0000005602567220 */ /* 0x040fe20000410000 */
[C---:B------:R-:W-:Y:S01]  /*cbb0*/  FMUL.FTZ R87, R2.reuse, R87 ;  /* 0x0000005702577220 */ /* 0x040fe20000410000 */
[C---:B------:R-:W-:Y:S01]  /*cbc0*/  HMMA.16816.F32 R20, R128.reuse, R32, R20 ;  /* 0x000000208014723c */ /* 0x040fe20000001814 */
[----:B------:R-:W-:Y:S04]  /*cbd0*/  MUFU.EX2 R176, R176 ;  /* 0x000000b000b07308 */ /* 0x000fe80000000800 */
[C---:B------:R-:W-:Y:S01]  /*cbe0*/  FMUL.FTZ R26, R2.reuse, R110 ;  /* 0x0000006e021a7220 */ /* 0x040fe20000410000 */
[----:B------:R-:W-:Y:S01]  /*cbf0*/  FMUL.FTZ R27, R2, R111 ;  /* 0x0000006f021b7220 */ /* 0x000fe20000410000 */
[C---:B------:R-:W-:Y:S01]  /*cc00*/  FMUL.FTZ R32, R3.reuse, R100 ;  /* 0x0000006403207220 */ /* 0x040fe20000410000 */
[----:B------:R-:W2:Y:S03]  /*cc10*/  LDSM.16.MT88.4 R108, [R197+0xe000] ;  /* 0x00e00000c56c783b */ /* 0x000ea60000004200 */
[----:B------:R-:W-:Y:S01]  /*cc20*/  MUFU.EX2 R177, R177 ;  /* 0x000000b100b17308 */ /* 0x000fe20000000800 */
[C---:B------:R-:W-:Y:S01]  /*cc30*/  FMUL.FTZ R33, R3.reuse, R101 ;  /* 0x0000006503217220 */ /* 0x040fe20000410000 */
[C---:B------:R-:W-:Y:S01]  /*cc40*/  FMUL.FTZ R84, R3.reuse, R84 ;  /* 0x0000005403547220 */ /* 0x040fe20000410000 */
[C---:B------:R-:W-:Y:S03]  /*cc50*/  HMMA.16816.F32 R24, R128.reuse, R34, R24 ;  /* 0x000000228018723c */ /* 0x040fe60000001818 */
[C---:B------:R-:W-:Y:S01]  /*cc60*/  FMUL.FTZ R85, R3.reuse, R85 ;  /* 0x0000005503557220 */ /* 0x040fe20000410000 */
[--C-:B------:R-:W-:Y:S01]  /*cc70*/  FFMA.FTZ R173, R182, UR4, -R145.reuse ;  /* 0x00000004b6ad7c23 */ /* 0x100fe20008010891 */
[C---:B------:R-:W-:Y:S01]  /*cc80*/  FMUL.FTZ R90, R2.reuse, R90 ;  /* 0x0000005a025a7220 */ /* 0x040fe20000410000 */
[C---:B------:R-:W-:Y:S01]  /*cc90*/  HMMA.16816.F32 R28, R128.reuse, R136, R28 ;  /* 0x00000088801c723c */ /* 0x040fe2000000181c */
[----:B------:R-:W-:Y:S04]  /*cca0*/  MUFU.EX2 R178, R178 ;  /* 0x000000b200b27308 */ /* 0x000fe80000000800 */
[C---:B------:R-:W-:Y:S01]  /*ccb0*/  FMUL.FTZ R34, R2.reuse, R102 ;  /* 0x0000006602227220 */ /* 0x040fe20000410000 */
[C---:B------:R-:W-:Y:S01]  /*ccc0*/  FMUL.FTZ R35, R2.reuse, R103 ;  /* 0x0000006702237220 */ /* 0x040fe20000410000 */
[C---:B------:R-:W-:Y:S01]  /*ccd0*/  FMUL.FTZ R91, R2.reuse, R91 ;  /* 0x0000005b025b7220 */ /* 0x040fe20000410000 */
[----:B------:R-:W4:Y:S03]  /*cce0*/  LDSM.16.MT88.4 R100, [R196+0xe000] ;  /* 0x00e00000c464783b */ /* 0x000f260000004200 */
[----:B------:R-:W5:Y:S01]  /*ccf0*/  MUFU.EX2 R173, R173 ;  /* 0x000000ad00ad7308 */ /* 0x000f620000000800 */
[C---:B------:R-:W-:Y:S01]  /*cd00*/  FMUL.FTZ R88, R3.reuse, R88 ;  /* 0x0000005803587220 */ /* 0x040fe20000410000 */
[C---:B------:R-:W-:Y:S01]  /*cd10*/  FMUL.FTZ R89, R3.reuse, R89 ;  /* 0x0000005903597220 */ /* 0x040fe20000410000 */
[C---:B------:R-:W-:Y:S02]  /*cd20*/  HMMA.16816.F32 R32, R128.reuse, R138, R32 ;  /* 0x0000008a8020723c */ /* 0x040fe40000001820 */
[----:B------:R-:W-:Y:S05]  /*cd30*/  LDSM.16.MT88.4 R136, [R198+0xe800] ;  /* 0x00e80000c688783b */ /* 0x000fea0000004200 */
[----:B------:R-:W5:Y:S01]  /*cd40*/  MUFU.EX2 R179, R179 ;  /* 0x000000b300b37308 */ /* 0x000f620000000800 */
[C---:B------:R-:W-:Y:S01]  /*cd50*/  FMUL.FTZ R94, R2.reuse, R94 ;  /* 0x0000005e025e7220 */ /* 0x040fe20000410000 */
[C---:B---3--:R-:W-:Y:S03]  /*cd60*/  HMMA.16816.F32 R36, R128.reuse, R120, R36 ;  /* 0x000000788024723c */ /* 0x048fe60000001824 */
[C---:B------:R-:W-:Y:S03]  /*cd70*/  FMUL.FTZ R95, R2.reuse, R95 ;  /* 0x0000005f025f7220 */ /* 0x040fe60000410000 */
[C---:B------:R-:W-:Y:S01]  /*cd80*/  HMMA.16816.F32 R40, R128.reuse, R122, R40 ;  /* 0x0000007a8028723c */ /* 0x040fe20000001828 */
[----:B------:R-:W-:Y:S01]  /*cd90*/  LDSM.16.MT88.4 R120, [R196+0xc800] ;  /* 0x00c80000c478783b */ /* 0x000fe20000004200 */
[----:B------:R-:W-:Y:S03]  /*cda0*/  MUFU.EX2 R247, R247 ;  /* 0x000000f700f77308 */ /* 0x000fe60000000800 */
[C---:B------:R-:W-:Y:S01]  /*cdb0*/  FMUL.FTZ R92, R3.reuse, R92 ;  /* 0x0000005c035c7220 */ /* 0x040fe20000410000 */
[C---:B-1----:R-:W-:Y:S06]  /*cdc0*/  HMMA.16816.F32 R44, R128.reuse, R104, R44 ;  /* 0x00000068802c723c */ /* 0x042fec000000182c */
[----:B------:R-:W-:Y:S01]  /*cdd0*/  MUFU.EX2 R245, R245 ;  /* 0x000000f500f57308 */ /* 0x000fe20000000800 */
[C---:B------:R-:W-:Y:S01]  /*cde0*/  FMUL.FTZ R93, R3.reuse, R93 ;  /* 0x0000005d035d7220 */ /* 0x040fe20000410000 */
[C---:B------:R-:W-:Y:S01]  /*cdf0*/  HMMA.16816.F32 R48, R128.reuse, R106, R48 ;  /* 0x0000006a8030723c */ /* 0x040fe20000001830 */
[----:B------:R-:W1:Y:S02]  /*ce00*/  LDSM.16.MT88.4 R104, [R198+0x10000] ;  /* 0x01000000c668783b */ /* 0x000e640000004200 */
[C---:B------:R-:W-:Y:S03]  /*ce10*/  FMUL.FTZ R98, R2.reuse, R98 ;  /* 0x0000006202627220 */ /* 0x040fe60000410000 */
[C---:B--2---:R-:W-:Y:S02]  /*ce20*/  HMMA.16816.F32 R52, R128.reuse, R108, R52 ;  /* 0x0000006c8034723c */ /* 0x044fe40000001834 */
[----:B------:R-:W-:Y:S03]  /*ce30*/  MUFU.EX2 R239, R239 ;  /* 0x000000ef00ef7308 */ /* 0x000fe60000000800 */
[----:B------:R-:W-:Y:S01]  /*ce40*/  FMUL.FTZ R99, R2, R99 ;  /* 0x0000006302637220 */ /* 0x000fe20000410000 */
[C---:B------:R-:W-:Y:S01]  /*ce50*/  HMMA.16816.F32 R56, R128.reuse, R110, R56 ;  /* 0x0000006e8038723c */ /* 0x040fe20000001838 */
[----:B------:R-:W-:Y:S05]  /*ce60*/  LDSM.16.MT88.4 R108, [R200+0xc800] ;  /* 0x00c80000c86c783b */ /* 0x000fea0000004200 */
[----:B------:R-:W-:Y:S01]  /*ce70*/  MUFU.EX2 R238, R238 ;  /* 0x000000ee00ee7308 */ /* 0x000fe20000000800 */
[C---:B------:R-:W-:Y:S01]  /*ce80*/  FMUL.FTZ R96, R3.reuse, R96 ;  /* 0x0000006003607220 */ /* 0x040fe20000410000 */
[C---:B----4-:R-:W-:Y:S03]  /*ce90*/  HMMA.16816.F32 R60, R128.reuse, R100, R60 ;  /* 0x00000064803c723c */ /* 0x050fe6000000183c */
[----:B------:R-:W-:Y:S03]  /*cea0*/  FMUL.FTZ R97, R3, R97 ;  /* 0x0000006103617220 */ /* 0x000fe60000410000 */
[C---:B------:R-:W-:Y:S01]  /*ceb0*/  HMMA.16816.F32 R64, R128.reuse, R102, R64 ;  /* 0x000000668040723c */ /* 0x040fe20000001840 */
[----:B------:R-:W2:Y:S01]  /*cec0*/  LDSM.16.MT88.4 R100, [R197+0x10000] ;  /* 0x01000000c564783b */ /* 0x000ea20000004200 */
[----:B------:R-:W-:Y:S03]  /*ced0*/  MUFU.EX2 R237, R237 ;  /* 0x000000ed00ed7308 */ /* 0x000fe60000000800 */
[--C-:B------:R-:W-:Y:S01]  /*cee0*/  FFMA.FTZ R182, R246, UR4, -R145.reuse ;  /* 0x00000004f6b67c23 */ /* 0x100fe20008010891 */
[C---:B------:R-:W-:Y:S05]  /*cef0*/  HMMA.16816.F32 R68, R128.reuse, R112, R68 ;  /* 0x000000708044723c */ /* 0x040fea0000001844 */
[--C-:B------:R-:W-:Y:S01]  /*cf00*/  FFMA.FTZ R246, R243, UR4, -R144.reuse ;  /* 0x00000004f3f67c23 */ /* 0x100fe20008010890 */
[C---:B------:R-:W-:Y:S01]  /*cf10*/  HMMA.16816.F32 R72, R128.reuse, R114, R72 ;  /* 0x000000728048723c */ /* 0x040fe20000001848 */
[----:B------:R-:W-:Y:S01]  /*cf20*/  LDSM.16.MT88.4 R112, [R198+0xc800] ;  /* 0x00c80000c670783b */ /* 0x000fe20000004200 */
[----:B------:R-:W-:Y:S03]  /*cf30*/  MUFU.EX2 R182, R182 ;  /* 0x000000b600b67308 */ /* 0x000fe60000000800 */
[--C-:B------:R-:W-:Y:S01]  /*cf40*/  FFMA.FTZ R183, R244, UR4, -R145.reuse ;  /* 0x00000004f4b77c23 */ /* 0x100fe20008010891 */
[C---:B-1----:R-:W-:Y:S06]  /*cf50*/  HMMA.16816.F32 R76, R128.reuse, R104, R76 ;  /* 0x00000068804c723c */ /* 0x042fec000000184c */
[----:B------:R-:W-:Y:S01]  /*cf60*/  MUFU.EX2 R246, R246 ;  /* 0x000000f600f67308 */ /* 0x000fe20000000800 */
[--C-:B------:R-:W-:Y:S01]  /*cf70*/  FFMA.FTZ R244, R249, UR4, -R144.reuse ;  /* 0x00000004f9f47c23 */ /* 0x100fe20008010890 */
[C---:B------:R-:W-:Y:S01]  /*cf80*/  HMMA.16816.F32 R80, R128.reuse, R106, R80 ;  /* 0x0000006a8050723c */ /* 0x040fe20000001850 */
[----:B------:R-:W1:Y:S02]  /*cf90*/  LDSM.16.MT88.4 R104, [R196+0x10000] ;  /* 0x01000000c468783b */ /* 0x000e640000004200 */
[--C-:B------:R-:W-:Y:S01]  /*cfa0*/  FFMA.FTZ R180, R250, UR4, -R145.reuse ;  /* 0x00000004fab47c23 */ /* 0x100fe20008010891 */
[--C-:B------:R-:W-:Y:S01]  /*cfb0*/  FFMA.FTZ R181, R248, UR4, -R145.reuse ;  /* 0x00000004f8b57c23 */ /* 0x100fe20008010891 */
[--C-:B------:R-:W-:Y:S01]  /*cfc0*/  FFMA.FTZ R243, R240, UR4, -R145.reuse ;  /* 0x00000004f0f37c23 */ /* 0x100fe20008010891 */
[----:B------:R-:W-:Y:S02]  /*cfd0*/  FFMA.FTZ R240, R241, UR4, -R144 ;  /* 0x00000004f1f07c23 */ /* 0x000fe40008010890 */
[----:B------:R-:W-:Y:S03]  /*cfe0*/  MUFU.EX2 R183, R183 ;  /* 0x000000b700b77308 */ /* 0x000fe60000000800 */
[--C-:B------:R-:W-:Y:S01]  /*cff0*/  FFMA.FTZ R242, R242, UR4, -R145.reuse ;  /* 0x00000004f2f27c23 */ /* 0x100fe20008010891 */
[--C-:B------:R-:W-:Y:S01]  /*d000*/  FFMA.FTZ R135, R135, UR4, -R145.reuse ;  /* 0x0000000487877c23 */ /* 0x100fe20008010891 */
[----:B------:R-:W-:Y:S01]  /*d010*/  FFMA.FTZ R145, R134, UR4, -R145 ;  /* 0x0000000486917c23 */ /* 0x000fe20008010891 */
[----:B------:R-:W-:Y:S01]  /*d020*/  FFMA.FTZ R171, R2, R233, R171 ;  /* 0x000000e902ab7223 */ /* 0x000fe200000100ab */
[----:B------:R-:W-:Y:S01]  /*d030*/  MOV R2, R133 ;  /* 0x0000008500027202 */ /* 0x000fe20000000f00 */
[----:B------:R-:W-:Y:S01]  /*d040*/  FFMA.FTZ R170, R3, R236, R170 ;  /* 0x000000ec03aa7223 */ /* 0x000fe200000100aa */
[C---:B--2---:R-:W-:Y:S01]  /*d050*/  HMMA.16816.F32 R84, R128.reuse, R100, R84 ;  /* 0x000000648054723c */ /* 0x044fe20000001854 */
[----:B------:R2:W-:Y:S02]  /*d060*/  MUFU.EX2 R134, R145 ;  /* 0x0000009100867308 */ /* 0x0005e40000000800 */
[----:B------:R-:W-:Y:S01]  /*d070*/  FADD.FTZ R166, R166, R171 ;  /* 0x000000aba6a67221 */ /* 0x000fe20000010000 */
[----:B------:R-:W-:Y:S02]  /*d080*/  FADD.FTZ R169, R169, R170 ;  /* 0x000000aaa9a97221 */ /* 0x000fe40000010000 */
[C---:B------:R-:W-:Y:S05]  /*d090*/  HMMA.16816.F32 R88, R128.reuse, R102, R88 ;  /* 0x000000668058723c */ /* 0x040fea0000001858 */
[----:B------:R-:W-:Y:S01]  /*d0a0*/  MUFU.EX2 R180, R180 ;  /* 0x000000b400b47308 */ /* 0x000fe20000000800 */
[----:B-----5:R-:W-:Y:S01]  /*d0b0*/  F2FP.F16.F32.PACK_AB R101, R173, R172 ;  /* 0x000000acad65723e */ /* 0x020fe200000000ff */
[----:B------:R-:W-:Y:S01]  /*d0c0*/  FADD.FTZ R3, R165, R166 ;  /* 0x000000a6a5037221 */ /* 0x000fe20000010000 */
[----:B------:R-:W-:Y:S03]  /*d0d0*/  F2FP.F16.F32.PACK_AB R103, R175, R174 ;  /* 0x000000aeaf67723e */ /* 0x000fe600000000ff */
[----:B------:R-:W-:Y:S01]  /*d0e0*/  FADD.FTZ R168, R168, R169 ;  /* 0x000000a9a8a87221 */ /* 0x000fe20000010000 */
[----:B------:R-:W-:Y:S01]  /*d0f0*/  F2FP.F16.F32.PACK_AB R100, R177, R176 ;  /* 0x000000b0b164723e */ /* 0x000fe200000000ff */
[----:B--2---:R-:W-:Y:S01]  /*d100*/  LDSM.16.MT88.4 R144, [R200+0xf800] ;  /* 0x00f80000c890783b */ /* 0x004fe20000004200 */
[----:B------:R-:W-:Y:S01]  /*d110*/  F2FP.F16.F32.PACK_AB R102, R179, R178 ;  /* 0x000000b2b366723e */ /* 0x000fe200000000ff */
[----:B------:R-:W2:Y:S01]  /*d120*/  MUFU.EX2 R181, R181 ;  /* 0x000000b500b57308 */ /* 0x000ea20000000800 */
[----:B------:R-:W-:Y:S01]  /*d130*/  FADD.FTZ R3, R164, R3 ;  /* 0x00000003a4037221 */ /* 0x000fe20000010000 */
[----:B------:R-:W-:Y:S01]  /*d140*/  FADD.FTZ R167, R167, R168 ;  /* 0x000000a8a7a77221 */ /* 0x000fe20000010000 */
[C---:B-1----:R-:W-:Y:S03]  /*d150*/  HMMA.16816.F32 R92, R128.reuse, R104, R92 ;  /* 0x00000068805c723c */ /* 0x042fe6000000185c */
[----:B------:R-:W-:Y:S04]  /*d160*/  FADD.FTZ R172, R172, R3 ;  /* 0x00000003acac7221 */ /* 0x000fe80000010000 */
[----:B------:R-:W1:Y:S01]  /*d170*/  MUFU.EX2 R244, R244 ;  /* 0x000000f400f47308 */ /* 0x000e620000000800 */
[----:B------:R-:W-:Y:S01]  /*d180*/  MOV R3, R132 ;  /* 0x0000008400037202 */ /* 0x000fe20000000f00 */
[----:B------:R-:W-:Y:S01]  /*d190*/  HMMA.16816.F32 R96, R128, R106, R96 ;  /* 0x0000006a8060723c */ /* 0x000fe20000001860 */
[----:B------:R-:W3:Y:S02]  /*d1a0*/  LDSM.16.MT88.4 R104, [R196+0xe800] ;  /* 0x00e80000c468783b */ /* 0x000ee40000004200 */
[----:B------:R-:W-:Y:S03]  /*d1b0*/  FADD.FTZ R176, R176, R167 ;  /* 0x000000a7b0b07221 */ /* 0x000fe60000010000 */
[C---:B------:R-:W-:Y:S02]  /*d1c0*/  HMMA.16816.F32 R4, R100.reuse, R108, R4 ;  /* 0x0000006c6404723c */ /* 0x040fe40000001804 */
[----:B------:R-:W-:Y:S01]  /*d1d0*/  MUFU.EX2 R242, R242 ;  /* 0x000000f200f27308 */ /* 0x000fe20000000800 */
[----:B------:R-:W-:Y:S02]  /*d1e0*/  LDSM.16.MT88.4 R128, [R196+0xd000] ;  /* 0x00d00000c480783b */ /* 0x000fe40000004200 */
[----:B------:R-:W-:Y:S01]  /*d1f0*/  FADD.FTZ R173, R173, R172 ;  /* 0x000000acadad7221 */ /* 0x000fe20000010000 */
[C---:B------:R-:W-:Y:S06]  /*d200*/  HMMA.16816.F32 R8, R100.reuse, R110, R8 ;  /* 0x0000006e6408723c */ /* 0x040fec0000001808 */
[----:B------:R-:W4:Y:S01]  /*d210*/  MUFU.EX2 R243, R243 ;  /* 0x000000f300f37308 */ /* 0x000f220000000800 */
[----:B------:R-:W5:Y:S01]  /*d220*/  LDSM.16.MT88.4 R108, [R200+0x10800] ;  /* 0x01080000c86c783b */ /* 0x000f620000004200 */
[C---:B------:R-:W-:Y:S08]  /*d230*/  HMMA.16816.F32 R12, R100.reuse, R112, R12 ;  /* 0x00000070640c723c */ /* 0x040ff0000000180c */
[----:B------:R-:W4:Y:S01]  /*d240*/  MUFU.EX2 R135, R135 ;  /* 0x0000008700877308 */ /* 0x000f220000000800 */
[C---:B------:R-:W-:Y:S01]  /*d250*/  HMMA.16816.F32 R16, R100.reuse, R114, R16 ;  /* 0x000000726410723c */ /* 0x040fe20000001810 */
[----:B------:R-:W1:Y:S02]  /*d260*/  LDSM.16.MT88.4 R112, [R198+0x10800] ;  /* 0x01080000c670783b */ /* 0x000e640000004200 */
[----:B------:R-:W-:Y:S03]  /*d270*/  FADD.FTZ R177, R177, R176 ;  /* 0x000000b0b1b17221 */ /* 0x000fe60000010000 */
[C---:B------:R-:W-:Y:S03]  /*d280*/  HMMA.16816.F32 R20, R100.reuse, R116, R20 ;  /* 0x000000746414723c */ /* 0x040fe60000001814 */
[----:B------:R-:W4:Y:S02]  /*d290*/  MUFU.EX2 R240, R240 ;  /* 0x000000f000f07308 */ /* 0x000f240000000800 */
[----:B------:R-:W-:Y:S01]  /*d2a0*/  FADD.FTZ R174, R174, R173 ;  /* 0x000000adaeae7221 */ /* 0x000fe20000010000 */
[C---:B------:R-:W-:Y:S01]  /*d2b0*/  HMMA.16816.F32 R24, R100.reuse, R118, R24 ;  /* 0x000000766418723c */ /* 0x040fe20000001818 */
[----:B------:R-:W4:Y:S04]  /*d2c0*/  LDSM.16.MT88.4 R116, [R197+0x10800] ;  /* 0x01080000c574783b */ /* 0x000f280000004200 */
[----:B------:R-:W-:Y:S01]  /*d2d0*/  FADD.FTZ R178, R178, R177 ;  /* 0x000000b1b2b27221 */ /* 0x000fe20000010000 */
[C---:B------:R-:W-:Y:S05]  /*d2e0*/  HMMA.16816.F32 R28, R100.reuse, R120, R28 ;  /* 0x00000078641c723c */ /* 0x040fea000000181c */
[----:B------:R-:W-:Y:S01]  /*d2f0*/  FADD.FTZ R175, R175, R174 ;  /* 0x000000aeafaf7221 */ /* 0x000fe20000010000 */
[C---:B------:R-:W-:Y:S01]  /*d300*/  HMMA.16816.F32 R32, R100.reuse, R122, R32 ;  /* 0x0000007a6420723c */ /* 0x040fe20000001820 */
[----:B------:R-:W-:Y:S04]  /*d310*/  LDSM.16.MT88.4 R120, [R200+0xd000] ;  /* 0x00d00000c878783b */ /* 0x000fe80000004200 */
[----:B------:R-:W-:Y:S01]  /*d320*/  FADD.FTZ R179, R179, R178 ;  /* 0x000000b2b3b37221 */ /* 0x000fe20000010000 */
        /* <DEDUP_REMOVED lines=12> */
[C---:B-----5:R-:W-:Y:S06]  /*d3f0*/  HMMA.16816.F32 R68, R100.reuse, R108, R68 ;  /* 0x0000006c6444723c */ /* 0x060fec0000001844 */
[C---:B------:R-:W-:Y:S05]  /*d400*/  HMMA.16816.F32 R72, R100.reuse, R110, R72 ;  /* 0x0000006e6448723c */ /* 0x040fea0000001848 */
[----:B--2---:R-:W-:Y:S01]  /*d410*/  F2FP.F16.F32.PACK_AB R109, R181, R180 ;  /* 0x000000b4b56d723e */ /* 0x004fe200000000ff */
[C---:B-1----:R-:W-:Y:S05]  /*d420*/  HMMA.16816.F32 R76, R100.reuse, R112, R76 ;  /* 0x00000070644c723c */ /* 0x042fea000000184c */
[----:B------:R-:W-:Y:S01]  /*d430*/  F2FP.F16.F32.PACK_AB R111, R183, R182 ;  /* 0x000000b6b76f723e */ /* 0x000fe200000000ff */
[C---:B------:R-:W-:Y:S01]  /*d440*/  HMMA.16816.F32 R80, R100.reuse, R114, R80 ;  /* 0x000000726450723c */ /* 0x040fe20000001850 */
[----:B------:R-:W1:Y:S04]  /*d450*/  LDSM.16.MT88.4 R112, [R197+0xd000] ;  /* 0x00d00000c570783b */ /* 0x000e680000004200 */
[----:B------:R-:W-:Y:S01]  /*d460*/  F2FP.F16.F32.PACK_AB R108, R247, R244 ;  /* 0x000000f4f76c723e */ /* 0x000fe200000000ff */
[C---:B----4-:R-:W-:Y:S05]  /*d470*/  HMMA.16816.F32 R84, R100.reuse, R116, R84 ;  /* 0x000000746454723c */ /* 0x050fea0000001854 */
[----:B------:R-:W-:Y:S01]  /*d480*/  F2FP.F16.F32.PACK_AB R110, R246, R245 ;  /* 0x000000f5f66e723e */ /* 0x000fe200000000ff */
[C---:B------:R-:W-:Y:S01]  /*d490*/  HMMA.16816.F32 R88, R100.reuse, R118, R88 ;  /* 0x000000766458723c */ /* 0x040fe20000001858 */
[----:B------:R-:W2:Y:S04]  /*d4a0*/  LDSM.16.MT88.4 R116, [R198+0xf000] ;  /* 0x00f00000c674783b */ /* 0x000ea80000004200 */
[----:B------:R-:W-:Y:S01]  /*d4b0*/  FADD.FTZ R180, R180, R175 ;  /* 0x000000afb4b47221 */ /* 0x000fe20000010000 */
[C---:B---3--:R-:W-:Y:S05]  /*d4c0*/  HMMA.16816.F32 R92, R100.reuse, R104, R92 ;  /* 0x00000068645c723c */ /* 0x048fea000000185c */
[----:B------:R-:W-:Y:S01]  /*d4d0*/  FADD.FTZ R244, R244, R179 ;  /* 0x000000b3f4f47221 */ /* 0x000fe20000010000 */
[----:B------:R-:W-:Y:S01]  /*d4e0*/  HMMA.16816.F32 R96, R100, R106, R96 ;  /* 0x0000006a6460723c */ /* 0x000fe20000001860 */
[----:B------:R-:W3:Y:S04]  /*d4f0*/  LDSM.16.MT88.4 R100, [R196+0xf000] ;  /* 0x00f00000c464783b */ /* 0x000ee80000004200 */
[----:B------:R-:W-:Y:S01]  /*d500*/  FADD.FTZ R181, R181, R180 ;  /* 0x000000b4b5b57221 */ /* 0x000fe20000010000 */
[C---:B------:R-:W-:Y:S03]  /*d510*/  HMMA.16816.F32 R4, R108.reuse, R120, R4 ;  /* 0x000000786c04723c */ /* 0x040fe60000001804 */
[----:B------:R-:W4:Y:S02]  /*d520*/  LDSM.16.MT88.4 R104, [R200+0x11000] ;  /* 0x01100000c868783b */ /* 0x000f240000004200 */
[----:B------:R-:W-:Y:S01]  /*d530*/  FADD.FTZ R244, R247, R244 ;  /* 0x000000f4f7f47221 */ /* 0x000fe20000010000 */
[C---:B------:R-:W-:Y:S05]  /*d540*/  HMMA.16816.F32 R8, R108.reuse, R122, R8 ;  /* 0x0000007a6c08723c */ /* 0x040fea0000001808 */
[----:B------:R-:W-:Y:S01]  /*d550*/  LDSM.16.MT88.4 R120, [R196+0x11000] ;  /* 0x01100000c478783b */ /* 0x000fe20000004200 */
        /* <DEDUP_REMOVED lines=10> */
[C---:B------:R-:W-:Y:S06]  /*d600*/  HMMA.16816.F32 R28, R108.reuse, R128, R28 ;  /* 0x000000806c1c723c */ /* 0x040fec000000181c */
[C---:B------:R-:W-:Y:S06]  /*d610*/  HMMA.16816.F32 R32, R108.reuse, R130, R32 ;  /* 0x000000826c20723c */ /* 0x040fec0000001820 */
[C---:B------:R-:W-:Y:S06]  /*d620*/  HMMA.16816.F32 R36, R108.reuse, R136, R36 ;  /* 0x000000886c24723c */ /* 0x040fec0000001824 */
[C---:B------:R-:W-:Y:S05]  /*d630*/  HMMA.16816.F32 R40, R108.reuse, R138, R40 ;  /* 0x0000008a6c28723c */ /* 0x040fea0000001828 */
[----:B------:R-:W-:Y:S01]  /*d640*/  F2FP.F16.F32.PACK_AB R137, R243, R242 ;  /* 0x000000f2f389723e */ /* 0x000fe200000000ff */
[C---:B--2---:R-:W-:Y:S05]  /*d650*/  HMMA.16816.F32 R44, R108.reuse, R116, R44 ;  /* 0x000000746c2c723c */ /* 0x044fea000000182c */
        /* <DEDUP_REMOVED lines=14> */
[C---:B----4-:R-:W-:Y:S05]  /*d740*/  HMMA.16816.F32 R68, R108.reuse, R104, R68 ;  /* 0x000000686c44723c */ /* 0x050fea0000001844 */
[----:B------:R-:W-:Y:S01]  /*d750*/  FADD.FTZ R239, R239, R240 ;  /* 0x000000f0efef7221 */ /* 0x000fe20000010000 */
[C---:B------:R-:W-:Y:S01]  /*d760*/  HMMA.16816.F32 R72, R108.reuse, R106, R72 ;  /* 0x0000006a6c48723c */ /* 0x040fe20000001848 */
[----:B------:R-:W4:Y:S04]  /*d770*/  LDSM.16.MT88.4 R104, [R197+0xd800] ;  /* 0x00d80000c568783b */ /* 0x000f280000004200 */
[----:B------:R-:W-:Y:S01]  /*d780*/  FADD.FTZ R135, R135, R242 ;  /* 0x000000f287877221 */ /* 0x000fe20000010000 */
[C---:B-1----:R-:W-:Y:S05]  /*d790*/  HMMA.16816.F32 R76, R108.reuse, R112, R76 ;  /* 0x000000706c4c723c */ /* 0x042fea000000184c */
[----:B------:R-:W-:Y:S01]  /*d7a0*/  FADD.FTZ R236, R238, R239 ;  /* 0x000000efeeec7221 */ /* 0x000fe20000010000 */
[C---:B------:R-:W-:Y:S05]  /*d7b0*/  HMMA.16816.F32 R80, R108.reuse, R114, R80 ;  /* 0x000000726c50723c */ /* 0x040fea0000001850 */
[----:B------:R-:W-:Y:S01]  /*d7c0*/  FADD.FTZ R233, R134, R135 ;  /* 0x0000008786e97221 */ /* 0x000fe20000010000 */
[C---:B--2---:R-:W-:Y:S05]  /*d7d0*/  HMMA.16816.F32 R84, R108.reuse, R116, R84 ;  /* 0x000000746c54723c */ /* 0x044fea0000001854 */
[----:B------:R-:W-:Y:S01]  /*d7e0*/  FADD.FTZ R236, R237, R236 ;  /* 0x000000ecedec7221 */ /* 0x000fe20000010000 */
[C---:B------:R-:W-:Y:S06]  /*d7f0*/  HMMA.16816.F32 R88, R108.reuse, R118, R88 ;  /* 0x000000766c58723c */ /* 0x040fec0000001858 */
[C---:B------:R-:W-:Y:S06]  /*d800*/  HMMA.16816.F32 R92, R108.reuse, R120, R92 ;  /* 0x000000786c5c723c */ /* 0x040fec000000185c */
        /* <DEDUP_REMOVED lines=8> */
[C---:B----4-:R-:W-:Y:S06]  /*d890*/  HMMA.16816.F32 R112, R136.reuse, R104, R20 ;  /* 0x000000688870723c */ /* 0x050fec0000001814 */
        /* <DEDUP_REMOVED lines=18> */
[----:B------:R-:W-:Y:S01]  /*d9c0*/  HMMA.16816.F32 R96, R136, R18, R96 ;  /* 0x000000128860723c */ /* 0x000fe20000001860 */
[----:B------:R-:W-:Y:S11]  /*d9d0*/  @!UPT UIADD3 URZ, URZ, URZ, URZ ;  /* 0x0000003f3f3ff290 */ /* 0x000ff6000fffe03f */
[----:B------:R-:W-:Y:S01]  /*d9e0*/  @!UPT UIADD3 URZ, URZ, URZ, URZ ;  /* 0x0000003f3f3ff290 */ /* 0x000fe2000fffe03f */
[----:B------:R-:W-:Y:S11]  /*d9f0*/  @P5 BRA `(.L_x_771) ;  /* 0xffffffcc00685947 */ /* 0x000ff6000383ffff */
.L_x_770:
        /* <DEDUP_REMOVED lines=13> */
[CC--:B------:R-:W-:Y:S02]  /*dad0*/  LEA.HI R3, R0.reuse, R11.reuse, RZ, 0x5 ;  /* 0x0000000b00037211 */ /* 0x0c0fe400078f28ff */
[----:B------:R-:W-:Y:S02]  /*dae0*/  LOP3.LUT R6, R7, 0x3ffffffc, RZ, 0xc0, !PT ;  /* 0x3ffffffc07067812 */ /* 0x000fe400078ec0ff */
[-C--:B------:R-:W-:Y:S02]  /*daf0*/  LEA.HI R0, R0, R11.reuse, RZ, 0x3 ;  /* 0x0000000b00007211 */ /* 0x080fe400078f18ff */
[----:B------:R-:W-:Y:S01]  /*db00*/  IADD3 R6, -R6, R11, RZ ;  /* 0x0000000b06067210 */ /* 0x000fe20007ffe1ff */
[----:B-1----:R-:W-:Y:S01]  /*db10*/  FADD.FTZ R5, R2, R5 ;  /* 0x0000000502057221 */ /* 0x002fe20000010000 */
[----:B------:R-:W-:-:S02]  /*db20*/  LOP3.LUT R2, R3, 0xffffffe0, RZ, 0xc0, !PT ;  /* 0xffffffe003027812 */ /* 0x000fc400078ec0ff */
[----:B------:R-:W-:Y:S01]  /*db30*/  SHF.R.S32.HI R3, RZ, 0x5, R3 ;  /* 0x00000005ff037819 */ /* 0x000fe20000011403 */
[----:B--2---:R-:W-:Y:S01]  /*db40*/  FADD.FTZ R4, R9, R4 ;  /* 0x0000000409047221 */ /* 0x004fe20000010000 */
[----:B------:R-:W-:Y:S02]  /*db50*/  FSETP.NE.FTZ.AND P4, PT, R5, RZ, PT ;  /* 0x000000ff0500720b */ /* 0x000fe40003f95000 */
[----:B------:R-:W-:Y:S02]  /*db60*/  MOV R9, 0x3f800000 ;  /* 0x3f80000000097802 */ /* 0x000fe40000000f00 */
[----:B------:R-:W-:Y:S02]  /*db70*/  FSETP.NE.FTZ.AND P3, PT, R4, RZ, PT ;  /* 0x000000ff0400720b */ /* 0x000fe40003f75000 */
[----:B------:R-:W-:Y:S02]  /*db80*/  IADD3 R2, -R2, R11, RZ ;  /* 0x0000000b02027210 */ /* 0x000fe40007ffe1ff */
[----:B------:R-:W-:-:S05]  /*db90*/  LEA R6, R3, R6, 0x9 ;  /* 0x0000000603067211 */ /* 0x000fca00078e48ff */
        /* <DEDUP_REMOVED lines=104> */
[----:B------:R-:W-:-:S02]  /*e220*/  LOP3.LUT R8, R8, 0x1c0, RZ, 0xc0, !PT ;  /* 0x000001c008087812 */ /* 0x000fc400078ec0ff */
[----:B------:R-:W-:Y:S02]  /*e230*/  LOP3.LUT R9, R7, 0x1, RZ, 0xc0, !PT ;  /* 0x0000000107097812 */ /* 0x000fe400078ec0ff */
[----:B------:R-:W-:Y:S02]  /*e240*/  LEA.HI R11, R8, R8, RZ, 0x1d ;  /* 0x00000008080b7211 */ /* 0x000fe400078fe8ff */
[----:B------:R-:W-:Y:S02]  /*e250*/  ISETP.NE.U32.AND P5, PT, R9, 0x1, PT ;  /* 0x000000010900780c */ /* 0x000fe40003fa5070 */
[----:B------:R-:W-:Y:S02]  /*e260*/  LEA R6, R6, R11, 0x1 ;  /* 0x0000000b06067211 */ /* 0x000fe400078e08ff */
[----:B------:R-:W-:Y:S02]  /*e270*/  R2P PR, R7, 0x6 ;  /* 0x0000000607007804 */ /* 0x000fe40000000000 */
[----:B------:R-:W-:-:S02]  /*e280*/  ISETP.NE.AND P0, PT, R221, -0x1, PT ;  /* 0xffffffffdd00780c */ /* 0x000fc40003f05270 */
[----:B------:R-:W-:Y:S02]  /*e290*/  LEA R9, R6, UR4, 0x1 ;  /* 0x0000000406097c11 */ /* 0x000fe4000f8e08ff */
[----:B------:R-:W-:Y:S02]  /*e2a0*/  MOV R6, 0x20 ;  /* 0x0000002000067802 */ /* 0x000fe40000000f00 */
[----:B------:R-:W-:Y:S02]  /*e2b0*/  MOV R8, 0x40 ;  /* 0x0000004000087802 */ /* 0x000fe40000000f00 */
[C---:B------:R-:W-:Y:S02]  /*e2c0*/  IADD3 R11, R9.reuse, -0x10, RZ ;  /* 0xfffffff0090b7810 */ /* 0x040fe40007ffe0ff */
[----:B------:R-:W-:Y:S02]  /*e2d0*/  SEL R6, R6, 0xffffffe0, !P1 ;  /* 0xffffffe006067807 */ /* 0x000fe40004800000 */
[----:B------:R-:W-:-:S02]  /*e2e0*/  @P5 IADD3 R11, R9, 0x10, RZ ;  /* 0x00000010090b5810 */ /* 0x000fc40007ffe0ff */
[----:B------:R-:W-:Y:S02]  /*e2f0*/  F2FP.F16.F32.PACK_AB R128, R129, R128 ;  /* 0x000000808180723e */ /* 0x000fe400000000ff */
[----:B------:R-:W-:Y:S02]  /*e300*/  F2FP.F16.F32.PACK_AB R130, R131, R130 ;  /* 0x000000828382723e */ /* 0x000fe400000000ff */
[----:B------:R-:W-:Y:S01]  /*e310*/  SEL R8, R8, 0xffffffc0, !P2 ;  /* 0xffffffc008087807 */ /* 0x000fe20005000000 */
[----:B------:R1:W-:Y:S01]  /*e320*/  STS [R9], R128 ;  /* 0x0000008009007388 */ /* 0x0003e20000000800 */
[----:B------:R-:W-:Y:S02]  /*e330*/  F2FP.F16.F32.PACK_AB R124, R125, R124 ;  /* 0x0000007c7d7c723e */ /* 0x000fe400000000ff */
[----:B------:R-:W-:Y:S01]  /*e340*/  F2FP.F16.F32.PACK_AB R126, R127, R126 ;  /* 0x0000007e7f7e723e */ /* 0x000fe200000000ff */
[----:B------:R1:W-:Y:S01]  /*e350*/  STS [R9+0x400], R130 ;  /* 0x0004008209007388 */ /* 0x0003e20000000800 */
[----:B------:R-:W-:-:S02]  /*e360*/  F2FP.F16.F32.PACK_AB R120, R121, R120 ;  /* 0x000000787978723e */ /* 0x000fc400000000ff */
[----:B------:R-:W-:Y:S01]  /*e370*/  F2FP.F16.F32.PACK_AB R122, R123, R122 ;  /* 0x0000007a7b7a723e */ /* 0x000fe200000000ff */
[----:B------:R1:W-:Y:S01]  /*e380*/  STS [R11], R124 ;  /* 0x0000007c0b007388 */ /* 0x0003e20000000800 */
[----:B------:R-:W-:Y:S02]  /*e390*/  IADD3 R13, R9, R6, RZ ;  /* 0x00000006090d7210 */ /* 0x000fe40007ffe0ff */
[----:B------:R-:W-:Y:S01]  /*e3a0*/  IADD3 R15, R6, R11, RZ ;  /* 0x0000000b060f7210 */ /* 0x000fe20007ffe0ff */
[----:B------:R1:W-:Y:S01]  /*e3b0*/  STS [R11+0x400], R126 ;  /* 0x0004007e0b007388 */ /* 0x0003e20000000800 */
[----:B------:R-:W-:Y:S01]  /*e3c0*/  F2FP.F16.F32.PACK_AB R116, R117, R116 ;  /* 0x000000747574723e */ /* 0x000fe200000000ff */
[----:B------:R-:W2:Y:S01]  /*e3d0*/  @P0 LDC.64 R6, c[0x0][0x298] ;  /* 0x0000a600ff060b82 */ /* 0x000ea20000000a00 */
[----:B------:R-:W-:Y:S01]  /*e3e0*/  F2FP.F16.F32.PACK_AB R118, R119, R118 ;  /* 0x000000767776723e */ /* 0x000fe200000000ff */
[----:B------:R1:W-:Y:S01]  /*e3f0*/  STS [R13], R120 ;  /* 0x000000780d007388 */ /* 0x0003e20000000800 */
[----:B------:R-:W-:-:S02]  /*e400*/  F2FP.F16.F32.PACK_AB R112, R113, R112 ;  /* 0x000000707170723e */ /* 0x000fc400000000ff */
[----:B------:R-:W-:Y:S01]  /*e410*/  F2FP.F16.F32.PACK_AB R114, R115, R114 ;  /* 0x000000727372723e */ /* 0x000fe200000000ff */
[----:B------:R1:W-:Y:S01]  /*e420*/  STS [R13+0x400], R122 ;  /* 0x0004007a0d007388 */ /* 0x0003e20000000800 */
[----:B------:R-:W-:Y:S02]  /*e430*/  IADD3 R17, R9, R8, RZ ;  /* 0x0000000809117210 */ /* 0x000fe40007ffe0ff */
[----:B------:R-:W-:Y:S01]  /*e440*/  F2FP.F16.F32.PACK_AB R108, R109, R108 ;  /* 0x0000006c6d6c723e */ /* 0x000fe200000000ff */
[----:B------:R1:W-:Y:S01]  /*e450*/  STS [R15], R116 ;  /* 0x000000740f007388 */ /* 0x0003e20000000800 */
[----:B------:R-:W-:Y:S02]  /*e460*/  F2FP.F16.F32.PACK_AB R110, R111, R110 ;  /* 0x0000006e6f6e723e */ /* 0x000fe400000000ff */
[----:B------:R-:W-:Y:S01]  /*e470*/  IADD3 R19, R8, R11, RZ ;  /* 0x0000000b08137210 */ /* 0x000fe20007ffe0ff */
[----:B------:R1:W-:Y:S01]  /*e480*/  STS [R15+0x400], R118 ;  /* 0x000400760f007388 */ /* 0x0003e20000000800 */
[----:B------:R-:W-:-:S02]  /*e490*/  F2FP.F16.F32.PACK_AB R104, R105, R104 ;  /* 0x000000686968723e */ /* 0x000fc400000000ff */
[----:B------:R-:W-:Y:S01]  /*e4a0*/  F2FP.F16.F32.PACK_AB R106, R107, R106 ;  /* 0x0000006a6b6a723e */ /* 0x000fe200000000ff */
[----:B------:R1:W-:Y:S01]  /*e4b0*/  STS [R17], R112 ;  /* 0x0000007011007388 */ /* 0x0003e20000000800 */
[----:B------:R-:W-:Y:S02]  /*e4c0*/  IADD3 R21, R13, R8, RZ ;  /* 0x000000080d157210 */ /* 0x000fe40007ffe0ff */
[----:B------:R-:W-:Y:S01]  /*e4d0*/  F2FP.F16.F32.PACK_AB R100, R101, R100 ;  /* 0x000000646564723e */ /* 0x000fe200000000ff */
[----:B------:R1:W-:Y:S01]  /*e4e0*/  STS [R17+0x400], R114 ;  /* 0x0004007211007388 */ /* 0x0003e20000000800 */
[----:B------:R-:W-:Y:S01]  /*e4f0*/  F2FP.F16.F32.PACK_AB R102, R103, R102 ;  /* 0x000000666766723e */ /* 0x000fe200000000ff */
[----:B--2---:R-:W-:Y:S01]  /*e500*/  @P0 IMAD.WIDE.U32 R22, R221, R6, RZ ;  /* 0x00000006dd160225 */ /* 0x004fe200078e00ff */
[----:B------:R-:W-:Y:S01]  /*e510*/  F2FP.F16.F32.PACK_AB R36, R37, R36 ;  /* 0x000000242524723e */ /* 0x000fe200000000ff */
[----:B------:R1:W-:Y:S01]  /*e520*/  STS [R19], R108 ;  /* 0x0000006c13007388 */ /* 0x0003e20000000800 */
[----:B------:R-:W-:Y:S01]  /*e530*/  F2FP.F16.F32.PACK_AB R38, R39, R38 ;  /* 0x000000262726723e */ /* 0x000fe200000000ff */
[----:B------:R-:W-:Y:S01]  /*e540*/  @P0 IMAD R7, R221, R7, R23 ;  /* 0x00000007dd070224 */ /* 0x000fe200078e0217 */
[----:B------:R-:W-:Y:S01]  /*e550*/  F2FP.F16.F32.PACK_AB R40, R41, R40 ;  /* 0x000000282928723e */ /* 0x000fe200000000ff */
[----:B------:R1:W-:Y:S01]  /*e560*/  STS [R19+0x400], R110 ;  /* 0x0004006e13007388 */ /* 0x0003e20000000800 */
[----:B------:R-:W-:-:S02]  /*e570*/  F2FP.F16.F32.PACK_AB R42, R43, R42 ;  /* 0x0000002a2b2a723e */ /* 0x000fc400000000ff */
[----:B------:R-:W-:Y:S01]  /*e580*/  F2FP.F16.F32.PACK_AB R44, R45, R44 ;  /* 0x0000002c2d2c723e */ /* 0x000fe200000000ff */
[----:B------:R1:W-:Y:S01]  /*e590*/  STS [R21], R104 ;  /* 0x0000006815007388 */ /* 0x0003e20000000800 */
[----:B------:R-:W-:Y:S02]  /*e5a0*/  F2FP.F16.F32.PACK_AB R46, R47, R46 ;  /* 0x0000002e2f2e723e */ /* 0x000fe400000000ff */
[----:B------:R-:W-:Y:S01]  /*e5b0*/  F2FP.F16.F32.PACK_AB R48, R49, R48 ;  /* 0x000000303130723e */ /* 0x000fe200000000ff */
[----:B------:R1:W-:Y:S01]  /*e5c0*/  STS [R21+0x400], R106 ;  /* 0x0004006a15007388 */ /* 0x0003e20000000800 */
        /* <DEDUP_REMOVED lines=26> */
.L_x_774:
        /* <DEDUP_REMOVED lines=23> */
.L_x_775:
[----:B------:R-:W-:Y:S01]  /*e8e0*/  ISETP.NE.AND P5, PT, RZ, UR4, PT ;  /* 0x00000004ff007c0c */ /* 0x000fe2000bfa5270 */
[----:B------:R-:W1:Y:S01]  /*e8f0*/  S2R R6, SR_TID.X ;  /* 0x0000000000067919 */ /* 0x000e620000002100 */
[----:B------:R-:W-:Y:S01]  /*e900*/  PLOP3.LUT P0, PT, PT, PT, PT, 0x8, 0x0 ;  /* 0x000000000000781c */ /* 0x000fe20003f0e170 */
[----:B------:R-:W2:Y:S01]  /*e910*/  @P4 LDC R28, c[0x0][0x2e8] ;  /* 0x0000ba00ff1c4b82 */ /* 0x000ea20000000800 */
[----:B------:R-:W-:Y:S01]  /*e920*/  SHF.R.S32.HI R30, RZ, 0x1f, R3 ;  /* 0x0000001fff1e7819 */ /* 0x000fe20000011403 */
[----:B------:R-:W-:Y:S01]  /*e930*/  STS [R25], R100 ;  /* 0x0000006419007388 */ /* 0x000fe20000000800 */
[----:B------:R-:W3:Y:S01]  /*e940*/  @P4 MUFU.LG2 R5, R5 ;  /* 0x0000000500054308 */ /* 0x000ee20000000c00 */
[----:B------:R-:W-:Y:S01]  /*e950*/  BSSY B0, `(.L_x_776) ;  /* 0x0000068000007945 */ /* 0x000fe20003800000 */
[----:B------:R-:W-:Y:S01]  /*e960*/  LEA.HI R30, R30, R3, RZ, 0x2 ;  /* 0x000000031e1e7211 */ /* 0x000fe200078f10ff */
[----:B------:R-:W-:Y:S03]  /*e970*/  STS [R25+0x400], R102 ;  /* 0x0004006619007388 */ /* 0x000fe60000000800 */
[----:B------:R-:W-:Y:S01]  /*e980*/  LOP3.LUT R30, R30, 0xffffffc, RZ, 0xc0, !PT ;  /* 0x0ffffffc1e1e7812 */ /* 0x000fe200078ec0ff */
[----:B------:R-:W-:Y:S01]  /*e990*/  STS [R9+0x2000], R36 ;  /* 0x0020002409007388 */ /* 0x000fe20000000800 */
[----:B------:R-:W4:Y:S01]  /*e9a0*/  @!P5 LDC R8, c[0x0][0x2c4] ;  /* 0x0000b100ff08db82 */ /* 0x000f220000000800 */
[----:B------:R-:W-:Y:S01]  /*e9b0*/  @!P5 PLOP3.LUT P0, PT, P1, PT, PT, 0x80, 0x0 ;  /* 0x000000000000d81c */ /* 0x000fe20000f0f070 */
[----:B------:R-:W-:Y:S01]  /*e9c0*/  @P5 IMAD.MOV.U32 R35, RZ, RZ, 0x1 ;  /* 0x00000001ff235424 */ /* 0x000fe200078e00ff */
[----:B------:R-:W-:Y:S01]  /*e9d0*/  STS [R9+0x2400], R38 ;  /* 0x0024002609007388 */ /* 0x000fe20000000800 */
[----:B------:R-:W5:Y:S01]  /*e9e0*/  @P3 MUFU.LG2 R4, R4 ;  /* 0x0000000400043308 */ /* 0x000f620000000c00 */
[----:B------:R-:W-:-:S02]  /*e9f0*/  IMAD.IADD R30, R3, 0x1, -R30 ;  /* 0x00000001031e7824 */ /* 0x000fc400078e0a1e */
[----:B------:R-:W-:Y:S01]  /*ea00*/  STS [R11+0x2000], R40 ;  /* 0x002000280b007388 */ /* 0x000fe20000000800 */
[----:B------:R-:W3:Y:S03]  /*ea10*/  @!P5 LDC R29, c[0x0][0x270] ;  /* 0x00009c00ff1ddb82 */ /* 0x000ee60000000800 */
[----:B------:R-:W-:Y:S04]  /*ea20*/  STS [R11+0x2400], R42 ;  /* 0x0024002a0b007388 */ /* 0x000fe80000000800 */
[----:B------:R-:W-:Y:S01]  /*ea30*/  STS [R13+0x2000], R44 ;  /* 0x0020002c0d007388 */ /* 0x000fe20000000800 */
[----:B------:R-:W2:Y:S03]  /*ea40*/  @P5 LDC R23, c[0x0][0x2c0] ;  /* 0x0000b000ff175b82 */ /* 0x000ea60000000800 */
[----:B------:R-:W-:Y:S04]  /*ea50*/  STS [R13+0x2400], R46 ;  /* 0x0024002e0d007388 */ /* 0x000fe80000000800 */
[----:B------:R-:W-:Y:S01]  /*ea60*/  STS [R15+0x2000], R48 ;  /* 0x002000300f007388 */ /* 0x000fe20000000800 */
[----:B----4-:R-:W3:Y:S01]  /*ea70*/  @P0 LDC R8, c[0x0][0x2e4] ;  /* 0x0000b900ff080b82 */ /* 0x010ee20000000800 */
[----:B------:R-:W-:-:S02]  /*ea80*/  LOP3.LUT P0, RZ, R2, 0x3, RZ, 0xc0, !PT ;  /* 0x0000000302ff7812 */ /* 0x000fc4000780c0ff */
[----:B------:R-:W-:Y:S04]  /*ea90*/  STS [R15+0x2400], R50 ;  /* 0x002400320f007388 */ /* 0x000fe80000000800 */
[----:B------:R-:W-:Y:S04]  /*eaa0*/  STS [R17+0x2000], R52 ;  /* 0x0020003411007388 */ /* 0x000fe80000000800 */
[----:B------:R-:W-:Y:S04]  /*eab0*/  STS [R17+0x2400], R54 ;  /* 0x0024003611007388 */ /* 0x000fe80000000800 */
[----:B------:R-:W-:Y:S01]  /*eac0*/  STS [R19+0x2000], R56 ;  /* 0x0020003813007388 */ /* 0x000fe20000000800 */
[----:B------:R-:W-:-:S03]  /*ead0*/  @!P5 IMAD.MOV.U32 R23, RZ, RZ, 0x1 ;  /* 0x00000001ff17d424 */ /* 0x000fc600078e00ff */
[----:B------:R-:W-:Y:S04]  /*eae0*/  STS [R19+0x2400], R58 ;  /* 0x0024003a13007388 */ /* 0x000fe80000000800 */
[----:B------:R-:W-:Y:S01]  /*eaf0*/  STS [R21+0x2000], R60 ;  /* 0x0020003c15007388 */ /* 0x000fe20000000800 */
[----:B---3--:R-:W-:-:S03]  /*eb00*/  @!P5 IMAD R35, R8, R29, RZ ;  /* 0x0000001d0823d224 */ /* 0x008fc600078e02ff */
        /* <DEDUP_REMOVED lines=11> */
[----:B-1----:R-:W-:-:S03]  /*ebc0*/  SHF.R.S32.HI R9, RZ, 0x1f, R6 ;  /* 0x0000001fff097819 */ /* 0x002fc60000011406 */
[----:B------:R-:W-:Y:S04]  /*ebd0*/  STS [R17+0x4000], R84 ;  /* 0x0040005411007388 */ /* 0x000fe80000000800 */
[----:B------:R-:W-:Y:S01]  /*ebe0*/  STS [R17+0x4400], R86 ;  /* 0x0044005611007388 */ /* 0x000fe20000000800 */
[----:B---3--:R-:W1:Y:S03]  /*ebf0*/  @P5 LDC.64 R10, c[0x0][0x2c0] ;  /* 0x0000b000ff0a5b82 */ /* 0x008e660000000a00 */
[----:B------:R-:W-:Y:S04]  /*ec00*/  STS [R19+0x4000], R88 ;  /* 0x0040005813007388 */ /* 0x000fe80000000800 */
[----:B------:R-:W-:Y:S01]  /*ec10*/  STS [R19+0x4400], R90 ;  /* 0x0044005a13007388 */ /* 0x000fe20000000800 */
[----:B----4-:R-:W-:-:S02]  /*ec20*/  LEA.HI R13, R9, R6, RZ, 0x5 ;  /* 0x00000006090d7211 */ /* 0x010fc400078f28ff */
[----:B------:R-:W-:Y:S01]  /*ec30*/  LEA.HI R9, R9, R6, RZ, 0x3 ;  /* 0x0000000609097211 */ /* 0x000fe200078f18ff */
[----:B------:R-:W-:Y:S01]  /*ec40*/  STS [R21+0x4000], R92 ;  /* 0x0040005c15007388 */ /* 0x000fe20000000800 */
[----:B------:R-:W-:Y:S02]  /*ec50*/  LOP3.LUT R13, R13, 0xffffffe0, RZ, 0xc0, !PT ;  /* 0xffffffe00d0d7812 */ /* 0x000fe400078ec0ff */
[----:B------:R-:W-:Y:S01]  /*ec60*/  LOP3.LUT R33, R9, 0xfffffff8, RZ, 0xc0, !PT ;  /* 0xfffffff809217812 */ /* 0x000fe200078ec0ff */
[----:B------:R3:W-:Y:S04]  /*ec70*/  STS [R21+0x4400], R94 ;  /* 0x0044005e15007388 */ /* 0x0007e80000000800 */
[----:B------:R-:W-:Y:S01]  /*ec80*/  STS [R25+0x4000], R96 ;  /* 0x0040006019007388 */ /* 0x000fe20000000800 */
[----:B------:R-:W-:-:S03]  /*ec90*/  IMAD.IADD R33, R6, 0x1, -R33 ;  /* 0x0000000106217824 */ /* 0x000fc600078e0a21 */
[----:B------:R4:W-:Y:S01]  /*eca0*/  STS [R25+0x4400], R98 ;  /* 0x0044006219007388 */ /* 0x0009e20000000800 */
[----:B-1----:R-:W-:Y:S01]  /*ecb0*/  @P5 IMAD R11, R11, R10, RZ ;  /* 0x0000000a0b0b5224 */ /* 0x002fe200078e02ff */
[----:B------:R-:W-:Y:S01]  /*ecc0*/  @!P5 MOV R11, R8 ;  /* 0x00000008000bd202 */ /* 0x000fe20000000f00 */
[----:B------:R-:W-:Y:S01]  /*ecd0*/  @P4 FMUL.FTZ R10, R5, 0.69314718246459960938 ;  /* 0x3f317218050a4820 */ /* 0x000fe20000410000 */
[----:B------:R-:W-:Y:S01]  /*ece0*/  BAR.SYNC.DEFER_BLOCKING 0x0 ;  /* 0x0000000000007b1d */ /* 0x000fe20000010000 */
[----:B-----5:R-:W-:-:S05]  /*ecf0*/  @P3 FMUL.FTZ R5, R4, 0.69314718246459960938 ;  /* 0x3f31721804053820 */ /* 0x020fca0000410000 */
[----:B------:R-:W1:Y:S01]  /*ed00*/  S2R R24, SR_CTAID.Y ;  /* 0x0000000000187919 */ /* 0x000e620000002600 */
[----:B------:R-:W5:Y:S01]  /*ed10*/  S2R R31, SR_CTAID.X ;  /* 0x00000000001f7919 */ /* 0x000f620000002500 */
[----:B---3--:R-:W-:Y:S02]  /*ed20*/  IMAD.IADD R21, R6, 0x1, -R13 ;  /* 0x0000000106157824 */ /* 0x008fe400078e0a0d */
[----:B------:R-:W-:Y:S01]  /*ed30*/  IMAD.MOV.U32 R6, RZ, RZ, 0x7f800000 ;  /* 0x7f800000ff067424 */ /* 0x000fe200078e00ff */
[----:B------:R-:W3:Y:S01]  /*ed40*/  S2R R20, SR_CTAID.Z ;  /* 0x0000000000147919 */ /* 0x000ee20000002700 */
[----:B--2---:R-:W-:Y:S01]  /*ed50*/  @P4 FFMA.FTZ R6, R133, R28, R10 ;  /* 0x0000001c85064223 */ /* 0x004fe2000001000a */
[----:B------:R-:W-:Y:S02]  /*ed60*/  SHF.R.S32.HI R2, RZ, 0x1f, R21 ;  /* 0x0000001fff027819 */ /* 0x000fe40000011415 */
[----:B------:R-:W-:Y:S01]  /*ed70*/  MOV R10, 0x7f800000 ;  /* 0x7f800000000a7802 */ /* 0x000fe20000000f00 */
[----:B----4-:R-:W2:Y:S01]  /*ed80*/  @P3 LDC R25, c[0x0][0x2e8] ;  /* 0x0000ba00ff193b82 */ /* 0x010ea20000000800 */
[----:B------:R-:W-:Y:S01]  /*ed90*/  LEA.HI R2, R2, R21, RZ, 0x2 ;  /* 0x0000001502027211 */ /* 0x000fe200078f10ff */
[----:B------:R4:W2:Y:S03]  /*eda0*/  LDS.128 R16, [R223+0x1800] ;  /* 0x00180000df107984 */ /* 0x0008a60000000c00 */
[----:B------:R-:W-:Y:S01]  /*edb0*/  SHF.R.S32.HI R3, RZ, 0x2, R2 ;  /* 0x00000002ff037819 */ /* 0x000fe20000011402 */
[----:B------:R4:W2:Y:S04]  /*edc0*/  LDS.128 R12, [R223+0x3800] ;  /* 0x00380000df0c7984 */ /* 0x0008a80000000c00 */
[----:B------:R-:W-:-:S02]  /*edd0*/  IMAD R8, R30, 0x10, R3 ;  /* 0x000000101e087824 */ /* 0x000fc400078e0203 */
[----:B-1----:R-:W-:Y:S02]  /*ede0*/  IMAD R24, R24, R35, RZ ;  /* 0x0000002318187224 */ /* 0x002fe400078e02ff */
[----:B-----5:R-:W-:-:S03]  /*edf0*/  IMAD R2, R31, R23, RZ ;  /* 0x000000171f027224 */ /* 0x020fc600078e02ff */
[----:B------:R-:W-:Y:S01]  /*ee00*/  SEL R24, R24, RZ, !P2 ;  /* 0x000000ff18187207 */ /* 0x000fe20005000000 */
[----:B--2---:R-:W-:Y:S01]  /*ee10*/  @P3 FFMA.FTZ R10, R132, R25, R5 ;  /* 0x00000019840a3223 */ /* 0x004fe20000010005 */
[----:B------:R-:W-:Y:S02]  /*ee20*/  IMAD.SHL.U32 R25, R33, 0x8, RZ ;  /* 0x0000000821197824 */ /* 0x000fe400078e00ff */
[----:B------:R-:W-:Y:S02]  /*ee30*/  IMAD.SHL.U32 R2, R2, 0x40, RZ ;  /* 0x0000004002027824 */ /* 0x000fe400078e00ff */
[----:B---3--:R-:W-:-:S03]  /*ee40*/  IMAD R11, R20, R11, R24 ;  /* 0x0000000b140b7224 */ /* 0x008fc600078e0218 */
[----:B------:R-:W-:Y:S02]  /*ee50*/  SHF.R.S32.HI R3, RZ, 0x1f, R2 ;  /* 0x0000001fff037819 */ /* 0x000fe40000011402 */
[--C-:B------:R-:W-:Y:S02]  /*ee60*/  IADD3 R21, P2, P1, R2, R26, R11.reuse ;  /* 0x0000001a02157210 */ /* 0x100fe4000795e00b */
[----:B------:R-:W-:Y:S01]  /*ee70*/  SHF.R.S32.HI R26, RZ, 0x1f, R11 ;  /* 0x0000001fff1a7819 */ /* 0x000fe2000001140b */
[----:B------:R-:W-:-:S03]  /*ee80*/  IMAD R11, R31, -0x40, R226 ;  /* 0xffffffc01f0b7824 */ /* 0x000fc600078e02e2 */
        /* <DEDUP_REMOVED lines=20> */
.L_x_777:
[----:B------:R-:W-:Y:S05]  /*efd0*/  BSYNC B0 ;  /* 0x0000000000007941 */ /* 0x000fea0003800000 */
.L_x_776:
[----:B-1----:R-:W-:Y:S01]  /*efe0*/  SHF.R.S32.HI R2, RZ, 0x1f, R25 ;  /* 0x0000001fff027819 */ /* 0x002fe20000011419 */
[----:B------:R-:W-:Y:S01]  /*eff0*/  ULDC.64 UR4, c[0x0][0x2a0] ;  /* 0x0000a80000047ab9 */ /* 0x000fe20000000a00 */
[----:B------:R-:W-:Y:S01]  /*f000*/  IADD3 R22, P1, R25, R22, RZ ;  /* 0x0000001619167210 */ /* 0x000fe20007f3e0ff */
[----:B------:R-:W-:Y:S01]  /*f010*/  BSSY B0, `(.L_x_778) ;  /* 0x0000026000007945 */ /* 0x000fe20003800000 */
[----:B------:R-:W-:Y:S02]  /*f020*/  SHF.R.S32.HI R4, RZ, 0x3, R0 ;  /* 0x00000003ff047819 */ /* 0x000fe40000011400 */
[----:B------:R-:W-:Y:S01]  /*f030*/  LEA.HI.SX32 R6, R0, 0x10, 0x1d ;  /* 0x0000001000067811 */ /* 0x000fe200078feaff */
[----:B------:R-:W-:Y:S01]  /*f040*/  IMAD.X R23, R2, 0x1, R7, P1 ;  /* 0x0000000102177824 */ /* 0x000fe200008e0607 */
[----:B------:R-:W-:Y:S02]  /*f050*/  SHF.R.S32.HI R2, RZ, 0x1f, R20 ;  /* 0x0000001fff027819 */ /* 0x000fe40000011414 */
[----:B------:R-:W-:-:S02]  /*f060*/  ISETP.GE.AND P0, PT, R4, R11, PT ;  /* 0x0000000b0400720c */ /* 0x000fc40003f06270 */
[----:B------:R-:W-:Y:S01]  /*f070*/  LEA.HI.SX32 R4, R0, 0x20, 0x1d ;  /* 0x0000002000047811 */ /* 0x000fe200078feaff */
[----:B------:R-:W-:Y:S01]  /*f080*/  IMAD R29, R2, UR4, RZ ;  /* 0x00000004021d7c24 */ /* 0x000fe2000f8e02ff */
[----:B------:R-:W-:Y:S01]  /*f090*/  LEA.HI.SX32 R0, R0, 0x30, 0x1d ;  /* 0x0000003000007811 */ /* 0x000fe200078feaff */
[----:B------:R-:W-:Y:S01]  /*f0a0*/  IMAD.WIDE.U32 R2, R20, UR4, R22 ;  /* 0x0000000414027c25 */ /* 0x000fe2000f8e0016 */
[-C--:B------:R-:W-:Y:S02]  /*f0b0*/  ISETP.GE.AND P3, PT, R6, R11.reuse, PT ;  /* 0x0000000b0600720c */ /* 0x080fe40003f66270 */
[----:B------:R-:W-:Y:S01]  /*f0c0*/  SHF.R.S32.HI R26, RZ, 0x3, R9 ;  /* 0x00000003ff1a7819 */ /* 0x000fe20000011409 */
[----:B------:R-:W-:Y:S01]  /*f0d0*/  IMAD R29, R20, UR5, R29 ;  /* 0x00000005141d7c24 */ /* 0x000fe2000f8e021d */
[-C--:B------:R-:W-:Y:S01]  /*f0e0*/  ISETP.GE.AND P2, PT, R4, R11.reuse, PT ;  /* 0x0000000b0400720c */ /* 0x080fe20003f46270 */
[----:B------:R1:W2:Y:S01]  /*f0f0*/  LDS.128 R20, [R223] ;  /* 0x00000000df147984 */ /* 0x0002a20000000c00 */
[----:B------:R-:W-:Y:S01]  /*f100*/  ISETP.GE.AND P1, PT, R0, R11, PT ;  /* 0x0000000b0000720c */ /* 0x000fe20003f26270 */
[----:B------:R-:W-:Y:S01]  /*f110*/  IMAD.IADD R29, R3, 0x1, R29 ;  /* 0x00000001031d7824 */ /* 0x000fe200078e021d */
[--C-:B------:R-:W-:Y:S01]  /*f120*/  SHF.R.S32.HI R27, RZ, 0x1f, R26.reuse ;  /* 0x0000001fff1b7819 */ /* 0x100fe2000001141a */
[----:B------:R1:W3:Y:S04]  /*f130*/  LDS.128 R8, [R223+0x2000] ;  /* 0x00200000df087984 */ /* 0x0002e80000000c00 */
[----:B------:R1:W4:Y:S01]  /*f140*/  LDS.128 R4, [R223+0x4000] ;  /* 0x00400000df047984 */ /* 0x0003220000000c00 */
[----:B------:R-:W-:Y:S01]  /*f150*/  IMAD.WIDE R26, R222, 0x40, R26 ;  /* 0x00000040de1a7825 */ /* 0x000fe200078e021a */
        /* <DEDUP_REMOVED lines=14> */
[----:B--2---:R2:W-:Y:S04]  /*f240*/  @!P6 STG.E.128 desc[UR8][R30.64], R20 ;  /* 0x000000141e00e986 */ /* 0x0045e8000c101d08 */
[----:B---3--:R2:W-:Y:S04]  /*f250*/  @!P5 STG.E.128 desc[UR8][R30.64+0x80], R8 ;  /* 0x000080081e00d986 */ /* 0x0085e8000c101d08 */
[----:B----4-:R2:W-:Y:S02]  /*f260*/  @!P4 STG.E.128 desc[UR8][R30.64+0x100], R4 ;  /* 0x000100041e00c986 */ /* 0x0105e4000c101d08 */
.L_x_779:
[----:B------:R-:W-:Y:S05]  /*f270*/  BSYNC B0 ;  /* 0x0000000000007941 */ /* 0x000fea0003800000 */
.L_x_778:
[----:B--2---:R2:W1:Y:S01]  /*f280*/  LDS.128 R20, [R223+0x800] ;  /* 0x00080000df147984 */ /* 0x0044620000000c00 */
[----:B------:R-:W-:Y:S03]  /*f290*/  BSSY B0, `(.L_x_780) ;  /* 0x0000017000007945 */ /* 0x000fe60003800000 */
[----:B---3--:R2:W3:Y:S04]  /*f2a0*/  LDS.128 R8, [R223+0x2800] ;  /* 0x00280000df087984 */ /* 0x0084e80000000c00 */
        /* <DEDUP_REMOVED lines=19> */
[----:B---3--:R1:W-:Y:S04]  /*f3e0*/  @!P3 STG.E.128 desc[UR8][R30.64+0x80], R8 ;  /* 0x000080081e00b986 */ /* 0x0083e8000c101d08 */
[----:B----4-:R1:W-:Y:S02]  /*f3f0*/  @!P0 STG.E.128 desc[UR8][R30.64+0x100], R4 ;  /* 0x000100041e008986 */ /* 0x0103e4000c101d08 */
.L_x_781:
[----:B------:R-:W-:Y:S05]  /*f400*/  BSYNC B0 ;  /* 0x0000000000007941 */ /* 0x000fea0003800000 */
.L_x_780:
[----:B-1----:R1:W1:Y:S01]  /*f410*/  LDS.128 R20, [R223+0x1000] ;  /* 0x00100000df147984 */ /* 0x0022620000000c00 */
[----:B------:R-:W-:Y:S03]  /*f420*/  BSSY B0, `(.L_x_782) ;  /* 0x0000017000007945 */ /* 0x000fe60003800000 */
[----:B---3--:R3:W1:Y:S04]  /*f430*/  LDS.128 R8, [R223+0x3000] ;  /* 0x00300000df087984 */ /* 0x0086680000000c00 */
        /* <DEDUP_REMOVED lines=21> */
.L_x_783:
[----:B------:R-:W-:Y:S05]  /*f590*/  BSYNC B0 ;  /* 0x0000000000007941 */ /* 0x000fea0003800000 */
.L_x_782:
        /* <DEDUP_REMOVED lines=23> */
.L_x_735:
[----:B------:R-:W1:Y:S01]  /*f710*/  LDC.U8 R8, c[0x0][0x3d9] ;  /* 0x0000f640ff087b82 */ /* 0x000e620000000000 */
[----:B------:R-:W-:Y:S01]  /*f720*/  ISETP.NE.AND P3, PT, R221, -0x1, PT ;  /* 0xffffffffdd00780c */ /* 0x000fe20003f65270 */
[----:B------:R-:W-:Y:S01]  /*f730*/  ULDC.64 UR4, c[0x0][0x2a0] ;  /* 0x0000a80000047ab9 */ /* 0x000fe20000000a00 */
[----:B------:R-:W-:Y:S01]  /*f740*/  SHF.R.S32.HI R7, RZ, 0x1f, R102 ;  /* 0x0000001fff077819 */ /* 0x000fe20000011466 */
[----:B------:R-:W-:Y:S01]  /*f750*/  BSSY B0, `(.L_x_784) ;  /* 0x000003b000007945 */ /* 0x000fe20003800000 */
[----:B------:R-:W-:Y:S02]  /*f760*/  IADD3 R226, -R107, R226, RZ ;  /* 0x000000e26be27210 */ /* 0x000fe40007ffe1ff */
[----:B------:R-:W-:Y:S01]  /*f770*/  LEA.HI R14, R7, R102, RZ, 0x3 ;  /* 0x00000066070e7211 */ /* 0x000fe200078f18ff */
[----:B------:R-:W2:Y:S01]  /*f780*/  LDC.U8 R6, c[0x0][0x3d8] ;  /* 0x0000f600ff067b82 */ /* 0x000ea20000000000 */
[----:B------:R-:W-:-:S05]  /*f790*/  SHF.R.S32.HI R25, RZ, 0x1f, R20 ;  /* 0x0000001fff197819 */ /* 0x000fca0000011414 */
[----:B------:R-:W-:Y:S01]  /*f7a0*/  @!P3 SHF.R.S32.HI R9, RZ, 0x1f, R18 ;  /* 0x0000001fff09b819 */ /* 0x000fe20000011412 */
[----:B------:R-:W-:Y:S01]  /*f7b0*/  IMAD R25, R25, UR4, RZ ;  /* 0x0000000419197c24 */ /* 0x000fe2000f8e02ff */
[----:B------:R-:W3:Y:S03]  /*f7c0*/  @P3 LDC.64 R4, c[0x0][0x298] ;  /* 0x0000a600ff043b82 */ /* 0x000ee60000000a00 */
[----:B------:R-:W-:Y:S01]  /*f7d0*/  IMAD R25, R20, UR5, R25 ;  /* 0x0000000514197c24 */ /* 0x000fe2000f8e0219 */
[----:B-1----:R-:W-:-:S04]  /*f7e0*/  ISETP.NE.AND P0, PT, R8, RZ, PT ;  /* 0x000000ff0800720c */ /* 0x002fc80003f05270 */
[----:B------:R-:W1:Y:S01]  /*f7f0*/  @!P3 LDC.64 R2, c[0x0][0x290] ;  /* 0x0000a400ff02bb82 */ /* 0x000e620000000a00 */
[C---:B--2---:R-:W-:Y:S02]  /*f800*/  ISETP.NE.AND P2, PT, R6.reuse, RZ, PT ;  /* 0x000000ff0600720c */ /* 0x044fe40003f45270 */
[----:B------:R-:W-:Y:S02]  /*f810*/  ISETP.NE.AND P1, PT, R6, RZ, !P0 ;  /* 0x000000ff0600720c */ /* 0x000fe40004725270 */
[----:B------:R-:W-:-:S04]  /*f820*/  ISETP.NE.OR P2, PT, R8, RZ, !P2 ;  /* 0x000000ff0800720c */ /* 0x000fc80005745670 */
[----:B------:R-:W2:Y:S01]  /*f830*/  @!P0 LDC R0, c[0x0][0x2c4] ;  /* 0x0000b100ff008b82 */ /* 0x000ea20000000800 */
[----:B---3--:R-:W-:-:S04]  /*f840*/  @P3 IMAD.WIDE.U32 R22, R221, R4, RZ ;  /* 0x00000004dd163225 */ /* 0x008fc800078e00ff */
[----:B------:R-:W-:Y:S01]  /*f850*/  @P3 IMAD R11, R221, R5, R23 ;  /* 0x00000005dd0b3224 */ /* 0x000fe200078e0217 */
[----:B------:R-:W-:Y:S02]  /*f860*/  LOP3.LUT R5, R14, 0xfffffff8, RZ, 0xc0, !PT ;  /* 0xfffffff80e057812 */ /* 0x000fe400078ec0ff */
[----:B------:R-:W-:Y:S01]  /*f870*/  SHF.R.S32.HI R14, RZ, 0x3, R14 ;  /* 0x00000003ff0e7819 */ /* 0x000fe2000001140e */
[-C--:B-1----:R-:W-:Y:S02]  /*f880*/  @!P3 IMAD R9, R9, R2.reuse, RZ ;  /* 0x000000020909b224 */ /* 0x082fe400078e02ff */
[----:B------:R-:W-:Y:S01]  /*f890*/  @!P3 IMAD.WIDE.U32 R6, R18, R2, RZ ;  /* 0x000000021206b225 */ /* 0x000fe200078e00ff */
[----:B------:R-:W-:-:S03]  /*f8a0*/  SHF.R.S32.HI R15, RZ, 0x1f, R14 ;  /* 0x0000001fff0f7819 */ /* 0x000fc6000001140e */
[----:B------:R-:W-:Y:S02]  /*f8b0*/  IMAD.IADD R102, R102, 0x1, -R5 ;  /* 0x0000000166667824 */ /* 0x000fe400078e0a05 */
[----:B------:R-:W-:Y:S01]  /*f8c0*/  @!P3 IMAD R3, R18, R3, R9 ;  /* 0x000000031203b224 */ /* 0x000fe200078e0209 */
[----:B------:R-:W1:Y:S01]  /*f8d0*/  @!P0 LDC R5, c[0x0][0x270] ;  /* 0x00009c00ff058b82 */ /* 0x000e620000000800 */
[----:B------:R-:W-:Y:S02]  /*f8e0*/  @!P3 IMAD.MOV.U32 R22, RZ, RZ, R6 ;  /* 0x000000ffff16b224 */ /* 0x000fe400078e0006 */
[----:B------:R-:W-:Y:S02]  /*f8f0*/  IMAD.SHL.U32 R4, R102, 0x8, RZ ;  /* 0x0000000866047824 */ /* 0x000fe400078e00ff */
[----:B------:R-:W-:Y:S02]  /*f900*/  @!P3 IMAD.IADD R11, R7, 0x1, R3 ;  /* 0x00000001070bb824 */ /* 0x000fe400078e0203 */
[----:B------:R-:W-:Y:S01]  /*f910*/  VIADD R9, R14, 0x10 ;  /* 0x000000100e097836 */ /* 0x000fe20000000000 */
[----:B--2---:R-:W2:Y:S01]  /*f920*/  @P1 LDC R0, c[0x0][0x2e4] ;  /* 0x0000b900ff001b82 */ /* 0x004ea20000000800 */
[----:B------:R-:W-:Y:S01]  /*f930*/  IADD3 R22, P1, R4, R22, RZ ;  /* 0x0000001604167210 */ /* 0x000fe20007f3e0ff */
[----:B------:R-:W-:Y:S01]  /*f940*/  IMAD.WIDE R222, R222, 0x40, R14 ;  /* 0x00000040dede7825 */ /* 0x000fe200078e020e */
[----:B------:R-:W-:-:S02]  /*f950*/  IADD3 R8, R4, 0x80, RZ ;  /* 0x0000008004087810 */ /* 0x000fc40007ffe0ff */
[C---:B------:R-:W-:Y:S01]  /*f960*/  LEA.HI.X.SX32 R23, R4.reuse, R11, 0x1, P1 ;  /* 0x0000000b04177211 */ /* 0x040fe200008f0eff */
[----:B------:R-:W-:Y:S01]  /*f970*/  VIADD R10, R4, 0x40 ;  /* 0x00000040040a7836 */ /* 0x000fe20000000000 */
[-C--:B------:R-:W-:Y:S01]  /*f980*/  ISETP.GE.AND P1, PT, R14, R226.reuse, PT ;  /* 0x000000e20e00720c */ /* 0x080fe20003f26270 */
[----:B------:R-:W3:Y:S01]  /*f990*/  @P0 LDC R6, c[0x0][0x2c0] ;  /* 0x0000b000ff060b82 */ /* 0x000ee20000000800 */
[----:B------:R-:W-:Y:S01]  /*f9a0*/  ISETP.GE.AND P3, PT, R9, R226, PT ;  /* 0x000000e20900720c */ /* 0x000fe20003f66270 */
[----:B------:R-:W-:-:S04]  /*f9b0*/  IMAD.WIDE.U32 R22, R20, UR4, R22 ;  /* 0x0000000414167c25 */ /* 0x000fc8000f8e0016 */
[----:B------:R-:W-:Y:S02]  /*f9c0*/  IMAD.IADD R25, R25, 0x1, R23 ;  /* 0x0000000119197824 */ /* 0x000fe400078e0217 */
[----:B------:R-:W4:Y:S08]  /*f9d0*/  @P0 LDC.64 R2, c[0x0][0x2c0] ;  /* 0x0000b000ff020b82 */ /* 0x000f300000000a00 */
[----:B------:R-:W1:Y:S01]  /*f9e0*/  @!P2 LDC R7, c[0x0][0x2c4] ;  /* 0x0000b100ff07ab82 */ /* 0x000e620000000800 */
        /* <DEDUP_REMOVED lines=17> */
.L_x_785:
[----:B------:R-:W-:Y:S05]  /*fb00*/  BSYNC B0 ;  /* 0x0000000000007941 */ /* 0x000fea0003800000 */
.L_x_784:
[----:B------:R-:W-:Y:S01]  /*fb10*/  BSSY B0, `(.L_x_786) ;  /* 0x0000018000007945 */ /* 0x000fe20003800000 */
[----:B------:R-:W-:Y:S01]  /*fb20*/  ISETP.NE.OR P1, PT, R221, -0x1, P2 ;  /* 0xffffffffdd00780c */ /* 0x000fe20001725670 */
[----:B-1----:R-:W-:Y:S01]  /*fb30*/  @P0 IMAD.MOV.U32 R17, RZ, RZ, 0x1 ;  /* 0x00000001ff110424 */ /* 0x002fe200078e00ff */
        /* <DEDUP_REMOVED lines=21> */
.L_x_787:
[----:B------:R-:W-:Y:S05]  /*fc90*/  BSYNC B0 ;  /* 0x0000000000007941 */ /* 0x000fea0003800000 */
.L_x_786:
[----:B------:R-:W-:Y:S01]  /*fca0*/  ISETP.GE.AND P4, PT, R11, R226, PT ;  /* 0x000000e20b00720c */ /* 0x000fe20003f86270 */
[----:B--2---:R-:W-:Y:S01]  /*fcb0*/  @!P0 IMAD R17, R0, R5, RZ ;  /* 0x0000000500118224 */ /* 0x004fe200078e02ff */
[----:B------:R-:W-:Y:S01]  /*fcc0*/  BSSY B0, `(.L_x_788) ;  /* 0x000001b000007945 */ /* 0x000fe20003800000 */
[----:B----4-:R-:W-:Y:S01]  /*fcd0*/  @P0 IMAD R3, R3, R2, RZ ;  /* 0x0000000203030224 */ /* 0x010fe200078e02ff */
        /* <DEDUP_REMOVED lines=25> */
.L_x_789:
[----:B------:R-:W-:Y:S05]  /*fe70*/  BSYNC B0 ;  /* 0x0000000000007941 */ /* 0x000fea0003800000 */
.L_x_788:
[-C--:B------:R-:W-:Y:S01]  /*fe80*/  ISETP.GE.AND P1, PT, R5, R226.reuse, PT ;  /* 0x000000e20500720c */ /* 0x080fe20003f26270 */
[----:B---3--:R-:W-:Y:S01]  /*fe90*/  @!P0 IMAD.MOV.U32 R6, RZ, RZ, 0x1 ;  /* 0x00000001ff068424 */ /* 0x008fe200078e00ff */
[----:B------:R-:W-:Y:S01]  /*fea0*/  SEL R17, R17, RZ, P2 ;  /* 0x000000ff11117207 */ /* 0x000fe20001000000 */
[----:B------:R-:W-:Y:S01]  /*feb0*/  BSSY B0, `(.L_x_790) ;  /* 0x000001d000007945 */ /* 0x000fe20003800000 */
[----:B------:R-:W-:Y:S01]  /*fec0*/  ISETP.GE.OR P6, PT, R14, R226, P3 ;  /* 0x000000e20e00720c */ /* 0x000fe20001fc6670 */
[----:B------:R-:W-:Y:S01]  /*fed0*/  IMAD R12, R107, R6, RZ ;  /* 0x000000066b0c7224 */ /* 0x000fe200078e02ff */
[-C--:B------:R-:W-:Y:S01]  /*fee0*/  ISETP.GE.OR P5, PT, R9, R226.reuse, P3 ;  /* 0x000000e20900720c */ /* 0x080fe20001fa6670 */
[----:B------:R-:W-:Y:S01]  /*fef0*/  IMAD R3, R20, R3, R17 ;  /* 0x0000000314037224 */ /* 0x000fe200078e0211 */
[----:B------:R-:W-:Y:S02]  /*ff00*/  ISETP.GE.OR P4, PT, R11, R226, P3 ;  /* 0x000000e20b00720c */ /* 0x000fe40001f86670 */
[----:B------:R-:W-:-:S02]  /*ff10*/  CS2R R16, SRZ ;  /* 0x0000000000107805 */ /* 0x000fc4000001ff00 */
[----:B------:R-:W-:Y:S02]  /*ff20*/  ISETP.GE.OR P3, PT, R5, R226, P3 ;  /* 0x000000e20500720c */ /* 0x000fe40001f66670 */
[----:B------:R-:W-:Y:S01]  /*ff30*/  @!P2 SHF.R.S32.HI R2, RZ, 0x1f, R221 ;  /* 0x0000001fff02a819 */ /* 0x000fe200000114dd */
[----:B------:R-:W-:Y:S10]  /*ff40*/  @P1 BRA `(.L_x_791) ;  /* 0x00000000004c1947 */ /* 0x000ff40003800000 */
[----:B------:R-:W-:Y:S01]  /*ff50*/  IADD3 R0, P0, R222, 0x30, RZ ;  /* 0x00000030de007810 */ /* 0x000fe20007f1e0ff */
[----:B------:R-:W-:Y:S01]  /*ff60*/  ULDC.64 UR4, c[0x0][0x298] ;  /* 0x0000a60000047ab9 */ /* 0x000fe20000000a00 */
[----:B--2---:R-:W-:Y:S01]  /*ff70*/  MOV R19, R25 ;  /* 0x0000001900137202 */ /* 0x004fe20000000f00 */
        /* <DEDUP_REMOVED lines=16> */
.L_x_791:
[----:B------:R-:W-:Y:S05]  /*10080*/  BSYNC B0 ;  /* 0x0000000000007941 */ /* 0x000fea0003800000 */
.L_x_790:
[----:B------:R-:W-:Y:S01]  /*10090*/  @!P2 IMAD.MOV.U32 R16, RZ, RZ, R221 ;  /* 0x000000ffff10a224 */ /* 0x000fe200078e00dd */
[----:B------:R-:W-:Y:S01]  /*100a0*/  SHF.R.S32.HI R7, RZ, 0x1f, R12 ;  /* 0x0000001fff077819 */ /* 0x000fe2000001140c */
        /* <DEDUP_REMOVED lines=14> */
.L_x_793:
[----:B------:R-:W-:Y:S05]  /*10190*/  BSYNC B0 ;  /* 0x0000000000007941 */ /* 0x000fea0003800000 */
.L_x_792:
[----:B------:R-:W-:Y:S04]  /*101a0*/  BSSY B0, `(.L_x_794) ;  /* 0x000000a000007945 */ /* 0x000fe80003800000 */
[----:B------:R-:W-:Y:S05]  /*101b0*/  @P5 BRA `(.L_x_795) ;  /* 0x0000000000205947 */ /* 0x000fea0003800000 */
[----:B------:R-:W-:Y:S01]  /*101c0*/  IMAD R9, R9, R6, RZ ;  /* 0x0000000609097224 */ /* 0x000fe200078e02ff */
[----:B------:R-:W-:Y:S01]  /*101d0*/  ULDC.64 UR4, c[0x0][0x2b0] ;  /* 0x0000ac0000047ab9 */ /* 0x000fe20000000a00 */
[----:B----4-:R-:W-:-:S03]  /*101e0*/  IMAD.MOV.U32 R7, RZ, RZ, 0x7f800000 ;  /* 0x7f800000ff077424 */ /* 0x010fc600078e00ff */
[----:B------:R-:W-:-:S04]  /*101f0*/  IADD3 R3, P0, R9, R12, RZ ;  /* 0x0000000c09037210 */ /* 0x000fc80007f1e0ff */
[----:B------:R-:W-:Y:S02]  /*10200*/  LEA.HI.X.SX32 R0, R9, R16, 0x1, P0 ;  /* 0x0000001009007211 */ /* 0x000fe400000f0eff */
[----:B------:R-:W-:-:S04]  /*10210*/  LEA R2, P0, R3, UR4, 0x2 ;  /* 0x0000000403027c11 */ /* 0x000fc8000f8010ff */
[----:B------:R-:W-:-:S05]  /*10220*/  LEA.HI.X R3, R3, UR5, R0, 0x2, P0 ;  /* 0x0000000503037c11 */ /* 0x000fca00080f1400 */
[----:B------:R4:W-:Y:S04]  /*10230*/  STG.E desc[UR8][R2.64], R7 ;  /* 0x0000000702007986 */ /* 0x0009e8000c101908 */
.L_x_795:
[----:B------:R-:W-:Y:S05]  /*10240*/  BSYNC B0 ;  /* 0x0000000000007941 */ /* 0x000fea0003800000 */
.L_x_794:
        /* <DEDUP_REMOVED lines=10> */
.L_x_797:
[----:B------:R-:W-:Y:S05]  /*102f0*/  BSYNC B0 ;  /* 0x0000000000007941 */ /* 0x000fea0003800000 */
.L_x_796:
[----:B------:R-:W-:Y:S05]  /*10300*/  @P3 EXIT ;  /* 0x000000000000394d */ /* 0x000fea0003800000 */
[----:B------:R-:W-:Y:S01]  /*10310*/  IMAD R5, R5, R6, RZ ;  /* 0x0000000605057224 */ /* 0x000fe200078e02ff */
[----:B------:R-:W-:-:S04]  /*10320*/  ULDC.64 UR4, c[0x0][0x2b0] ;  /* 0x0000ac0000047ab9 */ /* 0x000fc80000000a00 */
[----:B------:R-:W-:-:S04]  /*10330*/  IADD3 R12, P0, R5, R12, RZ ;  /* 0x0000000c050c7210 */ /* 0x000fc80007f1e0ff */
[----:B------:R-:W-:Y:S02]  /*10340*/  LEA.HI.X.SX32 R5, R5, R16, 0x1, P0 ;  /* 0x0000001005057211 */ /* 0x000fe400000f0eff */
[----:B----4-:R-:W-:-:S04]  /*10350*/  LEA R2, P0, R12, UR4, 0x2 ;  /* 0x000000040c027c11 */ /* 0x010fc8000f8010ff */
[----:B------:R-:W-:Y:S01]  /*10360*/  LEA.HI.X R3, R12, UR5, R5, 0x2, P0 ;  /* 0x000000050c037c11 */ /* 0x000fe200080f1405 */
[----:B------:R-:W-:-:S05]  /*10370*/  IMAD.MOV.U32 R5, RZ, RZ, 0x7f800000 ;  /* 0x7f800000ff057424 */ /* 0x000fca00078e00ff */
[----:B------:R-:W-:Y:S01]  /*10380*/  STG.E desc[UR8][R2.64], R5 ;  /* 0x0000000502007986 */ /* 0x000fe2000c101908 */
[----:B------:R-:W-:Y:S05]  /*10390*/  EXIT ;  /* 0x000000000000794d */ /* 0x000fea0003800000 */
.L_x_798:
        /* <DEDUP_REMOVED lines=14> */
.L_x_812:


//--------------------- .nv.shared._ZN5flash16flash_fwd_kernelI23Flash_fwd_kernel_traitsILi192ELi128ELi64ELi8ELb0ELb0EN7cutlass6half_tE19Flash_kernel_traitsILi192ELi128ELi64ELi8ES3_EELb0ELb1ELb0ELb0ELb0ELb1ELb0ELb0EEEvNS_16Flash_fwd_paramsE --------------------------
	.section	.nv.shared._ZN5flash16flash_fwd_kernelI23Flash_fwd_kernel_traitsILi192ELi128ELi64ELi8ELb0ELb0EN7cutlass6half_tE19Flash_kernel_traitsILi192ELi128ELi64ELi8ES3_EELb0ELb1ELb0ELb0ELb0ELb1ELb0ELb0EEEvNS_16Flash_fwd_paramsE,"aw",@nobits
	.sectionflags	@""
	.align	16
	.zero		1024


//--------------------- .nv.shared.reserved.0     --------------------------
	.section	.nv.shared.reserved.0,"aw",@nobits
	.weak		__nv_reservedSMEM_offset_0_alias
	.size		__nv_reservedSMEM_offset_0_alias, 0, 0
	.other		__nv_reservedSMEM_offset_0_alias,@"STO_CUDA_RESERVED_SHARED STV_DEFAULT"
__nv_reservedSMEM_offset_0_alias:
	.zero		0


//--------------------- .nv.global                --------------------------
	.section	.nv.global,"aw",@nobits
.nv.global:
	.type		_ZN73_INTERNAL_0a557355_37_flash_fwd_hdim192_fp16_causal_sm80_cu_e763cb1e_27014cute1_E,@object
	.size		_ZN73_INTERNAL_0a557355_37_flash_fwd_hdim192_fp16_causal_sm80_cu_e763cb1e_27014cute1_E,(_ZN73_INTERNAL_0a557355_37_flash_fwd_hdim192_fp16_causal_sm80_cu_e763cb1e_27014cuda3std3__45__cpo6cbeginE - _ZN73_INTERNAL_0a557355_37_flash_fwd_hdim192_fp16_causal_sm80_cu_e763cb1e_27014cute1_E)
_ZN73_INTERNAL_0a557355_37_flash_fwd_hdim192_fp16_causal_sm80_cu_e763cb1e_27014cute1_E:
	.zero		1
	.type		_ZN73_INTERNAL_0a557355_37_flash_fwd_hdim192_fp16_causal_sm80_cu_e763cb1e_27014cuda3std3__45__cpo6cbeginE,@object
	.size		_ZN73_INTERNAL_0a557355_37_flash_fwd_hdim192_fp16_causal_sm80_cu_e763cb1e_27014cuda3std3__45__cpo6cbeginE,(_ZN73_INTERNAL_0a557355_37_flash_fwd_hdim192_fp16_causal_sm80_cu_e763cb1e_27014cuda3std3__48in_placeE - _ZN73_INTERNAL_0a557355_37_flash_fwd_hdim192_fp16_causal_sm80_cu_e763cb1e_27014cuda3std3__45__cpo6cbeginE)
_ZN73_INTERNAL_0a557355_37_flash_fwd_hdim192_fp16_causal_sm80_cu_e763cb1e_27014cuda3std3__45__cpo6cbeginE:
	.zero		1
	.type		_ZN73_INTERNAL_0a557355_37_flash_fwd_hdim192_fp16_causal_sm80_cu_e763cb1e_27014cuda3std3__48in_placeE,@object
	.size		_ZN73_INTERNAL_0a557355_37_flash_fwd_hdim192_fp16_causal_sm80_cu_e763cb1e_27014cuda3std3__48in_placeE,(_ZN73_INTERNAL_0a557355_37_flash_fwd_hdim192_fp16_causal_sm80_cu_e763cb1e_27014cuda3std6ranges3__45__cpo9iter_moveE - _ZN73_INTERNAL_0a557355_37_flash_fwd_hdim192_fp16_causal_sm80_cu_e763cb1e_27014cuda3std3__48in_placeE)
_ZN73_INTERNAL_0a557355_37_flash_fwd_hdim192_fp16_causal_sm80_cu_e763cb1e_27014cuda3std3__48in_placeE:
	.zero		1
	.type		_ZN73_INTERNAL_0a557355_37_flash_fwd_hdim192_fp16_causal_sm80_cu_e763cb1e_27014cuda3std6ranges3__45__cpo9iter_moveE,@object
	.size		_ZN73_INTERNAL_0a557355_37_flash_fwd_hdim192_fp16_causal_sm80_cu_e763cb1e_27014cuda3std6ranges3__45__cpo9iter_moveE,(_ZN73_INTERNAL_0a557355_37_flash_fwd_hdim192_fp16_causal_sm80_cu_e763cb1e_27014cuda3std3__45__cpo5beginE - _ZN73_INTERNAL_0a557355_37_flash_fwd_hdim192_fp16_causal_sm80_cu_e763cb1e_27014cuda3std6ranges3__45__cpo9iter_moveE)
_ZN73_INTERNAL_0a557355_37_flash_fwd_hdim192_fp16_causal_sm80_cu_e763cb1e_27014cuda3std6ranges3__45__cpo9iter_moveE:
	.zero		1
	.type		_ZN73_INTERNAL_0a557355_37_flash_fwd_hdim192_fp16_causal_sm80_cu_e763cb1e_27014cuda3std3__45__cpo5beginE,@object
	.size		_ZN73_INTERNAL_0a557355_37_flash_fwd_hdim192_fp16_causal_sm80_cu_e763cb1e_27014cuda3std3__45__cpo5beginE,(_ZN73_INTERNAL_0a557355_37_flash_fwd_hdim192_fp16_causal_sm80_cu_e763cb1e_27014cuda3std3__475_GLOBAL__N__0a557355_37_flash_fwd_hdim192_fp16_causal_sm80_cu_e763cb1e_27016ignoreE - _ZN73_INTERNAL_0a557355_37_flash_fwd_hdim192_fp16_causal_sm80_cu_e763cb1e_27014cuda3std3__45__cpo5beginE)
_ZN73_INTERNAL_0a557355_37_flash_fwd_hdim192_fp16_causal_sm80_cu_e763cb1e_27014cuda3std3__45__cpo5beginE:
	.zero		1
	.type		_ZN73_INTERNAL_0a557355_37_flash_fwd_hdim192_fp16_causal_sm80_cu_e763cb1e_27014cuda3std3__475_GLOBAL__N__0a557355_37_flash_fwd_hdim192_fp16_causal_sm80_cu_e763cb1e_27016ignoreE,@object
	.size		_ZN73_INTERNAL_0a557355_37_flash_fwd_hdim192_fp16_causal_sm80_cu_e763cb1e_27014cuda3std3__475_GLOBAL__N__0a557355_37_flash_fwd_hdim192_fp16_causal_sm80_cu_e763cb1e_27016ignoreE,(_ZN73_INTERNAL_0a557355_37_flash_fwd_hdim192_fp16_causal_sm80_cu_e763cb1e_27014cute7productE - _ZN73_INTERNAL_0a557355_37_flash_fwd_hdim192_fp16_causal_sm80_cu_e763cb1e_27014cuda3std3__475_GLOBAL__N__0a557355_37_flash_fwd_hdim192_fp16_causal_sm80_cu_e763cb1e_27016ignoreE)
_ZN73_INTERNAL_0a557355_37_flash_fwd_hdim192_fp16_causal_sm80_cu_e763cb1e_27014cuda3std3__475_GLOBAL__N__0a557355_37_flash_fwd_hdim192_fp16_causal_sm80_cu_e763cb1e_27016ignoreE:
	.zero		1
	.type		_ZN73_INTERNAL_0a557355_37_flash_fwd_hdim192_fp16_causal_sm80_cu_e763cb1e_27014cute7productE,@object
	.size		_ZN73_INTERNAL_0a557355_37_flash_fwd_hdim192_fp16_causal_sm80_cu_e763cb1e_27014cute7productE,(_ZN73_INTERNAL_0a557355_37_flash_fwd_hdim192_fp16_causal_sm80_cu_e763cb1e_27014cuda3std3__45__cpo3endE - _ZN73_INTERNAL_0a557355_37_flash_fwd_hdim192_fp16_causal_sm80_cu_e763cb1e_27014cute7productE)
_ZN73_INTERNAL_0a557355_37_flash_fwd_hdim192_fp16_causal_sm80_cu_e763cb1e_27014cute7productE:
	.zero		1
	.type		_ZN73_INTERNAL_0a557355_37_flash_fwd_hdim192_fp16_causal_sm80_cu_e763cb1e_27014cuda3std3__45__cpo3endE,@object
	.size		_ZN73_INTERNAL_0a557355_37_flash_fwd_hdim192_fp16_causal_sm80_cu_e763cb1e_27014cuda3std3__45__cpo3endE,(_ZN73_INTERNAL_0a557355_37_flash_fwd_hdim192_fp16_causal_sm80_cu_e763cb1e_27014cuda3std3__419piecewise_constructE - _ZN73_INTERNAL_0a557355_37_flash_fwd_hdim192_fp16_causal_sm80_cu_e763cb1e_27014cuda3std3__45__cpo3endE)
_ZN73_INTERNAL_0a557355_37_flash_fwd_hdim192_fp16_causal_sm80_cu_e763cb1e_27014cuda3std3__45__cpo3endE:
	.zero		1
	.type		_ZN73_INTERNAL_0a557355_37_flash_fwd_hdim192_fp16_causal_sm80_cu_e763cb1e_27014cuda3std3__419piecewise_constructE,@object
	.size		_ZN73_INTERNAL_0a557355_37_flash_fwd_hdim192_fp16_causal_sm80_cu_e763cb1e_27014cuda3std3__419piecewise_constructE,(_ZN73_INTERNAL_0a557355_37_flash_fwd_hdim192_fp16_causal_sm80_cu_e763cb1e_27014cuda3std3__45__cpo4cendE - _ZN73_INTERNAL_0a557355_37_flash_fwd_hdim192_fp16_causal_sm80_cu_e763cb1e_27014cuda3std3__419piecewise_constructE)
_ZN73_INTERNAL_0a557355_37_flash_fwd_hdim192_fp16_causal_sm80_cu_e763cb1e_27014cuda3std3__419piecewise_constructE:
	.zero		1
	.type		_ZN73_INTERNAL_0a557355_37_flash_fwd_hdim192_fp16_causal_sm80_cu_e763cb1e_27014cuda3std3__45__cpo4cendE,@object
	.size		_ZN73_INTERNAL_0a557355_37_flash_fwd_hdim192_fp16_causal_sm80_cu_e763cb1e_27014cuda3std3__45__cpo4cendE,(_ZN73_INTERNAL_0a557355_37_flash_fwd_hdim192_fp16_causal_sm80_cu_e763cb1e_27014cuda3std6ranges3__45__cpo4swapE - _ZN73_INTERNAL_0a557355_37_flash_fwd_hdim192_fp16_causal_sm80_cu_e763cb1e_27014cuda3std3__45__cpo4cendE)
_ZN73_INTERNAL_0a557355_37_flash_fwd_hdim192_fp16_causal_sm80_cu_e763cb1e_27014cuda3std3__45__cpo4cendE:
	.zero		1
	.type		_ZN73_INTERNAL_0a557355_37_flash_fwd_hdim192_fp16_causal_sm80_cu_e763cb1e_27014cuda3std6ranges3__45__cpo4swapE,@object
	.size		_ZN73_INTERNAL_0a557355_37_flash_fwd_hdim192_fp16_causal_sm80_cu_e763cb1e_27014cuda3std6ranges3__45__cpo4swapE,(.L_7 - _ZN73_INTERNAL_0a557355_37_flash_fwd_hdim192_fp16_causal_sm80_cu_e763cb1e_27014cuda3std6ranges3__45__cpo4swapE)
_ZN73_INTERNAL_0a557355_37_flash_fwd_hdim192_fp16_causal_sm80_cu_e763cb1e_27014cuda3std6ranges3__45__cpo4swapE:
	.zero		1
.L_7:


//--------------------- .nv.shared._ZN5flash16flash_fwd_kernelI23Flash_fwd_kernel_traitsILi192ELi128ELi64ELi8ELb0ELb0EN7cutlass6half_tE19Flash_kernel_traitsILi192ELi128ELi64ELi8ES3_EELb0ELb1ELb0ELb0ELb0ELb1ELb1ELb0EEEvNS_16Flash_fwd_paramsE --------------------------
	.section	.nv.shared._ZN5flash16flash_fwd_kernelI23Flash_fwd_kernel_traitsILi192ELi128ELi64ELi8ELb0ELb0EN7cutlass6half_tE19Flash_kernel_traitsILi192ELi128ELi64ELi8ES3_EELb0ELb1ELb0ELb0ELb0ELb1ELb1ELb0EEEvNS_16Flash_fwd_paramsE,"aw",@nobits
	.sectionflags	@""
	.align	16
	.zero		1024


//--------------------- .nv.shared._ZN5flash16flash_fwd_kernelI23Flash_fwd_kernel_traitsILi192ELi128ELi64ELi8ELb0ELb0EN7cutlass6half_tE19Flash_kernel_traitsILi192ELi128ELi64ELi8ES3_EELb0ELb1ELb0ELb0ELb0ELb0ELb0ELb0EEEvNS_16Flash_fwd_paramsE --------------------------
	.section	.nv.shared._ZN5flash16flash_fwd_kernelI23Flash_fwd_kernel_traitsILi192ELi128ELi64ELi8ELb0ELb0EN7cutlass6half_tE19Flash_kernel_traitsILi192ELi128ELi64ELi8ES3_EELb0ELb1ELb0ELb0ELb0ELb0ELb0ELb0EEEvNS_16Flash_fwd_paramsE,"aw",@nobits
	.sectionflags	@""
	.align	16
	.zero		1024


//--------------------- .nv.shared._ZN5flash16flash_fwd_kernelI23Flash_fwd_kernel_traitsILi192ELi128ELi64ELi8ELb0ELb0EN7cutlass6half_tE19Flash_kernel_traitsILi192ELi128ELi64ELi8ES3_EELb0ELb1ELb0ELb0ELb0ELb0ELb1ELb0EEEvNS_16Flash_fwd_paramsE --------------------------
	.section	.nv.shared._ZN5flash16flash_fwd_kernelI23Flash_fwd_kernel_traitsILi192ELi128ELi64ELi8ELb0ELb0EN7cutlass6half_tE19Flash_kernel_traitsILi192ELi128ELi64ELi8ES3_EELb0ELb1ELb0ELb0ELb0ELb0ELb1ELb0EEEvNS_16Flash_fwd_paramsE,"aw",@nobits
	.sectionflags	@""
	.align	16
	.zero		1024


//--------------------- .nv.shared._ZN5flash16flash_fwd_kernelI23Flash_fwd_kernel_traitsILi192ELi128ELi64ELi8ELb0ELb0EN7cutlass6half_tE19Flash_kernel_traitsILi192ELi128ELi64ELi8ES3_EELb0ELb1ELb0ELb1ELb0ELb0ELb0ELb0EEEvNS_16Flash_fwd_paramsE --------------------------
	.section	.nv.shared._ZN5flash16flash_fwd_kernelI23Flash_fwd_kernel_traitsILi192ELi128ELi64ELi8ELb0ELb0EN7cutlass6half_tE19Flash_kernel_traitsILi192ELi128ELi64ELi8ES3_EELb0ELb1ELb0ELb1ELb0ELb0ELb0ELb0EEEvNS_16Flash_fwd_paramsE,"aw",@nobits
	.sectionflags	@""
	.align	16
	.zero		1024


//--------------------- .nv.shared._ZN5flash16flash_fwd_kernelI23Flash_fwd_kernel_traitsILi192ELi128ELi64ELi8ELb0ELb0EN7cutlass6half_tE19Flash_kernel_traitsILi192ELi128ELi64ELi8ES3_EELb0ELb1ELb0ELb1ELb0ELb0ELb1ELb0EEEvNS_16Flash_fwd_paramsE --------------------------
	.section	.nv.shared._ZN5flash16flash_fwd_kernelI23Flash_fwd_kernel_traitsILi192ELi128ELi64ELi8ELb0ELb0EN7cutlass6half_tE19Flash_kernel_traitsILi192ELi128ELi64ELi8ES3_EELb0ELb1ELb0ELb1ELb0ELb0ELb1ELb0EEEvNS_16Flash_fwd_paramsE,"aw",@nobits
	.sectionflags	@""
	.align	16
	.zero		1024


//--------------------- .nv.shared._ZN5flash16flash_fwd_kernelI23Flash_fwd_kernel_traitsILi192ELi64ELi64ELi4ELb0ELb0EN7cutlass6half_tE19Flash_kernel_traitsILi192ELi64ELi64ELi4ES3_EELb1ELb1ELb0ELb0ELb0ELb0ELb0ELb0EEEvNS_16Flash_fwd_paramsE --------------------------
	.section	.nv.shared._ZN5flash16flash_fwd_kernelI23Flash_fwd_kernel_traitsILi192ELi64ELi64ELi4ELb0ELb0EN7cutlass6half_tE19Flash_kernel_traitsILi192ELi64ELi64ELi4ES3_EELb1ELb1ELb0ELb0ELb0ELb0ELb0ELb0EEEvNS_16Flash_fwd_paramsE,"aw",@nobits
	.sectionflags	@""
	.align	16
	.zero		1024


//--------------------- .nv.shared._ZN5flash16flash_fwd_kernelI23Flash_fwd_kernel_traitsILi192ELi64ELi64ELi4ELb0ELb0EN7cutlass6half_tE19Flash_kernel_traitsILi192ELi64ELi64ELi4ES3_EELb1ELb1ELb0ELb0ELb0ELb1ELb0ELb0EEEvNS_16Flash_fwd_paramsE --------------------------
	.section	.nv.shared._ZN5flash16flash_fwd_kernelI23Flash_fwd_kernel_traitsILi192ELi64ELi64ELi4ELb0ELb0EN7cutlass6half_tE19Flash_kernel_traitsILi192ELi64ELi64ELi4ES3_EELb1ELb1ELb0ELb0ELb0ELb1ELb0ELb0EEEvNS_16Flash_fwd_paramsE,"aw",@nobits
	.sectionflags	@""
	.align	16
	.zero		1024


//--------------------- .nv.shared._ZN5flash16flash_fwd_kernelI23Flash_fwd_kernel_traitsILi192ELi64ELi64ELi4ELb0ELb0EN7cutlass6half_tE19Flash_kernel_traitsILi192ELi64ELi64ELi4ES3_EELb0ELb1ELb0ELb0ELb0ELb1ELb1ELb0EEEvNS_16Flash_fwd_paramsE --------------------------
	.section	.nv.shared._ZN5flash16flash_fwd_kernelI23Flash_fwd_kernel_traitsILi192ELi64ELi64ELi4ELb0ELb0EN7cutlass6half_tE19Flash_kernel_traitsILi192ELi64ELi64ELi4ES3_EELb0ELb1ELb0ELb0ELb0ELb1ELb1ELb0EEEvNS_16Flash_fwd_paramsE,"aw",@nobits
	.sectionflags	@""
	.align	16
	.zero		1024


//--------------------- .nv.shared._ZN5flash16flash_fwd_kernelI23Flash_fwd_kernel_traitsILi192ELi64ELi64ELi4ELb0ELb0EN7cutlass6half_tE19Flash_kernel_traitsILi192ELi64ELi64ELi4ES3_EELb1ELb1ELb0ELb1ELb0ELb0ELb0ELb0EEEvNS_16Flash_fwd_paramsE --------------------------
	.section	.nv.shared._ZN5flash16flash_fwd_kernelI23Flash_fwd_kernel_traitsILi192ELi64ELi64ELi4ELb0ELb0EN7cutlass6half_tE19Flash_kernel_traitsILi192ELi64ELi64ELi4ES3_EELb1ELb1ELb0ELb1ELb0ELb0ELb0ELb0EEEvNS_16Flash_fwd_paramsE,"aw",@nobits
	.sectionflags	@""
	.align	16
	.zero		1024


//--------------------- .nv.shared._ZN5flash16flash_fwd_kernelI23Flash_fwd_kernel_traitsILi192ELi64ELi64ELi4ELb0ELb0EN7cutlass6half_tE19Flash_kernel_traitsILi192ELi64ELi64ELi4ES3_EELb1ELb1ELb0ELb0ELb0ELb0ELb0ELb1EEEvNS_16Flash_fwd_paramsE --------------------------
	.section	.nv.shared._ZN5flash16flash_fwd_kernelI23Flash_fwd_kernel_traitsILi192ELi64ELi64ELi4ELb0ELb0EN7cutlass6half_tE19Flash_kernel_traitsILi192ELi64ELi64ELi4ES3_EELb1ELb1ELb0ELb0ELb0ELb0ELb0ELb1EEEvNS_16Flash_fwd_paramsE,"aw",@nobits
	.sectionflags	@""
	.align	16
	.zero		1024


//--------------------- .nv.shared._ZN5flash16flash_fwd_kernelI23Flash_fwd_kernel_traitsILi192ELi64ELi64ELi4ELb0ELb0EN7cutlass6half_tE19Flash_kernel_traitsILi192ELi64ELi64ELi4ES3_EELb0ELb1ELb0ELb0ELb0ELb0ELb1ELb0EEEvNS_16Flash_fwd_paramsE --------------------------
	.section	.nv.shared._ZN5flash16flash_fwd_kernelI23Flash_fwd_kernel_traitsILi192ELi64ELi64ELi4ELb0ELb0EN7cutlass6half_tE19Flash_kernel_traitsILi192ELi64ELi64ELi4ES3_EELb0ELb1ELb0ELb0ELb0ELb0ELb1ELb0EEEvNS_16Flash_fwd_paramsE,"aw",@nobits
	.sectionflags	@""
	.align	16
	.zero		1024


//--------------------- .nv.shared._ZN5flash16flash_fwd_kernelI23Flash_fwd_kernel_traitsILi192ELi64ELi64ELi4ELb0ELb0EN7cutlass6half_tE19Flash_kernel_traitsILi192ELi64ELi64ELi4ES3_EELb1ELb1ELb0ELb1ELb0ELb0ELb0ELb1EEEvNS_16Flash_fwd_paramsE --------------------------
	.section	.nv.shared._ZN5flash16flash_fwd_kernelI23Flash_fwd_kernel_traitsILi192ELi64ELi64ELi4ELb0ELb0EN7cutlass6half_tE19Flash_kernel_traitsILi192ELi64ELi64ELi4ES3_EELb1ELb1ELb0ELb1ELb0ELb0ELb0ELb1EEEvNS_16Flash_fwd_paramsE,"aw",@nobits
	.sectionflags	@""
	.align	16
	.zero		1024


//--------------------- .nv.shared._ZN5flash16flash_fwd_kernelI23Flash_fwd_kernel_traitsILi192ELi64ELi64ELi4ELb0ELb0EN7cutlass6half_tE19Flash_kernel_traitsILi192ELi64ELi64ELi4ES3_EELb0ELb1ELb0ELb1ELb0ELb0ELb1ELb0EEEvNS_16Flash_fwd_paramsE --------------------------
	.section	.nv.shared._ZN5flash16flash_fwd_kernelI23Flash_fwd_kernel_traitsILi192ELi64ELi64ELi4ELb0ELb0EN7cutlass6half_tE19Flash_kernel_traitsILi192ELi64ELi64ELi4ES3_EELb0ELb1ELb0ELb1ELb0ELb0ELb1ELb0EEEvNS_16Flash_fwd_paramsE,"aw",@nobits
	.sectionflags	@""
	.align	16
	.zero		1024


//--------------------- .nv.constant0._ZN5flash16flash_fwd_kernelI23Flash_fwd_kernel_traitsILi192ELi128ELi64ELi8ELb0ELb0EN7cutlass6half_tE19Flash_kernel_traitsILi192ELi128ELi64ELi8ES3_EELb0ELb1ELb0ELb0ELb0ELb1ELb0ELb0EEEvNS_16Flash_fwd_paramsE --------------------------
	.section	.nv.constant0._ZN5flash16flash_fwd_kernelI23Flash_fwd_kernel_traitsILi192ELi128ELi64ELi8ELb0ELb0EN7cutlass6half_tE19Flash_kernel_traitsILi192ELi128ELi64ELi8ES3_EELb0ELb1ELb0ELb0ELb0ELb1ELb0ELb0EEEvNS_16Flash_fwd_paramsE,"a",@progbits
	.sectionflags	@""
	.align	4
.nv.constant0._ZN5flash16flash_fwd_kernelI23Flash_fwd_kernel_traitsILi192ELi128ELi64ELi8ELb0ELb0EN7cutlass6half_tE19Flash_kernel_traitsILi192ELi128ELi64ELi8ES3_EELb0ELb1ELb0ELb0ELb0ELb1ELb0ELb0EEEvNS_16Flash_fwd_paramsE:
	.zero		992


//--------------------- .nv.constant0._ZN5flash16flash_fwd_kernelI23Flash_fwd_kernel_traitsILi192ELi128ELi64ELi8ELb0ELb0EN7cutlass6half_tE19Flash_kernel_traitsILi192ELi128ELi64ELi8ES3_EELb0ELb1ELb0ELb0ELb0ELb1ELb1ELb0EEEvNS_16Flash_fwd_paramsE --------------------------
	.section	.nv.constant0._ZN5flash16flash_fwd_kernelI23Flash_fwd_kernel_traitsILi192ELi128ELi64ELi8ELb0ELb0EN7cutlass6half_tE19Flash_kernel_traitsILi192ELi128ELi64ELi8ES3_EELb0ELb1ELb0ELb0ELb0ELb1ELb1ELb0EEEvNS_16Flash_fwd_paramsE,"a",@progbits
	.sectionflags	@""
	.align	4
.nv.constant0._ZN5flash16flash_fwd_kernelI23Flash_fwd_kernel_traitsILi192ELi128ELi64ELi8ELb0ELb0EN7cutlass6half_tE19Flash_kernel_traitsILi192ELi128ELi64ELi8ES3_EELb0ELb1ELb0ELb0ELb0ELb1ELb1ELb0EEEvNS_16Flash_fwd_paramsE:
	.zero		992


//--------------------- .nv.constant0._ZN5flash16flash_fwd_kernelI23Flash_fwd_kernel_traitsILi192ELi128ELi64ELi8ELb0ELb0EN7cutlass6half_tE19Flash_kernel_traitsILi192ELi128ELi64ELi8ES3_EELb0ELb1ELb0ELb0ELb0ELb0ELb0ELb0EEEvNS_16Flash_fwd_paramsE --------------------------
	.section	.nv.constant0._ZN5flash16flash_fwd_kernelI23Flash_fwd_kernel_traitsILi192ELi128ELi64ELi8ELb0ELb0EN7cutlass6half_tE19Flash_kernel_traitsILi192ELi128ELi64ELi8ES3_EELb0ELb1ELb0ELb0ELb0ELb0ELb0ELb0EEEvNS_16Flash_fwd_paramsE,"a",@progbits
	.sectionflags	@""
	.align	4
.nv.constant0._ZN5flash16flash_fwd_kernelI23Flash_fwd_kernel_traitsILi192ELi128ELi64ELi8ELb0ELb0EN7cutlass6half_tE19Flash_kernel_traitsILi192ELi128ELi64ELi8ES3_EELb0ELb1ELb0ELb0ELb0ELb0ELb0ELb0EEEvNS_16Flash_fwd_paramsE:
	.zero		992


//--------------------- .nv.constant0._ZN5flash16flash_fwd_kernelI23Flash_fwd_kernel_traitsILi192ELi128ELi64ELi8ELb0ELb0EN7cutlass6half_tE19Flash_kernel_traitsILi192ELi128ELi64ELi8ES3_EELb0ELb1ELb0ELb0ELb0ELb0ELb1ELb0EEEvNS_16Flash_fwd_paramsE --------------------------
	.section	.nv.constant0._ZN5flash16flash_fwd_kernelI23Flash_fwd_kernel_traitsILi192ELi128ELi64ELi8ELb0ELb0EN7cutlass6half_tE19Flash_kernel_traitsILi192ELi128ELi64ELi8ES3_EELb0ELb1ELb0ELb0ELb0ELb0ELb1ELb0EEEvNS_16Flash_fwd_paramsE,"a",@progbits
	.sectionflags	@""
	.align	4
.nv.constant0._ZN5flash16flash_fwd_kernelI23Flash_fwd_kernel_traitsILi192ELi128ELi64ELi8ELb0ELb0EN7cutlass6half_tE19Flash_kernel_traitsILi192ELi128ELi64ELi8ES3_EELb0ELb1ELb0ELb0ELb0ELb0ELb1ELb0EEEvNS_16Flash_fwd_paramsE:
	.zero		992


//--------------------- .nv.constant0._ZN5flash16flash_fwd_kernelI23Flash_fwd_kernel_traitsILi192ELi128ELi64ELi8ELb0ELb0EN7cutlass6half_tE19Flash_kernel_traitsILi192ELi128ELi64ELi8ES3_EELb0ELb1ELb0ELb1ELb0ELb0ELb0ELb0EEEvNS_16Flash_fwd_paramsE --------------------------
	.section	.nv.constant0._ZN5flash16flash_fwd_kernelI23Flash_fwd_kernel_traitsILi192ELi128ELi64ELi8ELb0ELb0EN7cutlass6half_tE19Flash_kernel_traitsILi192ELi128ELi64ELi8ES3_EELb0ELb1ELb0ELb1ELb0ELb0ELb0ELb0EEEvNS_16Flash_fwd_paramsE,"a",@progbits
	.sectionflags	@""
	.align	4
.nv.constant0._ZN5flash16flash_fwd_kernelI23Flash_fwd_kernel_traitsILi192ELi128ELi64ELi8ELb0ELb0EN7cutlass6half_tE19Flash_kernel_traitsILi192ELi128ELi64ELi8ES3_EELb0ELb1ELb0ELb1ELb0ELb0ELb0ELb0EEEvNS_16Flash_fwd_paramsE:
	.zero		992


//--------------------- .nv.constant0._ZN5flash16flash_fwd_kernelI23Flash_fwd_kernel_traitsILi192ELi128ELi64ELi8ELb0ELb0EN7cutlass6half_tE19Flash_kernel_traitsILi192ELi128ELi64ELi8ES3_EELb0ELb1ELb0ELb1ELb0ELb0ELb1ELb0EEEvNS_16Flash_fwd_paramsE --------------------------
	.section	.nv.constant0._ZN5flash16flash_fwd_kernelI23Flash_fwd_kernel_traitsILi192ELi128ELi64ELi8ELb0ELb0EN7cutlass6half_tE19Flash_kernel_traitsILi192ELi128ELi64ELi8ES3_EELb0ELb1ELb0ELb1ELb0ELb0ELb1ELb0EEEvNS_16Flash_fwd_paramsE,"a",@progbits
	.sectionflags	@""
	.align	4
.nv.constant0._ZN5flash16flash_fwd_kernelI23Flash_fwd_kernel_traitsILi192ELi128ELi64ELi8ELb0ELb0EN7cutlass6half_tE19Flash_kernel_traitsILi192ELi128ELi64ELi8ES3_EELb0ELb1ELb0ELb1ELb0ELb0ELb1ELb0EEEvNS_16Flash_fwd_paramsE:
	.zero		992


//--------------------- .nv.constant0._ZN5flash16flash_fwd_kernelI23Flash_fwd_kernel_traitsILi192ELi64ELi64ELi4ELb0ELb0EN7cutlass6half_tE19Flash_kernel_traitsILi192ELi64ELi64ELi4ES3_EELb1ELb1ELb0ELb0ELb0ELb0ELb0ELb0EEEvNS_16Flash_fwd_paramsE --------------------------
	.section	.nv.constant0._ZN5flash16flash_fwd_kernelI23Flash_fwd_kernel_traitsILi192ELi64ELi64ELi4ELb0ELb0EN7cutlass6half_tE19Flash_kernel_traitsILi192ELi64ELi64ELi4ES3_EELb1ELb1ELb0ELb0ELb0ELb0ELb0ELb0EEEvNS_16Flash_fwd_paramsE,"a",@progbits
	.sectionflags	@""
	.align	4
.nv.constant0._ZN5flash16flash_fwd_kernelI23Flash_fwd_kernel_traitsILi192ELi64ELi64ELi4ELb0ELb0EN7cutlass6half_tE19Flash_kernel_traitsILi192ELi64ELi64ELi4ES3_EELb1ELb1ELb0ELb0ELb0ELb0ELb0ELb0EEEvNS_16Flash_fwd_paramsE:
	.zero		992


//--------------------- .nv.constant0._ZN5flash16flash_fwd_kernelI23Flash_fwd_kernel_traitsILi192ELi64ELi64ELi4ELb0ELb0EN7cutlass6half_tE19Flash_kernel_traitsILi192ELi64ELi64ELi4ES3_EELb1ELb1ELb0ELb0ELb0ELb1ELb0ELb0EEEvNS_16Flash_fwd_paramsE --------------------------
	.section	.nv.constant0._ZN5flash16flash_fwd_kernelI23Flash_fwd_kernel_traitsILi192ELi64ELi64ELi4ELb0ELb0EN7cutlass6half_tE19Flash_kernel_traitsILi192ELi64ELi64ELi4ES3_EELb1ELb1ELb0ELb0ELb0ELb1ELb0ELb0EEEvNS_16Flash_fwd_paramsE,"a",@progbits
	.sectionflags	@""
	.align	4
.nv.constant0._ZN5flash16flash_fwd_kernelI23Flash_fwd_kernel_traitsILi192ELi64ELi64ELi4ELb0ELb0EN7cutlass6half_tE19Flash_kernel_traitsILi192ELi64ELi64ELi4ES3_EELb1ELb1ELb0ELb0ELb0ELb1ELb0ELb0EEEvNS_16Flash_fwd_paramsE:
	.zero		992


//--------------------- .nv.constant0._ZN5flash16flash_fwd_kernelI23Flash_fwd_kernel_traitsILi192ELi64ELi64ELi4ELb0ELb0EN7cutlass6half_tE19Flash_kernel_traitsILi192ELi64ELi64ELi4ES3_EELb0ELb1ELb0ELb0ELb0ELb1ELb1ELb0EEEvNS_16Flash_fwd_paramsE --------------------------
	.section	.nv.constant0._ZN5flash16flash_fwd_kernelI23Flash_fwd_kernel_traitsILi192ELi64ELi64ELi4ELb0ELb0EN7cutlass6half_tE19Flash_kernel_traitsILi192ELi64ELi64ELi4ES3_EELb0ELb1ELb0ELb0ELb0ELb1ELb1ELb0EEEvNS_16Flash_fwd_paramsE,"a",@progbits
	.sectionflags	@""
	.align	4
.nv.constant0._ZN5flash16flash_fwd_kernelI23Flash_fwd_kernel_traitsILi192ELi64ELi64ELi4ELb0ELb0EN7cutlass6half_tE19Flash_kernel_traitsILi192ELi64ELi64ELi4ES3_EELb0ELb1ELb0ELb0ELb0ELb1ELb1ELb0EEEvNS_16Flash_fwd_paramsE:
	.zero		992


//--------------------- .nv.constant0._ZN5flash16flash_fwd_kernelI23Flash_fwd_kernel_traitsILi192ELi64ELi64ELi4ELb0ELb0EN7cutlass6half_tE19Flash_kernel_traitsILi192ELi64ELi64ELi4ES3_EELb1ELb1ELb0ELb1ELb0ELb0ELb0ELb0EEEvNS_16Flash_fwd_paramsE --------------------------
	.section	.nv.constant0._ZN5flash16flash_fwd_kernelI23Flash_fwd_kernel_traitsILi192ELi64ELi64ELi4ELb0ELb0EN7cutlass6half_tE19Flash_kernel_traitsILi192ELi64ELi64ELi4ES3_EELb1ELb1ELb0ELb1ELb0ELb0ELb0ELb0EEEvNS_16Flash_fwd_paramsE,"a",@progbits
	.sectionflags	@""
	.align	4
.nv.constant0._ZN5flash16flash_fwd_kernelI23Flash_fwd_kernel_traitsILi192ELi64ELi64ELi4ELb0ELb0EN7cutlass6half_tE19Flash_kernel_traitsILi192ELi64ELi64ELi4ES3_EELb1ELb1ELb0ELb1ELb0ELb0ELb0ELb0EEEvNS_16Flash_fwd_paramsE:
	.zero		992


//--------------------- .nv.constant0._ZN5flash16flash_fwd_kernelI23Flash_fwd_kernel_traitsILi192ELi64ELi64ELi4ELb0ELb0EN7cutlass6half_tE19Flash_kernel_traitsILi192ELi64ELi64ELi4ES3_EELb1ELb1ELb0ELb0ELb0ELb0ELb0ELb1EEEvNS_16Flash_fwd_paramsE --------------------------
	.section	.nv.constant0._ZN5flash16flash_fwd_kernelI23Flash_fwd_kernel_traitsILi192ELi64ELi64ELi4ELb0ELb0EN7cutlass6half_tE19Flash_kernel_traitsILi192ELi64ELi64ELi4ES3_EELb1ELb1ELb0ELb0ELb0ELb0ELb0ELb1EEEvNS_16Flash_fwd_paramsE,"a",@progbits
	.sectionflags	@""
	.align	4
.nv.constant0._ZN5flash16flash_fwd_kernelI23Flash_fwd_kernel_traitsILi192ELi64ELi64ELi4ELb0ELb0EN7cutlass6half_tE19Flash_kernel_traitsILi192ELi64ELi64ELi4ES3_EELb1ELb1ELb0ELb0ELb0ELb0ELb0ELb1EEEvNS_16Flash_fwd_paramsE:
	.zero		992


//--------------------- .nv.constant0._ZN5flash16flash_fwd_kernelI23Flash_fwd_kernel_traitsILi192ELi64ELi64ELi4ELb0ELb0EN7cutlass6half_tE19Flash_kernel_traitsILi192ELi64ELi64ELi4ES3_EELb0ELb1ELb0ELb0ELb0ELb0ELb1ELb0EEEvNS_16Flash_fwd_paramsE --------------------------
	.section	.nv.constant0._ZN5flash16flash_fwd_kernelI23Flash_fwd_kernel_traitsILi192ELi64ELi64ELi4ELb0ELb0EN7cutlass6half_tE19Flash_kernel_traitsILi192ELi64ELi64ELi4ES3_EELb0ELb1ELb0ELb0ELb0ELb0ELb1ELb0EEEvNS_16Flash_fwd_paramsE,"a",@progbits
	.sectionflags	@""
	.align	4
.nv.constant0._ZN5flash16flash_fwd_kernelI23Flash_fwd_kernel_traitsILi192ELi64ELi64ELi4ELb0ELb0EN7cutlass6half_tE19Flash_kernel_traitsILi192ELi64ELi64ELi4ES3_EELb0ELb1ELb0ELb0ELb0ELb0ELb1ELb0EEEvNS_16Flash_fwd_paramsE:
	.zero		992


//--------------------- .nv.constant0._ZN5flash16flash_fwd_kernelI23Flash_fwd_kernel_traitsILi192ELi64ELi64ELi4ELb0ELb0EN7cutlass6half_tE19Flash_kernel_traitsILi192ELi64ELi64ELi4ES3_EELb1ELb1ELb0ELb1ELb0ELb0ELb0ELb1EEEvNS_16Flash_fwd_paramsE --------------------------
	.section	.nv.constant0._ZN5flash16flash_fwd_kernelI23Flash_fwd_kernel_traitsILi192ELi64ELi64ELi4ELb0ELb0EN7cutlass6half_tE19Flash_kernel_traitsILi192ELi64ELi64ELi4ES3_EELb1ELb1ELb0ELb1ELb0ELb0ELb0ELb1EEEvNS_16Flash_fwd_paramsE,"a",@progbits
	.sectionflags	@""
	.align	4
.nv.constant0._ZN5flash16flash_fwd_kernelI23Flash_fwd_kernel_traitsILi192ELi64ELi64ELi4ELb0ELb0EN7cutlass6half_tE19Flash_kernel_traitsILi192ELi64ELi64ELi4ES3_EELb1ELb1ELb0ELb1ELb0ELb0ELb0ELb1EEEvNS_16Flash_fwd_paramsE:
	.zero		992


//--------------------- .nv.constant0._ZN5flash16flash_fwd_kernelI23Flash_fwd_kernel_traitsILi192ELi64ELi64ELi4ELb0ELb0EN7cutlass6half_tE19Flash_kernel_traitsILi192ELi64ELi64ELi4ES3_EELb0ELb1ELb0ELb1ELb0ELb0ELb1ELb0EEEvNS_16Flash_fwd_paramsE --------------------------
	.section	.nv.constant0._ZN5flash16flash_fwd_kernelI23Flash_fwd_kernel_traitsILi192ELi64ELi64ELi4ELb0ELb0EN7cutlass6half_tE19Flash_kernel_traitsILi192ELi64ELi64ELi4ES3_EELb0ELb1ELb0ELb1ELb0ELb0ELb1ELb0EEEvNS_16Flash_fwd_paramsE,"a",@progbits
	.sectionflags	@""
	.align	4
.nv.constant0._ZN5flash16flash_fwd_kernelI23Flash_fwd_kernel_traitsILi192ELi64ELi64ELi4ELb0ELb0EN7cutlass6half_tE19Flash_kernel_traitsILi192ELi64ELi64ELi4ES3_EELb0ELb1ELb0ELb1ELb0ELb0ELb1ELb0EEEvNS_16Flash_fwd_paramsE:
	.zero		992


//--------------------- SYMBOLS --------------------------

	.type		.nv.reservedSmem.offset0,@object
	.size		.nv.reservedSmem.offset0,0x4
